	.target	sm_90a

	.elftype	@"ET_EXEC"


//--------------------- .note.nv.tkinfo           --------------------------
	.section	.note.nv.tkinfo,"",@"SHT_NOTE"
	.sectionflags	@"SHF_NOTE_NV_TKINFO"
	.tkinfo
        /*0018*/ 	.word	0x00000002
        /*0030*/ 	.string	""
        /*0030*/ 	.string	"ptxas"
        /*0030*/ 	.string	"Cuda compilation tools, release 13.0, V13.0.88"
        /*0030*/ 	.string	"Build cuda_13.0.r13.0/compiler.36424714_0"
        /*0030*/ 	.string	"-arch sm_90a -m 64 "



//--------------------- .note.nv.cuinfo           --------------------------
	.section	.note.nv.cuinfo,"",@"SHT_NOTE"
	.sectionflags	@"SHF_NOTE_NV_CUINFO"
        /*0018*/ 	.short	0x0002
        /*001a*/ 	.short	0x005a
        /*001c*/ 	.short	0x0082
	.zero		2


//--------------------- .nv.info                  --------------------------
	.section	.nv.info,"",@"SHT_CUDA_INFO"
	.align	4


	//----- nvinfo : EIATTR_REGCOUNT
	.align		4
        /*0000*/ 	.byte	0x04, 0x2f
        /*0002*/ 	.short	(.L_26 - .L_25)
	.align		4
.L_25:
        /*0004*/ 	.word	index@(_ZN7cutlass13device_kernelIN5flash11enable_sm90INS1_16FlashAttnFwdSm90INS1_25CollectiveMainloopFwdSm90ILi2EN4cute5tupleIJNS5_1CILi1EEES8_S8_EEENS6_IJNS7_ILi128EEESA_NS7_ILi256EEEEEELi256ENS_12float_e4m3_tEfNS_4arch4Sm90ELb1ELb0ELb0ELb1ELb1ELb1ELb0ELb1ELb0ELb1ELb1ELb0EEENS1_21CollectiveEpilogueFwdINS6_IJSA_SB_SA_EEES9_NS_10bfloat16_tESF_Li256ELb1ELb1ELb1ELb1EEENS1_36VarlenDynamicPersistentTileSchedulerILi128ELi128ELi256ELi128ELb1ELb1ELb1ELb1ELb1ELb1EEEEEEEEEvNT_6ParamsE)
        /*0008*/ 	.word	0x000000a8


	//----- nvinfo : EIATTR_FRAME_SIZE
	.align		4
.L_26:
        /*000c*/ 	.byte	0x04, 0x11
        /*000e*/ 	.short	(.L_28 - .L_27)
	.align		4
.L_27:
        /*0010*/ 	.word	index@(_ZN7cutlass13device_kernelIN5flash11enable_sm90INS1_16FlashAttnFwdSm90INS1_25CollectiveMainloopFwdSm90ILi2EN4cute5tupleIJNS5_1CILi1EEES8_S8_EEENS6_IJNS7_ILi128EEESA_NS7_ILi256EEEEEELi256ENS_12float_e4m3_tEfNS_4arch4Sm90ELb1ELb0ELb0ELb1ELb1ELb1ELb0ELb1ELb0ELb1ELb1ELb0EEENS1_21CollectiveEpilogueFwdINS6_IJSA_SB_SA_EEES9_NS_10bfloat16_tESF_Li256ELb1ELb1ELb1ELb1EEENS1_36VarlenDynamicPersistentTileSchedulerILi128ELi128ELi256ELi128ELb1ELb1ELb1ELb1ELb1ELb1EEEEEEEEEvNT_6ParamsE)
        /*0014*/ 	.word	0x000001b8


	//----- nvinfo : EIATTR_REGCOUNT
	.align		4
.L_28:
        /*0018*/ 	.byte	0x04, 0x2f
        /*001a*/ 	.short	(.L_30 - .L_29)
	.align		4
.L_29:
        /*001c*/ 	.word	index@(_ZN7cutlass13device_kernelIN5flash11enable_sm90INS1_16FlashAttnFwdSm90INS1_25CollectiveMainloopFwdSm90ILi2EN4cute5tupleIJNS5_1CILi1EEES8_S8_EEENS6_IJNS7_ILi128EEESA_NS7_ILi256EEEEEELi256ENS_12float_e4m3_tEfNS_4arch4Sm90ELb1ELb0ELb0ELb1ELb1ELb0ELb0ELb1ELb0ELb1ELb1ELb0EEENS1_21CollectiveEpilogueFwdINS6_IJSA_SB_SA_EEES9_NS_10bfloat16_tESF_Li256ELb1ELb1ELb1ELb1EEENS1_36VarlenDynamicPersistentTileSchedulerILi128ELi128ELi256ELi128ELb1ELb1ELb1ELb1ELb1ELb1EEEEEEEEEvNT_6ParamsE)
        /*0020*/ 	.word	0x000000a8


	//----- nvinfo : EIATTR_FRAME_SIZE
	.align		4
.L_30:
        /*0024*/ 	.byte	0x04, 0x11
        /*0026*/ 	.short	(.L_32 - .L_31)
	.align		4
.L_31:
        /*0028*/ 	.word	index@(_ZN7cutlass13device_kernelIN5flash11enable_sm90INS1_16FlashAttnFwdSm90INS1_25CollectiveMainloopFwdSm90ILi2EN4cute5tupleIJNS5_1CILi1EEES8_S8_EEENS6_IJNS7_ILi128EEESA_NS7_ILi256EEEEEELi256ENS_12float_e4m3_tEfNS_4arch4Sm90ELb1ELb0ELb0ELb1ELb1ELb0ELb0ELb1ELb0ELb1ELb1ELb0EEENS1_21CollectiveEpilogueFwdINS6_IJSA_SB_SA_EEES9_NS_10bfloat16_tESF_Li256ELb1ELb1ELb1ELb1EEENS1_36VarlenDynamicPersistentTileSchedulerILi128ELi128ELi256ELi128ELb1ELb1ELb1ELb1ELb1ELb1EEEEEEEEEvNT_6ParamsE)
        /*002c*/ 	.word	0x00000028


	//----- nvinfo : EIATTR_REGCOUNT
	.align		4
.L_32:
        /*0030*/ 	.byte	0x04, 0x2f
        /*0032*/ 	.short	(.L_34 - .L_33)
	.align		4
.L_33:
        /*0034*/ 	.word	index@(_ZN7cutlass13device_kernelIN5flash11enable_sm90INS1_16FlashAttnFwdSm90INS1_25CollectiveMainloopFwdSm90ILi2EN4cute5tupleIJNS5_1CILi1EEES8_S8_EEENS6_IJNS7_ILi128EEESA_NS7_ILi256EEEEEELi256ENS_12float_e4m3_tEfNS_4arch4Sm90ELb1ELb0ELb0ELb0ELb1ELb0ELb0ELb1ELb0ELb1ELb1ELb0EEENS1_21CollectiveEpilogueFwdINS6_IJSA_SB_SA_EEES9_NS_10bfloat16_tESF_Li256ELb0ELb1ELb1ELb1EEENS1_19SingleTileSchedulerILb0ELb1ELb1ELi128EEEEEEEEEvNT_6ParamsE)
        /*0038*/ 	.word	0x000000a8


	//----- nvinfo : EIATTR_FRAME_SIZE
	.align		4
.L_34:
        /*003c*/ 	.byte	0x04, 0x11
        /*003e*/ 	.short	(.L_36 - .L_35)
	.align		4
.L_35:
        /*0040*/ 	.word	index@(_ZN7cutlass13device_kernelIN5flash11enable_sm90INS1_16FlashAttnFwdSm90INS1_25CollectiveMainloopFwdSm90ILi2EN4cute5tupleIJNS5_1CILi1EEES8_S8_EEENS6_IJNS7_ILi128EEESA_NS7_ILi256EEEEEELi256ENS_12float_e4m3_tEfNS_4arch4Sm90ELb1ELb0ELb0ELb0ELb1ELb0ELb0ELb1ELb0ELb1ELb1ELb0EEENS1_21CollectiveEpilogueFwdINS6_IJSA_SB_SA_EEES9_NS_10bfloat16_tESF_Li256ELb0ELb1ELb1ELb1EEENS1_19SingleTileSchedulerILb0ELb1ELb1ELi128EEEEEEEEEvNT_6ParamsE)
        /*0044*/ 	.word	0x00000010


	//----- nvinfo : EIATTR_REGCOUNT
	.align		4
.L_36:
        /*0048*/ 	.byte	0x04, 0x2f
        /*004a*/ 	.short	(.L_38 - .L_37)
	.align		4
.L_37:
        /*004c*/ 	.word	index@(_ZN7cutlass13device_kernelIN5flash11enable_sm90INS1_16FlashAttnFwdSm90INS1_25CollectiveMainloopFwdSm90ILi2EN4cute5tupleIJNS5_1CILi1EEES8_S8_EEENS6_IJNS7_ILi128EEENS7_ILi64EEENS7_ILi256EEEEEELi256ENS_12float_e4m3_tEfNS_4arch4Sm90ELb0ELb1ELb0ELb1ELb1ELb1ELb0ELb1ELb0ELb1ELb1ELb0EEENS1_21CollectiveEpilogueFwdINS6_IJSA_SC_SB_EEES9_NS_10bfloat16_tESG_Li256ELb1ELb1ELb1ELb1EEENS1_36VarlenDynamicPersistentTileSchedulerILi128ELi64ELi256ELi128ELb1ELb1ELb1ELb1ELb0ELb1EEEEEEEEEvNT_6ParamsE)
        /*0050*/ 	.word	0x000000a8


	//----- nvinfo : EIATTR_FRAME_SIZE
	.align		4
.L_38:
        /*0054*/ 	.byte	0x04, 0x11
        /*0056*/ 	.short	(.L_40 - .L_39)
	.align		4
.L_39:
        /*0058*/ 	.word	index@(_ZN7cutlass13device_kernelIN5flash11enable_sm90INS1_16FlashAttnFwdSm90INS1_25CollectiveMainloopFwdSm90ILi2EN4cute5tupleIJNS5_1CILi1EEES8_S8_EEENS6_IJNS7_ILi128EEENS7_ILi64EEENS7_ILi256EEEEEELi256ENS_12float_e4m3_tEfNS_4arch4Sm90ELb0ELb1ELb0ELb1ELb1ELb1ELb0ELb1ELb0ELb1ELb1ELb0EEENS1_21CollectiveEpilogueFwdINS6_IJSA_SC_SB_EEES9_NS_10bfloat16_tESG_Li256ELb1ELb1ELb1ELb1EEENS1_36VarlenDynamicPersistentTileSchedulerILi128ELi64ELi256ELi128ELb1ELb1ELb1ELb1ELb0ELb1EEEEEEEEEvNT_6ParamsE)
        /*005c*/ 	.word	0x000000a0


	//----- nvinfo : EIATTR_REGCOUNT
	.align		4
.L_40:
        /*0060*/ 	.byte	0x04, 0x2f
        /*0062*/ 	.short	(.L_42 - .L_41)
	.align		4
.L_41:
        /*0064*/ 	.word	index@(_ZN7cutlass13device_kernelIN5flash11enable_sm90INS1_16FlashAttnFwdSm90INS1_25CollectiveMainloopFwdSm90ILi2EN4cute5tupleIJNS5_1CILi1EEES8_S8_EEENS6_IJNS7_ILi128EEENS7_ILi64EEENS7_ILi256EEEEEELi256ENS_12float_e4m3_tEfNS_4arch4Sm90ELb0ELb1ELb0ELb1ELb1ELb0ELb0ELb1ELb0ELb1ELb1ELb0EEENS1_21CollectiveEpilogueFwdINS6_IJSA_SC_SB_EEES9_NS_10bfloat16_tESG_Li256ELb1ELb1ELb1ELb1EEENS1_36VarlenDynamicPersistentTileSchedulerILi128ELi64ELi256ELi128ELb1ELb1ELb1ELb1ELb0ELb1EEEEEEEEEvNT_6ParamsE)
        /*0068*/ 	.word	0x000000a8


	//----- nvinfo : EIATTR_FRAME_SIZE
	.align		4
.L_42:
        /*006c*/ 	.byte	0x04, 0x11
        /*006e*/ 	.short	(.L_44 - .L_43)
	.align		4
.L_43:
        /*0070*/ 	.word	index@(_ZN7cutlass13device_kernelIN5flash11enable_sm90INS1_16FlashAttnFwdSm90INS1_25CollectiveMainloopFwdSm90ILi2EN4cute5tupleIJNS5_1CILi1EEES8_S8_EEENS6_IJNS7_ILi128EEENS7_ILi64EEENS7_ILi256EEEEEELi256ENS_12float_e4m3_tEfNS_4arch4Sm90ELb0ELb1ELb0ELb1ELb1ELb0ELb0ELb1ELb0ELb1ELb1ELb0EEENS1_21CollectiveEpilogueFwdINS6_IJSA_SC_SB_EEES9_NS_10bfloat16_tESG_Li256ELb1ELb1ELb1ELb1EEENS1_36VarlenDynamicPersistentTileSchedulerILi128ELi64ELi256ELi128ELb1ELb1ELb1ELb1ELb0ELb1EEEEEEEEEvNT_6ParamsE)
        /*0074*/ 	.word	0x00000018


	//----- nvinfo : EIATTR_REGCOUNT
	.align		4
.L_44:
        /*0078*/ 	.byte	0x04, 0x2f
        /*007a*/ 	.short	(.L_46 - .L_45)
	.align		4
.L_45:
        /*007c*/ 	.word	index@(_ZN7cutlass13device_kernelIN5flash11enable_sm90INS1_16FlashAttnFwdSm90INS1_25CollectiveMainloopFwdSm90ILi2EN4cute5tupleIJNS5_1CILi1EEES8_S8_EEENS6_IJNS7_ILi128EEENS7_ILi64EEENS7_ILi256EEEEEELi256ENS_12float_e4m3_tEfNS_4arch4Sm90ELb0ELb1ELb0ELb0ELb1ELb0ELb0ELb1ELb0ELb1ELb1ELb0EEENS1_21CollectiveEpilogueFwdINS6_IJSA_SC_SB_EEES9_NS_10bfloat16_tESG_Li256ELb0ELb1ELb1ELb1EEENS1_19SingleTileSchedulerILb0ELb1ELb1ELi128EEEEEEEEEvNT_6ParamsE)
        /*0080*/ 	.word	0x000000a8


	//----- nvinfo : EIATTR_FRAME_SIZE
	.align		4
.L_46:
        /*0084*/ 	.byte	0x04, 0x11
        /*0086*/ 	.short	(.L_48 - .L_47)
	.align		4
.L_47:
        /*0088*/ 	.word	index@(_ZN7cutlass13device_kernelIN5flash11enable_sm90INS1_16FlashAttnFwdSm90INS1_25CollectiveMainloopFwdSm90ILi2EN4cute5tupleIJNS5_1CILi1EEES8_S8_EEENS6_IJNS7_ILi128EEENS7_ILi64EEENS7_ILi256EEEEEELi256ENS_12float_e4m3_tEfNS_4arch4Sm90ELb0ELb1ELb0ELb0ELb1ELb0ELb0ELb1ELb0ELb1ELb1ELb0EEENS1_21CollectiveEpilogueFwdINS6_IJSA_SC_SB_EEES9_NS_10bfloat16_tESG_Li256ELb0ELb1ELb1ELb1EEENS1_19SingleTileSchedulerILb0ELb1ELb1ELi128EEEEEEEEEvNT_6ParamsE)
        /*008c*/ 	.word	0x00000008


	//----- nvinfo : EIATTR_REGCOUNT
	.align		4
.L_48:
        /*0090*/ 	.byte	0x04, 0x2f
        /*0092*/ 	.short	(.L_50 - .L_49)
	.align		4
.L_49:
        /*0094*/ 	.word	index@(_ZN7cutlass13device_kernelIN5flash11enable_sm90INS1_16FlashAttnFwdSm90INS1_25CollectiveMainloopFwdSm90ILi2EN4cute5tupleIJNS5_1CILi1EEES8_S8_EEENS6_IJNS7_ILi128EEESA_NS7_ILi256EEEEEELi256ENS_12float_e4m3_tEfNS_4arch4Sm90ELb0ELb0ELb0ELb1ELb1ELb1ELb0ELb1ELb0ELb1ELb1ELb0EEENS1_21CollectiveEpilogueFwdINS6_IJSA_SB_SA_EEES9_NS_10bfloat16_tESF_Li256ELb1ELb1ELb1ELb1EEENS1_36VarlenDynamicPersistentTileSchedulerILi128ELi128ELi256ELi128ELb1ELb1ELb1ELb0ELb1ELb1EEEEEEEEEvNT_6ParamsE)
        /*0098*/ 	.word	0x000000a8


	//----- nvinfo : EIATTR_FRAME_SIZE
	.align		4
.L_50:
        /*009c*/ 	.byte	0x04, 0x11
        /*009e*/ 	.short	(.L_52 - .L_51)
	.align		4
.L_51:
        /*00a0*/ 	.word	index@(_ZN7cutlass13device_kernelIN5flash11enable_sm90INS1_16FlashAttnFwdSm90INS1_25CollectiveMainloopFwdSm90ILi2EN4cute5tupleIJNS5_1CILi1EEES8_S8_EEENS6_IJNS7_ILi128EEESA_NS7_ILi256EEEEEELi256ENS_12float_e4m3_tEfNS_4arch4Sm90ELb0ELb0ELb0ELb1ELb1ELb1ELb0ELb1ELb0ELb1ELb1ELb0EEENS1_21CollectiveEpilogueFwdINS6_IJSA_SB_SA_EEES9_NS_10bfloat16_tESF_Li256ELb1ELb1ELb1ELb1EEENS1_36VarlenDynamicPersistentTileSchedulerILi128ELi128ELi256ELi128ELb1ELb1ELb1ELb0ELb1ELb1EEEEEEEEEvNT_6ParamsE)
        /*00a4*/ 	.word	0x000001a8


	//----- nvinfo : EIATTR_REGCOUNT
	.align		4
.L_52:
        /*00a8*/ 	.byte	0x04, 0x2f
        /*00aa*/ 	.short	(.L_54 - .L_53)
	.align		4
.L_53:
        /*00ac*/ 	.word	index@(_ZN7cutlass13device_kernelIN5flash11enable_sm90INS1_16FlashAttnFwdSm90INS1_25CollectiveMainloopFwdSm90ILi2EN4cute5tupleIJNS5_1CILi1EEES8_S8_EEENS6_IJNS7_ILi128EEESA_NS7_ILi256EEEEEELi256ENS_12float_e4m3_tEfNS_4arch4Sm90ELb0ELb0ELb0ELb1ELb1ELb0ELb0ELb1ELb0ELb1ELb1ELb0EEENS1_21CollectiveEpilogueFwdINS6_IJSA_SB_SA_EEES9_NS_10bfloat16_tESF_Li256ELb1ELb1ELb1ELb1EEENS1_36VarlenDynamicPersistentTileSchedulerILi128ELi128ELi256ELi128ELb1ELb1ELb1ELb0ELb1ELb1EEEEEEEEEvNT_6ParamsE)
        /*00b0*/ 	.word	0x000000a8


	//----- nvinfo : EIATTR_FRAME_SIZE
	.align		4
.L_54:
        /*00b4*/ 	.byte	0x04, 0x11
        /*00b6*/ 	.short	(.L_56 - .L_55)
	.align		4
.L_55:
        /*00b8*/ 	.word	index@(_ZN7cutlass13device_kernelIN5flash11enable_sm90INS1_16FlashAttnFwdSm90INS1_25CollectiveMainloopFwdSm90ILi2EN4cute5tupleIJNS5_1CILi1EEES8_S8_EEENS6_IJNS7_ILi128EEESA_NS7_ILi256EEEEEELi256ENS_12float_e4m3_tEfNS_4arch4Sm90ELb0ELb0ELb0ELb1ELb1ELb0ELb0ELb1ELb0ELb1ELb1ELb0EEENS1_21CollectiveEpilogueFwdINS6_IJSA_SB_SA_EEES9_NS_10bfloat16_tESF_Li256ELb1ELb1ELb1ELb1EEENS1_36VarlenDynamicPersistentTileSchedulerILi128ELi128ELi256ELi128ELb1ELb1ELb1ELb0ELb1ELb1EEEEEEEEEvNT_6ParamsE)
        /*00bc*/ 	.word	0x00000038


	//----- nvinfo : EIATTR_REGCOUNT
	.align		4
.L_56:
        /*00c0*/ 	.byte	0x04, 0x2f
        /*00c2*/ 	.short	(.L_58 - .L_57)
	.align		4
.L_57:
        /*00c4*/ 	.word	index@(_ZN7cutlass13device_kernelIN5flash11enable_sm90INS1_16FlashAttnFwdSm90INS1_25CollectiveMainloopFwdSm90ILi2EN4cute5tupleIJNS5_1CILi1EEES8_S8_EEENS6_IJNS7_ILi128EEESA_NS7_ILi256EEEEEELi256ENS_12float_e4m3_tEfNS_4arch4Sm90ELb0ELb0ELb0ELb0ELb1ELb0ELb0ELb1ELb0ELb1ELb1ELb0EEENS1_21CollectiveEpilogueFwdINS6_IJSA_SB_SA_EEES9_NS_10bfloat16_tESF_Li256ELb0ELb1ELb1ELb1EEENS1_19SingleTileSchedulerILb0ELb1ELb1ELi128EEEEEEEEEvNT_6ParamsE)
        /*00c8*/ 	.word	0x000000a8


	//----- nvinfo : EIATTR_FRAME_SIZE
	.align		4
.L_58:
        /*00cc*/ 	.byte	0x04, 0x11
        /*00ce*/ 	.short	(.L_60 - .L_59)
	.align		4
.L_59:
        /*00d0*/ 	.word	index@(_ZN7cutlass13device_kernelIN5flash11enable_sm90INS1_16FlashAttnFwdSm90INS1_25CollectiveMainloopFwdSm90ILi2EN4cute5tupleIJNS5_1CILi1EEES8_S8_EEENS6_IJNS7_ILi128EEESA_NS7_ILi256EEEEEELi256ENS_12float_e4m3_tEfNS_4arch4Sm90ELb0ELb0ELb0ELb0ELb1ELb0ELb0ELb1ELb0ELb1ELb1ELb0EEENS1_21CollectiveEpilogueFwdINS6_IJSA_SB_SA_EEES9_NS_10bfloat16_tESF_Li256ELb0ELb1ELb1ELb1EEENS1_19SingleTileSchedulerILb0ELb1ELb1ELi128EEEEEEEEEvNT_6ParamsE)
        /*00d4*/ 	.word	0x00000010


	//----- nvinfo : EIATTR_MIN_STACK_SIZE
	.align		4
.L_60:
        /*00d8*/ 	.byte	0x04, 0x12
        /*00da*/ 	.short	(.L_62 - .L_61)
	.align		4
.L_61:
        /*00dc*/ 	.word	index@(_ZN7cutlass13device_kernelIN5flash11enable_sm90INS1_16FlashAttnFwdSm90INS1_25CollectiveMainloopFwdSm90ILi2EN4cute5tupleIJNS5_1CILi1EEES8_S8_EEENS6_IJNS7_ILi128EEESA_NS7_ILi256EEEEEELi256ENS_12float_e4m3_tEfNS_4arch4Sm90ELb0ELb0ELb0ELb0ELb1ELb0ELb0ELb1ELb0ELb1ELb1ELb0EEENS1_21CollectiveEpilogueFwdINS6_IJSA_SB_SA_EEES9_NS_10bfloat16_tESF_Li256ELb0ELb1ELb1ELb1EEENS1_19SingleTileSchedulerILb0ELb1ELb1ELi128EEEEEEEEEvNT_6ParamsE)
        /*00e0*/ 	.word	0x00000010


	//----- nvinfo : EIATTR_MIN_STACK_SIZE
	.align		4
.L_62:
        /*00e4*/ 	.byte	0x04, 0x12
        /*00e6*/ 	.short	(.L_64 - .L_63)
	.align		4
.L_63:
        /*00e8*/ 	.word	index@(_ZN7cutlass13device_kernelIN5flash11enable_sm90INS1_16FlashAttnFwdSm90INS1_25CollectiveMainloopFwdSm90ILi2EN4cute5tupleIJNS5_1CILi1EEES8_S8_EEENS6_IJNS7_ILi128EEESA_NS7_ILi256EEEEEELi256ENS_12float_e4m3_tEfNS_4arch4Sm90ELb0ELb0ELb0ELb1ELb1ELb0ELb0ELb1ELb0ELb1ELb1ELb0EEENS1_21CollectiveEpilogueFwdINS6_IJSA_SB_SA_EEES9_NS_10bfloat16_tESF_Li256ELb1ELb1ELb1ELb1EEENS1_36VarlenDynamicPersistentTileSchedulerILi128ELi128ELi256ELi128ELb1ELb1ELb1ELb0ELb1ELb1EEEEEEEEEvNT_6ParamsE)
        /*00ec*/ 	.word	0x00000038


	//----- nvinfo : EIATTR_MIN_STACK_SIZE
	.align		4
.L_64:
        /*00f0*/ 	.byte	0x04, 0x12
        /*00f2*/ 	.short	(.L_66 - .L_65)
	.align		4
.L_65:
        /*00f4*/ 	.word	index@(_ZN7cutlass13device_kernelIN5flash11enable_sm90INS1_16FlashAttnFwdSm90INS1_25CollectiveMainloopFwdSm90ILi2EN4cute5tupleIJNS5_1CILi1EEES8_S8_EEENS6_IJNS7_ILi128EEESA_NS7_ILi256EEEEEELi256ENS_12float_e4m3_tEfNS_4arch4Sm90ELb0ELb0ELb0ELb1ELb1ELb1ELb0ELb1ELb0ELb1ELb1ELb0EEENS1_21CollectiveEpilogueFwdINS6_IJSA_SB_SA_EEES9_NS_10bfloat16_tESF_Li256ELb1ELb1ELb1ELb1EEENS1_36VarlenDynamicPersistentTileSchedulerILi128ELi128ELi256ELi128ELb1ELb1ELb1ELb0ELb1ELb1EEEEEEEEEvNT_6ParamsE)
        /*00f8*/ 	.word	0x000001a8


	//----- nvinfo : EIATTR_MIN_STACK_SIZE
	.align		4
.L_66:
        /*00fc*/ 	.byte	0x04, 0x12
        /*00fe*/ 	.short	(.L_68 - .L_67)
	.align		4
.L_67:
        /*0100*/ 	.word	index@(_ZN7cutlass13device_kernelIN5flash11enable_sm90INS1_16FlashAttnFwdSm90INS1_25CollectiveMainloopFwdSm90ILi2EN4cute5tupleIJNS5_1CILi1EEES8_S8_EEENS6_IJNS7_ILi128EEENS7_ILi64EEENS7_ILi256EEEEEELi256ENS_12float_e4m3_tEfNS_4arch4Sm90ELb0ELb1ELb0ELb0ELb1ELb0ELb0ELb1ELb0ELb1ELb1ELb0EEENS1_21CollectiveEpilogueFwdINS6_IJSA_SC_SB_EEES9_NS_10bfloat16_tESG_Li256ELb0ELb1ELb1ELb1EEENS1_19SingleTileSchedulerILb0ELb1ELb1ELi128EEEEEEEEEvNT_6ParamsE)
        /*0104*/ 	.word	0x00000008


	//----- nvinfo : EIATTR_MIN_STACK_SIZE
	.align		4
.L_68:
        /*0108*/ 	.byte	0x04, 0x12
        /*010a*/ 	.short	(.L_70 - .L_69)
	.align		4
.L_69:
        /*010c*/ 	.word	index@(_ZN7cutlass13device_kernelIN5flash11enable_sm90INS1_16FlashAttnFwdSm90INS1_25CollectiveMainloopFwdSm90ILi2EN4cute5tupleIJNS5_1CILi1EEES8_S8_EEENS6_IJNS7_ILi128EEENS7_ILi64EEENS7_ILi256EEEEEELi256ENS_12float_e4m3_tEfNS_4arch4Sm90ELb0ELb1ELb0ELb1ELb1ELb0ELb0ELb1ELb0ELb1ELb1ELb0EEENS1_21CollectiveEpilogueFwdINS6_IJSA_SC_SB_EEES9_NS_10bfloat16_tESG_Li256ELb1ELb1ELb1ELb1EEENS1_36VarlenDynamicPersistentTileSchedulerILi128ELi64ELi256ELi128ELb1ELb1ELb1ELb1ELb0ELb1EEEEEEEEEvNT_6ParamsE)
        /*0110*/ 	.word	0x00000018


	//----- nvinfo : EIATTR_MIN_STACK_SIZE
	.align		4
.L_70:
        /*0114*/ 	.byte	0x04, 0x12
        /*0116*/ 	.short	(.L_72 - .L_71)
	.align		4
.L_71:
        /*0118*/ 	.word	index@(_ZN7cutlass13device_kernelIN5flash11enable_sm90INS1_16FlashAttnFwdSm90INS1_25CollectiveMainloopFwdSm90ILi2EN4cute5tupleIJNS5_1CILi1EEES8_S8_EEENS6_IJNS7_ILi128EEENS7_ILi64EEENS7_ILi256EEEEEELi256ENS_12float_e4m3_tEfNS_4arch4Sm90ELb0ELb1ELb0ELb1ELb1ELb1ELb0ELb1ELb0ELb1ELb1ELb0EEENS1_21CollectiveEpilogueFwdINS6_IJSA_SC_SB_EEES9_NS_10bfloat16_tESG_Li256ELb1ELb1ELb1ELb1EEENS1_36VarlenDynamicPersistentTileSchedulerILi128ELi64ELi256ELi128ELb1ELb1ELb1ELb1ELb0ELb1EEEEEEEEEvNT_6ParamsE)
        /*011c*/ 	.word	0x000000a0


	//----- nvinfo : EIATTR_MIN_STACK_SIZE
	.align		4
.L_72:
        /*0120*/ 	.byte	0x04, 0x12
        /*0122*/ 	.short	(.L_74 - .L_73)
	.align		4
.L_73:
        /*0124*/ 	.word	index@(_ZN7cutlass13device_kernelIN5flash11enable_sm90INS1_16FlashAttnFwdSm90INS1_25CollectiveMainloopFwdSm90ILi2EN4cute5tupleIJNS5_1CILi1EEES8_S8_EEENS6_IJNS7_ILi128EEESA_NS7_ILi256EEEEEELi256ENS_12float_e4m3_tEfNS_4arch4Sm90ELb1ELb0ELb0ELb0ELb1ELb0ELb0ELb1ELb0ELb1ELb1ELb0EEENS1_21CollectiveEpilogueFwdINS6_IJSA_SB_SA_EEES9_NS_10bfloat16_tESF_Li256ELb0ELb1ELb1ELb1EEENS1_19SingleTileSchedulerILb0ELb1ELb1ELi128EEEEEEEEEvNT_6ParamsE)
        /*0128*/ 	.word	0x00000010


	//----- nvinfo : EIATTR_MIN_STACK_SIZE
	.align		4
.L_74:
        /*012c*/ 	.byte	0x04, 0x12
        /*012e*/ 	.short	(.L_76 - .L_75)
	.align		4
.L_75:
        /*0130*/ 	.word	index@(_ZN7cutlass13device_kernelIN5flash11enable_sm90INS1_16FlashAttnFwdSm90INS1_25CollectiveMainloopFwdSm90ILi2EN4cute5tupleIJNS5_1CILi1EEES8_S8_EEENS6_IJNS7_ILi128EEESA_NS7_ILi256EEEEEELi256ENS_12float_e4m3_tEfNS_4arch4Sm90ELb1ELb0ELb0ELb1ELb1ELb0ELb0ELb1ELb0ELb1ELb1ELb0EEENS1_21CollectiveEpilogueFwdINS6_IJSA_SB_SA_EEES9_NS_10bfloat16_tESF_Li256ELb1ELb1ELb1ELb1EEENS1_36VarlenDynamicPersistentTileSchedulerILi128ELi128ELi256ELi128ELb1ELb1ELb1ELb1ELb1ELb1EEEEEEEEEvNT_6ParamsE)
        /*0134*/ 	.word	0x00000028


	//----- nvinfo : EIATTR_MIN_STACK_SIZE
	.align		4
.L_76:
        /*0138*/ 	.byte	0x04, 0x12
        /*013a*/ 	.short	(.L_78 - .L_77)
	.align		4
.L_77:
        /*013c*/ 	.word	index@(_ZN7cutlass13device_kernelIN5flash11enable_sm90INS1_16FlashAttnFwdSm90INS1_25CollectiveMainloopFwdSm90ILi2EN4cute5tupleIJNS5_1CILi1EEES8_S8_EEENS6_IJNS7_ILi128EEESA_NS7_ILi256EEEEEELi256ENS_12float_e4m3_tEfNS_4arch4Sm90ELb1ELb0ELb0ELb1ELb1ELb1ELb0ELb1ELb0ELb1ELb1ELb0EEENS1_21CollectiveEpilogueFwdINS6_IJSA_SB_SA_EEES9_NS_10bfloat16_tESF_Li256ELb1ELb1ELb1ELb1EEENS1_36VarlenDynamicPersistentTileSchedulerILi128ELi128ELi256ELi128ELb1ELb1ELb1ELb1ELb1ELb1EEEEEEEEEvNT_6ParamsE)
        /*0140*/ 	.word	0x000001b8
.L_78:


//--------------------- .nv.compat                --------------------------
	.section	.nv.compat,"",@"SHT_CUDA_COMPAT_INFO"
	.align	4
        /*0000*/ 	.byte	0x02, 0x09, 0x01, 0x00, 0x02, 0x02, 0x04, 0x00, 0x02, 0x05, 0x05, 0x00, 0x03, 0x07, 0x01, 0x01
        /*0010*/ 	.byte	0x02, 0x03, 0x01, 0x00, 0x02, 0x06, 0x01, 0x00, 0x04, 0x0b, 0x08, 0x00, 0x00, 0x00, 0x00, 0x00
        /*0020*/ 	.byte	0x00, 0x00, 0x00, 0x00


//--------------------- .nv.info._ZN7cutlass13device_kernelIN5flash11enable_sm90INS1_16FlashAttnFwdSm90INS1_25CollectiveMainloopFwdSm90ILi2EN4cute5tupleIJNS5_1CILi1EEES8_S8_EEENS6_IJNS7_ILi128EEESA_NS7_ILi256EEEEEELi256ENS_12float_e4m3_tEfNS_4arch4Sm90ELb0ELb0ELb0ELb0ELb1ELb0ELb0ELb1ELb0ELb1ELb1ELb0EEENS1_21CollectiveEpilogueFwdINS6_IJSA_SB_SA_EEES9_NS_10bfloat16_tESF_Li256ELb0ELb1ELb1ELb1EEENS1_19SingleTileSchedulerILb0ELb1ELb1ELi128EEEEEEEEEvNT_6ParamsE --------------------------
	.section	.nv.info._ZN7cutlass13device_kernelIN5flash11enable_sm90INS1_16FlashAttnFwdSm90INS1_25CollectiveMainloopFwdSm90ILi2EN4cute5tupleIJNS5_1CILi1EEES8_S8_EEENS6_IJNS7_ILi128EEESA_NS7_ILi256EEEEEELi256ENS_12float_e4m3_tEfNS_4arch4Sm90ELb0ELb0ELb0ELb0ELb1ELb0ELb0ELb1ELb0ELb1ELb1ELb0EEENS1_21CollectiveEpilogueFwdINS6_IJSA_SB_SA_EEES9_NS_10bfloat16_tESF_Li256ELb0ELb1ELb1ELb1EEENS1_19SingleTileSchedulerILb0ELb1ELb1ELi128EEEEEEEEEvNT_6ParamsE,"",@"SHT_CUDA_INFO"
	.sectionflags	@""
	.align	4


	//----- nvinfo : EIATTR_CUDA_API_VERSION
	.align		4
        /*0000*/ 	.byte	0x04, 0x37
        /*0002*/ 	.short	(.L_80 - .L_79)
.L_79:
        /*0004*/ 	.word	0x00000082


	//----- nvinfo : EIATTR_KPARAM_INFO
	.align		4
.L_80:
        /*0008*/ 	.byte	0x04, 0x17
        /*000a*/ 	.short	(.L_82 - .L_81)
.L_81:
        /*000c*/ 	.word	0x00000000
        /*0010*/ 	.short	0x0000
        /*0012*/ 	.short	0x0070
        /*0014*/ 	.byte	0x00, 0xf0, 0x01, 0x28


	//----- nvinfo : EIATTR_SPARSE_MMA_MASK
	.align		4
.L_82:
        /*0018*/ 	.byte	0x03, 0x50
        /*001a*/ 	.short	0x0000


	//----- nvinfo : EIATTR_MAXREG_COUNT
	.align		4
        /*001c*/ 	.byte	0x03, 0x1b
        /*001e*/ 	.short	0x00a8


	//----- nvinfo : EIATTR_NUM_BARRIERS
	.align		4
        /*0020*/ 	.byte	0x02, 0x4c
        /*0022*/ 	.byte	0x10
	.zero		1


	//----- nvinfo : EIATTR_EXTERNS
	.align		4
        /*0024*/ 	.byte	0x04, 0x0f
        /*0026*/ 	.short	(.L_84 - .L_83)


	//   ....[0]....
	.align		4
.L_83:
        /*0028*/ 	.word	index@(__assertfail)


	//----- nvinfo : EIATTR_ANNOTATIONS
	.align		4
.L_84:
        /*002c*/ 	.byte	0x04, 0x55
        /*002e*/ 	.short	(.L_86 - .L_85)


	//   ....[0]....
.L_85:
        /*0030*/ 	.word	0x00000001
        /*0034*/ 	.byte	0x70, 0xb2, 0x00, 0x00, 0x01, 0x00, 0x00, 0x00, 0x50, 0xb3, 0x00, 0x00, 0x01, 0x00, 0x00, 0x00
        /*0044*/ 	.byte	0x50, 0xb4, 0x00, 0x00, 0x01, 0x00, 0x00, 0x00, 0x80, 0xb4, 0x00, 0x00, 0x01, 0x00, 0x00, 0x00
        /*0054*/ 	.byte	0xb0, 0xcf, 0x00, 0x00, 0x01, 0x00, 0x00, 0x00, 0xb0, 0xde, 0x00, 0x00, 0x01, 0x00, 0x00, 0x00
        /*0064*/ 	.byte	0xc0, 0xde, 0x00, 0x00, 0x01, 0x00, 0x00, 0x00, 0xd0, 0xde, 0x00, 0x00, 0x01, 0x00, 0x00, 0x00
        /*0074*/ 	.byte	0x00, 0xe8, 0x00, 0x00, 0x01, 0x00, 0x00, 0x00, 0x10, 0xe8, 0x00, 0x00, 0x01, 0x00, 0x00, 0x00
        /*0084*/ 	.byte	0x90, 0xe8, 0x00, 0x00, 0x01, 0x00, 0x00, 0x00, 0xb0, 0xe8, 0x00, 0x00


	//----- nvinfo : EIATTR_MERCURY_ISA_VERSION
	.align		4
.L_86:
        /*0090*/ 	.byte	0x03, 0x5f
        /*0092*/ 	.short	0x0101


	//----- nvinfo : EIATTR_INT_WARP_WIDE_INSTR_OFFSETS
	.align		4
        /*0094*/ 	.byte	0x04, 0x31
        /*0096*/ 	.short	(.L_88 - .L_87)


	//   ....[0]....
.L_87:
        /*0098*/ 	.word	0x000000c0


	//   ....[1]....
        /*009c*/ 	.word	0x000000d0


	//   ....[2]....
        /*00a0*/ 	.word	0x00000170


	//----- nvinfo : EIATTR_COOP_GROUP_MASK_REGIDS
	.align		4
.L_88:
        /*00a4*/ 	.byte	0x04, 0x29
        /*00a6*/ 	.short	(.L_90 - .L_89)


	//   ....[0]....
.L_89:
        /*00a8*/ 	.word	0xffffffff


	//   ....[1]....
        /*00ac*/ 	.word	0xffffffff


	//   ....[2]....
        /*00b0*/ 	.word	0xffffffff


	//   ....[3]....
        /*00b4*/ 	.word	0xffffffff


	//   ....[4]....
        /*00b8*/ 	.word	0xffffffff


	//   ....[5]....
        /*00bc*/ 	.word	0xffffffff


	//   ....[6]....
        /*00c0*/ 	.word	0xffffffff


	//   ....[7]....
        /*00c4*/ 	.word	0xffffffff


	//   ....[8]....
        /*00c8*/ 	.word	0xffffffff


	//   ....[9]....
        /*00cc*/ 	.word	0xffffffff


	//   ....[10]....
        /*00d0*/ 	.word	0xffffffff


	//   ....[11]....
        /*00d4*/ 	.word	0xffffffff


	//   ....[12]....
        /*00d8*/ 	.word	0xffffffff


	//   ....[13]....
        /*00dc*/ 	.word	0xffffffff


	//   ....[14]....
        /*00e0*/ 	.word	0xffffffff


	//   ....[15]....
        /*00e4*/ 	.word	0xffffffff


	//   ....[16]....
        /*00e8*/ 	.word	0xffffffff


	//   ....[17]....
        /*00ec*/ 	.word	0xffffffff


	//   ....[18]....
        /*00f0*/ 	.word	0xffffffff


	//   ....[19]....
        /*00f4*/ 	.word	0xffffffff


	//   ....[20]....
        /*00f8*/ 	.word	0xffffffff


	//   ....[21]....
        /*00fc*/ 	.word	0xffffffff


	//   ....[22]....
        /*0100*/ 	.word	0xffffffff


	//   ....[23]....
        /*0104*/ 	.word	0xffffffff


	//   ....[24]....
        /*0108*/ 	.word	0xffffffff


	//   ....[25]....
        /*010c*/ 	.word	0xffffffff


	//   ....[26]....
        /*0110*/ 	.word	0xffffffff


	//   ....[27]....
        /*0114*/ 	.word	0xffffffff


	//   ....[28]....
        /*0118*/ 	.word	0xffffffff


	//   ....[29]....
        /*011c*/ 	.word	0xffffffff


	//   ....[30]....
        /*0120*/ 	.word	0xffffffff


	//   ....[31]....
        /*0124*/ 	.word	0xffffffff


	//   ....[32]....
        /*0128*/ 	.word	0xffffffff


	//   ....[33]....
        /*012c*/ 	.word	0xffffffff


	//   ....[34]....
        /*0130*/ 	.word	0xffffffff


	//   ....[35]....
        /*0134*/ 	.word	0xffffffff


	//   ....[36]....
        /*0138*/ 	.word	0xffffffff


	//   ....[37]....
        /*013c*/ 	.word	0xffffffff


	//   ....[38]....
        /*0140*/ 	.word	0xffffffff


	//   ....[39]....
        /*0144*/ 	.word	0xffffffff


	//   ....[40]....
        /*0148*/ 	.word	0xffffffff


	//   ....[41]....
        /*014c*/ 	.word	0xffffffff


	//   ....[42]....
        /*0150*/ 	.word	0xffffffff


	//   ....[43]....
        /*0154*/ 	.word	0xffffffff


	//   ....[44]....
        /*0158*/ 	.word	0xffffffff


	//   ....[45]....
        /*015c*/ 	.word	0xffffffff


	//   ....[46]....
        /*0160*/ 	.word	0xffffffff


	//   ....[47]....
        /*0164*/ 	.word	0xffffffff


	//   ....[48]....
        /*0168*/ 	.word	0xffffffff


	//   ....[49]....
        /*016c*/ 	.word	0xffffffff


	//   ....[50]....
        /*0170*/ 	.word	0xffffffff


	//   ....[51]....
        /*0174*/ 	.word	0xffffffff


	//   ....[52]....
        /*0178*/ 	.word	0xffffffff


	//   ....[53]....
        /*017c*/ 	.word	0xffffffff


	//   ....[54]....
        /*0180*/ 	.word	0xffffffff


	//   ....[55]....
        /*0184*/ 	.word	0xffffffff


	//   ....[56]....
        /*0188*/ 	.word	0xffffffff


	//   ....[57]....
        /*018c*/ 	.word	0xffffffff


	//   ....[58]....
        /*0190*/ 	.word	0xffffffff


	//   ....[59]....
        /*0194*/ 	.word	0xffffffff


	//   ....[60]....
        /*0198*/ 	.word	0xffffffff


	//   ....[61]....
        /*019c*/ 	.word	0xffffffff


	//   ....[62]....
        /*01a0*/ 	.word	0xffffffff


	//   ....[63]....
        /*01a4*/ 	.word	0xffffffff


	//   ....[64]....
        /*01a8*/ 	.word	0xffffffff


	//   ....[65]....
        /*01ac*/ 	.word	0xffffffff


	//   ....[66]....
        /*01b0*/ 	.word	0xffffffff


	//   ....[67]....
        /*01b4*/ 	.word	0xffffffff


	//   ....[68]....
        /*01b8*/ 	.word	0xffffffff


	//   ....[69]....
        /*01bc*/ 	.word	0xffffffff


	//   ....[70]....
        /*01c0*/ 	.word	0xffffffff


	//   ....[71]....
        /*01c4*/ 	.word	0xffffffff


	//   ....[72]....
        /*01c8*/ 	.word	0xffffffff


	//   ....[73]....
        /*01cc*/ 	.word	0xffffffff


	//   ....[74]....
        /*01d0*/ 	.word	0xffffffff


	//   ....[75]....
        /*01d4*/ 	.word	0xffffffff


	//   ....[76]....
        /*01d8*/ 	.word	0xffffffff


	//   ....[77]....
        /*01dc*/ 	.word	0xffffffff


	//   ....[78]....
        /*01e0*/ 	.word	0xffffffff


	//   ....[79]....
        /*01e4*/ 	.word	0xffffffff


	//   ....[80]....
        /*01e8*/ 	.word	0xffffffff


	//   ....[81]....
        /*01ec*/ 	.word	0xffffffff


	//   ....[82]....
        /*01f0*/ 	.word	0xffffffff


	//   ....[83]....
        /*01f4*/ 	.word	0xffffffff


	//   ....[84]....
        /*01f8*/ 	.word	0xffffffff


	//   ....[85]....
        /*01fc*/ 	.word	0xffffffff


	//   ....[86]....
        /*0200*/ 	.word	0xffffffff


	//   ....[87]....
        /*0204*/ 	.word	0xffffffff


	//   ....[88]....
        /*0208*/ 	.word	0xffffffff


	//   ....[89]....
        /*020c*/ 	.word	0xffffffff


	//   ....[90]....
        /*0210*/ 	.word	0xffffffff


	//   ....[91]....
        /*0214*/ 	.word	0xffffffff


	//   ....[92]....
        /*0218*/ 	.word	0xffffffff


	//   ....[93]....
        /*021c*/ 	.word	0xffffffff


	//   ....[94]....
        /*0220*/ 	.word	0xffffffff


	//   ....[95]....
        /*0224*/ 	.word	0xffffffff


	//   ....[96]....
        /*0228*/ 	.word	0xffffffff


	//   ....[97]....
        /*022c*/ 	.word	0xffffffff


	//   ....[98]....
        /*0230*/ 	.word	0xffffffff


	//   ....[99]....
        /*0234*/ 	.word	0xffffffff


	//   ....[100]....
        /*0238*/ 	.word	0xffffffff


	//   ....[101]....
        /*023c*/ 	.word	0xffffffff


	//   ....[102]....
        /*0240*/ 	.word	0xffffffff


	//   ....[103]....
        /*0244*/ 	.word	0xffffffff


	//   ....[104]....
        /*0248*/ 	.word	0xffffffff


	//   ....[105]....
        /*024c*/ 	.word	0xffffffff


	//   ....[106]....
        /*0250*/ 	.word	0xffffffff


	//   ....[107]....
        /*0254*/ 	.word	0xffffffff


	//   ....[108]....
        /*0258*/ 	.word	0xffffffff


	//   ....[109]....
        /*025c*/ 	.word	0xffffffff


	//   ....[110]....
        /*0260*/ 	.word	0xffffffff


	//   ....[111]....
        /*0264*/ 	.word	0xffffffff


	//   ....[112]....
        /*0268*/ 	.word	0xffffffff


	//   ....[113]....
        /*026c*/ 	.word	0xffffffff


	//   ....[114]....
        /*0270*/ 	.word	0xffffffff


	//   ....[115]....
        /*0274*/ 	.word	0xffffffff


	//   ....[116]....
        /*0278*/ 	.word	0xffffffff


	//   ....[117]....
        /*027c*/ 	.word	0xffffffff


	//   ....[118]....
        /*0280*/ 	.word	0xffffffff


	//   ....[119]....
        /*0284*/ 	.word	0xffffffff


	//   ....[120]....
        /*0288*/ 	.word	0xffffffff


	//   ....[121]....
        /*028c*/ 	.word	0xffffffff


	//   ....[122]....
        /*0290*/ 	.word	0xffffffff


	//   ....[123]....
        /*0294*/ 	.word	0xffffffff


	//   ....[124]....
        /*0298*/ 	.word	0xffffffff


	//   ....[125]....
        /*029c*/ 	.word	0xffffffff


	//   ....[126]....
        /*02a0*/ 	.word	0xffffffff


	//   ....[127]....
        /*02a4*/ 	.word	0xffffffff


	//   ....[128]....
        /*02a8*/ 	.word	0xffffffff


	//   ....[129]....
        /*02ac*/ 	.word	0xffffffff


	//   ....[130]....
        /*02b0*/ 	.word	0xffffffff


	//   ....[131]....
        /*02b4*/ 	.word	0xffffffff


	//   ....[132]....
        /*02b8*/ 	.word	0xffffffff


	//   ....[133]....
        /*02bc*/ 	.word	0xffffffff


	//   ....[134]....
        /*02c0*/ 	.word	0xffffffff


	//   ....[135]....
        /*02c4*/ 	.word	0xffffffff


	//   ....[136]....
        /*02c8*/ 	.word	0xffffffff


	//   ....[137]....
        /*02cc*/ 	.word	0xffffffff


	//   ....[138]....
        /*02d0*/ 	.word	0xffffffff


	//   ....[139]....
        /*02d4*/ 	.word	0xffffffff


	//   ....[140]....
        /*02d8*/ 	.word	0xffffffff


	//   ....[141]....
        /*02dc*/ 	.word	0xffffffff


	//   ....[142]....
        /*02e0*/ 	.word	0xffffffff


	//   ....[143]....
        /*02e4*/ 	.word	0xffffffff


	//   ....[144]....
        /*02e8*/ 	.word	0xffffffff


	//   ....[145]....
        /*02ec*/ 	.word	0xffffffff


	//   ....[146]....
        /*02f0*/ 	.word	0xffffffff


	//   ....[147]....
        /*02f4*/ 	.word	0xffffffff


	//   ....[148]....
        /*02f8*/ 	.word	0xffffffff


	//   ....[149]....
        /*02fc*/ 	.word	0xffffffff


	//   ....[150]....
        /*0300*/ 	.word	0xffffffff


	//   ....[151]....
        /*0304*/ 	.word	0xffffffff


	//   ....[152]....
        /*0308*/ 	.word	0xffffffff


	//   ....[153]....
        /*030c*/ 	.word	0xffffffff


	//   ....[154]....
        /*0310*/ 	.word	0xffffffff


	//   ....[155]....
        /*0314*/ 	.word	0xffffffff


	//   ....[156]....
        /*0318*/ 	.word	0xffffffff


	//   ....[157]....
        /*031c*/ 	.word	0xffffffff


	//   ....[158]....
        /*0320*/ 	.word	0xffffffff


	//   ....[159]....
        /*0324*/ 	.word	0xffffffff


	//   ....[160]....
        /*0328*/ 	.word	0xffffffff


	//   ....[161]....
        /*032c*/ 	.word	0xffffffff


	//   ....[162]....
        /*0330*/ 	.word	0xffffffff


	//   ....[163]....
        /*0334*/ 	.word	0xffffffff


	//   ....[164]....
        /*0338*/ 	.word	0xffffffff


	//   ....[165]....
        /*033c*/ 	.word	0xffffffff


	//   ....[166]....
        /*0340*/ 	.word	0xffffffff


	//   ....[167]....
        /*0344*/ 	.word	0xffffffff


	//   ....[168]....
        /*0348*/ 	.word	0xffffffff


	//   ....[169]....
        /*034c*/ 	.word	0xffffffff


	//   ....[170]....
        /*0350*/ 	.word	0xffffffff


	//   ....[171]....
        /*0354*/ 	.word	0xffffffff


	//   ....[172]....
        /*0358*/ 	.word	0xffffffff


	//   ....[173]....
        /*035c*/ 	.word	0xffffffff


	//   ....[174]....
        /*0360*/ 	.word	0xffffffff


	//   ....[175]....
        /*0364*/ 	.word	0xffffffff


	//   ....[176]....
        /*0368*/ 	.word	0xffffffff


	//   ....[177]....
        /*036c*/ 	.word	0xffffffff


	//   ....[178]....
        /*0370*/ 	.word	0xffffffff


	//   ....[179]....
        /*0374*/ 	.word	0xffffffff


	//   ....[180]....
        /*0378*/ 	.word	0xffffffff


	//   ....[181]....
        /*037c*/ 	.word	0xffffffff


	//   ....[182]....
        /*0380*/ 	.word	0xffffffff


	//   ....[183]....
        /*0384*/ 	.word	0xffffffff


	//   ....[184]....
        /*0388*/ 	.word	0xffffffff


	//   ....[185]....
        /*038c*/ 	.word	0xffffffff


	//   ....[186]....
        /*0390*/ 	.word	0xffffffff


	//   ....[187]....
        /*0394*/ 	.word	0xffffffff


	//   ....[188]....
        /*0398*/ 	.word	0xffffffff


	//   ....[189]....
        /*039c*/ 	.word	0xffffffff


	//   ....[190]....
        /*03a0*/ 	.word	0xffffffff


	//   ....[191]....
        /*03a4*/ 	.word	0xffffffff


	//   ....[192]....
        /*03a8*/ 	.word	0xffffffff


	//   ....[193]....
        /*03ac*/ 	.word	0xffffffff


	//   ....[194]....
        /*03b0*/ 	.word	0xffffffff


	//   ....[195]....
        /*03b4*/ 	.word	0xffffffff


	//   ....[196]....
        /*03b8*/ 	.word	0xffffffff


	//   ....[197]....
        /*03bc*/ 	.word	0xffffffff


	//   ....[198]....
        /*03c0*/ 	.word	0xffffffff


	//   ....[199]....
        /*03c4*/ 	.word	0xffffffff


	//   ....[200]....
        /*03c8*/ 	.word	0xffffffff


	//   ....[201]....
        /*03cc*/ 	.word	0xffffffff


	//   ....[202]....
        /*03d0*/ 	.word	0xffffffff


	//   ....[203]....
        /*03d4*/ 	.word	0xffffffff


	//   ....[204]....
        /*03d8*/ 	.word	0xffffffff


	//   ....[205]....
        /*03dc*/ 	.word	0xffffffff


	//   ....[206]....
        /*03e0*/ 	.word	0xffffffff


	//   ....[207]....
        /*03e4*/ 	.word	0xffffffff


	//   ....[208]....
        /*03e8*/ 	.word	0xffffffff


	//   ....[209]....
        /*03ec*/ 	.word	0xffffffff


	//   ....[210]....
        /*03f0*/ 	.word	0xffffffff


	//   ....[211]....
        /*03f4*/ 	.word	0xffffffff


	//   ....[212]....
        /*03f8*/ 	.word	0xffffffff


	//   ....[213]....
        /*03fc*/ 	.word	0xffffffff


	//   ....[214]....
        /*0400*/ 	.word	0xffffffff


	//   ....[215]....
        /*0404*/ 	.word	0xffffffff


	//   ....[216]....
        /*0408*/ 	.word	0xffffffff


	//   ....[217]....
        /*040c*/ 	.word	0xffffffff


	//   ....[218]....
        /*0410*/ 	.word	0xffffffff


	//   ....[219]....
        /*0414*/ 	.word	0xffffffff


	//   ....[220]....
        /*0418*/ 	.word	0xffffffff


	//   ....[221]....
        /*041c*/ 	.word	0xffffffff


	//   ....[222]....
        /*0420*/ 	.word	0xffffffff


	//   ....[223]....
        /*0424*/ 	.word	0xffffffff


	//   ....[224]....
        /*0428*/ 	.word	0xffffffff


	//   ....[225]....
        /*042c*/ 	.word	0xffffffff


	//   ....[226]....
        /*0430*/ 	.word	0xffffffff


	//   ....[227]....
        /*0434*/ 	.word	0xffffffff


	//   ....[228]....
        /*0438*/ 	.word	0xffffffff


	//   ....[229]....
        /*043c*/ 	.word	0xffffffff


	//   ....[230]....
        /*0440*/ 	.word	0xffffffff


	//   ....[231]....
        /*0444*/ 	.word	0xffffffff


	//   ....[232]....
        /*0448*/ 	.word	0xffffffff


	//   ....[233]....
        /*044c*/ 	.word	0xffffffff


	//   ....[234]....
        /*0450*/ 	.word	0xffffffff


	//   ....[235]....
        /*0454*/ 	.word	0xffffffff


	//   ....[236]....
        /*0458*/ 	.word	0xffffffff


	//   ....[237]....
        /*045c*/ 	.word	0x0500000f


	//   ....[238]....
        /*0460*/ 	.word	0x0500000f


	//   ....[239]....
        /*0464*/ 	.word	0x0500000f


	//   ....[240]....
        /*0468*/ 	.word	0x0500000f


	//   ....[241]....
        /*046c*/ 	.word	0x0500000f


	//   ....[242]....
        /*0470*/ 	.word	0x0500000f


	//   ....[243]....
        /*0474*/ 	.word	0x0500000f


	//   ....[244]....
        /*0478*/ 	.word	0x0500000f


	//   ....[245]....
        /*047c*/ 	.word	0x0500000f


	//   ....[246]....
        /*0480*/ 	.word	0x0500000f


	//   ....[247]....
        /*0484*/ 	.word	0x0500000f


	//   ....[248]....
        /*0488*/ 	.word	0x0500000f


	//   ....[249]....
        /*048c*/ 	.word	0x0500000f


	//   ....[250]....
        /*0490*/ 	.word	0x0500000f


	//   ....[251]....
        /*0494*/ 	.word	0x0500000f


	//   ....[252]....
        /*0498*/ 	.word	0x0500000f


	//   ....[253]....
        /*049c*/ 	.word	0x0500000f


	//   ....[254]....
        /*04a0*/ 	.word	0x0500000f


	//   ....[255]....
        /*04a4*/ 	.word	0x0500000f


	//   ....[0]....
        /*04a8*/ 	.word	0x0500000f


	//   ....[1]....
        /*04ac*/ 	.word	0x0500000f


	//   ....[2]....
        /*04b0*/ 	.word	0x0500000f


	//   ....[3]....
        /*04b4*/ 	.word	0x0500000f


	//   ....[4]....
        /*04b8*/ 	.word	0x0500000f


	//   ....[5]....
        /*04bc*/ 	.word	0x0500000f


	//   ....[6]....
        /*04c0*/ 	.word	0x0500000f


	//   ....[7]....
        /*04c4*/ 	.word	0x0500000f


	//   ....[8]....
        /*04c8*/ 	.word	0x0500000f


	//   ....[9]....
        /*04cc*/ 	.word	0x0500000f


	//   ....[10]....
        /*04d0*/ 	.word	0x0500000f


	//   ....[11]....
        /*04d4*/ 	.word	0x0500000f


	//   ....[12]....
        /*04d8*/ 	.word	0x0500000f


	//   ....[13]....
        /*04dc*/ 	.word	0x0500000f


	//   ....[14]....
        /*04e0*/ 	.word	0x0500000f


	//   ....[15]....
        /*04e4*/ 	.word	0x0500000f


	//   ....[16]....
        /*04e8*/ 	.word	0x0500000f


	//   ....[17]....
        /*04ec*/ 	.word	0x0500000f


	//   ....[18]....
        /*04f0*/ 	.word	0x0500000f


	//   ....[19]....
        /*04f4*/ 	.word	0x0500000f


	//   ....[20]....
        /*04f8*/ 	.word	0x0500000f


	//   ....[21]....
        /*04fc*/ 	.word	0x0500000f


	//   ....[22]....
        /*0500*/ 	.word	0x0500000f


	//   ....[23]....
        /*0504*/ 	.word	0x0500000f


	//   ....[24]....
        /*0508*/ 	.word	0x0500000f


	//   ....[25]....
        /*050c*/ 	.word	0x0500000f


	//   ....[26]....
        /*0510*/ 	.word	0x0500000f


	//   ....[27]....
        /*0514*/ 	.word	0x0500000f


	//   ....[28]....
        /*0518*/ 	.word	0x0500000f


	//   ....[29]....
        /*051c*/ 	.word	0x0500000f


	//   ....[30]....
        /*0520*/ 	.word	0x0500000f


	//   ....[31]....
        /*0524*/ 	.word	0x0500000f


	//   ....[32]....
        /*0528*/ 	.word	0x0500000f


	//   ....[33]....
        /*052c*/ 	.word	0x0500000f


	//   ....[34]....
        /*0530*/ 	.word	0x0500000f


	//   ....[35]....
        /*0534*/ 	.word	0x0500000f


	//   ....[36]....
        /*0538*/ 	.word	0x0500000f


	//   ....[37]....
        /*053c*/ 	.word	0x0500000f


	//   ....[38]....
        /*0540*/ 	.word	0x0500000f


	//   ....[39]....
        /*0544*/ 	.word	0x0500000f


	//   ....[40]....
        /*0548*/ 	.word	0x0500000f


	//   ....[41]....
        /*054c*/ 	.word	0x0500000f


	//   ....[42]....
        /*0550*/ 	.word	0x0500000f


	//   ....[43]....
        /*0554*/ 	.word	0x0500000f


	//   ....[44]....
        /*0558*/ 	.word	0x0500000f


	//   ....[45]....
        /*055c*/ 	.word	0x0500000f


	//   ....[46]....
        /*0560*/ 	.word	0x0500000f


	//   ....[47]....
        /*0564*/ 	.word	0x0500000f


	//   ....[48]....
        /*0568*/ 	.word	0x0500000f


	//   ....[49]....
        /*056c*/ 	.word	0x0500000f


	//   ....[50]....
        /*0570*/ 	.word	0x0500000f


	//   ....[51]....
        /*0574*/ 	.word	0x0500000f


	//   ....[52]....
        /*0578*/ 	.word	0x0500000f


	//   ....[53]....
        /*057c*/ 	.word	0x0500000f


	//   ....[54]....
        /*0580*/ 	.word	0x0500000f


	//   ....[55]....
        /*0584*/ 	.word	0x0500000f


	//   ....[56]....
        /*0588*/ 	.word	0x0500000f


	//   ....[57]....
        /*058c*/ 	.word	0x0500000f


	//   ....[58]....
        /*0590*/ 	.word	0x0500000f


	//   ....[59]....
        /*0594*/ 	.word	0x0500000f


	//   ....[60]....
        /*0598*/ 	.word	0x0500000f


	//   ....[61]....
        /*059c*/ 	.word	0x0500000f


	//----- nvinfo : EIATTR_COOP_GROUP_INSTR_OFFSETS
	.align		4
.L_90:
        /*05a0*/ 	.byte	0x04, 0x28
        /*05a2*/ 	.short	(.L_92 - .L_91)


	//   ....[0]....
.L_91:
        /*05a4*/ 	.word	0x00000080


	//   ....[1]....
        /*05a8*/ 	.word	0x00000090


	//   ....[2]....
        /*05ac*/ 	.word	0x000002d0


	//   ....[3]....
        /*05b0*/ 	.word	0x00000430


	//   ....[4]....
        /*05b4*/ 	.word	0x00000550


	//   ....[5]....
        /*05b8*/ 	.word	0x000006b0


	//   ....[6]....
        /*05bc*/ 	.word	0x00001560


	//   ....[7]....
        /*05c0*/ 	.word	0x000024c0


	//   ....[8]....
        /*05c4*/ 	.word	0x000025c0


	//   ....[9]....
        /*05c8*/ 	.word	0x00002b30


	//   ....[10]....
        /*05cc*/ 	.word	0x00002bb0


	//   ....[11]....
        /*05d0*/ 	.word	0x00004030


	//   ....[12]....
        /*05d4*/ 	.word	0x00004050


	//   ....[13]....
        /*05d8*/ 	.word	0x000047f0


	//   ....[14]....
        /*05dc*/ 	.word	0x000049c0


	//   ....[15]....
        /*05e0*/ 	.word	0x00005d80


	//   ....[16]....
        /*05e4*/ 	.word	0x00005d90


	//   ....[17]....
        /*05e8*/ 	.word	0x00005df0


	//   ....[18]....
        /*05ec*/ 	.word	0x00005e00


	//   ....[19]....
        /*05f0*/ 	.word	0x00007380


	//   ....[20]....
        /*05f4*/ 	.word	0x000073b0


	//   ....[21]....
        /*05f8*/ 	.word	0x000073d0


	//   ....[22]....
        /*05fc*/ 	.word	0x000073e0


	//   ....[23]....
        /*0600*/ 	.word	0x000073f0


	//   ....[24]....
        /*0604*/ 	.word	0x00007400


	//   ....[25]....
        /*0608*/ 	.word	0x00007410


	//   ....[26]....
        /*060c*/ 	.word	0x00007420


	//   ....[27]....
        /*0610*/ 	.word	0x00007440


	//   ....[28]....
        /*0614*/ 	.word	0x00007450


	//   ....[29]....
        /*0618*/ 	.word	0x00007460


	//   ....[30]....
        /*061c*/ 	.word	0x00007470


	//   ....[31]....
        /*0620*/ 	.word	0x00007480


	//   ....[32]....
        /*0624*/ 	.word	0x00007490


	//   ....[33]....
        /*0628*/ 	.word	0x000074a0


	//   ....[34]....
        /*062c*/ 	.word	0x000074b0


	//   ....[35]....
        /*0630*/ 	.word	0x000074c0


	//   ....[36]....
        /*0634*/ 	.word	0x000074d0


	//   ....[37]....
        /*0638*/ 	.word	0x000074e0


	//   ....[38]....
        /*063c*/ 	.word	0x000074f0


	//   ....[39]....
        /*0640*/ 	.word	0x00007500


	//   ....[40]....
        /*0644*/ 	.word	0x00007510


	//   ....[41]....
        /*0648*/ 	.word	0x00007520


	//   ....[42]....
        /*064c*/ 	.word	0x00007530


	//   ....[43]....
        /*0650*/ 	.word	0x00007540


	//   ....[44]....
        /*0654*/ 	.word	0x00007550


	//   ....[45]....
        /*0658*/ 	.word	0x00007560


	//   ....[46]....
        /*065c*/ 	.word	0x00007570


	//   ....[47]....
        /*0660*/ 	.word	0x00007580


	//   ....[48]....
        /*0664*/ 	.word	0x00007590


	//   ....[49]....
        /*0668*/ 	.word	0x000075a0


	//   ....[50]....
        /*066c*/ 	.word	0x000075b0


	//   ....[51]....
        /*0670*/ 	.word	0x000075c0


	//   ....[52]....
        /*0674*/ 	.word	0x000075d0


	//   ....[53]....
        /*0678*/ 	.word	0x000075e0


	//   ....[54]....
        /*067c*/ 	.word	0x000075f0


	//   ....[55]....
        /*0680*/ 	.word	0x00007600


	//   ....[56]....
        /*0684*/ 	.word	0x00007610


	//   ....[57]....
        /*0688*/ 	.word	0x00007620


	//   ....[58]....
        /*068c*/ 	.word	0x00007630


	//   ....[59]....
        /*0690*/ 	.word	0x00007640


	//   ....[60]....
        /*0694*/ 	.word	0x00007650


	//   ....[61]....
        /*0698*/ 	.word	0x00007660


	//   ....[62]....
        /*069c*/ 	.word	0x00007670


	//   ....[63]....
        /*06a0*/ 	.word	0x00007680


	//   ....[64]....
        /*06a4*/ 	.word	0x00007690


	//   ....[65]....
        /*06a8*/ 	.word	0x000076a0


	//   ....[66]....
        /*06ac*/ 	.word	0x000076b0


	//   ....[67]....
        /*06b0*/ 	.word	0x000076c0


	//   ....[68]....
        /*06b4*/ 	.word	0x000076d0


	//   ....[69]....
        /*06b8*/ 	.word	0x000076e0


	//   ....[70]....
        /*06bc*/ 	.word	0x000076f0


	//   ....[71]....
        /*06c0*/ 	.word	0x00007700


	//   ....[72]....
        /*06c4*/ 	.word	0x00007710


	//   ....[73]....
        /*06c8*/ 	.word	0x00007720


	//   ....[74]....
        /*06cc*/ 	.word	0x00007730


	//   ....[75]....
        /*06d0*/ 	.word	0x00007740


	//   ....[76]....
        /*06d4*/ 	.word	0x00007750


	//   ....[77]....
        /*06d8*/ 	.word	0x00007760


	//   ....[78]....
        /*06dc*/ 	.word	0x00007770


	//   ....[79]....
        /*06e0*/ 	.word	0x00007780


	//   ....[80]....
        /*06e4*/ 	.word	0x00007790


	//   ....[81]....
        /*06e8*/ 	.word	0x000077a0


	//   ....[82]....
        /*06ec*/ 	.word	0x000077b0


	//   ....[83]....
        /*06f0*/ 	.word	0x000077c0


	//   ....[84]....
        /*06f4*/ 	.word	0x000077d0


	//   ....[85]....
        /*06f8*/ 	.word	0x000077e0


	//   ....[86]....
        /*06fc*/ 	.word	0x000077f0


	//   ....[87]....
        /*0700*/ 	.word	0x00007800


	//   ....[88]....
        /*0704*/ 	.word	0x00007810


	//   ....[89]....
        /*0708*/ 	.word	0x00007820


	//   ....[90]....
        /*070c*/ 	.word	0x00007830


	//   ....[91]....
        /*0710*/ 	.word	0x00007840


	//   ....[92]....
        /*0714*/ 	.word	0x00007850


	//   ....[93]....
        /*0718*/ 	.word	0x00007860


	//   ....[94]....
        /*071c*/ 	.word	0x00007870


	//   ....[95]....
        /*0720*/ 	.word	0x00007880


	//   ....[96]....
        /*0724*/ 	.word	0x000078a0


	//   ....[97]....
        /*0728*/ 	.word	0x000078b0


	//   ....[98]....
        /*072c*/ 	.word	0x000078c0


	//   ....[99]....
        /*0730*/ 	.word	0x000078d0


	//   ....[100]....
        /*0734*/ 	.word	0x000078e0


	//   ....[101]....
        /*0738*/ 	.word	0x000078f0


	//   ....[102]....
        /*073c*/ 	.word	0x00007910


	//   ....[103]....
        /*0740*/ 	.word	0x00007920


	//   ....[104]....
        /*0744*/ 	.word	0x00007930


	//   ....[105]....
        /*0748*/ 	.word	0x00007940


	//   ....[106]....
        /*074c*/ 	.word	0x00007970


	//   ....[107]....
        /*0750*/ 	.word	0x00007990


	//   ....[108]....
        /*0754*/ 	.word	0x000079a0


	//   ....[109]....
        /*0758*/ 	.word	0x000079b0


	//   ....[110]....
        /*075c*/ 	.word	0x000079d0


	//   ....[111]....
        /*0760*/ 	.word	0x000079e0


	//   ....[112]....
        /*0764*/ 	.word	0x00007a00


	//   ....[113]....
        /*0768*/ 	.word	0x00007a20


	//   ....[114]....
        /*076c*/ 	.word	0x00007a40


	//   ....[115]....
        /*0770*/ 	.word	0x00007a70


	//   ....[116]....
        /*0774*/ 	.word	0x00007aa0


	//   ....[117]....
        /*0778*/ 	.word	0x00007ad0


	//   ....[118]....
        /*077c*/ 	.word	0x00007b00


	//   ....[119]....
        /*0780*/ 	.word	0x00007b30


	//   ....[120]....
        /*0784*/ 	.word	0x00007b60


	//   ....[121]....
        /*0788*/ 	.word	0x00007b90


	//   ....[122]....
        /*078c*/ 	.word	0x00007bc0


	//   ....[123]....
        /*0790*/ 	.word	0x00007c00


	//   ....[124]....
        /*0794*/ 	.word	0x00007c30


	//   ....[125]....
        /*0798*/ 	.word	0x00007c60


	//   ....[126]....
        /*079c*/ 	.word	0x00007c90


	//   ....[127]....
        /*07a0*/ 	.word	0x00007cc0


	//   ....[128]....
        /*07a4*/ 	.word	0x00007d00


	//   ....[129]....
        /*07a8*/ 	.word	0x00007d30


	//   ....[130]....
        /*07ac*/ 	.word	0x00007d70


	//   ....[131]....
        /*07b0*/ 	.word	0x00007da0


	//   ....[132]....
        /*07b4*/ 	.word	0x00007dd0


	//   ....[133]....
        /*07b8*/ 	.word	0x00007e10


	//   ....[134]....
        /*07bc*/ 	.word	0x00007e50


	//   ....[135]....
        /*07c0*/ 	.word	0x00007ed0


	//   ....[136]....
        /*07c4*/ 	.word	0x00007f30


	//   ....[137]....
        /*07c8*/ 	.word	0x00007f80


	//   ....[138]....
        /*07cc*/ 	.word	0x00007fc0


	//   ....[139]....
        /*07d0*/ 	.word	0x00008000


	//   ....[140]....
        /*07d4*/ 	.word	0x00008040


	//   ....[141]....
        /*07d8*/ 	.word	0x000080e0


	//   ....[142]....
        /*07dc*/ 	.word	0x00008110


	//   ....[143]....
        /*07e0*/ 	.word	0x00008150


	//   ....[144]....
        /*07e4*/ 	.word	0x00008180


	//   ....[145]....
        /*07e8*/ 	.word	0x000081d0


	//   ....[146]....
        /*07ec*/ 	.word	0x00008250


	//   ....[147]....
        /*07f0*/ 	.word	0x00008500


	//   ....[148]....
        /*07f4*/ 	.word	0x00008550


	//   ....[149]....
        /*07f8*/ 	.word	0x00008590


	//   ....[150]....
        /*07fc*/ 	.word	0x000085d0


	//   ....[151]....
        /*0800*/ 	.word	0x00008600


	//   ....[152]....
        /*0804*/ 	.word	0x00008630


	//   ....[153]....
        /*0808*/ 	.word	0x000093b0


	//   ....[154]....
        /*080c*/ 	.word	0x000093e0


	//   ....[155]....
        /*0810*/ 	.word	0x0000a530


	//   ....[156]....
        /*0814*/ 	.word	0x0000b790


	//   ....[157]....
        /*0818*/ 	.word	0x0000b7d0


	//   ....[158]....
        /*081c*/ 	.word	0x0000b800


	//   ....[159]....
        /*0820*/ 	.word	0x0000b880


	//   ....[160]....
        /*0824*/ 	.word	0x0000b8f0


	//   ....[161]....
        /*0828*/ 	.word	0x0000b910


	//   ....[162]....
        /*082c*/ 	.word	0x0000b970


	//   ....[163]....
        /*0830*/ 	.word	0x0000b990


	//   ....[164]....
        /*0834*/ 	.word	0x0000b9f0


	//   ....[165]....
        /*0838*/ 	.word	0x0000ba10


	//   ....[166]....
        /*083c*/ 	.word	0x0000ba70


	//   ....[167]....
        /*0840*/ 	.word	0x0000ba90


	//   ....[168]....
        /*0844*/ 	.word	0x0000baf0


	//   ....[169]....
        /*0848*/ 	.word	0x0000bb10


	//   ....[170]....
        /*084c*/ 	.word	0x0000bb70


	//   ....[171]....
        /*0850*/ 	.word	0x0000bb90


	//   ....[172]....
        /*0854*/ 	.word	0x0000bf30


	//   ....[173]....
        /*0858*/ 	.word	0x0000bf60


	//   ....[174]....
        /*085c*/ 	.word	0x0000bff0


	//   ....[175]....
        /*0860*/ 	.word	0x0000c030


	//   ....[176]....
        /*0864*/ 	.word	0x0000c060


	//   ....[177]....
        /*0868*/ 	.word	0x0000c090


	//   ....[178]....
        /*086c*/ 	.word	0x0000c0f0


	//   ....[179]....
        /*0870*/ 	.word	0x0000c120


	//   ....[180]....
        /*0874*/ 	.word	0x0000c180


	//   ....[181]....
        /*0878*/ 	.word	0x0000c1b0


	//   ....[182]....
        /*087c*/ 	.word	0x0000c210


	//   ....[183]....
        /*0880*/ 	.word	0x0000c230


	//   ....[184]....
        /*0884*/ 	.word	0x0000c270


	//   ....[185]....
        /*0888*/ 	.word	0x0000c290


	//   ....[186]....
        /*088c*/ 	.word	0x0000c320


	//   ....[187]....
        /*0890*/ 	.word	0x0000c350


	//   ....[188]....
        /*0894*/ 	.word	0x0000c8d0


	//   ....[189]....
        /*0898*/ 	.word	0x0000c900


	//   ....[190]....
        /*089c*/ 	.word	0x0000c920


	//   ....[191]....
        /*08a0*/ 	.word	0x0000c980


	//   ....[192]....
        /*08a4*/ 	.word	0x0000ca00


	//   ....[193]....
        /*08a8*/ 	.word	0x0000ca20


	//   ....[194]....
        /*08ac*/ 	.word	0x0000caa0


	//   ....[195]....
        /*08b0*/ 	.word	0x0000cac0


	//   ....[196]....
        /*08b4*/ 	.word	0x0000cb40


	//   ....[197]....
        /*08b8*/ 	.word	0x0000cb60


	//   ....[198]....
        /*08bc*/ 	.word	0x0000cbe0


	//   ....[199]....
        /*08c0*/ 	.word	0x0000cc00


	//   ....[200]....
        /*08c4*/ 	.word	0x0000cc80


	//   ....[201]....
        /*08c8*/ 	.word	0x0000cca0


	//   ....[202]....
        /*08cc*/ 	.word	0x0000cd20


	//   ....[203]....
        /*08d0*/ 	.word	0x0000cd50


	//   ....[204]....
        /*08d4*/ 	.word	0x0000d3c0


	//   ....[205]....
        /*08d8*/ 	.word	0x0000d3e0


	//   ....[206]....
        /*08dc*/ 	.word	0x0000d3f0


	//   ....[207]....
        /*08e0*/ 	.word	0x0000d400


	//   ....[208]....
        /*08e4*/ 	.word	0x0000d410


	//   ....[209]....
        /*08e8*/ 	.word	0x0000d420


	//   ....[210]....
        /*08ec*/ 	.word	0x0000d440


	//   ....[211]....
        /*08f0*/ 	.word	0x0000d490


	//   ....[212]....
        /*08f4*/ 	.word	0x0000d4b0


	//   ....[213]....
        /*08f8*/ 	.word	0x0000d4f0


	//   ....[214]....
        /*08fc*/ 	.word	0x0000d510


	//   ....[215]....
        /*0900*/ 	.word	0x0000d550


	//   ....[216]....
        /*0904*/ 	.word	0x0000d570


	//   ....[217]....
        /*0908*/ 	.word	0x0000d5b0


	//   ....[218]....
        /*090c*/ 	.word	0x0000d5d0


	//   ....[219]....
        /*0910*/ 	.word	0x0000d600


	//   ....[220]....
        /*0914*/ 	.word	0x0000d980


	//   ....[221]....
        /*0918*/ 	.word	0x0000d9a0


	//   ....[222]....
        /*091c*/ 	.word	0x0000d9c0


	//   ....[223]....
        /*0920*/ 	.word	0x0000d9d0


	//   ....[224]....
        /*0924*/ 	.word	0x0000d9e0


	//   ....[225]....
        /*0928*/ 	.word	0x0000da00


	//   ....[226]....
        /*092c*/ 	.word	0x0000da50


	//   ....[227]....
        /*0930*/ 	.word	0x0000da70


	//   ....[228]....
        /*0934*/ 	.word	0x0000dab0


	//   ....[229]....
        /*0938*/ 	.word	0x0000dad0


	//   ....[230]....
        /*093c*/ 	.word	0x0000db10


	//   ....[231]....
        /*0940*/ 	.word	0x0000db30


	//   ....[232]....
        /*0944*/ 	.word	0x0000db70


	//   ....[233]....
        /*0948*/ 	.word	0x0000db90


	//   ....[234]....
        /*094c*/ 	.word	0x0000dbc0


	//   ....[235]....
        /*0950*/ 	.word	0x0000dc20


	//   ....[236]....
        /*0954*/ 	.word	0x0000f120


	//   ....[237]....
        /*0958*/ 	.word	0x0000f640


	//   ....[238]....
        /*095c*/ 	.word	0x0000f730


	//   ....[239]....
        /*0960*/ 	.word	0x0000f820


	//   ....[240]....
        /*0964*/ 	.word	0x0000f8d0


	//   ....[241]....
        /*0968*/ 	.word	0x0000f9a0


	//   ....[242]....
        /*096c*/ 	.word	0x0000fa00


	//   ....[243]....
        /*0970*/ 	.word	0x0000fad0


	//   ....[244]....
        /*0974*/ 	.word	0x0000fb30


	//   ....[245]....
        /*0978*/ 	.word	0x0000fc00


	//   ....[246]....
        /*097c*/ 	.word	0x0000fc60


	//   ....[247]....
        /*0980*/ 	.word	0x0000fd30


	//   ....[248]....
        /*0984*/ 	.word	0x0000fd90


	//   ....[249]....
        /*0988*/ 	.word	0x0000fe60


	//   ....[250]....
        /*098c*/ 	.word	0x0000fec0


	//   ....[251]....
        /*0990*/ 	.word	0x0000ff90


	//   ....[252]....
        /*0994*/ 	.word	0x0000fff0


	//   ....[253]....
        /*0998*/ 	.word	0x000100b0


	//   ....[254]....
        /*099c*/ 	.word	0x00010240


	//   ....[255]....
        /*09a0*/ 	.word	0x000102d0


	//   ....[0]....
        /*09a4*/ 	.word	0x000103c0


	//   ....[1]....
        /*09a8*/ 	.word	0x00010410


	//   ....[2]....
        /*09ac*/ 	.word	0x00010510


	//   ....[3]....
        /*09b0*/ 	.word	0x00010560


	//   ....[4]....
        /*09b4*/ 	.word	0x00010660


	//   ....[5]....
        /*09b8*/ 	.word	0x000106b0


	//   ....[6]....
        /*09bc*/ 	.word	0x00010790


	//   ....[7]....
        /*09c0*/ 	.word	0x00010830


	//   ....[8]....
        /*09c4*/ 	.word	0x000108a0


	//   ....[9]....
        /*09c8*/ 	.word	0x00010960


	//   ....[10]....
        /*09cc*/ 	.word	0x000109c0


	//   ....[11]....
        /*09d0*/ 	.word	0x00010a90


	//   ....[12]....
        /*09d4*/ 	.word	0x00010b00


	//   ....[13]....
        /*09d8*/ 	.word	0x00010bc0


	//   ....[14]....
        /*09dc*/ 	.word	0x00010c40


	//   ....[15]....
        /*09e0*/ 	.word	0x00010c90


	//   ....[16]....
        /*09e4*/ 	.word	0x00010d60


	//   ....[17]....
        /*09e8*/ 	.word	0x00010e20


	//   ....[18]....
        /*09ec*/ 	.word	0x00010e90


	//   ....[19]....
        /*09f0*/ 	.word	0x00010f70


	//   ....[20]....
        /*09f4*/ 	.word	0x00010fe0


	//   ....[21]....
        /*09f8*/ 	.word	0x000110c0


	//   ....[22]....
        /*09fc*/ 	.word	0x00011130


	//   ....[23]....
        /*0a00*/ 	.word	0x00011210


	//   ....[24]....
        /*0a04*/ 	.word	0x00011280


	//   ....[25]....
        /*0a08*/ 	.word	0x00011360


	//   ....[26]....
        /*0a0c*/ 	.word	0x000113d0


	//   ....[27]....
        /*0a10*/ 	.word	0x000114a0


	//   ....[28]....
        /*0a14*/ 	.word	0x00011510


	//   ....[29]....
        /*0a18*/ 	.word	0x000115d0


	//   ....[30]....
        /*0a1c*/ 	.word	0x00011710


	//   ....[31]....
        /*0a20*/ 	.word	0x000117b0


	//   ....[32]....
        /*0a24*/ 	.word	0x00011810


	//   ....[33]....
        /*0a28*/ 	.word	0x000118c0


	//   ....[34]....
        /*0a2c*/ 	.word	0x00011950


	//   ....[35]....
        /*0a30*/ 	.word	0x000119f0


	//   ....[36]....
        /*0a34*/ 	.word	0x00011a70


	//   ....[37]....
        /*0a38*/ 	.word	0x00011b10


	//   ....[38]....
        /*0a3c*/ 	.word	0x00011ba0


	//   ....[39]....
        /*0a40*/ 	.word	0x00011c40


	//   ....[40]....
        /*0a44*/ 	.word	0x00011cd0


	//   ....[41]....
        /*0a48*/ 	.word	0x00011d70


	//   ....[42]....
        /*0a4c*/ 	.word	0x00011df0


	//   ....[43]....
        /*0a50*/ 	.word	0x00011e90


	//   ....[44]....
        /*0a54*/ 	.word	0x00011f20


	//   ....[45]....
        /*0a58*/ 	.word	0x00011fc0


	//   ....[46]....
        /*0a5c*/ 	.word	0x000120a0


	//   ....[47]....
        /*0a60*/ 	.word	0x00012140


	//   ....[48]....
        /*0a64*/ 	.word	0x000121b0


	//   ....[49]....
        /*0a68*/ 	.word	0x00012260


	//   ....[50]....
        /*0a6c*/ 	.word	0x000122c0


	//   ....[51]....
        /*0a70*/ 	.word	0x00012370


	//   ....[52]....
        /*0a74*/ 	.word	0x000123d0


	//   ....[53]....
        /*0a78*/ 	.word	0x00012490


	//   ....[54]....
        /*0a7c*/ 	.word	0x000124f0


	//   ....[55]....
        /*0a80*/ 	.word	0x000125a0


	//   ....[56]....
        /*0a84*/ 	.word	0x00012600


	//   ....[57]....
        /*0a88*/ 	.word	0x000126b0


	//   ....[58]....
        /*0a8c*/ 	.word	0x00012710


	//   ....[59]....
        /*0a90*/ 	.word	0x000127d0


	//   ....[60]....
        /*0a94*/ 	.word	0x00012830


	//   ....[61]....
        /*0a98*/ 	.word	0x000128e0


	//----- nvinfo : EIATTR_REG_RECONFIG
	.align		4
.L_92:
        /*0a9c*/ 	.byte	0x01, 0x54
	.zero		2


	//----- nvinfo : EIATTR_SYSCALL_OFFSETS
	.align		4
        /*0aa0*/ 	.byte	0x04, 0x46
        /*0aa2*/ 	.short	(.L_94 - .L_93)


	//   ....[0]....
.L_93:
        /*0aa4*/ 	.word	0x00001720


	//   ....[1]....
        /*0aa8*/ 	.word	0x0000ac80


	//   ....[2]....
        /*0aac*/ 	.word	0x0000adc0


	//   ....[3]....
        /*0ab0*/ 	.word	0x0000af00


	//   ....[4]....
        /*0ab4*/ 	.word	0x0000b020


	//   ....[5]....
        /*0ab8*/ 	.word	0x0000c650


	//----- nvinfo : EIATTR_MBARRIER_INSTR_OFFSETS
	.align		4
.L_94:
        /*0abc*/ 	.byte	0x04, 0x39
        /*0abe*/ 	.short	(.L_96 - .L_95)


	//   ....[0]....
.L_95:
        /*0ac0*/ 	.word	0x00000180
        /*0ac4*/ 	.word	0x000000ff
        /*0ac8*/ 	.word	0x00038800
        /*0acc*/ 	.short	0x0100
        /*0ace*/ 	.byte	0x08
	.zero		1


	//   ....[1]....
        /*0ad0*/ 	.word	0x00000190
        /*0ad4*/ 	.word	0x000000ff
        /*0ad8*/ 	.word	0x00038820
        /*0adc*/ 	.short	0x0100
        /*0ade*/ 	.byte	0x08
	.zero		1


	//   ....[2]....
        /*0ae0*/ 	.word	0x00000280
        /*0ae4*/ 	.word	0x000000ff
        /*0ae8*/ 	.word	0x00038830
        /*0aec*/ 	.short	0x0100
        /*0aee*/ 	.byte	0x08
	.zero		1


	//   ....[3]....
        /*0af0*/ 	.word	0x00000290
        /*0af4*/ 	.word	0x000000ff
        /*0af8*/ 	.word	0x00038840
        /*0afc*/ 	.short	0x0100
        /*0afe*/ 	.byte	0x08
	.zero		1


	//   ....[4]....
        /*0b00*/ 	.word	0x000002a0
        /*0b04*/ 	.word	0x000000ff
        /*0b08*/ 	.word	0x00038838
        /*0b0c*/ 	.short	0x0100
        /*0b0e*/ 	.byte	0x08
	.zero		1


	//   ....[5]....
        /*0b10*/ 	.word	0x000002b0
        /*0b14*/ 	.word	0x000000ff
        /*0b18*/ 	.word	0x00038848
        /*0b1c*/ 	.short	0x0100
        /*0b1e*/ 	.byte	0x08
	.zero		1


	//   ....[6]....
        /*0b20*/ 	.word	0x000003e0
        /*0b24*/ 	.word	0x000000ff
        /*0b28*/ 	.word	0x00038850
        /*0b2c*/ 	.short	0x0100
        /*0b2e*/ 	.byte	0x08
	.zero		1


	//   ....[7]....
        /*0b30*/ 	.word	0x000003f0
        /*0b34*/ 	.word	0x000000ff
        /*0b38*/ 	.word	0x00038860
        /*0b3c*/ 	.short	0x0100
        /*0b3e*/ 	.byte	0x08
	.zero		1


	//   ....[8]....
        /*0b40*/ 	.word	0x00000400
        /*0b44*/ 	.word	0x000000ff
        /*0b48*/ 	.word	0x00038858
        /*0b4c*/ 	.short	0x0100
        /*0b4e*/ 	.byte	0x08
	.zero		1


	//   ....[9]....
        /*0b50*/ 	.word	0x00000410
        /*0b54*/ 	.word	0x000000ff
        /*0b58*/ 	.word	0x00038868
        /*0b5c*/ 	.short	0x0100
        /*0b5e*/ 	.byte	0x08
	.zero		1


	//   ....[10]....
        /*0b60*/ 	.word	0x00000500
        /*0b64*/ 	.word	0x000000ff
        /*0b68*/ 	.word	0x00038870
        /*0b6c*/ 	.short	0x0100
        /*0b6e*/ 	.byte	0x06
	.zero		1


	//   ....[11]....
        /*0b70*/ 	.word	0x00000510
        /*0b74*/ 	.word	0x000000ff
        /*0b78*/ 	.word	0x00038880
        /*0b7c*/ 	.short	0x0100
        /*0b7e*/ 	.byte	0x06
	.zero		1


	//   ....[12]....
        /*0b80*/ 	.word	0x00000520
        /*0b84*/ 	.word	0x000000ff
        /*0b88*/ 	.word	0x00038878
        /*0b8c*/ 	.short	0x0100
        /*0b8e*/ 	.byte	0x06
	.zero		1


	//   ....[13]....
        /*0b90*/ 	.word	0x00000530
        /*0b94*/ 	.word	0x000000ff
        /*0b98*/ 	.word	0x00038888
        /*0b9c*/ 	.short	0x0100
        /*0b9e*/ 	.byte	0x06
	.zero		1


	//   ....[14]....
        /*0ba0*/ 	.word	0x00000660
        /*0ba4*/ 	.word	0x000000ff
        /*0ba8*/ 	.word	0x00038890
        /*0bac*/ 	.short	0x0100
        /*0bae*/ 	.byte	0x08
	.zero		1


	//   ....[15]....
        /*0bb0*/ 	.word	0x00000670
        /*0bb4*/ 	.word	0x000000ff
        /*0bb8*/ 	.word	0x000388a0
        /*0bbc*/ 	.short	0x0100
        /*0bbe*/ 	.byte	0x08
	.zero		1


	//   ....[16]....
        /*0bc0*/ 	.word	0x00000680
        /*0bc4*/ 	.word	0x000000ff
        /*0bc8*/ 	.word	0x00038898
        /*0bcc*/ 	.short	0x0100
        /*0bce*/ 	.byte	0x08
	.zero		1


	//   ....[17]....
        /*0bd0*/ 	.word	0x00000690
        /*0bd4*/ 	.word	0x000000ff
        /*0bd8*/ 	.word	0x000388a8
        /*0bdc*/ 	.short	0x0100
        /*0bde*/ 	.byte	0x08
	.zero		1


	//   ....[18]....
        /*0be0*/ 	.word	0x000007d0
        /*0be4*/ 	.word	0x000000ff
        /*0be8*/ 	.word	0x000388b0
        /*0bec*/ 	.short	0x0100
        /*0bee*/ 	.byte	0x08
	.zero		1


	//   ....[19]....
        /*0bf0*/ 	.word	0x000007e0
        /*0bf4*/ 	.word	0x000000ff
        /*0bf8*/ 	.word	0x000388c0
        /*0bfc*/ 	.short	0x0100
        /*0bfe*/ 	.byte	0x08
	.zero		1


	//   ....[20]....
        /*0c00*/ 	.word	0x000007f0
        /*0c04*/ 	.word	0x000000ff
        /*0c08*/ 	.word	0x000388b8
        /*0c0c*/ 	.short	0x0100
        /*0c0e*/ 	.byte	0x08
	.zero		1


	//   ....[21]....
        /*0c10*/ 	.word	0x00000800
        /*0c14*/ 	.word	0x000000ff
        /*0c18*/ 	.word	0x000388c8
        /*0c1c*/ 	.short	0x0100
        /*0c1e*/ 	.byte	0x08
	.zero		1


	//   ....[22]....
        /*0c20*/ 	.word	0x00001750
        /*0c24*/ 	.word	0x000000ff
        /*0c28*/ 	.word	0x00038800
        /*0c2c*/ 	.short	0x010a
        /*0c2e*/ 	.byte	0x29
	.zero		1


	//   ....[23]....
        /*0c30*/ 	.word	0x000017e0
        /*0c34*/ 	.word	0x000000ff
        /*0c38*/ 	.word	0x00038830
        /*0c3c*/ 	.short	0x010a
        /*0c3e*/ 	.byte	0x29
	.zero		1


	//   ....[24]....
        /*0c40*/ 	.word	0x00001820
        /*0c44*/ 	.word	0x000000ff
        /*0c48*/ 	.word	0x00038830
        /*0c4c*/ 	.short	0x010a
        /*0c4e*/ 	.byte	0x29
	.zero		1


	//   ....[25]....
        /*0c50*/ 	.word	0x00001d00
        /*0c54*/ 	.word	0x000000ff
        /*0c58*/ 	.word	0x00000000
        /*0c5c*/ 	.short	0x0101
        /*0c5e*/ 	.byte	0x06
	.zero		1


	//   ....[26]....
        /*0c60*/ 	.word	0x000036e0
        /*0c64*/ 	.word	0x000000ff
        /*0c68*/ 	.word	0x00038850
        /*0c6c*/ 	.short	0x010a
        /*0c6e*/ 	.byte	0x29
	.zero		1


	//   ....[27]....
        /*0c70*/ 	.word	0x00003720
        /*0c74*/ 	.word	0x000000ff
        /*0c78*/ 	.word	0x00038850
        /*0c7c*/ 	.short	0x010a
        /*0c7e*/ 	.byte	0x29
	.zero		1


	//   ....[28]....
        /*0c80*/ 	.word	0x00003970
        /*0c84*/ 	.word	0x000000ff
        /*0c88*/ 	.word	0x00000000
        /*0c8c*/ 	.short	0x0101
        /*0c8e*/ 	.byte	0x06
	.zero		1


	//   ....[29]....
        /*0c90*/ 	.word	0x00003ac0
        /*0c94*/ 	.word	0x000000ff
        /*0c98*/ 	.word	0x00038830
        /*0c9c*/ 	.short	0x010a
        /*0c9e*/ 	.byte	0x31
	.zero		1


	//   ....[30]....
        /*0ca0*/ 	.word	0x00003b10
        /*0ca4*/ 	.word	0x000000ff
        /*0ca8*/ 	.word	0x00038830
        /*0cac*/ 	.short	0x010a
        /*0cae*/ 	.byte	0x31
	.zero		1


	//   ....[31]....
        /*0cb0*/ 	.word	0x00003e60
        /*0cb4*/ 	.word	0x000000ff
        /*0cb8*/ 	.word	0x00000000
        /*0cbc*/ 	.short	0x0101
        /*0cbe*/ 	.byte	0x06
	.zero		1


	//   ....[32]....
        /*0cc0*/ 	.word	0x00005970
        /*0cc4*/ 	.word	0x000000ff
        /*0cc8*/ 	.word	0x00038850
        /*0ccc*/ 	.short	0x010a
        /*0cce*/ 	.byte	0x31
	.zero		1


	//   ....[33]....
        /*0cd0*/ 	.word	0x000059c0
        /*0cd4*/ 	.word	0x000000ff
        /*0cd8*/ 	.word	0x00038850
        /*0cdc*/ 	.short	0x010a
        /*0cde*/ 	.byte	0x31
	.zero		1


	//   ....[34]....
        /*0ce0*/ 	.word	0x00005be0
        /*0ce4*/ 	.word	0x000000ff
        /*0ce8*/ 	.word	0x00000000
        /*0cec*/ 	.short	0x0101
        /*0cee*/ 	.byte	0x31
	.zero		1


	//   ....[35]....
        /*0cf0*/ 	.word	0x00008620
        /*0cf4*/ 	.word	0x000000ff
        /*0cf8*/ 	.word	0x00000000
        /*0cfc*/ 	.short	0x0101
        /*0cfe*/ 	.byte	0x04
	.zero		1


	//   ....[36]....
        /*0d00*/ 	.word	0x0000b560
        /*0d04*/ 	.word	0x000000ff
        /*0d08*/ 	.word	0x00038880
        /*0d0c*/ 	.short	0x010a
        /*0d0e*/ 	.byte	0x2a
	.zero		1


	//   ....[37]....
        /*0d10*/ 	.word	0x0000bcd0
        /*0d14*/ 	.word	0x000000ff
        /*0d18*/ 	.word	0x00038870
        /*0d1c*/ 	.short	0x0107
        /*0d1e*/ 	.byte	0x2a
	.zero		1


	//   ....[38]....
        /*0d20*/ 	.word	0x0000bd60
        /*0d24*/ 	.word	0x000000ff
        /*0d28*/ 	.word	0x00038870
        /*0d2c*/ 	.short	0x0101
        /*0d2e*/ 	.byte	0x2a
	.zero		1


	//   ....[39]....
        /*0d30*/ 	.word	0x0000bd90
        /*0d34*/ 	.word	0x000000ff
        /*0d38*/ 	.word	0x00038840
        /*0d3c*/ 	.short	0x010a
        /*0d3e*/ 	.byte	0x2a
	.zero		1


	//   ....[40]....
        /*0d40*/ 	.word	0x0000c3f0
        /*0d44*/ 	.word	0x000000ff
        /*0d48*/ 	.word	0x00038830
        /*0d4c*/ 	.short	0x0107
        /*0d4e*/ 	.byte	0x2a
	.zero		1


	//   ....[41]....
        /*0d50*/ 	.word	0x0000c480
        /*0d54*/ 	.word	0x000000ff
        /*0d58*/ 	.word	0x00038830
        /*0d5c*/ 	.short	0x0101
        /*0d5e*/ 	.byte	0x2a
	.zero		1


	//   ....[42]....
        /*0d60*/ 	.word	0x0000ce40
        /*0d64*/ 	.word	0x000000ff
        /*0d68*/ 	.word	0x00038800
        /*0d6c*/ 	.short	0x0107
        /*0d6e*/ 	.byte	0x2a
	.zero		1


	//   ....[43]....
        /*0d70*/ 	.word	0x0000ce80
        /*0d74*/ 	.word	0x000000ff
        /*0d78*/ 	.word	0x00038800
        /*0d7c*/ 	.short	0x0101
        /*0d7e*/ 	.byte	0x2a
	.zero		1


	//   ....[44]....
        /*0d80*/ 	.word	0x0000ce90
        /*0d84*/ 	.word	0x000000ff
        /*0d88*/ 	.word	0x00038820
        /*0d8c*/ 	.short	0x010a
        /*0d8e*/ 	.byte	0x2a
	.zero		1


	//   ....[45]....
        /*0d90*/ 	.word	0x0000d1d0
        /*0d94*/ 	.word	0x00000004
        /*0d98*/ 	.word	0x00038880
        /*0d9c*/ 	.short	0x010a
        /*0d9e*/ 	.byte	0x3f
	.zero		1


	//   ....[46]....
        /*0da0*/ 	.word	0x0000d710
        /*0da4*/ 	.word	0x00000004
        /*0da8*/ 	.word	0x00038870
        /*0dac*/ 	.short	0x0107
        /*0dae*/ 	.byte	0x3f
	.zero		1


	//   ....[47]....
        /*0db0*/ 	.word	0x0000d7a0
        /*0db4*/ 	.word	0x00000004
        /*0db8*/ 	.word	0x00038870
        /*0dbc*/ 	.short	0x0101
        /*0dbe*/ 	.byte	0x3f
	.zero		1


	//   ....[48]....
        /*0dc0*/ 	.word	0x0000d7d0
        /*0dc4*/ 	.word	0x00000004
        /*0dc8*/ 	.word	0x00038840
        /*0dcc*/ 	.short	0x010a
        /*0dce*/ 	.byte	0x3f
	.zero		1


	//   ....[49]....
        /*0dd0*/ 	.word	0x0000dce0
        /*0dd4*/ 	.word	0x00000004
        /*0dd8*/ 	.word	0x00038830
        /*0ddc*/ 	.short	0x0107
        /*0dde*/ 	.byte	0x3f
	.zero		1


	//   ....[50]....
        /*0de0*/ 	.word	0x0000dd80
        /*0de4*/ 	.word	0x00000004
        /*0de8*/ 	.word	0x00038830
        /*0dec*/ 	.short	0x0101
        /*0dee*/ 	.byte	0x3f
	.zero		1


	//   ....[51]....
        /*0df0*/ 	.word	0x0000de00
        /*0df4*/ 	.word	0x00000005
        /*0df8*/ 	.word	0x00038870
        /*0dfc*/ 	.short	0x010a
        /*0dfe*/ 	.byte	0x3f
	.zero		1


	//   ....[52]....
        /*0e00*/ 	.word	0x0000de90
        /*0e04*/ 	.word	0x00000005
        /*0e08*/ 	.word	0x00038860
        /*0e0c*/ 	.short	0x010a
        /*0e0e*/ 	.byte	0x3f
	.zero		1


	//   ....[53]....
        /*0e10*/ 	.word	0x0000e610
        /*0e14*/ 	.word	0x00000005
        /*0e18*/ 	.word	0x00038850
        /*0e1c*/ 	.short	0x0101
        /*0e1e*/ 	.byte	0x3f
	.zero		1


	//   ....[54]....
        /*0e20*/ 	.word	0x0000e6b0
        /*0e24*/ 	.word	0x00000005
        /*0e28*/ 	.word	0x00000000
        /*0e2c*/ 	.short	0x0101
        /*0e2e*/ 	.byte	0x3f
	.zero		1


	//   ....[55]....
        /*0e30*/ 	.word	0x0000e780
        /*0e34*/ 	.word	0x00000011
        /*0e38*/ 	.word	0x00038870
        /*0e3c*/ 	.short	0x010a
        /*0e3e*/ 	.byte	0x3f
	.zero		1


	//   ....[56]....
        /*0e40*/ 	.word	0x0000e840
        /*0e44*/ 	.word	0x00000011
        /*0e48*/ 	.word	0x00038860
        /*0e4c*/ 	.short	0x010a
        /*0e4e*/ 	.byte	0x3f
	.zero		1


	//   ....[57]....
        /*0e50*/ 	.word	0x0000efb0
        /*0e54*/ 	.word	0x00000011
        /*0e58*/ 	.word	0x00038850
        /*0e5c*/ 	.short	0x0101
        /*0e5e*/ 	.byte	0x3f
	.zero		1


	//   ....[58]....
        /*0e60*/ 	.word	0x0000f080
        /*0e64*/ 	.word	0x00000011
        /*0e68*/ 	.word	0x00000000
        /*0e6c*/ 	.short	0x0101
        /*0e6e*/ 	.byte	0x3f
	.zero		1


	//   ....[59]....
        /*0e70*/ 	.word	0x0000f0d0
        /*0e74*/ 	.word	0x00000005
        /*0e78*/ 	.word	0x00038820
        /*0e7c*/ 	.short	0x010a
        /*0e7e*/ 	.byte	0x3f
	.zero		1


	//   ....[60]....
        /*0e80*/ 	.word	0x0000f1f0
        /*0e84*/ 	.word	0x00000004
        /*0e88*/ 	.word	0x00038840
        /*0e8c*/ 	.short	0x010a
        /*0e8e*/ 	.byte	0x3f
	.zero		1


	//   ....[61]....
        /*0e90*/ 	.word	0x0000f290
        /*0e94*/ 	.word	0x00000005
        /*0e98*/ 	.word	0x00038840
        /*0e9c*/ 	.short	0x010a
        /*0e9e*/ 	.byte	0x3f
	.zero		1


	//   ....[62]....
        /*0ea0*/ 	.word	0x0000f2d0
        /*0ea4*/ 	.word	0x00000004
        /*0ea8*/ 	.word	0x00038860
        /*0eac*/ 	.short	0x010a
        /*0eae*/ 	.byte	0x3f
	.zero		1


	//   ....[63]....
        /*0eb0*/ 	.word	0x0000f310
        /*0eb4*/ 	.word	0x00000005
        /*0eb8*/ 	.word	0x00038860
        /*0ebc*/ 	.short	0x010a
        /*0ebe*/ 	.byte	0x3f
	.zero		1


	//   ....[64]....
        /*0ec0*/ 	.word	0x0000f350
        /*0ec4*/ 	.word	0x00000004
        /*0ec8*/ 	.word	0x00038880
        /*0ecc*/ 	.short	0x010a
        /*0ece*/ 	.byte	0x3f
	.zero		1


	//   ....[65]....
        /*0ed0*/ 	.word	0x0000f390
        /*0ed4*/ 	.word	0x00000005
        /*0ed8*/ 	.word	0x00038880
        /*0edc*/ 	.short	0x010a
        /*0ede*/ 	.byte	0x3f
	.zero		1


	//   ....[66]....
        /*0ee0*/ 	.word	0x0000f400
        /*0ee4*/ 	.word	0x00000003
        /*0ee8*/ 	.word	0x00038800
        /*0eec*/ 	.short	0x010a
        /*0eee*/ 	.byte	0x3f
	.zero		1


	//   ....[67]....
        /*0ef0*/ 	.word	0x0000f460
        /*0ef4*/ 	.word	0x00000003
        /*0ef8*/ 	.word	0x00038830
        /*0efc*/ 	.short	0x010a
        /*0efe*/ 	.byte	0x3f
	.zero		1


	//   ....[68]....
        /*0f00*/ 	.word	0x0000f4c0
        /*0f04*/ 	.word	0x00000007
        /*0f08*/ 	.word	0x00038850
        /*0f0c*/ 	.short	0x010a
        /*0f0e*/ 	.byte	0x3f
	.zero		1


	//   ....[69]....
        /*0f10*/ 	.word	0x0000f530
        /*0f14*/ 	.word	0x00000000
        /*0f18*/ 	.word	0x00038830
        /*0f1c*/ 	.short	0x010a
        /*0f1e*/ 	.byte	0x3f
	.zero		1


	//   ....[70]....
        /*0f20*/ 	.word	0x0000f5a0
        /*0f24*/ 	.word	0x00000006
        /*0f28*/ 	.word	0x00038850
        /*0f2c*/ 	.short	0x010a
        /*0f2e*/ 	.byte	0x3f
	.zero		1


	//   ....[71]....
        /*0f30*/ 	.word	0x0000f680
        /*0f34*/ 	.word	0x00000002
        /*0f38*/ 	.word	0x00038880
        /*0f3c*/ 	.short	0x010a
        /*0f3e*/ 	.byte	0x3f
	.zero		1


	//   ....[72]....
        /*0f40*/ 	.word	0x00010190
        /*0f44*/ 	.word	0x00000002
        /*0f48*/ 	.word	0x00038840
        /*0f4c*/ 	.short	0x010a
        /*0f4e*/ 	.byte	0x3f
	.zero		1


	//   ....[73]....
        /*0f50*/ 	.word	0x00011610
        /*0f54*/ 	.word	0x00000003
        /*0f58*/ 	.word	0x00038820
        /*0f5c*/ 	.short	0x010a
        /*0f5e*/ 	.byte	0x3f
	.zero		1


	//   ....[74]....
        /*0f60*/ 	.word	0x00011660
        /*0f64*/ 	.word	0x00000004
        /*0f68*/ 	.word	0x00038880
        /*0f6c*/ 	.short	0x010a
        /*0f6e*/ 	.byte	0x3f
	.zero		1


	//   ....[75]....
        /*0f70*/ 	.word	0x00011ff0
        /*0f74*/ 	.word	0x00000004
        /*0f78*/ 	.word	0x00038840
        /*0f7c*/ 	.short	0x010a
        /*0f7e*/ 	.byte	0x3f
	.zero		1


	//   ....[76]....
        /*0f80*/ 	.word	0x00012910
        /*0f84*/ 	.word	0x00000005
        /*0f88*/ 	.word	0x00038870
        /*0f8c*/ 	.short	0x010a
        /*0f8e*/ 	.byte	0x3f
	.zero		1


	//   ....[77]....
        /*0f90*/ 	.word	0x00012960
        /*0f94*/ 	.word	0x00000005
        /*0f98*/ 	.word	0x00038860
        /*0f9c*/ 	.short	0x010a
        /*0f9e*/ 	.byte	0x3f
	.zero		1


	//   ....[78]....
        /*0fa0*/ 	.word	0x000129b0
        /*0fa4*/ 	.word	0x00000011
        /*0fa8*/ 	.word	0x00038870
        /*0fac*/ 	.short	0x010a
        /*0fae*/ 	.byte	0x3f
	.zero		1


	//   ....[79]....
        /*0fb0*/ 	.word	0x00012a00
        /*0fb4*/ 	.word	0x00000011
        /*0fb8*/ 	.word	0x00038860
        /*0fbc*/ 	.short	0x010a
        /*0fbe*/ 	.byte	0x3f
	.zero		1


	//   ....[80]....
        /*0fc0*/ 	.word	0x00012a50
        /*0fc4*/ 	.word	0x00000005
        /*0fc8*/ 	.word	0x00038820
        /*0fcc*/ 	.short	0x010a
        /*0fce*/ 	.byte	0x3f
	.zero		1


	//   ....[81]....
        /*0fd0*/ 	.word	0x00012aa0
        /*0fd4*/ 	.word	0x00000004
        /*0fd8*/ 	.word	0x00038840
        /*0fdc*/ 	.short	0x010a
        /*0fde*/ 	.byte	0x3f
	.zero		1


	//   ....[82]....
        /*0fe0*/ 	.word	0x00012af0
        /*0fe4*/ 	.word	0x00000005
        /*0fe8*/ 	.word	0x00038840
        /*0fec*/ 	.short	0x010a
        /*0fee*/ 	.byte	0x3f
	.zero		1


	//   ....[83]....
        /*0ff0*/ 	.word	0x00012b40
        /*0ff4*/ 	.word	0x00000004
        /*0ff8*/ 	.word	0x00038860
        /*0ffc*/ 	.short	0x010a
        /*0ffe*/ 	.byte	0x3f
	.zero		1


	//   ....[84]....
        /*1000*/ 	.word	0x00012b90
        /*1004*/ 	.word	0x00000005
        /*1008*/ 	.word	0x00038860
        /*100c*/ 	.short	0x010a
        /*100e*/ 	.byte	0x3f
	.zero		1


	//   ....[85]....
        /*1010*/ 	.word	0x00012be0
        /*1014*/ 	.word	0x00000004
        /*1018*/ 	.word	0x00038880
        /*101c*/ 	.short	0x010a
        /*101e*/ 	.byte	0x3f
	.zero		1


	//----- nvinfo : EIATTR_NUM_MBARRIERS
	.align		4
.L_96:
        /*1020*/ 	.byte	0x03, 0x38
        /*1022*/ 	.short	0x0016


	//----- nvinfo : EIATTR_EXIT_INSTR_OFFSETS
	.align		4
        /*1024*/ 	.byte	0x04, 0x1c
        /*1026*/ 	.short	(.L_98 - .L_97)


	//   ....[0]....
.L_97:
        /*1028*/ 	.word	0x0000f3e0


	//----- nvinfo : EIATTR_MAX_THREADS
	.align		4
.L_98:
        /*102c*/ 	.byte	0x04, 0x05
        /*102e*/ 	.short	(.L_100 - .L_99)
.L_99:
        /*1030*/ 	.word	0x00000180
        /*1034*/ 	.word	0x00000001
        /*1038*/ 	.word	0x00000001


	//----- nvinfo : EIATTR_CRS_STACK_SIZE
	.align		4
.L_100:
        /*103c*/ 	.byte	0x04, 0x1e
        /*103e*/ 	.short	(.L_102 - .L_101)
.L_101:
        /*1040*/ 	.word	0x00000000


	//----- nvinfo : EIATTR_CBANK_PARAM_SIZE
	.align		4
.L_102:
        /*1044*/ 	.byte	0x03, 0x19
        /*1046*/ 	.short	0x0a70


	//----- nvinfo : EIATTR_PARAM_CBANK
	.align		4
        /*1048*/ 	.byte	0x04, 0x0a
        /*104a*/ 	.short	(.L_104 - .L_103)
	.align		4
.L_103:
        /*104c*/ 	.word	index@(.nv.constant0._ZN7cutlass13device_kernelIN5flash11enable_sm90INS1_16FlashAttnFwdSm90INS1_25CollectiveMainloopFwdSm90ILi2EN4cute5tupleIJNS5_1CILi1EEES8_S8_EEENS6_IJNS7_ILi128EEESA_NS7_ILi256EEEEEELi256ENS_12float_e4m3_tEfNS_4arch4Sm90ELb0ELb0ELb0ELb0ELb1ELb0ELb0ELb1ELb0ELb1ELb1ELb0EEENS1_21CollectiveEpilogueFwdINS6_IJSA_SB_SA_EEES9_NS_10bfloat16_tESF_Li256ELb0ELb1ELb1ELb1EEENS1_19SingleTileSchedulerILb0ELb1ELb1ELi128EEEEEEEEEvNT_6ParamsE)
        /*1050*/ 	.short	0x0210
        /*1052*/ 	.short	0x0a70


	//----- nvinfo : EIATTR_SW_WAR
	.align		4
.L_104:
        /*1054*/ 	.byte	0x04, 0x36
        /*1056*/ 	.short	(.L_106 - .L_105)
.L_105:
        /*1058*/ 	.word	0x00000008
.L_106:


//--------------------- .nv.info._ZN7cutlass13device_kernelIN5flash11enable_sm90INS1_16FlashAttnFwdSm90INS1_25CollectiveMainloopFwdSm90ILi2EN4cute5tupleIJNS5_1CILi1EEES8_S8_EEENS6_IJNS7_ILi128EEESA_NS7_ILi256EEEEEELi256ENS_12float_e4m3_tEfNS_4arch4Sm90ELb0ELb0ELb0ELb1ELb1ELb0ELb0ELb1ELb0ELb1ELb1ELb0EEENS1_21CollectiveEpilogueFwdINS6_IJSA_SB_SA_EEES9_NS_10bfloat16_tESF_Li256ELb1ELb1ELb1ELb1EEENS1_36VarlenDynamicPersistentTileSchedulerILi128ELi128ELi256ELi128ELb1ELb1ELb1ELb0ELb1ELb1EEEEEEEEEvNT_6ParamsE --------------------------
	.section	.nv.info._ZN7cutlass13device_kernelIN5flash11enable_sm90INS1_16FlashAttnFwdSm90INS1_25CollectiveMainloopFwdSm90ILi2EN4cute5tupleIJNS5_1CILi1EEES8_S8_EEENS6_IJNS7_ILi128EEESA_NS7_ILi256EEEEEELi256ENS_12float_e4m3_tEfNS_4arch4Sm90ELb0ELb0ELb0ELb1ELb1ELb0ELb0ELb1ELb0ELb1ELb1ELb0EEENS1_21CollectiveEpilogueFwdINS6_IJSA_SB_SA_EEES9_NS_10bfloat16_tESF_Li256ELb1ELb1ELb1ELb1EEENS1_36VarlenDynamicPersistentTileSchedulerILi128ELi128ELi256ELi128ELb1ELb1ELb1ELb0ELb1ELb1EEEEEEEEEvNT_6ParamsE,"",@"SHT_CUDA_INFO"
	.sectionflags	@""
	.align	4


	//----- nvinfo : EIATTR_CUDA_API_VERSION
	.align		4
        /*0000*/ 	.byte	0x04, 0x37
        /*0002*/ 	.short	(.L_108 - .L_107)
.L_107:
        /*0004*/ 	.word	0x00000082


	//----- nvinfo : EIATTR_KPARAM_INFO
	.align		4
.L_108:
        /*0008*/ 	.byte	0x04, 0x17
        /*000a*/ 	.short	(.L_110 - .L_109)
.L_109:
        /*000c*/ 	.word	0x00000000
        /*0010*/ 	.short	0x0000
        /*0012*/ 	.short	0x0070
        /*0014*/ 	.byte	0x00, 0xf0, 0x01, 0x2a


	//----- nvinfo : EIATTR_SPARSE_MMA_MASK
	.align		4
.L_110:
        /*0018*/ 	.byte	0x03, 0x50
        /*001a*/ 	.short	0x0000


	//----- nvinfo : EIATTR_MAXREG_COUNT
	.align		4
        /*001c*/ 	.byte	0x03, 0x1b
        /*001e*/ 	.short	0x00a8


	//----- nvinfo : EIATTR_NUM_BARRIERS
	.align		4
        /*0020*/ 	.byte	0x02, 0x4c
        /*0022*/ 	.byte	0x10
	.zero		1


	//----- nvinfo : EIATTR_EXTERNS
	.align		4
        /*0024*/ 	.byte	0x04, 0x0f
        /*0026*/ 	.short	(.L_112 - .L_111)


	//   ....[0]....
	.align		4
.L_111:
        /*0028*/ 	.word	index@(__assertfail)


	//----- nvinfo : EIATTR_ANNOTATIONS
	.align		4
.L_112:
        /*002c*/ 	.byte	0x04, 0x55
        /*002e*/ 	.short	(.L_114 - .L_113)


	//   ....[0]....
.L_113:
        /*0030*/ 	.word	0x00000001
        /*0034*/ 	.byte	0xf0, 0x0a, 0x00, 0x00, 0x01, 0x00, 0x00, 0x00, 0xb0, 0x0c, 0x00, 0x00, 0x01, 0x00, 0x00, 0x00
        /* <DEDUP_REMOVED lines=29> */
        /*0214*/ 	.byte	0x30, 0x3f, 0x01, 0x00


	//----- nvinfo : EIATTR_MERCURY_ISA_VERSION
	.align		4
.L_114:
        /*0218*/ 	.byte	0x03, 0x5f
        /*021a*/ 	.short	0x0101


	//----- nvinfo : EIATTR_UNUSED_LOAD_BYTE_OFFSET
	.align		4
        /*021c*/ 	.byte	0x04, 0x44
        /*021e*/ 	.short	(.L_116 - .L_115)


	//   ....[0]....
.L_115:
        /*0220*/ 	.word	0x00000980
        /*0224*/ 	.word	0x0000fff0


	//   ....[1]....
        /*0228*/ 	.word	0x00007120
        /*022c*/ 	.word	0x0000fff0


	//----- nvinfo : EIATTR_INT_WARP_WIDE_INSTR_OFFSETS
	.align		4
.L_116:
        /*0230*/ 	.byte	0x04, 0x31
        /*0232*/ 	.short	(.L_118 - .L_117)


	//   ....[0]....
.L_117:
        /*0234*/ 	.word	0x000000c0


	//   ....[1]....
        /*0238*/ 	.word	0x000000d0


	//   ....[2]....
        /*023c*/ 	.word	0x00000170


	//   ....[3]....
        /*0240*/ 	.word	0x0000ea50


	//   ....[4]....
        /*0244*/ 	.word	0x0000eae0


	//   ....[5]....
        /*0248*/ 	.word	0x00012880


	//   ....[6]....
        /*024c*/ 	.word	0x00012910


	//----- nvinfo : EIATTR_COOP_GROUP_MASK_REGIDS
	.align		4
.L_118:
        /*0250*/ 	.byte	0x04, 0x29
        /*0252*/ 	.short	(.L_120 - .L_119)


	//   ....[0]....
.L_119:
        /*0254*/ 	.word	0xffffffff


	//   ....[1]....
        /*0258*/ 	.word	0xffffffff


	//   ....[2]....
        /*025c*/ 	.word	0xffffffff


	//   ....[3]....
        /*0260*/ 	.word	0xffffffff


	//   ....[4]....
        /*0264*/ 	.word	0xffffffff


	//   ....[5]....
        /*0268*/ 	.word	0xffffffff


	//   ....[6]....
        /*026c*/ 	.word	0xffffffff


	//   ....[7]....
        /*0270*/ 	.word	0xffffffff


	//   ....[8]....
        /*0274*/ 	.word	0xffffffff


	//   ....[9]....
        /*0278*/ 	.word	0xffffffff


	//   ....[10]....
        /*027c*/ 	.word	0xffffffff


	//   ....[11]....
        /*0280*/ 	.word	0xffffffff


	//   ....[12]....
        /*0284*/ 	.word	0xffffffff


	//   ....[13]....
        /*0288*/ 	.word	0xffffffff


	//   ....[14]....
        /*028c*/ 	.word	0xffffffff


	//   ....[15]....
        /*0290*/ 	.word	0xffffffff


	//   ....[16]....
        /*0294*/ 	.word	0xffffffff


	//   ....[17]....
        /*0298*/ 	.word	0xffffffff


	//   ....[18]....
        /*029c*/ 	.word	0xffffffff


	//   ....[19]....
        /*02a0*/ 	.word	0xffffffff


	//   ....[20]....
        /*02a4*/ 	.word	0xffffffff


	//   ....[21]....
        /*02a8*/ 	.word	0xffffffff


	//   ....[22]....
        /*02ac*/ 	.word	0xffffffff


	//   ....[23]....
        /*02b0*/ 	.word	0xffffffff


	//   ....[24]....
        /*02b4*/ 	.word	0xffffffff


	//   ....[25]....
        /*02b8*/ 	.word	0xffffffff


	//   ....[26]....
        /*02bc*/ 	.word	0xffffffff


	//   ....[27]....
        /*02c0*/ 	.word	0xffffffff


	//   ....[28]....
        /*02c4*/ 	.word	0xffffffff


	//   ....[29]....
        /*02c8*/ 	.word	0xffffffff


	//   ....[30]....
        /*02cc*/ 	.word	0xffffffff


	//   ....[31]....
        /*02d0*/ 	.word	0xffffffff


	//   ....[32]....
        /*02d4*/ 	.word	0xffffffff


	//   ....[33]....
        /*02d8*/ 	.word	0xffffffff


	//   ....[34]....
        /*02dc*/ 	.word	0xffffffff


	//   ....[35]....
        /*02e0*/ 	.word	0xffffffff


	//   ....[36]....
        /*02e4*/ 	.word	0xffffffff


	//   ....[37]....
        /*02e8*/ 	.word	0xffffffff


	//   ....[38]....
        /*02ec*/ 	.word	0xffffffff


	//   ....[39]....
        /*02f0*/ 	.word	0xffffffff


	//   ....[40]....
        /*02f4*/ 	.word	0xffffffff


	//   ....[41]....
        /*02f8*/ 	.word	0xffffffff


	//   ....[42]....
        /*02fc*/ 	.word	0xffffffff


	//   ....[43]....
        /*0300*/ 	.word	0xffffffff


	//   ....[44]....
        /*0304*/ 	.word	0xffffffff


	//   ....[45]....
        /*0308*/ 	.word	0xffffffff


	//   ....[46]....
        /*030c*/ 	.word	0xffffffff


	//   ....[47]....
        /*0310*/ 	.word	0xffffffff


	//   ....[48]....
        /*0314*/ 	.word	0xffffffff


	//   ....[49]....
        /*0318*/ 	.word	0xffffffff


	//   ....[50]....
        /*031c*/ 	.word	0xffffffff


	//   ....[51]....
        /*0320*/ 	.word	0xffffffff


	//   ....[52]....
        /*0324*/ 	.word	0xffffffff


	//   ....[53]....
        /*0328*/ 	.word	0xffffffff


	//   ....[54]....
        /*032c*/ 	.word	0xffffffff


	//   ....[55]....
        /*0330*/ 	.word	0xffffffff


	//   ....[56]....
        /*0334*/ 	.word	0xffffffff


	//   ....[57]....
        /*0338*/ 	.word	0xffffffff


	//   ....[58]....
        /*033c*/ 	.word	0xffffffff


	//   ....[59]....
        /*0340*/ 	.word	0xffffffff


	//   ....[60]....
        /*0344*/ 	.word	0xffffffff


	//   ....[61]....
        /*0348*/ 	.word	0xffffffff


	//   ....[62]....
        /*034c*/ 	.word	0xffffffff


	//   ....[63]....
        /*0350*/ 	.word	0xffffffff


	//   ....[64]....
        /*0354*/ 	.word	0xffffffff


	//   ....[65]....
        /*0358*/ 	.word	0xffffffff


	//   ....[66]....
        /*035c*/ 	.word	0xffffffff


	//   ....[67]....
        /*0360*/ 	.word	0xffffffff


	//   ....[68]....
        /*0364*/ 	.word	0xffffffff


	//   ....[69]....
        /*0368*/ 	.word	0xffffffff


	//   ....[70]....
        /*036c*/ 	.word	0xffffffff


	//   ....[71]....
        /*0370*/ 	.word	0xffffffff


	//   ....[72]....
        /*0374*/ 	.word	0xffffffff


	//   ....[73]....
        /*0378*/ 	.word	0xffffffff


	//   ....[74]....
        /*037c*/ 	.word	0xffffffff


	//   ....[75]....
        /*0380*/ 	.word	0xffffffff


	//   ....[76]....
        /*0384*/ 	.word	0xffffffff


	//   ....[77]....
        /*0388*/ 	.word	0xffffffff


	//   ....[78]....
        /*038c*/ 	.word	0xffffffff


	//   ....[79]....
        /*0390*/ 	.word	0xffffffff


	//   ....[80]....
        /*0394*/ 	.word	0xffffffff


	//   ....[81]....
        /*0398*/ 	.word	0xffffffff


	//   ....[82]....
        /*039c*/ 	.word	0xffffffff


	//   ....[83]....
        /*03a0*/ 	.word	0xffffffff


	//   ....[84]....
        /*03a4*/ 	.word	0xffffffff


	//   ....[85]....
        /*03a8*/ 	.word	0xffffffff


	//   ....[86]....
        /*03ac*/ 	.word	0xffffffff


	//   ....[87]....
        /*03b0*/ 	.word	0xffffffff


	//   ....[88]....
        /*03b4*/ 	.word	0xffffffff


	//   ....[89]....
        /*03b8*/ 	.word	0xffffffff


	//   ....[90]....
        /*03bc*/ 	.word	0xffffffff


	//   ....[91]....
        /*03c0*/ 	.word	0xffffffff


	//   ....[92]....
        /*03c4*/ 	.word	0xffffffff


	//   ....[93]....
        /*03c8*/ 	.word	0xffffffff


	//   ....[94]....
        /*03cc*/ 	.word	0xffffffff


	//   ....[95]....
        /*03d0*/ 	.word	0xffffffff


	//   ....[96]....
        /*03d4*/ 	.word	0xffffffff


	//   ....[97]....
        /*03d8*/ 	.word	0xffffffff


	//   ....[98]....
        /*03dc*/ 	.word	0xffffffff


	//   ....[99]....
        /*03e0*/ 	.word	0xffffffff


	//   ....[100]....
        /*03e4*/ 	.word	0xffffffff


	//   ....[101]....
        /*03e8*/ 	.word	0xffffffff


	//   ....[102]....
        /*03ec*/ 	.word	0xffffffff


	//   ....[103]....
        /*03f0*/ 	.word	0xffffffff


	//   ....[104]....
        /*03f4*/ 	.word	0xffffffff


	//   ....[105]....
        /*03f8*/ 	.word	0xffffffff


	//   ....[106]....
        /*03fc*/ 	.word	0xffffffff


	//   ....[107]....
        /*0400*/ 	.word	0xffffffff


	//   ....[108]....
        /*0404*/ 	.word	0xffffffff


	//   ....[109]....
        /*0408*/ 	.word	0xffffffff


	//   ....[110]....
        /*040c*/ 	.word	0xffffffff


	//   ....[111]....
        /*0410*/ 	.word	0xffffffff


	//   ....[112]....
        /*0414*/ 	.word	0xffffffff


	//   ....[113]....
        /*0418*/ 	.word	0xffffffff


	//   ....[114]....
        /*041c*/ 	.word	0xffffffff


	//   ....[115]....
        /*0420*/ 	.word	0xffffffff


	//   ....[116]....
        /*0424*/ 	.word	0xffffffff


	//   ....[117]....
        /*0428*/ 	.word	0xffffffff


	//   ....[118]....
        /*042c*/ 	.word	0xffffffff


	//   ....[119]....
        /*0430*/ 	.word	0xffffffff


	//   ....[120]....
        /*0434*/ 	.word	0xffffffff


	//   ....[121]....
        /*0438*/ 	.word	0xffffffff


	//   ....[122]....
        /*043c*/ 	.word	0xffffffff


	//   ....[123]....
        /*0440*/ 	.word	0xffffffff


	//   ....[124]....
        /*0444*/ 	.word	0xffffffff


	//   ....[125]....
        /*0448*/ 	.word	0xffffffff


	//   ....[126]....
        /*044c*/ 	.word	0xffffffff


	//   ....[127]....
        /*0450*/ 	.word	0xffffffff


	//   ....[128]....
        /*0454*/ 	.word	0xffffffff


	//   ....[129]....
        /*0458*/ 	.word	0xffffffff


	//   ....[130]....
        /*045c*/ 	.word	0xffffffff


	//   ....[131]....
        /*0460*/ 	.word	0xffffffff


	//   ....[132]....
        /*0464*/ 	.word	0xffffffff


	//   ....[133]....
        /*0468*/ 	.word	0xffffffff


	//   ....[134]....
        /*046c*/ 	.word	0xffffffff


	//   ....[135]....
        /*0470*/ 	.word	0xffffffff


	//   ....[136]....
        /*0474*/ 	.word	0xffffffff


	//   ....[137]....
        /*0478*/ 	.word	0xffffffff


	//   ....[138]....
        /*047c*/ 	.word	0xffffffff


	//   ....[139]....
        /*0480*/ 	.word	0xffffffff


	//   ....[140]....
        /*0484*/ 	.word	0xffffffff


	//   ....[141]....
        /*0488*/ 	.word	0xffffffff


	//   ....[142]....
        /*048c*/ 	.word	0xffffffff


	//   ....[143]....
        /*0490*/ 	.word	0xffffffff


	//   ....[144]....
        /*0494*/ 	.word	0xffffffff


	//   ....[145]....
        /*0498*/ 	.word	0xffffffff


	//   ....[146]....
        /*049c*/ 	.word	0xffffffff


	//   ....[147]....
        /*04a0*/ 	.word	0xffffffff


	//   ....[148]....
        /*04a4*/ 	.word	0xffffffff


	//   ....[149]....
        /*04a8*/ 	.word	0xffffffff


	//   ....[150]....
        /*04ac*/ 	.word	0xffffffff


	//   ....[151]....
        /*04b0*/ 	.word	0xffffffff


	//   ....[152]....
        /*04b4*/ 	.word	0xffffffff


	//   ....[153]....
        /*04b8*/ 	.word	0xffffffff


	//   ....[154]....
        /*04bc*/ 	.word	0xffffffff


	//   ....[155]....
        /*04c0*/ 	.word	0xffffffff


	//   ....[156]....
        /*04c4*/ 	.word	0xffffffff


	//   ....[157]....
        /*04c8*/ 	.word	0xffffffff


	//   ....[158]....
        /*04cc*/ 	.word	0xffffffff


	//   ....[159]....
        /*04d0*/ 	.word	0xffffffff


	//   ....[160]....
        /*04d4*/ 	.word	0xffffffff


	//   ....[161]....
        /*04d8*/ 	.word	0xffffffff


	//   ....[162]....
        /*04dc*/ 	.word	0xffffffff


	//   ....[163]....
        /*04e0*/ 	.word	0xffffffff


	//   ....[164]....
        /*04e4*/ 	.word	0xffffffff


	//   ....[165]....
        /*04e8*/ 	.word	0xffffffff


	//   ....[166]....
        /*04ec*/ 	.word	0xffffffff


	//   ....[167]....
        /*04f0*/ 	.word	0xffffffff


	//   ....[168]....
        /*04f4*/ 	.word	0xffffffff


	//   ....[169]....
        /*04f8*/ 	.word	0xffffffff


	//   ....[170]....
        /*04fc*/ 	.word	0xffffffff


	//   ....[171]....
        /*0500*/ 	.word	0xffffffff


	//   ....[172]....
        /*0504*/ 	.word	0xffffffff


	//   ....[173]....
        /*0508*/ 	.word	0xffffffff


	//   ....[174]....
        /*050c*/ 	.word	0xffffffff


	//   ....[175]....
        /*0510*/ 	.word	0xffffffff


	//   ....[176]....
        /*0514*/ 	.word	0xffffffff


	//   ....[177]....
        /*0518*/ 	.word	0xffffffff


	//   ....[178]....
        /*051c*/ 	.word	0xffffffff


	//   ....[179]....
        /*0520*/ 	.word	0xffffffff


	//   ....[180]....
        /*0524*/ 	.word	0xffffffff


	//   ....[181]....
        /*0528*/ 	.word	0xffffffff


	//   ....[182]....
        /*052c*/ 	.word	0xffffffff


	//   ....[183]....
        /*0530*/ 	.word	0xffffffff


	//   ....[184]....
        /*0534*/ 	.word	0xffffffff


	//   ....[185]....
        /*0538*/ 	.word	0xffffffff


	//   ....[186]....
        /*053c*/ 	.word	0xffffffff


	//   ....[187]....
        /*0540*/ 	.word	0xffffffff


	//   ....[188]....
        /*0544*/ 	.word	0xffffffff


	//   ....[189]....
        /*0548*/ 	.word	0xffffffff


	//   ....[190]....
        /*054c*/ 	.word	0xffffffff


	//   ....[191]....
        /*0550*/ 	.word	0xffffffff


	//   ....[192]....
        /*0554*/ 	.word	0xffffffff


	//   ....[193]....
        /*0558*/ 	.word	0xffffffff


	//   ....[194]....
        /*055c*/ 	.word	0xffffffff


	//   ....[195]....
        /*0560*/ 	.word	0xffffffff


	//   ....[196]....
        /*0564*/ 	.word	0xffffffff


	//   ....[197]....
        /*0568*/ 	.word	0xffffffff


	//   ....[198]....
        /*056c*/ 	.word	0xffffffff


	//   ....[199]....
        /*0570*/ 	.word	0xffffffff


	//   ....[200]....
        /*0574*/ 	.word	0xffffffff


	//   ....[201]....
        /*0578*/ 	.word	0xffffffff


	//   ....[202]....
        /*057c*/ 	.word	0xffffffff


	//   ....[203]....
        /*0580*/ 	.word	0xffffffff


	//   ....[204]....
        /*0584*/ 	.word	0xffffffff


	//   ....[205]....
        /*0588*/ 	.word	0xffffffff


	//   ....[206]....
        /*058c*/ 	.word	0xffffffff


	//   ....[207]....
        /*0590*/ 	.word	0xffffffff


	//   ....[208]....
        /*0594*/ 	.word	0xffffffff


	//   ....[209]....
        /*0598*/ 	.word	0xffffffff


	//   ....[210]....
        /*059c*/ 	.word	0xffffffff


	//   ....[211]....
        /*05a0*/ 	.word	0xffffffff


	//   ....[212]....
        /*05a4*/ 	.word	0xffffffff


	//   ....[213]....
        /*05a8*/ 	.word	0xffffffff


	//   ....[214]....
        /*05ac*/ 	.word	0xffffffff


	//   ....[215]....
        /*05b0*/ 	.word	0xffffffff


	//   ....[216]....
        /*05b4*/ 	.word	0xffffffff


	//   ....[217]....
        /*05b8*/ 	.word	0xffffffff


	//   ....[218]....
        /*05bc*/ 	.word	0xffffffff


	//   ....[219]....
        /*05c0*/ 	.word	0xffffffff


	//   ....[220]....
        /*05c4*/ 	.word	0xffffffff


	//   ....[221]....
        /*05c8*/ 	.word	0xffffffff


	//   ....[222]....
        /*05cc*/ 	.word	0xffffffff


	//   ....[223]....
        /*05d0*/ 	.word	0xffffffff


	//   ....[224]....
        /*05d4*/ 	.word	0xffffffff


	//   ....[225]....
        /*05d8*/ 	.word	0xffffffff


	//   ....[226]....
        /*05dc*/ 	.word	0xffffffff


	//   ....[227]....
        /*05e0*/ 	.word	0xffffffff


	//   ....[228]....
        /*05e4*/ 	.word	0xffffffff


	//   ....[229]....
        /*05e8*/ 	.word	0xffffffff


	//   ....[230]....
        /*05ec*/ 	.word	0xffffffff


	//   ....[231]....
        /*05f0*/ 	.word	0xffffffff


	//   ....[232]....
        /*05f4*/ 	.word	0xffffffff


	//   ....[233]....
        /*05f8*/ 	.word	0xffffffff


	//   ....[234]....
        /*05fc*/ 	.word	0xffffffff


	//   ....[235]....
        /*0600*/ 	.word	0xffffffff


	//   ....[236]....
        /*0604*/ 	.word	0xffffffff


	//   ....[237]....
        /*0608*/ 	.word	0xffffffff


	//   ....[238]....
        /*060c*/ 	.word	0xffffffff


	//   ....[239]....
        /*0610*/ 	.word	0xffffffff


	//   ....[240]....
        /*0614*/ 	.word	0xffffffff


	//   ....[241]....
        /*0618*/ 	.word	0xffffffff


	//   ....[242]....
        /*061c*/ 	.word	0xffffffff


	//   ....[243]....
        /*0620*/ 	.word	0xffffffff


	//   ....[244]....
        /*0624*/ 	.word	0xffffffff


	//   ....[245]....
        /*0628*/ 	.word	0xffffffff


	//   ....[246]....
        /*062c*/ 	.word	0xffffffff


	//   ....[247]....
        /*0630*/ 	.word	0xffffffff


	//   ....[248]....
        /*0634*/ 	.word	0xffffffff


	//   ....[249]....
        /*0638*/ 	.word	0xffffffff


	//   ....[250]....
        /*063c*/ 	.word	0xffffffff


	//   ....[251]....
        /*0640*/ 	.word	0xffffffff


	//   ....[252]....
        /*0644*/ 	.word	0xffffffff


	//   ....[253]....
        /*0648*/ 	.word	0xffffffff


	//   ....[254]....
        /*064c*/ 	.word	0xffffffff


	//   ....[255]....
        /*0650*/ 	.word	0xffffffff


	//   ....[0]....
        /*0654*/ 	.word	0xffffffff


	//   ....[1]....
        /*0658*/ 	.word	0xffffffff


	//   ....[2]....
        /*065c*/ 	.word	0xffffffff


	//   ....[3]....
        /*0660*/ 	.word	0xffffffff


	//   ....[4]....
        /*0664*/ 	.word	0xffffffff


	//   ....[5]....
        /*0668*/ 	.word	0xffffffff


	//   ....[6]....
        /*066c*/ 	.word	0xffffffff


	//   ....[7]....
        /*0670*/ 	.word	0xffffffff


	//   ....[8]....
        /*0674*/ 	.word	0xffffffff


	//   ....[9]....
        /*0678*/ 	.word	0xffffffff


	//   ....[10]....
        /*067c*/ 	.word	0xffffffff


	//   ....[11]....
        /*0680*/ 	.word	0xffffffff


	//   ....[12]....
        /*0684*/ 	.word	0xffffffff


	//   ....[13]....
        /*0688*/ 	.word	0xffffffff


	//   ....[14]....
        /*068c*/ 	.word	0xffffffff


	//   ....[15]....
        /*0690*/ 	.word	0xffffffff


	//   ....[16]....
        /*0694*/ 	.word	0xffffffff


	//   ....[17]....
        /*0698*/ 	.word	0xffffffff


	//   ....[18]....
        /*069c*/ 	.word	0xffffffff


	//   ....[19]....
        /*06a0*/ 	.word	0xffffffff


	//   ....[20]....
        /*06a4*/ 	.word	0xffffffff


	//   ....[21]....
        /*06a8*/ 	.word	0xffffffff


	//   ....[22]....
        /*06ac*/ 	.word	0xffffffff


	//   ....[23]....
        /*06b0*/ 	.word	0xffffffff


	//   ....[24]....
        /*06b4*/ 	.word	0xffffffff


	//   ....[25]....
        /*06b8*/ 	.word	0xffffffff


	//   ....[26]....
        /*06bc*/ 	.word	0xffffffff


	//   ....[27]....
        /*06c0*/ 	.word	0xffffffff


	//   ....[28]....
        /*06c4*/ 	.word	0xffffffff


	//   ....[29]....
        /*06c8*/ 	.word	0xffffffff


	//   ....[30]....
        /*06cc*/ 	.word	0xffffffff


	//   ....[31]....
        /*06d0*/ 	.word	0x0500000f


	//   ....[32]....
        /*06d4*/ 	.word	0x0500000f


	//   ....[33]....
        /*06d8*/ 	.word	0x0500000f


	//   ....[34]....
        /*06dc*/ 	.word	0x0500000f


	//   ....[35]....
        /*06e0*/ 	.word	0x0500000f


	//   ....[36]....
        /*06e4*/ 	.word	0x0500000f


	//   ....[37]....
        /*06e8*/ 	.word	0x0500000f


	//   ....[38]....
        /*06ec*/ 	.word	0x0500000f


	//   ....[39]....
        /*06f0*/ 	.word	0x0500000f


	//   ....[40]....
        /*06f4*/ 	.word	0x0500000f


	//   ....[41]....
        /*06f8*/ 	.word	0x0500000f


	//   ....[42]....
        /*06fc*/ 	.word	0x0500000f


	//   ....[43]....
        /*0700*/ 	.word	0x0500000f


	//   ....[44]....
        /*0704*/ 	.word	0x0500000f


	//   ....[45]....
        /*0708*/ 	.word	0x0500000f


	//   ....[46]....
        /*070c*/ 	.word	0x0500000f


	//   ....[47]....
        /*0710*/ 	.word	0x0500000f


	//   ....[48]....
        /*0714*/ 	.word	0x0500000f


	//   ....[49]....
        /*0718*/ 	.word	0x0500000f


	//   ....[50]....
        /*071c*/ 	.word	0x0500000f


	//   ....[51]....
        /*0720*/ 	.word	0x0500000f


	//   ....[52]....
        /*0724*/ 	.word	0x0500000f


	//   ....[53]....
        /*0728*/ 	.word	0x0500000f


	//   ....[54]....
        /*072c*/ 	.word	0x0500000f


	//   ....[55]....
        /*0730*/ 	.word	0x0500000f


	//   ....[56]....
        /*0734*/ 	.word	0x0500000f


	//   ....[57]....
        /*0738*/ 	.word	0x0500000f


	//   ....[58]....
        /*073c*/ 	.word	0x0500000f


	//   ....[59]....
        /*0740*/ 	.word	0x0500000f


	//   ....[60]....
        /*0744*/ 	.word	0x0500000f


	//   ....[61]....
        /*0748*/ 	.word	0x0500000f


	//   ....[62]....
        /*074c*/ 	.word	0x0500000f


	//   ....[63]....
        /*0750*/ 	.word	0x0500000f


	//   ....[64]....
        /*0754*/ 	.word	0x0500000f


	//   ....[65]....
        /*0758*/ 	.word	0x0500000f


	//   ....[66]....
        /*075c*/ 	.word	0x0500000f


	//   ....[67]....
        /*0760*/ 	.word	0x0500000f


	//   ....[68]....
        /*0764*/ 	.word	0x0500000f


	//   ....[69]....
        /*0768*/ 	.word	0x0500000f


	//   ....[70]....
        /*076c*/ 	.word	0x0500000f


	//   ....[71]....
        /*0770*/ 	.word	0x0500000f


	//   ....[72]....
        /*0774*/ 	.word	0x0500000f


	//   ....[73]....
        /*0778*/ 	.word	0x0500000f


	//   ....[74]....
        /*077c*/ 	.word	0x0500000f


	//   ....[75]....
        /*0780*/ 	.word	0x0500000f


	//   ....[76]....
        /*0784*/ 	.word	0x0500000f


	//   ....[77]....
        /*0788*/ 	.word	0x0500000f


	//   ....[78]....
        /*078c*/ 	.word	0x0500000f


	//   ....[79]....
        /*0790*/ 	.word	0x0500000f


	//   ....[80]....
        /*0794*/ 	.word	0x0500000f


	//   ....[81]....
        /*0798*/ 	.word	0x0500000f


	//   ....[82]....
        /*079c*/ 	.word	0x0500000f


	//   ....[83]....
        /*07a0*/ 	.word	0x0500000f


	//   ....[84]....
        /*07a4*/ 	.word	0x0500000f


	//   ....[85]....
        /*07a8*/ 	.word	0x0500000f


	//   ....[86]....
        /*07ac*/ 	.word	0x0500000f


	//   ....[87]....
        /*07b0*/ 	.word	0x0500000f


	//   ....[88]....
        /*07b4*/ 	.word	0x0500000f


	//   ....[89]....
        /*07b8*/ 	.word	0x0500000f


	//   ....[90]....
        /*07bc*/ 	.word	0x0500000f


	//   ....[91]....
        /*07c0*/ 	.word	0x0500000f


	//   ....[92]....
        /*07c4*/ 	.word	0x0500000f


	//   ....[93]....
        /*07c8*/ 	.word	0x0500000f


	//   ....[94]....
        /*07cc*/ 	.word	0x0500000f


	//   ....[95]....
        /*07d0*/ 	.word	0x0500000f


	//   ....[96]....
        /*07d4*/ 	.word	0x0500000f


	//   ....[97]....
        /*07d8*/ 	.word	0x0500000f


	//   ....[98]....
        /*07dc*/ 	.word	0x0500000f


	//   ....[99]....
        /*07e0*/ 	.word	0x0500000f


	//   ....[100]....
        /*07e4*/ 	.word	0x0500000f


	//   ....[101]....
        /*07e8*/ 	.word	0x0500000f


	//   ....[102]....
        /*07ec*/ 	.word	0x0500000f


	//   ....[103]....
        /*07f0*/ 	.word	0x0500000f


	//   ....[104]....
        /*07f4*/ 	.word	0x0500000f


	//   ....[105]....
        /*07f8*/ 	.word	0x0500000f


	//   ....[106]....
        /*07fc*/ 	.word	0x0500000f


	//   ....[107]....
        /*0800*/ 	.word	0x0500000f


	//   ....[108]....
        /*0804*/ 	.word	0x0500000f


	//   ....[109]....
        /*0808*/ 	.word	0x0500000f


	//   ....[110]....
        /*080c*/ 	.word	0x0500000f


	//   ....[111]....
        /*0810*/ 	.word	0x0500000f


	//   ....[112]....
        /*0814*/ 	.word	0x0500000f


	//----- nvinfo : EIATTR_COOP_GROUP_INSTR_OFFSETS
	.align		4
.L_120:
        /*0818*/ 	.byte	0x04, 0x28
        /*081a*/ 	.short	(.L_122 - .L_121)


	//   ....[0]....
.L_121:
        /*081c*/ 	.word	0x00000080


	//   ....[1]....
        /*0820*/ 	.word	0x00000090


	//   ....[2]....
        /*0824*/ 	.word	0x000002d0


	//   ....[3]....
        /*0828*/ 	.word	0x00000430


	//   ....[4]....
        /*082c*/ 	.word	0x00000550


	//   ....[5]....
        /*0830*/ 	.word	0x000006b0


	//   ....[6]....
        /*0834*/ 	.word	0x00001e70


	//   ....[7]....
        /*0838*/ 	.word	0x00002da0


	//   ....[8]....
        /*083c*/ 	.word	0x00002ea0


	//   ....[9]....
        /*0840*/ 	.word	0x000033e0


	//   ....[10]....
        /*0844*/ 	.word	0x00003450


	//   ....[11]....
        /*0848*/ 	.word	0x00004b30


	//   ....[12]....
        /*084c*/ 	.word	0x00004b40


	//   ....[13]....
        /*0850*/ 	.word	0x00004b70


	//   ....[14]....
        /*0854*/ 	.word	0x00004b80


	//   ....[15]....
        /*0858*/ 	.word	0x00006670


	//   ....[16]....
        /*085c*/ 	.word	0x000066a0


	//   ....[17]....
        /*0860*/ 	.word	0x00006710


	//   ....[18]....
        /*0864*/ 	.word	0x00006720


	//   ....[19]....
        /*0868*/ 	.word	0x00007f80


	//   ....[20]....
        /*086c*/ 	.word	0x00007fb0


	//   ....[21]....
        /*0870*/ 	.word	0x00007fe0


	//   ....[22]....
        /*0874*/ 	.word	0x00008010


	//   ....[23]....
        /*0878*/ 	.word	0x00008040


	//   ....[24]....
        /*087c*/ 	.word	0x00008070


	//   ....[25]....
        /*0880*/ 	.word	0x000080b0


	//   ....[26]....
        /*0884*/ 	.word	0x000080d0


	//   ....[27]....
        /*0888*/ 	.word	0x000080f0


	//   ....[28]....
        /*088c*/ 	.word	0x00008100


	//   ....[29]....
        /*0890*/ 	.word	0x00008120


	//   ....[30]....
        /*0894*/ 	.word	0x00008130


	//   ....[31]....
        /*0898*/ 	.word	0x00008140


	//   ....[32]....
        /*089c*/ 	.word	0x00008150


	//   ....[33]....
        /*08a0*/ 	.word	0x00008160


	//   ....[34]....
        /*08a4*/ 	.word	0x00008170


	//   ....[35]....
        /*08a8*/ 	.word	0x00008180


	//   ....[36]....
        /*08ac*/ 	.word	0x00008190


	//   ....[37]....
        /*08b0*/ 	.word	0x000081a0


	//   ....[38]....
        /*08b4*/ 	.word	0x000081b0


	//   ....[39]....
        /*08b8*/ 	.word	0x000081c0


	//   ....[40]....
        /*08bc*/ 	.word	0x000081d0


	//   ....[41]....
        /*08c0*/ 	.word	0x000081e0


	//   ....[42]....
        /*08c4*/ 	.word	0x000081f0


	//   ....[43]....
        /*08c8*/ 	.word	0x00008200


	//   ....[44]....
        /*08cc*/ 	.word	0x00008210


	//   ....[45]....
        /*08d0*/ 	.word	0x00008220


	//   ....[46]....
        /*08d4*/ 	.word	0x00008230


	//   ....[47]....
        /*08d8*/ 	.word	0x00008240


	//   ....[48]....
        /*08dc*/ 	.word	0x00008250


	//   ....[49]....
        /*08e0*/ 	.word	0x00008260


	//   ....[50]....
        /*08e4*/ 	.word	0x00008280


	//   ....[51]....
        /*08e8*/ 	.word	0x00008290


	//   ....[52]....
        /*08ec*/ 	.word	0x000082a0


	//   ....[53]....
        /*08f0*/ 	.word	0x000082b0


	//   ....[54]....
        /*08f4*/ 	.word	0x000082c0


	//   ....[55]....
        /*08f8*/ 	.word	0x000082d0


	//   ....[56]....
        /*08fc*/ 	.word	0x000082e0


	//   ....[57]....
        /*0900*/ 	.word	0x000082f0


	//   ....[58]....
        /*0904*/ 	.word	0x00008300


	//   ....[59]....
        /*0908*/ 	.word	0x00008310


	//   ....[60]....
        /*090c*/ 	.word	0x00008330


	//   ....[61]....
        /*0910*/ 	.word	0x00008350


	//   ....[62]....
        /*0914*/ 	.word	0x00008360


	//   ....[63]....
        /*0918*/ 	.word	0x00008370


	//   ....[64]....
        /*091c*/ 	.word	0x00008380


	//   ....[65]....
        /*0920*/ 	.word	0x00008390


	//   ....[66]....
        /*0924*/ 	.word	0x000083a0


	//   ....[67]....
        /*0928*/ 	.word	0x000083b0


	//   ....[68]....
        /*092c*/ 	.word	0x000083c0


	//   ....[69]....
        /*0930*/ 	.word	0x000083d0


	//   ....[70]....
        /*0934*/ 	.word	0x000083e0


	//   ....[71]....
        /*0938*/ 	.word	0x000083f0


	//   ....[72]....
        /*093c*/ 	.word	0x00008400


	//   ....[73]....
        /*0940*/ 	.word	0x00008410


	//   ....[74]....
        /*0944*/ 	.word	0x00008420


	//   ....[75]....
        /*0948*/ 	.word	0x00008430


	//   ....[76]....
        /*094c*/ 	.word	0x00008440


	//   ....[77]....
        /*0950*/ 	.word	0x00008450


	//   ....[78]....
        /*0954*/ 	.word	0x00008460


	//   ....[79]....
        /*0958*/ 	.word	0x00008470


	//   ....[80]....
        /*095c*/ 	.word	0x00008480


	//   ....[81]....
        /*0960*/ 	.word	0x00008490


	//   ....[82]....
        /*0964*/ 	.word	0x000084a0


	//   ....[83]....
        /*0968*/ 	.word	0x000084b0


	//   ....[84]....
        /*096c*/ 	.word	0x000084c0


	//   ....[85]....
        /*0970*/ 	.word	0x000084d0


	//   ....[86]....
        /*0974*/ 	.word	0x000084e0


	//   ....[87]....
        /*0978*/ 	.word	0x000084f0


	//   ....[88]....
        /*097c*/ 	.word	0x00008500


	//   ....[89]....
        /*0980*/ 	.word	0x00008510


	//   ....[90]....
        /*0984*/ 	.word	0x00008520


	//   ....[91]....
        /*0988*/ 	.word	0x00008530


	//   ....[92]....
        /*098c*/ 	.word	0x00008540


	//   ....[93]....
        /*0990*/ 	.word	0x00008550


	//   ....[94]....
        /*0994*/ 	.word	0x00008560


	//   ....[95]....
        /*0998*/ 	.word	0x00008570


	//   ....[96]....
        /*099c*/ 	.word	0x00008580


	//   ....[97]....
        /*09a0*/ 	.word	0x00008590


	//   ....[98]....
        /*09a4*/ 	.word	0x000085a0


	//   ....[99]....
        /*09a8*/ 	.word	0x000085b0


	//   ....[100]....
        /*09ac*/ 	.word	0x000085c0


	//   ....[101]....
        /*09b0*/ 	.word	0x000085d0


	//   ....[102]....
        /*09b4*/ 	.word	0x000085e0


	//   ....[103]....
        /*09b8*/ 	.word	0x000085f0


	//   ....[104]....
        /*09bc*/ 	.word	0x00008600


	//   ....[105]....
        /*09c0*/ 	.word	0x00008610


	//   ....[106]....
        /*09c4*/ 	.word	0x00008620


	//   ....[107]....
        /*09c8*/ 	.word	0x00008630


	//   ....[108]....
        /*09cc*/ 	.word	0x00008640


	//   ....[109]....
        /*09d0*/ 	.word	0x00008650


	//   ....[110]....
        /*09d4*/ 	.word	0x00008660


	//   ....[111]....
        /*09d8*/ 	.word	0x00008670


	//   ....[112]....
        /*09dc*/ 	.word	0x00008680


	//   ....[113]....
        /*09e0*/ 	.word	0x00008690


	//   ....[114]....
        /*09e4*/ 	.word	0x000086a0


	//   ....[115]....
        /*09e8*/ 	.word	0x000086b0


	//   ....[116]....
        /*09ec*/ 	.word	0x000086c0


	//   ....[117]....
        /*09f0*/ 	.word	0x000086d0


	//   ....[118]....
        /*09f4*/ 	.word	0x000086e0


	//   ....[119]....
        /*09f8*/ 	.word	0x000086f0


	//   ....[120]....
        /*09fc*/ 	.word	0x00008700


	//   ....[121]....
        /*0a00*/ 	.word	0x00008710


	//   ....[122]....
        /*0a04*/ 	.word	0x00008720


	//   ....[123]....
        /*0a08*/ 	.word	0x00008730


	//   ....[124]....
        /*0a0c*/ 	.word	0x00008740


	//   ....[125]....
        /*0a10*/ 	.word	0x00008750


	//   ....[126]....
        /*0a14*/ 	.word	0x00008760


	//   ....[127]....
        /*0a18*/ 	.word	0x00008770


	//   ....[128]....
        /*0a1c*/ 	.word	0x00008780


	//   ....[129]....
        /*0a20*/ 	.word	0x00008790


	//   ....[130]....
        /*0a24*/ 	.word	0x000087a0


	//   ....[131]....
        /*0a28*/ 	.word	0x000087b0


	//   ....[132]....
        /*0a2c*/ 	.word	0x000087c0


	//   ....[133]....
        /*0a30*/ 	.word	0x000087d0


	//   ....[134]....
        /*0a34*/ 	.word	0x000087f0


	//   ....[135]....
        /*0a38*/ 	.word	0x00008820


	//   ....[136]....
        /*0a3c*/ 	.word	0x00008870


	//   ....[137]....
        /*0a40*/ 	.word	0x000088a0


	//   ....[138]....
        /*0a44*/ 	.word	0x000088d0


	//   ....[139]....
        /*0a48*/ 	.word	0x00008900


	//   ....[140]....
        /*0a4c*/ 	.word	0x00008930


	//   ....[141]....
        /*0a50*/ 	.word	0x00008960


	//   ....[142]....
        /*0a54*/ 	.word	0x00008990


	//   ....[143]....
        /*0a58*/ 	.word	0x000089c0


	//   ....[144]....
        /*0a5c*/ 	.word	0x000089f0


	//   ....[145]....
        /*0a60*/ 	.word	0x00008a20


	//   ....[146]....
        /*0a64*/ 	.word	0x00008a50


	//   ....[147]....
        /*0a68*/ 	.word	0x00009b00


	//   ....[148]....
        /*0a6c*/ 	.word	0x00009b10


	//   ....[149]....
        /*0a70*/ 	.word	0x00009b20


	//   ....[150]....
        /*0a74*/ 	.word	0x00009b30


	//   ....[151]....
        /*0a78*/ 	.word	0x0000a600


	//   ....[152]....
        /*0a7c*/ 	.word	0x0000a620


	//   ....[153]....
        /*0a80*/ 	.word	0x0000a7d0


	//   ....[154]....
        /*0a84*/ 	.word	0x0000a7f0


	//   ....[155]....
        /*0a88*/ 	.word	0x0000a930


	//   ....[156]....
        /*0a8c*/ 	.word	0x0000a950


	//   ....[157]....
        /*0a90*/ 	.word	0x0000aaa0


	//   ....[158]....
        /*0a94*/ 	.word	0x0000aac0


	//   ....[159]....
        /*0a98*/ 	.word	0x0000b070


	//   ....[160]....
        /*0a9c*/ 	.word	0x0000b0b0


	//   ....[161]....
        /*0aa0*/ 	.word	0x0000ba60


	//   ....[162]....
        /*0aa4*/ 	.word	0x0000ba70


	//   ....[163]....
        /*0aa8*/ 	.word	0x0000ccb0


	//   ....[164]....
        /*0aac*/ 	.word	0x0000cce0


	//   ....[165]....
        /*0ab0*/ 	.word	0x0000ce50


	//   ....[166]....
        /*0ab4*/ 	.word	0x0000ce70


	//   ....[167]....
        /*0ab8*/ 	.word	0x0000cfb0


	//   ....[168]....
        /*0abc*/ 	.word	0x0000cfd0


	//   ....[169]....
        /*0ac0*/ 	.word	0x0000d120


	//   ....[170]....
        /*0ac4*/ 	.word	0x0000d140


	//   ....[171]....
        /*0ac8*/ 	.word	0x0000d310


	//   ....[172]....
        /*0acc*/ 	.word	0x0000d530


	//   ....[173]....
        /*0ad0*/ 	.word	0x0000d560


	//   ....[174]....
        /*0ad4*/ 	.word	0x0000d590


	//   ....[175]....
        /*0ad8*/ 	.word	0x0000d5c0


	//   ....[176]....
        /*0adc*/ 	.word	0x0000d5f0


	//   ....[177]....
        /*0ae0*/ 	.word	0x0000d630


	//   ....[178]....
        /*0ae4*/ 	.word	0x0000d7b0


	//   ....[179]....
        /*0ae8*/ 	.word	0x0000d7e0


	//   ....[180]....
        /*0aec*/ 	.word	0x0000d810


	//   ....[181]....
        /*0af0*/ 	.word	0x0000d840


	//   ....[182]....
        /*0af4*/ 	.word	0x0000d870


	//   ....[183]....
        /*0af8*/ 	.word	0x0000d8a0


	//   ....[184]....
        /*0afc*/ 	.word	0x0000d930


	//   ....[185]....
        /*0b00*/ 	.word	0x0000d980


	//   ....[186]....
        /*0b04*/ 	.word	0x0000d990


	//   ....[187]....
        /*0b08*/ 	.word	0x0000da30


	//   ....[188]....
        /*0b0c*/ 	.word	0x0000f660


	//   ....[189]....
        /*0b10*/ 	.word	0x0000f6a0


	//   ....[190]....
        /*0b14*/ 	.word	0x0000f7b0


	//   ....[191]....
        /*0b18*/ 	.word	0x0000f7c0


	//   ....[192]....
        /*0b1c*/ 	.word	0x0000f830


	//   ....[193]....
        /*0b20*/ 	.word	0x0000f840


	//   ....[194]....
        /*0b24*/ 	.word	0x0000f8b0


	//   ....[195]....
        /*0b28*/ 	.word	0x0000f8c0


	//   ....[196]....
        /*0b2c*/ 	.word	0x0000f930


	//   ....[197]....
        /*0b30*/ 	.word	0x0000f940


	//   ....[198]....
        /*0b34*/ 	.word	0x0000f9b0


	//   ....[199]....
        /*0b38*/ 	.word	0x0000f9c0


	//   ....[200]....
        /*0b3c*/ 	.word	0x0000fa30


	//   ....[201]....
        /*0b40*/ 	.word	0x0000fa40


	//   ....[202]....
        /*0b44*/ 	.word	0x0000fa50


	//   ....[203]....
        /*0b48*/ 	.word	0x0000fad0


	//   ....[204]....
        /*0b4c*/ 	.word	0x0000fe40


	//   ....[205]....
        /*0b50*/ 	.word	0x0000fe70


	//   ....[206]....
        /*0b54*/ 	.word	0x0000fef0


	//   ....[207]....
        /*0b58*/ 	.word	0x0000ff80


	//   ....[208]....
        /*0b5c*/ 	.word	0x0000ff90


	//   ....[209]....
        /*0b60*/ 	.word	0x0000ffe0


	//   ....[210]....
        /*0b64*/ 	.word	0x00010020


	//   ....[211]....
        /*0b68*/ 	.word	0x00010070


	//   ....[212]....
        /*0b6c*/ 	.word	0x000100b0


	//   ....[213]....
        /*0b70*/ 	.word	0x00010100


	//   ....[214]....
        /*0b74*/ 	.word	0x00010130


	//   ....[215]....
        /*0b78*/ 	.word	0x00010180


	//   ....[216]....
        /*0b7c*/ 	.word	0x000101b0


	//   ....[217]....
        /*0b80*/ 	.word	0x00010200


	//   ....[218]....
        /*0b84*/ 	.word	0x00010230


	//   ....[219]....
        /*0b88*/ 	.word	0x00010240


	//   ....[220]....
        /*0b8c*/ 	.word	0x00010980


	//   ....[221]....
        /*0b90*/ 	.word	0x000109b0


	//   ....[222]....
        /*0b94*/ 	.word	0x00010a10


	//   ....[223]....
        /*0b98*/ 	.word	0x00010a50


	//   ....[224]....
        /*0b9c*/ 	.word	0x00010aa0


	//   ....[225]....
        /*0ba0*/ 	.word	0x00010af0


	//   ....[226]....
        /*0ba4*/ 	.word	0x00010b40


	//   ....[227]....
        /*0ba8*/ 	.word	0x00010b90


	//   ....[228]....
        /*0bac*/ 	.word	0x00010be0


	//   ....[229]....
        /*0bb0*/ 	.word	0x00010c30


	//   ....[230]....
        /*0bb4*/ 	.word	0x00010c80


	//   ....[231]....
        /*0bb8*/ 	.word	0x00010cd0


	//   ....[232]....
        /*0bbc*/ 	.word	0x00010d20


	//   ....[233]....
        /*0bc0*/ 	.word	0x00010d70


	//   ....[234]....
        /*0bc4*/ 	.word	0x00010d90


	//   ....[235]....
        /*0bc8*/ 	.word	0x00010dd0


	//   ....[236]....
        /*0bcc*/ 	.word	0x000114e0


	//   ....[237]....
        /*0bd0*/ 	.word	0x00011500


	//   ....[238]....
        /*0bd4*/ 	.word	0x00011560


	//   ....[239]....
        /*0bd8*/ 	.word	0x00011570


	//   ....[240]....
        /*0bdc*/ 	.word	0x000115c0


	//   ....[241]....
        /*0be0*/ 	.word	0x000115d0


	//   ....[242]....
        /*0be4*/ 	.word	0x00011620


	//   ....[243]....
        /*0be8*/ 	.word	0x00011630


	//   ....[244]....
        /*0bec*/ 	.word	0x00011680


	//   ....[245]....
        /*0bf0*/ 	.word	0x00011690


	//   ....[246]....
        /*0bf4*/ 	.word	0x000116e0


	//   ....[247]....
        /*0bf8*/ 	.word	0x000116f0


	//   ....[248]....
        /*0bfc*/ 	.word	0x00011740


	//   ....[249]....
        /*0c00*/ 	.word	0x00011750


	//   ....[250]....
        /*0c04*/ 	.word	0x00011760


	//   ....[251]....
        /*0c08*/ 	.word	0x000117b0


	//   ....[252]....
        /*0c0c*/ 	.word	0x00011ad0


	//   ....[253]....
        /*0c10*/ 	.word	0x00011ae0


	//   ....[254]....
        /*0c14*/ 	.word	0x00011b00


	//   ....[255]....
        /*0c18*/ 	.word	0x00011b40


	//   ....[0]....
        /*0c1c*/ 	.word	0x00011b60


	//   ....[1]....
        /*0c20*/ 	.word	0x00011ba0


	//   ....[2]....
        /*0c24*/ 	.word	0x00011bc0


	//   ....[3]....
        /*0c28*/ 	.word	0x00011c00


	//   ....[4]....
        /*0c2c*/ 	.word	0x00011c20


	//   ....[5]....
        /*0c30*/ 	.word	0x00011c60


	//   ....[6]....
        /*0c34*/ 	.word	0x00011c80


	//   ....[7]....
        /*0c38*/ 	.word	0x00011cc0


	//   ....[8]....
        /*0c3c*/ 	.word	0x00011ce0


	//   ....[9]....
        /*0c40*/ 	.word	0x00011d20


	//   ....[10]....
        /*0c44*/ 	.word	0x00011d40


	//   ....[11]....
        /*0c48*/ 	.word	0x00011d50


	//   ....[12]....
        /*0c4c*/ 	.word	0x000134a0


	//   ....[13]....
        /*0c50*/ 	.word	0x000134f0


	//   ....[14]....
        /*0c54*/ 	.word	0x00013520


	//   ....[15]....
        /*0c58*/ 	.word	0x00013550


	//   ....[16]....
        /*0c5c*/ 	.word	0x00013580


	//   ....[17]....
        /*0c60*/ 	.word	0x00013590


	//   ....[18]....
        /*0c64*/ 	.word	0x000135c0


	//   ....[19]....
        /*0c68*/ 	.word	0x00013610


	//   ....[20]....
        /*0c6c*/ 	.word	0x00013770


	//   ....[21]....
        /*0c70*/ 	.word	0x000137a0


	//   ....[22]....
        /*0c74*/ 	.word	0x000137d0


	//   ....[23]....
        /*0c78*/ 	.word	0x00013800


	//   ....[24]....
        /*0c7c*/ 	.word	0x00013830


	//   ....[25]....
        /*0c80*/ 	.word	0x00013870


	//   ....[26]....
        /*0c84*/ 	.word	0x000138f0


	//   ....[27]....
        /*0c88*/ 	.word	0x00013940


	//   ....[28]....
        /*0c8c*/ 	.word	0x00013950


	//   ....[29]....
        /*0c90*/ 	.word	0x000139e0


	//   ....[30]....
        /*0c94*/ 	.word	0x00014050


	//   ....[31]....
        /*0c98*/ 	.word	0x000145d0


	//   ....[32]....
        /*0c9c*/ 	.word	0x000146b0


	//   ....[33]....
        /*0ca0*/ 	.word	0x000147a0


	//   ....[34]....
        /*0ca4*/ 	.word	0x00014860


	//   ....[35]....
        /*0ca8*/ 	.word	0x00014940


	//   ....[36]....
        /*0cac*/ 	.word	0x000149a0


	//   ....[37]....
        /*0cb0*/ 	.word	0x00014a80


	//   ....[38]....
        /*0cb4*/ 	.word	0x00014ae0


	//   ....[39]....
        /*0cb8*/ 	.word	0x00014bc0


	//   ....[40]....
        /*0cbc*/ 	.word	0x00014c20


	//   ....[41]....
        /*0cc0*/ 	.word	0x00014d00


	//   ....[42]....
        /*0cc4*/ 	.word	0x00014d60


	//   ....[43]....
        /*0cc8*/ 	.word	0x00014e40


	//   ....[44]....
        /*0ccc*/ 	.word	0x00014ea0


	//   ....[45]....
        /*0cd0*/ 	.word	0x00014f80


	//   ....[46]....
        /*0cd4*/ 	.word	0x00014fe0


	//   ....[47]....
        /*0cd8*/ 	.word	0x000150b0


	//   ....[48]....
        /*0cdc*/ 	.word	0x00015240


	//   ....[49]....
        /*0ce0*/ 	.word	0x000152d0


	//   ....[50]....
        /*0ce4*/ 	.word	0x000153c0


	//   ....[51]....
        /*0ce8*/ 	.word	0x00015410


	//   ....[52]....
        /*0cec*/ 	.word	0x00015510


	//   ....[53]....
        /*0cf0*/ 	.word	0x00015560


	//   ....[54]....
        /*0cf4*/ 	.word	0x00015660


	//   ....[55]....
        /*0cf8*/ 	.word	0x000156b0


	//   ....[56]....
        /*0cfc*/ 	.word	0x00015790


	//   ....[57]....
        /*0d00*/ 	.word	0x00015830


	//   ....[58]....
        /*0d04*/ 	.word	0x00015890


	//   ....[59]....
        /*0d08*/ 	.word	0x00015960


	//   ....[60]....
        /*0d0c*/ 	.word	0x000159c0


	//   ....[61]....
        /*0d10*/ 	.word	0x00015a90


	//   ....[62]....
        /*0d14*/ 	.word	0x00015af0


	//   ....[63]....
        /*0d18*/ 	.word	0x00015bc0


	//   ....[64]....
        /*0d1c*/ 	.word	0x00015c60


	//   ....[65]....
        /*0d20*/ 	.word	0x00015cd0


	//   ....[66]....
        /*0d24*/ 	.word	0x00015d50


	//   ....[67]....
        /*0d28*/ 	.word	0x00015e00


	//   ....[68]....
        /*0d2c*/ 	.word	0x00015e80


	//   ....[69]....
        /*0d30*/ 	.word	0x00015f50


	//   ....[70]....
        /*0d34*/ 	.word	0x00015fd0


	//   ....[71]....
        /*0d38*/ 	.word	0x000160a0


	//   ....[72]....
        /*0d3c*/ 	.word	0x00016120


	//   ....[73]....
        /*0d40*/ 	.word	0x000161f0


	//   ....[74]....
        /*0d44*/ 	.word	0x00016270


	//   ....[75]....
        /*0d48*/ 	.word	0x00016340


	//   ....[76]....
        /*0d4c*/ 	.word	0x000163c0


	//   ....[77]....
        /*0d50*/ 	.word	0x00016490


	//   ....[78]....
        /*0d54*/ 	.word	0x00016510


	//   ....[79]....
        /*0d58*/ 	.word	0x000165c0


	//   ....[80]....
        /*0d5c*/ 	.word	0x000166f0


	//   ....[81]....
        /*0d60*/ 	.word	0x00016790


	//   ....[82]....
        /*0d64*/ 	.word	0x000167f0


	//   ....[83]....
        /*0d68*/ 	.word	0x000168b0


	//   ....[84]....
        /*0d6c*/ 	.word	0x00016910


	//   ....[85]....
        /*0d70*/ 	.word	0x000169d0


	//   ....[86]....
        /*0d74*/ 	.word	0x00016a30


	//   ....[87]....
        /*0d78*/ 	.word	0x00016af0


	//   ....[88]....
        /*0d7c*/ 	.word	0x00016b50


	//   ....[89]....
        /*0d80*/ 	.word	0x00016c10


	//   ....[90]....
        /*0d84*/ 	.word	0x00016c70


	//   ....[91]....
        /*0d88*/ 	.word	0x00016d30


	//   ....[92]....
        /*0d8c*/ 	.word	0x00016d90


	//   ....[93]....
        /*0d90*/ 	.word	0x00016e50


	//   ....[94]....
        /*0d94*/ 	.word	0x00016eb0


	//   ....[95]....
        /*0d98*/ 	.word	0x00016f70


	//   ....[96]....
        /*0d9c*/ 	.word	0x00017060


	//   ....[97]....
        /*0da0*/ 	.word	0x000170f0


	//   ....[98]....
        /*0da4*/ 	.word	0x00017150


	//   ....[99]....
        /*0da8*/ 	.word	0x00017200


	//   ....[100]....
        /*0dac*/ 	.word	0x00017260


	//   ....[101]....
        /*0db0*/ 	.word	0x00017310


	//   ....[102]....
        /*0db4*/ 	.word	0x00017370


	//   ....[103]....
        /*0db8*/ 	.word	0x00017420


	//   ....[104]....
        /*0dbc*/ 	.word	0x00017480


	//   ....[105]....
        /*0dc0*/ 	.word	0x00017530


	//   ....[106]....
        /*0dc4*/ 	.word	0x00017590


	//   ....[107]....
        /*0dc8*/ 	.word	0x00017640


	//   ....[108]....
        /*0dcc*/ 	.word	0x000176a0


	//   ....[109]....
        /*0dd0*/ 	.word	0x00017750


	//   ....[110]....
        /*0dd4*/ 	.word	0x000177b0


	//   ....[111]....
        /*0dd8*/ 	.word	0x00017860


	//   ....[112]....
        /*0ddc*/ 	.word	0x00017ab0


	//----- nvinfo : EIATTR_REG_RECONFIG
	.align		4
.L_122:
        /*0de0*/ 	.byte	0x01, 0x54
	.zero		2


	//----- nvinfo : EIATTR_SYSCALL_OFFSETS
	.align		4
        /*0de4*/ 	.byte	0x04, 0x46
        /*0de6*/ 	.short	(.L_124 - .L_123)


	//   ....[0]....
.L_123:
        /*0de8*/ 	.word	0x00001ff0


	//   ....[1]....
        /*0dec*/ 	.word	0x0000ec50


	//   ....[2]....
        /*0df0*/ 	.word	0x0000edc0


	//   ....[3]....
        /*0df4*/ 	.word	0x0000ef10


	//   ....[4]....
        /*0df8*/ 	.word	0x0000f050


	//   ....[5]....
        /*0dfc*/ 	.word	0x000105f0


	//----- nvinfo : EIATTR_MBARRIER_INSTR_OFFSETS
	.align		4
.L_124:
        /*0e00*/ 	.byte	0x04, 0x39
        /*0e02*/ 	.short	(.L_126 - .L_125)


	//   ....[0]....
.L_125:
        /*0e04*/ 	.word	0x00000180
        /*0e08*/ 	.word	0x000000ff
        /*0e0c*/ 	.word	0x00038800
        /*0e10*/ 	.short	0x0100
        /*0e12*/ 	.byte	0x08
	.zero		1


	//   ....[1]....
        /*0e14*/ 	.word	0x00000190
        /*0e18*/ 	.word	0x000000ff
        /*0e1c*/ 	.word	0x00038820
        /*0e20*/ 	.short	0x0100
        /*0e22*/ 	.byte	0x08
	.zero		1


	//   ....[2]....
        /*0e24*/ 	.word	0x00000280
        /*0e28*/ 	.word	0x000000ff
        /*0e2c*/ 	.word	0x00038830
        /*0e30*/ 	.short	0x0100
        /*0e32*/ 	.byte	0x08
	.zero		1


	//   ....[3]....
        /*0e34*/ 	.word	0x00000290
        /*0e38*/ 	.word	0x000000ff
        /*0e3c*/ 	.word	0x00038840
        /*0e40*/ 	.short	0x0100
        /*0e42*/ 	.byte	0x08
	.zero		1


	//   ....[4]....
        /*0e44*/ 	.word	0x000002a0
        /*0e48*/ 	.word	0x000000ff
        /*0e4c*/ 	.word	0x00038838
        /*0e50*/ 	.short	0x0100
        /*0e52*/ 	.byte	0x08
	.zero		1


	//   ....[5]....
        /*0e54*/ 	.word	0x000002b0
        /*0e58*/ 	.word	0x000000ff
        /*0e5c*/ 	.word	0x00038848
        /*0e60*/ 	.short	0x0100
        /*0e62*/ 	.byte	0x08
	.zero		1


	//   ....[6]....
        /*0e64*/ 	.word	0x000003e0
        /*0e68*/ 	.word	0x000000ff
        /*0e6c*/ 	.word	0x00038850
        /*0e70*/ 	.short	0x0100
        /*0e72*/ 	.byte	0x08
	.zero		1


	//   ....[7]....
        /*0e74*/ 	.word	0x000003f0
        /*0e78*/ 	.word	0x000000ff
        /*0e7c*/ 	.word	0x00038860
        /*0e80*/ 	.short	0x0100
        /*0e82*/ 	.byte	0x08
	.zero		1


	//   ....[8]....
        /*0e84*/ 	.word	0x00000400
        /*0e88*/ 	.word	0x000000ff
        /*0e8c*/ 	.word	0x00038858
        /*0e90*/ 	.short	0x0100
        /*0e92*/ 	.byte	0x08
	.zero		1


	//   ....[9]....
        /*0e94*/ 	.word	0x00000410
        /*0e98*/ 	.word	0x000000ff
        /*0e9c*/ 	.word	0x00038868
        /*0ea0*/ 	.short	0x0100
        /*0ea2*/ 	.byte	0x08
	.zero		1


	//   ....[10]....
        /*0ea4*/ 	.word	0x00000500
        /*0ea8*/ 	.word	0x000000ff
        /*0eac*/ 	.word	0x00038870
        /*0eb0*/ 	.short	0x0100
        /*0eb2*/ 	.byte	0x06
	.zero		1


	//   ....[11]....
        /*0eb4*/ 	.word	0x00000510
        /*0eb8*/ 	.word	0x000000ff
        /*0ebc*/ 	.word	0x00038880
        /*0ec0*/ 	.short	0x0100
        /*0ec2*/ 	.byte	0x06
	.zero		1


	//   ....[12]....
        /*0ec4*/ 	.word	0x00000520
        /*0ec8*/ 	.word	0x000000ff
        /*0ecc*/ 	.word	0x00038878
        /*0ed0*/ 	.short	0x0100
        /*0ed2*/ 	.byte	0x06
	.zero		1


	//   ....[13]....
        /*0ed4*/ 	.word	0x00000530
        /*0ed8*/ 	.word	0x000000ff
        /*0edc*/ 	.word	0x00038888
        /*0ee0*/ 	.short	0x0100
        /*0ee2*/ 	.byte	0x06
	.zero		1


	//   ....[14]....
        /*0ee4*/ 	.word	0x00000660
        /*0ee8*/ 	.word	0x000000ff
        /*0eec*/ 	.word	0x00038890
        /*0ef0*/ 	.short	0x0100
        /*0ef2*/ 	.byte	0x08
	.zero		1


	//   ....[15]....
        /*0ef4*/ 	.word	0x00000670
        /*0ef8*/ 	.word	0x000000ff
        /*0efc*/ 	.word	0x000388a0
        /*0f00*/ 	.short	0x0100
        /*0f02*/ 	.byte	0x08
	.zero		1


	//   ....[16]....
        /*0f04*/ 	.word	0x00000680
        /*0f08*/ 	.word	0x000000ff
        /*0f0c*/ 	.word	0x00038898
        /*0f10*/ 	.short	0x0100
        /*0f12*/ 	.byte	0x08
	.zero		1


	//   ....[17]....
        /*0f14*/ 	.word	0x00000690
        /*0f18*/ 	.word	0x000000ff
        /*0f1c*/ 	.word	0x000388a8
        /*0f20*/ 	.short	0x0100
        /*0f22*/ 	.byte	0x08
	.zero		1


	//   ....[18]....
        /*0f24*/ 	.word	0x000007e0
        /*0f28*/ 	.word	0x000000ff
        /*0f2c*/ 	.word	0x000388b0
        /*0f30*/ 	.short	0x0100
        /*0f32*/ 	.byte	0x08
	.zero		1


	//   ....[19]....
        /*0f34*/ 	.word	0x000007f0
        /*0f38*/ 	.word	0x000000ff
        /*0f3c*/ 	.word	0x000388c0
        /*0f40*/ 	.short	0x0100
        /*0f42*/ 	.byte	0x08
	.zero		1


	//   ....[20]....
        /*0f44*/ 	.word	0x00000800
        /*0f48*/ 	.word	0x000000ff
        /*0f4c*/ 	.word	0x000388b8
        /*0f50*/ 	.short	0x0100
        /*0f52*/ 	.byte	0x08
	.zero		1


	//   ....[21]....
        /*0f54*/ 	.word	0x00000810
        /*0f58*/ 	.word	0x000000ff
        /*0f5c*/ 	.word	0x000388c8
        /*0f60*/ 	.short	0x0100
        /*0f62*/ 	.byte	0x08
	.zero		1


	//   ....[22]....
        /*0f64*/ 	.word	0x00002070
        /*0f68*/ 	.word	0x000000ff
        /*0f6c*/ 	.word	0x00038800
        /*0f70*/ 	.short	0x010a
        /*0f72*/ 	.byte	0x36
	.zero		1


	//   ....[23]....
        /*0f74*/ 	.word	0x00002120
        /*0f78*/ 	.word	0x000000ff
        /*0f7c*/ 	.word	0x00038830
        /*0f80*/ 	.short	0x010a
        /*0f82*/ 	.byte	0x38
	.zero		1


	//   ....[24]....
        /*0f84*/ 	.word	0x00002160
        /*0f88*/ 	.word	0x000000ff
        /*0f8c*/ 	.word	0x00038830
        /*0f90*/ 	.short	0x010a
        /*0f92*/ 	.byte	0x38
	.zero		1


	//   ....[25]....
        /*0f94*/ 	.word	0x00002610
        /*0f98*/ 	.word	0x000000ff
        /*0f9c*/ 	.word	0x00000000
        /*0fa0*/ 	.short	0x0101
        /*0fa2*/ 	.byte	0x06
	.zero		1


	//   ....[26]....
        /*0fa4*/ 	.word	0x00003fb0
        /*0fa8*/ 	.word	0x000000ff
        /*0fac*/ 	.word	0x00038850
        /*0fb0*/ 	.short	0x010a
        /*0fb2*/ 	.byte	0x38
	.zero		1


	//   ....[27]....
        /*0fb4*/ 	.word	0x00003ff0
        /*0fb8*/ 	.word	0x000000ff
        /*0fbc*/ 	.word	0x00038850
        /*0fc0*/ 	.short	0x010a
        /*0fc2*/ 	.byte	0x38
	.zero		1


	//   ....[28]....
        /*0fc4*/ 	.word	0x00004250
        /*0fc8*/ 	.word	0x000000ff
        /*0fcc*/ 	.word	0x00000000
        /*0fd0*/ 	.short	0x0101
        /*0fd2*/ 	.byte	0x38
	.zero		1


	//   ....[29]....
        /*0fd4*/ 	.word	0x000043b0
        /*0fd8*/ 	.word	0x000000ff
        /*0fdc*/ 	.word	0x00038830
        /*0fe0*/ 	.short	0x010a
        /*0fe2*/ 	.byte	0x32
	.zero		1


	//   ....[30]....
        /*0fe4*/ 	.word	0x00004400
        /*0fe8*/ 	.word	0x000000ff
        /*0fec*/ 	.word	0x00038830
        /*0ff0*/ 	.short	0x010a
        /*0ff2*/ 	.byte	0x32
	.zero		1


	//   ....[31]....
        /*0ff4*/ 	.word	0x000047a0
        /*0ff8*/ 	.word	0x000000ff
        /*0ffc*/ 	.word	0x00000000
        /*1000*/ 	.short	0x0101
        /*1002*/ 	.byte	0x06
	.zero		1


	//   ....[32]....
        /*1004*/ 	.word	0x00006280
        /*1008*/ 	.word	0x000000ff
        /*100c*/ 	.word	0x00038850
        /*1010*/ 	.short	0x010a
        /*1012*/ 	.byte	0x32
	.zero		1


	//   ....[33]....
        /*1014*/ 	.word	0x000062e0
        /*1018*/ 	.word	0x000000ff
        /*101c*/ 	.word	0x00038850
        /*1020*/ 	.short	0x010a
        /*1022*/ 	.byte	0x32
	.zero		1


	//   ....[34]....
        /*1024*/ 	.word	0x00006500
        /*1028*/ 	.word	0x000000ff
        /*102c*/ 	.word	0x00000000
        /*1030*/ 	.short	0x0101
        /*1032*/ 	.byte	0x32
	.zero		1


	//   ....[35]....
        /*1034*/ 	.word	0x0000a630
        /*1038*/ 	.word	0x000000ff
        /*103c*/ 	.word	0x00000000
        /*1040*/ 	.short	0x0101
        /*1042*/ 	.byte	0x08
	.zero		1


	//   ....[36]....
        /*1044*/ 	.word	0x0000af50
        /*1048*/ 	.word	0x000000ff
        /*104c*/ 	.word	0x00000000
        /*1050*/ 	.short	0x0101
        /*1052*/ 	.byte	0x08
	.zero		1


	//   ....[37]....
        /*1054*/ 	.word	0x0000f470
        /*1058*/ 	.word	0x00000006
        /*105c*/ 	.word	0x00038880
        /*1060*/ 	.short	0x010a
        /*1062*/ 	.byte	0x3f
	.zero		1


	//   ....[38]....
        /*1064*/ 	.word	0x0000fbc0
        /*1068*/ 	.word	0x00000006
        /*106c*/ 	.word	0x00038870
        /*1070*/ 	.short	0x0107
        /*1072*/ 	.byte	0x3f
	.zero		1


	//   ....[39]....
        /*1074*/ 	.word	0x0000fc80
        /*1078*/ 	.word	0x00000006
        /*107c*/ 	.word	0x00038870
        /*1080*/ 	.short	0x0101
        /*1082*/ 	.byte	0x3f
	.zero		1


	//   ....[40]....
        /*1084*/ 	.word	0x0000fcb0
        /*1088*/ 	.word	0x00000006
        /*108c*/ 	.word	0x00038840
        /*1090*/ 	.short	0x010a
        /*1092*/ 	.byte	0x3f
	.zero		1


	//   ....[41]....
        /*1094*/ 	.word	0x00010340
        /*1098*/ 	.word	0x00000006
        /*109c*/ 	.word	0x00038830
        /*10a0*/ 	.short	0x0107
        /*10a2*/ 	.byte	0x3f
	.zero		1


	//   ....[42]....
        /*10a4*/ 	.word	0x00010400
        /*10a8*/ 	.word	0x00000006
        /*10ac*/ 	.word	0x00038830
        /*10b0*/ 	.short	0x0101
        /*10b2*/ 	.byte	0x3f
	.zero		1


	//   ....[43]....
        /*10b4*/ 	.word	0x00010ec0
        /*10b8*/ 	.word	0x00000010
        /*10bc*/ 	.word	0x00038800
        /*10c0*/ 	.short	0x0107
        /*10c2*/ 	.byte	0x3f
	.zero		1


	//   ....[44]....
        /*10c4*/ 	.word	0x00010fc0
        /*10c8*/ 	.word	0x00000010
        /*10cc*/ 	.word	0x00038800
        /*10d0*/ 	.short	0x0101
        /*10d2*/ 	.byte	0x3f
	.zero		1


	//   ....[45]....
        /*10d4*/ 	.word	0x00011000
        /*10d8*/ 	.word	0x00000010
        /*10dc*/ 	.word	0x00038820
        /*10e0*/ 	.short	0x010a
        /*10e2*/ 	.byte	0x3f
	.zero		1


	//   ....[46]....
        /*10e4*/ 	.word	0x00011330
        /*10e8*/ 	.word	0x00000000
        /*10ec*/ 	.word	0x00038880
        /*10f0*/ 	.short	0x010a
        /*10f2*/ 	.byte	0x3f
	.zero		1


	//   ....[47]....
        /*10f4*/ 	.word	0x00011840
        /*10f8*/ 	.word	0x00000000
        /*10fc*/ 	.word	0x00038870
        /*1100*/ 	.short	0x0107
        /*1102*/ 	.byte	0x3f
	.zero		1


	//   ....[48]....
        /*1104*/ 	.word	0x00011900
        /*1108*/ 	.word	0x00000000
        /*110c*/ 	.word	0x00038870
        /*1110*/ 	.short	0x0101
        /*1112*/ 	.byte	0x3f
	.zero		1


	//   ....[49]....
        /*1114*/ 	.word	0x00011930
        /*1118*/ 	.word	0x00000000
        /*111c*/ 	.word	0x00038840
        /*1120*/ 	.short	0x010a
        /*1122*/ 	.byte	0x3f
	.zero		1


	//   ....[50]....
        /*1124*/ 	.word	0x00011e10
        /*1128*/ 	.word	0x00000000
        /*112c*/ 	.word	0x00038830
        /*1130*/ 	.short	0x0107
        /*1132*/ 	.byte	0x3f
	.zero		1


	//   ....[51]....
        /*1134*/ 	.word	0x00011ed0
        /*1138*/ 	.word	0x00000000
        /*113c*/ 	.word	0x00038830
        /*1140*/ 	.short	0x0101
        /*1142*/ 	.byte	0x3f
	.zero		1


	//   ....[52]....
        /*1144*/ 	.word	0x00011f60
        /*1148*/ 	.word	0x00000000
        /*114c*/ 	.word	0x00038870
        /*1150*/ 	.short	0x010a
        /*1152*/ 	.byte	0x3f
	.zero		1


	//   ....[53]....
        /*1154*/ 	.word	0x00011ff0
        /*1158*/ 	.word	0x00000000
        /*115c*/ 	.word	0x00038860
        /*1160*/ 	.short	0x010a
        /*1162*/ 	.byte	0x3f
	.zero		1


	//   ....[54]....
        /*1164*/ 	.word	0x00012750
        /*1168*/ 	.word	0x00000000
        /*116c*/ 	.word	0x00038850
        /*1170*/ 	.short	0x0101
        /*1172*/ 	.byte	0x3f
	.zero		1


	//   ....[55]....
        /*1174*/ 	.word	0x000127e0
        /*1178*/ 	.word	0x00000000
        /*117c*/ 	.word	0x00000000
        /*1180*/ 	.short	0x0101
        /*1182*/ 	.byte	0x3f
	.zero		1


	//   ....[56]....
        /*1184*/ 	.word	0x000129b0
        /*1188*/ 	.word	0x00000012
        /*118c*/ 	.word	0x00038870
        /*1190*/ 	.short	0x010a
        /*1192*/ 	.byte	0x3f
	.zero		1


	//   ....[57]....
        /*1194*/ 	.word	0x00012a30
        /*1198*/ 	.word	0x00000012
        /*119c*/ 	.word	0x00038860
        /*11a0*/ 	.short	0x010a
        /*11a2*/ 	.byte	0x3f
	.zero		1


	//   ....[58]....
        /*11a4*/ 	.word	0x000131a0
        /*11a8*/ 	.word	0x00000012
        /*11ac*/ 	.word	0x00038850
        /*11b0*/ 	.short	0x0101
        /*11b2*/ 	.byte	0x3f
	.zero		1


	//   ....[59]....
        /*11b4*/ 	.word	0x00013250
        /*11b8*/ 	.word	0x00000012
        /*11bc*/ 	.word	0x00000000
        /*11c0*/ 	.short	0x0101
        /*11c2*/ 	.byte	0x3f
	.zero		1


	//   ....[60]....
        /*11c4*/ 	.word	0x00013fd0
        /*11c8*/ 	.word	0x00000005
        /*11cc*/ 	.word	0x00038820
        /*11d0*/ 	.short	0x010a
        /*11d2*/ 	.byte	0x3f
	.zero		1


	//   ....[61]....
        /*11d4*/ 	.word	0x00014150
        /*11d8*/ 	.word	0x00000003
        /*11dc*/ 	.word	0x00038840
        /*11e0*/ 	.short	0x010a
        /*11e2*/ 	.byte	0x3f
	.zero		1


	//   ....[62]....
        /*11e4*/ 	.word	0x000141f0
        /*11e8*/ 	.word	0x0000001d
        /*11ec*/ 	.word	0x00038840
        /*11f0*/ 	.short	0x010a
        /*11f2*/ 	.byte	0x3f
	.zero		1


	//   ....[63]....
        /*11f4*/ 	.word	0x00014230
        /*11f8*/ 	.word	0x00000003
        /*11fc*/ 	.word	0x00038860
        /*1200*/ 	.short	0x010a
        /*1202*/ 	.byte	0x3f
	.zero		1


	//   ....[64]....
        /*1204*/ 	.word	0x00014270
        /*1208*/ 	.word	0x0000001d
        /*120c*/ 	.word	0x00038860
        /*1210*/ 	.short	0x010a
        /*1212*/ 	.byte	0x3f
	.zero		1


	//   ....[65]....
        /*1214*/ 	.word	0x000142b0
        /*1218*/ 	.word	0x00000003
        /*121c*/ 	.word	0x00038880
        /*1220*/ 	.short	0x010a
        /*1222*/ 	.byte	0x3f
	.zero		1


	//   ....[66]....
        /*1224*/ 	.word	0x000142f0
        /*1228*/ 	.word	0x0000001d
        /*122c*/ 	.word	0x00038880
        /*1230*/ 	.short	0x010a
        /*1232*/ 	.byte	0x3f
	.zero		1


	//   ....[67]....
        /*1234*/ 	.word	0x00014360
        /*1238*/ 	.word	0x00000003
        /*123c*/ 	.word	0x00038800
        /*1240*/ 	.short	0x010a
        /*1242*/ 	.byte	0x3f
	.zero		1


	//   ....[68]....
        /*1244*/ 	.word	0x000143c0
        /*1248*/ 	.word	0x00000000
        /*124c*/ 	.word	0x00038830
        /*1250*/ 	.short	0x010a
        /*1252*/ 	.byte	0x3f
	.zero		1


	//   ....[69]....
        /*1254*/ 	.word	0x00014420
        /*1258*/ 	.word	0x00000008
        /*125c*/ 	.word	0x00038850
        /*1260*/ 	.short	0x010a
        /*1262*/ 	.byte	0x3f
	.zero		1


	//   ....[70]....
        /*1264*/ 	.word	0x00014490
        /*1268*/ 	.word	0x00000000
        /*126c*/ 	.word	0x00038830
        /*1270*/ 	.short	0x010a
        /*1272*/ 	.byte	0x3f
	.zero		1


	//   ....[71]....
        /*1274*/ 	.word	0x00014500
        /*1278*/ 	.word	0x00000007
        /*127c*/ 	.word	0x00038850
        /*1280*/ 	.short	0x010a
        /*1282*/ 	.byte	0x3f
	.zero		1


	//   ....[72]....
        /*1284*/ 	.word	0x00014600
        /*1288*/ 	.word	0x00000006
        /*128c*/ 	.word	0x00038880
        /*1290*/ 	.short	0x010a
        /*1292*/ 	.byte	0x3f
	.zero		1


	//   ....[73]....
        /*1294*/ 	.word	0x00015190
        /*1298*/ 	.word	0x00000006
        /*129c*/ 	.word	0x00038840
        /*12a0*/ 	.short	0x010a
        /*12a2*/ 	.byte	0x3f
	.zero		1


	//   ....[74]....
        /*12a4*/ 	.word	0x000165f0
        /*12a8*/ 	.word	0x00000010
        /*12ac*/ 	.word	0x00038820
        /*12b0*/ 	.short	0x010a
        /*12b2*/ 	.byte	0x3f
	.zero		1


	//   ....[75]....
        /*12b4*/ 	.word	0x00016640
        /*12b8*/ 	.word	0x00000000
        /*12bc*/ 	.word	0x00038880
        /*12c0*/ 	.short	0x010a
        /*12c2*/ 	.byte	0x3f
	.zero		1


	//   ....[76]....
        /*12c4*/ 	.word	0x00016fb0
        /*12c8*/ 	.word	0x00000000
        /*12cc*/ 	.word	0x00038840
        /*12d0*/ 	.short	0x010a
        /*12d2*/ 	.byte	0x3f
	.zero		1


	//   ....[77]....
        /*12d4*/ 	.word	0x00017890
        /*12d8*/ 	.word	0x00000000
        /*12dc*/ 	.word	0x00038870
        /*12e0*/ 	.short	0x010a
        /*12e2*/ 	.byte	0x3f
	.zero		1


	//   ....[78]....
        /*12e4*/ 	.word	0x000178e0
        /*12e8*/ 	.word	0x00000000
        /*12ec*/ 	.word	0x00038860
        /*12f0*/ 	.short	0x010a
        /*12f2*/ 	.byte	0x3f
	.zero		1


	//   ....[79]....
        /*12f4*/ 	.word	0x00017930
        /*12f8*/ 	.word	0x00000012
        /*12fc*/ 	.word	0x00038870
        /*1300*/ 	.short	0x010a
        /*1302*/ 	.byte	0x3f
	.zero		1


	//   ....[80]....
        /*1304*/ 	.word	0x00017980
        /*1308*/ 	.word	0x00000012
        /*130c*/ 	.word	0x00038860
        /*1310*/ 	.short	0x010a
        /*1312*/ 	.byte	0x3f
	.zero		1


	//   ....[81]....
        /*1314*/ 	.word	0x000179d0
        /*1318*/ 	.word	0x00000005
        /*131c*/ 	.word	0x00038820
        /*1320*/ 	.short	0x010a
        /*1322*/ 	.byte	0x3f
	.zero		1


	//   ....[82]....
        /*1324*/ 	.word	0x00017b70
        /*1328*/ 	.word	0x00000003
        /*132c*/ 	.word	0x00038840
        /*1330*/ 	.short	0x010a
        /*1332*/ 	.byte	0x3f
	.zero		1


	//   ....[83]....
        /*1334*/ 	.word	0x00017bc0
        /*1338*/ 	.word	0x0000001d
        /*133c*/ 	.word	0x00038840
        /*1340*/ 	.short	0x010a
        /*1342*/ 	.byte	0x3f
	.zero		1


	//   ....[84]....
        /*1344*/ 	.word	0x00017c10
        /*1348*/ 	.word	0x00000003
        /*134c*/ 	.word	0x00038860
        /*1350*/ 	.short	0x010a
        /*1352*/ 	.byte	0x3f
	.zero		1


	//   ....[85]....
        /*1354*/ 	.word	0x00017c60
        /*1358*/ 	.word	0x0000001d
        /*135c*/ 	.word	0x00038860
        /*1360*/ 	.short	0x010a
        /*1362*/ 	.byte	0x3f
	.zero		1


	//   ....[86]....
        /*1364*/ 	.word	0x00017cb0
        /*1368*/ 	.word	0x00000003
        /*136c*/ 	.word	0x00038880
        /*1370*/ 	.short	0x010a
        /*1372*/ 	.byte	0x3f
	.zero		1


	//----- nvinfo : EIATTR_NUM_MBARRIERS
	.align		4
.L_126:
        /*1374*/ 	.byte	0x03, 0x38
        /*1376*/ 	.short	0x0016


	//----- nvinfo : EIATTR_EXIT_INSTR_OFFSETS
	.align		4
        /*1378*/ 	.byte	0x04, 0x1c
        /*137a*/ 	.short	(.L_128 - .L_127)


	//   ....[0]....
.L_127:
        /*137c*/ 	.word	0x000009c0


	//   ....[1]....
        /*1380*/ 	.word	0x0000d2c0


	//   ....[2]....
        /*1384*/ 	.word	0x00014340


	//----- nvinfo : EIATTR_MAX_THREADS
	.align		4
.L_128:
        /*1388*/ 	.byte	0x04, 0x05
        /*138a*/ 	.short	(.L_130 - .L_129)
.L_129:
        /*138c*/ 	.word	0x00000180
        /*1390*/ 	.word	0x00000001
        /*1394*/ 	.word	0x00000001


	//----- nvinfo : EIATTR_CRS_STACK_SIZE
	.align		4
.L_130:
        /*1398*/ 	.byte	0x04, 0x1e
        /*139a*/ 	.short	(.L_132 - .L_131)
.L_131:
        /*139c*/ 	.word	0x00000000


	//----- nvinfo : EIATTR_CBANK_PARAM_SIZE
	.align		4
.L_132:
        /*13a0*/ 	.byte	0x03, 0x19
        /*13a2*/ 	.short	0x0af0


	//----- nvinfo : EIATTR_PARAM_CBANK
	.align		4
        /*13a4*/ 	.byte	0x04, 0x0a
        /*13a6*/ 	.short	(.L_134 - .L_133)
	.align		4
.L_133:
        /*13a8*/ 	.word	index@(.nv.constant0._ZN7cutlass13device_kernelIN5flash11enable_sm90INS1_16FlashAttnFwdSm90INS1_25CollectiveMainloopFwdSm90ILi2EN4cute5tupleIJNS5_1CILi1EEES8_S8_EEENS6_IJNS7_ILi128EEESA_NS7_ILi256EEEEEELi256ENS_12float_e4m3_tEfNS_4arch4Sm90ELb0ELb0ELb0ELb1ELb1ELb0ELb0ELb1ELb0ELb1ELb1ELb0EEENS1_21CollectiveEpilogueFwdINS6_IJSA_SB_SA_EEES9_NS_10bfloat16_tESF_Li256ELb1ELb1ELb1ELb1EEENS1_36VarlenDynamicPersistentTileSchedulerILi128ELi128ELi256ELi128ELb1ELb1ELb1ELb0ELb1ELb1EEEEEEEEEvNT_6ParamsE)
        /*13ac*/ 	.short	0x0210
        /*13ae*/ 	.short	0x0af0


	//----- nvinfo : EIATTR_SW_WAR
	.align		4
.L_134:
        /*13b0*/ 	.byte	0x04, 0x36
        /*13b2*/ 	.short	(.L_136 - .L_135)
.L_135:
        /*13b4*/ 	.word	0x00000008
.L_136:


//--------------------- .nv.info._ZN7cutlass13device_kernelIN5flash11enable_sm90INS1_16FlashAttnFwdSm90INS1_25CollectiveMainloopFwdSm90ILi2EN4cute5tupleIJNS5_1CILi1EEES8_S8_EEENS6_IJNS7_ILi128EEESA_NS7_ILi256EEEEEELi256ENS_12float_e4m3_tEfNS_4arch4Sm90ELb0ELb0ELb0ELb1ELb1ELb1ELb0ELb1ELb0ELb1ELb1ELb0EEENS1_21CollectiveEpilogueFwdINS6_IJSA_SB_SA_EEES9_NS_10bfloat16_tESF_Li256ELb1ELb1ELb1ELb1EEENS1_36VarlenDynamicPersistentTileSchedulerILi128ELi128ELi256ELi128ELb1ELb1ELb1ELb0ELb1ELb1EEEEEEEEEvNT_6ParamsE --------------------------
	.section	.nv.info._ZN7cutlass13device_kernelIN5flash11enable_sm90INS1_16FlashAttnFwdSm90INS1_25CollectiveMainloopFwdSm90ILi2EN4cute5tupleIJNS5_1CILi1EEES8_S8_EEENS6_IJNS7_ILi128EEESA_NS7_ILi256EEEEEELi256ENS_12float_e4m3_tEfNS_4arch4Sm90ELb0ELb0ELb0ELb1ELb1ELb1ELb0ELb1ELb0ELb1ELb1ELb0EEENS1_21CollectiveEpilogueFwdINS6_IJSA_SB_SA_EEES9_NS_10bfloat16_tESF_Li256ELb1ELb1ELb1ELb1EEENS1_36VarlenDynamicPersistentTileSchedulerILi128ELi128ELi256ELi128ELb1ELb1ELb1ELb0ELb1ELb1EEEEEEEEEvNT_6ParamsE,"",@"SHT_CUDA_INFO"
	.sectionflags	@""
	.align	4


	//----- nvinfo : EIATTR_CUDA_API_VERSION
	.align		4
        /*0000*/ 	.byte	0x04, 0x37
        /*0002*/ 	.short	(.L_138 - .L_137)
.L_137:
        /*0004*/ 	.word	0x00000082


	//----- nvinfo : EIATTR_KPARAM_INFO
	.align		4
.L_138:
        /*0008*/ 	.byte	0x04, 0x17
        /*000a*/ 	.short	(.L_140 - .L_139)
.L_139:
        /*000c*/ 	.word	0x00000000
        /*0010*/ 	.short	0x0000
        /*0012*/ 	.short	0x0070
        /*0014*/ 	.byte	0x00, 0xf0, 0x01, 0x2a


	//----- nvinfo : EIATTR_SPARSE_MMA_MASK
	.align		4
.L_140:
        /*0018*/ 	.byte	0x03, 0x50
        /*001a*/ 	.short	0x0000


	//----- nvinfo : EIATTR_MAXREG_COUNT
	.align		4
        /*001c*/ 	.byte	0x03, 0x1b
        /*001e*/ 	.short	0x00a8


	//----- nvinfo : EIATTR_NUM_BARRIERS
	.align		4
        /*0020*/ 	.byte	0x02, 0x4c
        /*0022*/ 	.byte	0x10
	.zero		1


	//----- nvinfo : EIATTR_EXTERNS
	.align		4
        /*0024*/ 	.byte	0x04, 0x0f
        /*0026*/ 	.short	(.L_142 - .L_141)


	//   ....[0]....
	.align		4
.L_141:
        /*0028*/ 	.word	index@(__assertfail)


	//----- nvinfo : EIATTR_ANNOTATIONS
	.align		4
.L_142:
        /*002c*/ 	.byte	0x04, 0x55
        /*002e*/ 	.short	(.L_144 - .L_143)


	//   ....[0]....
.L_143:
        /* <DEDUP_REMOVED lines=205> */
        /*0cf4*/ 	.byte	0x80, 0xf9, 0x02, 0x00, 0x01, 0x00, 0x00, 0x00, 0xd0, 0x02, 0x03, 0x00


	//----- nvinfo : EIATTR_MERCURY_ISA_VERSION
	.align		4
.L_144:
        /*0d00*/ 	.byte	0x03, 0x5f
        /*0d02*/ 	.short	0x0101


	//----- nvinfo : EIATTR_UNUSED_LOAD_BYTE_OFFSET
	.align		4
        /*0d04*/ 	.byte	0x04, 0x44
        /*0d06*/ 	.short	(.L_146 - .L_145)


	//   ....[0]....
.L_145:
        /*0d08*/ 	.word	0x00000ab0
        /*0d0c*/ 	.word	0x0000fff0


	//   ....[1]....
        /*0d10*/ 	.word	0x0001a1e0
        /*0d14*/ 	.word	0x0000fff0


	//----- nvinfo : EIATTR_INT_WARP_WIDE_INSTR_OFFSETS
	.align		4
.L_146:
        /*0d18*/ 	.byte	0x04, 0x31
        /*0d1a*/ 	.short	(.L_148 - .L_147)


	//   ....[0]....
.L_147:
        /*0d1c*/ 	.word	0x00000130


	//   ....[1]....
        /*0d20*/ 	.word	0x00000170


	//   ....[2]....
        /*0d24*/ 	.word	0x000001e0


	//   ....[3]....
        /*0d28*/ 	.word	0x00023e40


	//   ....[4]....
        /*0d2c*/ 	.word	0x00023ed0


	//   ....[5]....
        /*0d30*/ 	.word	0x00027d80


	//   ....[6]....
        /*0d34*/ 	.word	0x00027e10


	//----- nvinfo : EIATTR_COOP_GROUP_MASK_REGIDS
	.align		4
.L_148:
        /*0d38*/ 	.byte	0x04, 0x29
        /*0d3a*/ 	.short	(.L_150 - .L_149)


	//   ....[0]....
.L_149:
        /*0d3c*/ 	.word	0xffffffff


	//   ....[1]....
        /*0d40*/ 	.word	0xffffffff


	//   ....[2]....
        /*0d44*/ 	.word	0xffffffff


	//   ....[3]....
        /*0d48*/ 	.word	0xffffffff


	//   ....[4]....
        /*0d4c*/ 	.word	0xffffffff


	//   ....[5]....
        /*0d50*/ 	.word	0xffffffff


	//   ....[6]....
        /*0d54*/ 	.word	0xffffffff


	//   ....[7]....
        /*0d58*/ 	.word	0xffffffff


	//   ....[8]....
        /*0d5c*/ 	.word	0xffffffff


	//   ....[9]....
        /*0d60*/ 	.word	0xffffffff


	//   ....[10]....
        /*0d64*/ 	.word	0xffffffff


	//   ....[11]....
        /*0d68*/ 	.word	0xffffffff


	//   ....[12]....
        /*0d6c*/ 	.word	0xffffffff


	//   ....[13]....
        /*0d70*/ 	.word	0xffffffff


	//   ....[14]....
        /*0d74*/ 	.word	0xffffffff


	//   ....[15]....
        /*0d78*/ 	.word	0xffffffff


	//   ....[16]....
        /*0d7c*/ 	.word	0xffffffff


	//   ....[17]....
        /*0d80*/ 	.word	0xffffffff


	//   ....[18]....
        /*0d84*/ 	.word	0xffffffff


	//   ....[19]....
        /*0d88*/ 	.word	0xffffffff


	//   ....[20]....
        /*0d8c*/ 	.word	0xffffffff


	//   ....[21]....
        /*0d90*/ 	.word	0xffffffff


	//   ....[22]....
        /*0d94*/ 	.word	0xffffffff


	//   ....[23]....
        /*0d98*/ 	.word	0xffffffff


	//   ....[24]....
        /*0d9c*/ 	.word	0xffffffff


	//   ....[25]....
        /*0da0*/ 	.word	0xffffffff


	//   ....[26]....
        /*0da4*/ 	.word	0xffffffff


	//   ....[27]....
        /*0da8*/ 	.word	0xffffffff


	//   ....[28]....
        /*0dac*/ 	.word	0xffffffff


	//   ....[29]....
        /*0db0*/ 	.word	0xffffffff


	//   ....[30]....
        /*0db4*/ 	.word	0xffffffff


	//   ....[31]....
        /*0db8*/ 	.word	0xffffffff


	//   ....[32]....
        /*0dbc*/ 	.word	0xffffffff


	//   ....[33]....
        /*0dc0*/ 	.word	0xffffffff


	//   ....[34]....
        /*0dc4*/ 	.word	0xffffffff


	//   ....[35]....
        /*0dc8*/ 	.word	0xffffffff


	//   ....[36]....
        /*0dcc*/ 	.word	0xffffffff


	//   ....[37]....
        /*0dd0*/ 	.word	0xffffffff


	//   ....[38]....
        /*0dd4*/ 	.word	0xffffffff


	//   ....[39]....
        /*0dd8*/ 	.word	0xffffffff


	//   ....[40]....
        /*0ddc*/ 	.word	0xffffffff


	//   ....[41]....
        /*0de0*/ 	.word	0xffffffff


	//   ....[42]....
        /*0de4*/ 	.word	0xffffffff


	//   ....[43]....
        /*0de8*/ 	.word	0xffffffff


	//   ....[44]....
        /*0dec*/ 	.word	0xffffffff


	//   ....[45]....
        /*0df0*/ 	.word	0xffffffff


	//   ....[46]....
        /*0df4*/ 	.word	0xffffffff


	//   ....[47]....
        /*0df8*/ 	.word	0xffffffff


	//   ....[48]....
        /*0dfc*/ 	.word	0xffffffff


	//   ....[49]....
        /*0e00*/ 	.word	0xffffffff


	//   ....[50]....
        /*0e04*/ 	.word	0xffffffff


	//   ....[51]....
        /*0e08*/ 	.word	0xffffffff


	//   ....[52]....
        /*0e0c*/ 	.word	0xffffffff


	//   ....[53]....
        /*0e10*/ 	.word	0xffffffff


	//   ....[54]....
        /*0e14*/ 	.word	0xffffffff


	//   ....[55]....
        /*0e18*/ 	.word	0xffffffff


	//   ....[56]....
        /*0e1c*/ 	.word	0xffffffff


	//   ....[57]....
        /*0e20*/ 	.word	0xffffffff


	//   ....[58]....
        /*0e24*/ 	.word	0xffffffff


	//   ....[59]....
        /*0e28*/ 	.word	0xffffffff


	//   ....[60]....
        /*0e2c*/ 	.word	0xffffffff


	//   ....[61]....
        /*0e30*/ 	.word	0xffffffff


	//   ....[62]....
        /*0e34*/ 	.word	0xffffffff


	//   ....[63]....
        /*0e38*/ 	.word	0xffffffff


	//   ....[64]....
        /*0e3c*/ 	.word	0xffffffff


	//   ....[65]....
        /*0e40*/ 	.word	0xffffffff


	//   ....[66]....
        /*0e44*/ 	.word	0xffffffff


	//   ....[67]....
        /*0e48*/ 	.word	0xffffffff


	//   ....[68]....
        /*0e4c*/ 	.word	0xffffffff


	//   ....[69]....
        /*0e50*/ 	.word	0xffffffff


	//   ....[70]....
        /*0e54*/ 	.word	0xffffffff


	//   ....[71]....
        /*0e58*/ 	.word	0xffffffff


	//   ....[72]....
        /*0e5c*/ 	.word	0xffffffff


	//   ....[73]....
        /*0e60*/ 	.word	0xffffffff


	//   ....[74]....
        /*0e64*/ 	.word	0xffffffff


	//   ....[75]....
        /*0e68*/ 	.word	0xffffffff


	//   ....[76]....
        /*0e6c*/ 	.word	0xffffffff


	//   ....[77]....
        /*0e70*/ 	.word	0xffffffff


	//   ....[78]....
        /*0e74*/ 	.word	0xffffffff


	//   ....[79]....
        /*0e78*/ 	.word	0xffffffff


	//   ....[80]....
        /*0e7c*/ 	.word	0xffffffff


	//   ....[81]....
        /*0e80*/ 	.word	0xffffffff


	//   ....[82]....
        /*0e84*/ 	.word	0xffffffff


	//   ....[83]....
        /*0e88*/ 	.word	0xffffffff


	//   ....[84]....
        /*0e8c*/ 	.word	0xffffffff


	//   ....[85]....
        /*0e90*/ 	.word	0xffffffff


	//   ....[86]....
        /*0e94*/ 	.word	0xffffffff


	//   ....[87]....
        /*0e98*/ 	.word	0xffffffff


	//   ....[88]....
        /*0e9c*/ 	.word	0xffffffff


	//   ....[89]....
        /*0ea0*/ 	.word	0xffffffff


	//   ....[90]....
        /*0ea4*/ 	.word	0xffffffff


	//   ....[91]....
        /*0ea8*/ 	.word	0xffffffff


	//   ....[92]....
        /*0eac*/ 	.word	0xffffffff


	//   ....[93]....
        /*0eb0*/ 	.word	0xffffffff


	//   ....[94]....
        /*0eb4*/ 	.word	0xffffffff


	//   ....[95]....
        /*0eb8*/ 	.word	0xffffffff


	//   ....[96]....
        /*0ebc*/ 	.word	0xffffffff


	//   ....[97]....
        /*0ec0*/ 	.word	0xffffffff


	//   ....[98]....
        /*0ec4*/ 	.word	0xffffffff


	//   ....[99]....
        /*0ec8*/ 	.word	0xffffffff


	//   ....[100]....
        /*0ecc*/ 	.word	0xffffffff


	//   ....[101]....
        /*0ed0*/ 	.word	0xffffffff


	//   ....[102]....
        /*0ed4*/ 	.word	0xffffffff


	//   ....[103]....
        /*0ed8*/ 	.word	0xffffffff


	//   ....[104]....
        /*0edc*/ 	.word	0xffffffff


	//   ....[105]....
        /*0ee0*/ 	.word	0xffffffff


	//   ....[106]....
        /*0ee4*/ 	.word	0xffffffff


	//   ....[107]....
        /*0ee8*/ 	.word	0xffffffff


	//   ....[108]....
        /*0eec*/ 	.word	0xffffffff


	//   ....[109]....
        /*0ef0*/ 	.word	0xffffffff


	//   ....[110]....
        /*0ef4*/ 	.word	0xffffffff


	//   ....[111]....
        /*0ef8*/ 	.word	0xffffffff


	//   ....[112]....
        /*0efc*/ 	.word	0xffffffff


	//   ....[113]....
        /*0f00*/ 	.word	0xffffffff


	//   ....[114]....
        /*0f04*/ 	.word	0xffffffff


	//   ....[115]....
        /*0f08*/ 	.word	0xffffffff


	//   ....[116]....
        /*0f0c*/ 	.word	0xffffffff


	//   ....[117]....
        /*0f10*/ 	.word	0xffffffff


	//   ....[118]....
        /*0f14*/ 	.word	0xffffffff


	//   ....[119]....
        /*0f18*/ 	.word	0xffffffff


	//   ....[120]....
        /*0f1c*/ 	.word	0xffffffff


	//   ....[121]....
        /*0f20*/ 	.word	0xffffffff


	//   ....[122]....
        /*0f24*/ 	.word	0xffffffff


	//   ....[123]....
        /*0f28*/ 	.word	0xffffffff


	//   ....[124]....
        /*0f2c*/ 	.word	0xffffffff


	//   ....[125]....
        /*0f30*/ 	.word	0xffffffff


	//   ....[126]....
        /*0f34*/ 	.word	0xffffffff


	//   ....[127]....
        /*0f38*/ 	.word	0xffffffff


	//   ....[128]....
        /*0f3c*/ 	.word	0xffffffff


	//   ....[129]....
        /*0f40*/ 	.word	0xffffffff


	//   ....[130]....
        /*0f44*/ 	.word	0xffffffff


	//   ....[131]....
        /*0f48*/ 	.word	0xffffffff


	//   ....[132]....
        /*0f4c*/ 	.word	0xffffffff


	//   ....[133]....
        /*0f50*/ 	.word	0xffffffff


	//   ....[134]....
        /*0f54*/ 	.word	0xffffffff


	//   ....[135]....
        /*0f58*/ 	.word	0xffffffff


	//   ....[136]....
        /*0f5c*/ 	.word	0xffffffff


	//   ....[137]....
        /*0f60*/ 	.word	0xffffffff


	//   ....[138]....
        /*0f64*/ 	.word	0xffffffff


	//   ....[139]....
        /*0f68*/ 	.word	0xffffffff


	//   ....[140]....
        /*0f6c*/ 	.word	0xffffffff


	//   ....[141]....
        /*0f70*/ 	.word	0xffffffff


	//   ....[142]....
        /*0f74*/ 	.word	0xffffffff


	//   ....[143]....
        /*0f78*/ 	.word	0xffffffff


	//   ....[144]....
        /*0f7c*/ 	.word	0xffffffff


	//   ....[145]....
        /*0f80*/ 	.word	0xffffffff


	//   ....[146]....
        /*0f84*/ 	.word	0xffffffff


	//   ....[147]....
        /*0f88*/ 	.word	0xffffffff


	//   ....[148]....
        /*0f8c*/ 	.word	0xffffffff


	//   ....[149]....
        /*0f90*/ 	.word	0xffffffff


	//   ....[150]....
        /*0f94*/ 	.word	0xffffffff


	//   ....[151]....
        /*0f98*/ 	.word	0xffffffff


	//   ....[152]....
        /*0f9c*/ 	.word	0xffffffff


	//   ....[153]....
        /*0fa0*/ 	.word	0xffffffff


	//   ....[154]....
        /*0fa4*/ 	.word	0xffffffff


	//   ....[155]....
        /*0fa8*/ 	.word	0xffffffff


	//   ....[156]....
        /*0fac*/ 	.word	0xffffffff


	//   ....[157]....
        /*0fb0*/ 	.word	0xffffffff


	//   ....[158]....
        /*0fb4*/ 	.word	0xffffffff


	//   ....[159]....
        /*0fb8*/ 	.word	0xffffffff


	//   ....[160]....
        /*0fbc*/ 	.word	0xffffffff


	//   ....[161]....
        /*0fc0*/ 	.word	0xffffffff


	//   ....[162]....
        /*0fc4*/ 	.word	0xffffffff


	//   ....[163]....
        /*0fc8*/ 	.word	0xffffffff


	//   ....[164]....
        /*0fcc*/ 	.word	0xffffffff


	//   ....[165]....
        /*0fd0*/ 	.word	0xffffffff


	//   ....[166]....
        /*0fd4*/ 	.word	0xffffffff


	//   ....[167]....
        /*0fd8*/ 	.word	0xffffffff


	//   ....[168]....
        /*0fdc*/ 	.word	0xffffffff


	//   ....[169]....
        /*0fe0*/ 	.word	0xffffffff


	//   ....[170]....
        /*0fe4*/ 	.word	0xffffffff


	//   ....[171]....
        /*0fe8*/ 	.word	0xffffffff


	//   ....[172]....
        /*0fec*/ 	.word	0xffffffff


	//   ....[173]....
        /*0ff0*/ 	.word	0xffffffff


	//   ....[174]....
        /*0ff4*/ 	.word	0xffffffff


	//   ....[175]....
        /*0ff8*/ 	.word	0xffffffff


	//   ....[176]....
        /*0ffc*/ 	.word	0xffffffff


	//   ....[177]....
        /*1000*/ 	.word	0xffffffff


	//   ....[178]....
        /*1004*/ 	.word	0xffffffff


	//   ....[179]....
        /*1008*/ 	.word	0xffffffff


	//   ....[180]....
        /*100c*/ 	.word	0xffffffff


	//   ....[181]....
        /*1010*/ 	.word	0xffffffff


	//   ....[182]....
        /*1014*/ 	.word	0xffffffff


	//   ....[183]....
        /*1018*/ 	.word	0xffffffff


	//   ....[184]....
        /*101c*/ 	.word	0xffffffff


	//   ....[185]....
        /*1020*/ 	.word	0xffffffff


	//   ....[186]....
        /*1024*/ 	.word	0xffffffff


	//   ....[187]....
        /*1028*/ 	.word	0xffffffff


	//   ....[188]....
        /*102c*/ 	.word	0xffffffff


	//   ....[189]....
        /*1030*/ 	.word	0xffffffff


	//   ....[190]....
        /*1034*/ 	.word	0xffffffff


	//   ....[191]....
        /*1038*/ 	.word	0xffffffff


	//   ....[192]....
        /*103c*/ 	.word	0xffffffff


	//   ....[193]....
        /*1040*/ 	.word	0xffffffff


	//   ....[194]....
        /*1044*/ 	.word	0xffffffff


	//   ....[195]....
        /*1048*/ 	.word	0xffffffff


	//   ....[196]....
        /*104c*/ 	.word	0xffffffff


	//   ....[197]....
        /*1050*/ 	.word	0xffffffff


	//   ....[198]....
        /*1054*/ 	.word	0xffffffff


	//   ....[199]....
        /*1058*/ 	.word	0xffffffff


	//   ....[200]....
        /*105c*/ 	.word	0xffffffff


	//   ....[201]....
        /*1060*/ 	.word	0xffffffff


	//   ....[202]....
        /*1064*/ 	.word	0xffffffff


	//   ....[203]....
        /*1068*/ 	.word	0xffffffff


	//   ....[204]....
        /*106c*/ 	.word	0xffffffff


	//   ....[205]....
        /*1070*/ 	.word	0xffffffff


	//   ....[206]....
        /*1074*/ 	.word	0xffffffff


	//   ....[207]....
        /*1078*/ 	.word	0xffffffff


	//   ....[208]....
        /*107c*/ 	.word	0xffffffff


	//   ....[209]....
        /*1080*/ 	.word	0xffffffff


	//   ....[210]....
        /*1084*/ 	.word	0xffffffff


	//   ....[211]....
        /*1088*/ 	.word	0xffffffff


	//   ....[212]....
        /*108c*/ 	.word	0xffffffff


	//   ....[213]....
        /*1090*/ 	.word	0xffffffff


	//   ....[214]....
        /*1094*/ 	.word	0xffffffff


	//   ....[215]....
        /*1098*/ 	.word	0xffffffff


	//   ....[216]....
        /*109c*/ 	.word	0xffffffff


	//   ....[217]....
        /*10a0*/ 	.word	0xffffffff


	//   ....[218]....
        /*10a4*/ 	.word	0xffffffff


	//   ....[219]....
        /*10a8*/ 	.word	0xffffffff


	//   ....[220]....
        /*10ac*/ 	.word	0xffffffff


	//   ....[221]....
        /*10b0*/ 	.word	0xffffffff


	//   ....[222]....
        /*10b4*/ 	.word	0xffffffff


	//   ....[223]....
        /*10b8*/ 	.word	0xffffffff


	//   ....[224]....
        /*10bc*/ 	.word	0xffffffff


	//   ....[225]....
        /*10c0*/ 	.word	0xffffffff


	//   ....[226]....
        /*10c4*/ 	.word	0xffffffff


	//   ....[227]....
        /*10c8*/ 	.word	0xffffffff


	//   ....[228]....
        /*10cc*/ 	.word	0xffffffff


	//   ....[229]....
        /*10d0*/ 	.word	0xffffffff


	//   ....[230]....
        /*10d4*/ 	.word	0xffffffff


	//   ....[231]....
        /*10d8*/ 	.word	0xffffffff


	//   ....[232]....
        /*10dc*/ 	.word	0xffffffff


	//   ....[233]....
        /*10e0*/ 	.word	0xffffffff


	//   ....[234]....
        /*10e4*/ 	.word	0xffffffff


	//   ....[235]....
        /*10e8*/ 	.word	0xffffffff


	//   ....[236]....
        /*10ec*/ 	.word	0xffffffff


	//   ....[237]....
        /*10f0*/ 	.word	0xffffffff


	//   ....[238]....
        /*10f4*/ 	.word	0xffffffff


	//   ....[239]....
        /*10f8*/ 	.word	0xffffffff


	//   ....[240]....
        /*10fc*/ 	.word	0xffffffff


	//   ....[241]....
        /*1100*/ 	.word	0xffffffff


	//   ....[242]....
        /*1104*/ 	.word	0xffffffff


	//   ....[243]....
        /*1108*/ 	.word	0xffffffff


	//   ....[244]....
        /*110c*/ 	.word	0xffffffff


	//   ....[245]....
        /*1110*/ 	.word	0xffffffff


	//   ....[246]....
        /*1114*/ 	.word	0xffffffff


	//   ....[247]....
        /*1118*/ 	.word	0xffffffff


	//   ....[248]....
        /*111c*/ 	.word	0xffffffff


	//   ....[249]....
        /*1120*/ 	.word	0xffffffff


	//   ....[250]....
        /*1124*/ 	.word	0xffffffff


	//   ....[251]....
        /*1128*/ 	.word	0xffffffff


	//   ....[252]....
        /*112c*/ 	.word	0xffffffff


	//   ....[253]....
        /*1130*/ 	.word	0xffffffff


	//   ....[254]....
        /*1134*/ 	.word	0xffffffff


	//   ....[255]....
        /*1138*/ 	.word	0xffffffff


	//   ....[0]....
        /*113c*/ 	.word	0xffffffff


	//   ....[1]....
        /*1140*/ 	.word	0xffffffff


	//   ....[2]....
        /*1144*/ 	.word	0xffffffff


	//   ....[3]....
        /*1148*/ 	.word	0xffffffff


	//   ....[4]....
        /*114c*/ 	.word	0xffffffff


	//   ....[5]....
        /*1150*/ 	.word	0xffffffff


	//   ....[6]....
        /*1154*/ 	.word	0xffffffff


	//   ....[7]....
        /*1158*/ 	.word	0xffffffff


	//   ....[8]....
        /*115c*/ 	.word	0xffffffff


	//   ....[9]....
        /*1160*/ 	.word	0xffffffff


	//   ....[10]....
        /*1164*/ 	.word	0xffffffff


	//   ....[11]....
        /*1168*/ 	.word	0xffffffff


	//   ....[12]....
        /*116c*/ 	.word	0xffffffff


	//   ....[13]....
        /*1170*/ 	.word	0xffffffff


	//   ....[14]....
        /*1174*/ 	.word	0xffffffff


	//   ....[15]....
        /*1178*/ 	.word	0xffffffff


	//   ....[16]....
        /*117c*/ 	.word	0xffffffff


	//   ....[17]....
        /*1180*/ 	.word	0xffffffff


	//   ....[18]....
        /*1184*/ 	.word	0xffffffff


	//   ....[19]....
        /*1188*/ 	.word	0xffffffff


	//   ....[20]....
        /*118c*/ 	.word	0xffffffff


	//   ....[21]....
        /*1190*/ 	.word	0xffffffff


	//   ....[22]....
        /*1194*/ 	.word	0xffffffff


	//   ....[23]....
        /*1198*/ 	.word	0xffffffff


	//   ....[24]....
        /*119c*/ 	.word	0xffffffff


	//   ....[25]....
        /*11a0*/ 	.word	0xffffffff


	//   ....[26]....
        /*11a4*/ 	.word	0xffffffff


	//   ....[27]....
        /*11a8*/ 	.word	0xffffffff


	//   ....[28]....
        /*11ac*/ 	.word	0xffffffff


	//   ....[29]....
        /*11b0*/ 	.word	0xffffffff


	//   ....[30]....
        /*11b4*/ 	.word	0xffffffff


	//   ....[31]....
        /*11b8*/ 	.word	0xffffffff


	//   ....[32]....
        /*11bc*/ 	.word	0xffffffff


	//   ....[33]....
        /*11c0*/ 	.word	0xffffffff


	//   ....[34]....
        /*11c4*/ 	.word	0xffffffff


	//   ....[35]....
        /*11c8*/ 	.word	0xffffffff


	//   ....[36]....
        /*11cc*/ 	.word	0xffffffff


	//   ....[37]....
        /*11d0*/ 	.word	0xffffffff


	//   ....[38]....
        /*11d4*/ 	.word	0xffffffff


	//   ....[39]....
        /*11d8*/ 	.word	0xffffffff


	//   ....[40]....
        /*11dc*/ 	.word	0xffffffff


	//   ....[41]....
        /*11e0*/ 	.word	0xffffffff


	//   ....[42]....
        /*11e4*/ 	.word	0xffffffff


	//   ....[43]....
        /*11e8*/ 	.word	0xffffffff


	//   ....[44]....
        /*11ec*/ 	.word	0xffffffff


	//   ....[45]....
        /*11f0*/ 	.word	0xffffffff


	//   ....[46]....
        /*11f4*/ 	.word	0xffffffff


	//   ....[47]....
        /*11f8*/ 	.word	0xffffffff


	//   ....[48]....
        /*11fc*/ 	.word	0xffffffff


	//   ....[49]....
        /*1200*/ 	.word	0xffffffff


	//   ....[50]....
        /*1204*/ 	.word	0xffffffff


	//   ....[51]....
        /*1208*/ 	.word	0xffffffff


	//   ....[52]....
        /*120c*/ 	.word	0xffffffff


	//   ....[53]....
        /*1210*/ 	.word	0xffffffff


	//   ....[54]....
        /*1214*/ 	.word	0xffffffff


	//   ....[55]....
        /*1218*/ 	.word	0xffffffff


	//   ....[56]....
        /*121c*/ 	.word	0xffffffff


	//   ....[57]....
        /*1220*/ 	.word	0xffffffff


	//   ....[58]....
        /*1224*/ 	.word	0xffffffff


	//   ....[59]....
        /*1228*/ 	.word	0xffffffff


	//   ....[60]....
        /*122c*/ 	.word	0xffffffff


	//   ....[61]....
        /*1230*/ 	.word	0xffffffff


	//   ....[62]....
        /*1234*/ 	.word	0xffffffff


	//   ....[63]....
        /*1238*/ 	.word	0xffffffff


	//   ....[64]....
        /*123c*/ 	.word	0xffffffff


	//   ....[65]....
        /*1240*/ 	.word	0xffffffff


	//   ....[66]....
        /*1244*/ 	.word	0xffffffff


	//   ....[67]....
        /*1248*/ 	.word	0xffffffff


	//   ....[68]....
        /*124c*/ 	.word	0xffffffff


	//   ....[69]....
        /*1250*/ 	.word	0xffffffff


	//   ....[70]....
        /*1254*/ 	.word	0xffffffff


	//   ....[71]....
        /*1258*/ 	.word	0xffffffff


	//   ....[72]....
        /*125c*/ 	.word	0xffffffff


	//   ....[73]....
        /*1260*/ 	.word	0x0500000f


	//   ....[74]....
        /*1264*/ 	.word	0x0500000f


	//   ....[75]....
        /*1268*/ 	.word	0x0500000f


	//   ....[76]....
        /*126c*/ 	.word	0x0500000f


	//   ....[77]....
        /*1270*/ 	.word	0x0500000f


	//   ....[78]....
        /*1274*/ 	.word	0x0500000f


	//   ....[79]....
        /*1278*/ 	.word	0x0500000f


	//   ....[80]....
        /*127c*/ 	.word	0x0500000f


	//   ....[81]....
        /*1280*/ 	.word	0x0500000f


	//   ....[82]....
        /*1284*/ 	.word	0x0500000f


	//   ....[83]....
        /*1288*/ 	.word	0x0500000f


	//   ....[84]....
        /*128c*/ 	.word	0x0500000f


	//   ....[85]....
        /*1290*/ 	.word	0x0500000f


	//   ....[86]....
        /*1294*/ 	.word	0x0500000f


	//   ....[87]....
        /*1298*/ 	.word	0x0500000f


	//   ....[88]....
        /*129c*/ 	.word	0x0500000f


	//   ....[89]....
        /*12a0*/ 	.word	0x0500000f


	//   ....[90]....
        /*12a4*/ 	.word	0x0500000f


	//   ....[91]....
        /*12a8*/ 	.word	0x0500000f


	//   ....[92]....
        /*12ac*/ 	.word	0x0500000f


	//   ....[93]....
        /*12b0*/ 	.word	0x0500000f


	//   ....[94]....
        /*12b4*/ 	.word	0x0500000f


	//   ....[95]....
        /*12b8*/ 	.word	0x0500000f


	//   ....[96]....
        /*12bc*/ 	.word	0x0500000f


	//   ....[97]....
        /*12c0*/ 	.word	0x0500000f


	//   ....[98]....
        /*12c4*/ 	.word	0x0500000f


	//   ....[99]....
        /*12c8*/ 	.word	0x0500000f


	//   ....[100]....
        /*12cc*/ 	.word	0x0500000f


	//   ....[101]....
        /*12d0*/ 	.word	0x0500000f


	//   ....[102]....
        /*12d4*/ 	.word	0x0500000f


	//   ....[103]....
        /*12d8*/ 	.word	0x0500000f


	//   ....[104]....
        /*12dc*/ 	.word	0x0500000f


	//   ....[105]....
        /*12e0*/ 	.word	0x0500000f


	//   ....[106]....
        /*12e4*/ 	.word	0x0500000f


	//   ....[107]....
        /*12e8*/ 	.word	0x0500000f


	//   ....[108]....
        /*12ec*/ 	.word	0x0500000f


	//   ....[109]....
        /*12f0*/ 	.word	0x0500000f


	//   ....[110]....
        /*12f4*/ 	.word	0x0500000f


	//   ....[111]....
        /*12f8*/ 	.word	0x0500000f


	//   ....[112]....
        /*12fc*/ 	.word	0x0500000f


	//   ....[113]....
        /*1300*/ 	.word	0x0500000f


	//   ....[114]....
        /*1304*/ 	.word	0x0500000f


	//   ....[115]....
        /*1308*/ 	.word	0x0500000f


	//   ....[116]....
        /*130c*/ 	.word	0x0500000f


	//   ....[117]....
        /*1310*/ 	.word	0x0500000f


	//   ....[118]....
        /*1314*/ 	.word	0x0500000f


	//   ....[119]....
        /*1318*/ 	.word	0x0500000f


	//   ....[120]....
        /*131c*/ 	.word	0x0500000f


	//   ....[121]....
        /*1320*/ 	.word	0x0500000f


	//   ....[122]....
        /*1324*/ 	.word	0x0500000f


	//   ....[123]....
        /*1328*/ 	.word	0x0500000f


	//   ....[124]....
        /*132c*/ 	.word	0x0500000f


	//   ....[125]....
        /*1330*/ 	.word	0x0500000f


	//   ....[126]....
        /*1334*/ 	.word	0x0500000f


	//   ....[127]....
        /*1338*/ 	.word	0x0500000f


	//   ....[128]....
        /*133c*/ 	.word	0x0500000f


	//   ....[129]....
        /*1340*/ 	.word	0x0500000f


	//   ....[130]....
        /*1344*/ 	.word	0x0500000f


	//   ....[131]....
        /*1348*/ 	.word	0x0500000f


	//   ....[132]....
        /*134c*/ 	.word	0x0500000f


	//   ....[133]....
        /*1350*/ 	.word	0x0500000f


	//   ....[134]....
        /*1354*/ 	.word	0x0500000f


	//   ....[135]....
        /*1358*/ 	.word	0x0500000f


	//   ....[136]....
        /*135c*/ 	.word	0x0500000f


	//   ....[137]....
        /*1360*/ 	.word	0x0500000f


	//   ....[138]....
        /*1364*/ 	.word	0x0500000f


	//   ....[139]....
        /*1368*/ 	.word	0x0500000f


	//   ....[140]....
        /*136c*/ 	.word	0x0500000f


	//   ....[141]....
        /*1370*/ 	.word	0x0500000f


	//   ....[142]....
        /*1374*/ 	.word	0x0500000f


	//   ....[143]....
        /*1378*/ 	.word	0x0500000f


	//   ....[144]....
        /*137c*/ 	.word	0x0500000f


	//   ....[145]....
        /*1380*/ 	.word	0x0500000f


	//   ....[146]....
        /*1384*/ 	.word	0x0500000f


	//   ....[147]....
        /*1388*/ 	.word	0x0500000f


	//   ....[148]....
        /*138c*/ 	.word	0x0500000f


	//   ....[149]....
        /*1390*/ 	.word	0x0500000f


	//   ....[150]....
        /*1394*/ 	.word	0x0500000f


	//   ....[151]....
        /*1398*/ 	.word	0x0500000f


	//   ....[152]....
        /*139c*/ 	.word	0x0500000f


	//   ....[153]....
        /*13a0*/ 	.word	0x0500000f


	//   ....[154]....
        /*13a4*/ 	.word	0x0500000f


	//   ....[155]....
        /*13a8*/ 	.word	0x0500000f


	//   ....[156]....
        /*13ac*/ 	.word	0x0500000f


	//   ....[157]....
        /*13b0*/ 	.word	0x0500000f


	//   ....[158]....
        /*13b4*/ 	.word	0x0500000f


	//   ....[159]....
        /*13b8*/ 	.word	0x0500000f


	//   ....[160]....
        /*13bc*/ 	.word	0x0500000f


	//   ....[161]....
        /*13c0*/ 	.word	0x0500000f


	//   ....[162]....
        /*13c4*/ 	.word	0x0500000f


	//   ....[163]....
        /*13c8*/ 	.word	0x0500000f


	//   ....[164]....
        /*13cc*/ 	.word	0x0500000f


	//   ....[165]....
        /*13d0*/ 	.word	0x0500000f


	//   ....[166]....
        /*13d4*/ 	.word	0x0500000f


	//   ....[167]....
        /*13d8*/ 	.word	0x0500000f


	//   ....[168]....
        /*13dc*/ 	.word	0x0500000f


	//   ....[169]....
        /*13e0*/ 	.word	0x0500000f


	//   ....[170]....
        /*13e4*/ 	.word	0x0500000f


	//   ....[171]....
        /*13e8*/ 	.word	0x0500000f


	//   ....[172]....
        /*13ec*/ 	.word	0x0500000f


	//   ....[173]....
        /*13f0*/ 	.word	0x0500000f


	//   ....[174]....
        /*13f4*/ 	.word	0x0500000f


	//   ....[175]....
        /*13f8*/ 	.word	0x0500000f


	//   ....[176]....
        /*13fc*/ 	.word	0x0500000f


	//   ....[177]....
        /*1400*/ 	.word	0x0500000f


	//   ....[178]....
        /*1404*/ 	.word	0x0500000f


	//   ....[179]....
        /*1408*/ 	.word	0x0500000f


	//   ....[180]....
        /*140c*/ 	.word	0x0500000f


	//   ....[181]....
        /*1410*/ 	.word	0x0500000f


	//   ....[182]....
        /*1414*/ 	.word	0x0500000f


	//   ....[183]....
        /*1418*/ 	.word	0x0500000f


	//   ....[184]....
        /*141c*/ 	.word	0x0500000f


	//   ....[185]....
        /*1420*/ 	.word	0x0500000f


	//   ....[186]....
        /*1424*/ 	.word	0x0500000f


	//   ....[187]....
        /*1428*/ 	.word	0x0500000f


	//   ....[188]....
        /*142c*/ 	.word	0x0500000f


	//   ....[189]....
        /*1430*/ 	.word	0x0500000f


	//   ....[190]....
        /*1434*/ 	.word	0x0500000f


	//   ....[191]....
        /*1438*/ 	.word	0x0500000f


	//   ....[192]....
        /*143c*/ 	.word	0x0500000f


	//   ....[193]....
        /*1440*/ 	.word	0x0500000f


	//   ....[194]....
        /*1444*/ 	.word	0x0500000f


	//   ....[195]....
        /*1448*/ 	.word	0x0500000f


	//   ....[196]....
        /*144c*/ 	.word	0x0500000f


	//   ....[197]....
        /*1450*/ 	.word	0x0500000f


	//   ....[198]....
        /*1454*/ 	.word	0x0500000f


	//   ....[199]....
        /*1458*/ 	.word	0x0500000f


	//   ....[200]....
        /*145c*/ 	.word	0x0500000f


	//   ....[201]....
        /*1460*/ 	.word	0x0500000f


	//   ....[202]....
        /*1464*/ 	.word	0x0500000f


	//   ....[203]....
        /*1468*/ 	.word	0x0500000f


	//   ....[204]....
        /*146c*/ 	.word	0x0500000f


	//   ....[205]....
        /*1470*/ 	.word	0x0500000f


	//   ....[206]....
        /*1474*/ 	.word	0x0500000f


	//   ....[207]....
        /*1478*/ 	.word	0x0500000f


	//   ....[208]....
        /*147c*/ 	.word	0x0500000f


	//   ....[209]....
        /*1480*/ 	.word	0x0500000f


	//   ....[210]....
        /*1484*/ 	.word	0x0500000f


	//   ....[211]....
        /*1488*/ 	.word	0x0500000f


	//   ....[212]....
        /*148c*/ 	.word	0x0500000f


	//   ....[213]....
        /*1490*/ 	.word	0x0500000f


	//   ....[214]....
        /*1494*/ 	.word	0x0500000f


	//   ....[215]....
        /*1498*/ 	.word	0x0500000f


	//   ....[216]....
        /*149c*/ 	.word	0x0500000f


	//   ....[217]....
        /*14a0*/ 	.word	0x0500000f


	//   ....[218]....
        /*14a4*/ 	.word	0x0500000f


	//   ....[219]....
        /*14a8*/ 	.word	0x0500000f


	//   ....[220]....
        /*14ac*/ 	.word	0x0500000f


	//   ....[221]....
        /*14b0*/ 	.word	0x0500000f


	//   ....[222]....
        /*14b4*/ 	.word	0x0500000f


	//   ....[223]....
        /*14b8*/ 	.word	0x0500000f


	//   ....[224]....
        /*14bc*/ 	.word	0x0500000f


	//   ....[225]....
        /*14c0*/ 	.word	0x0500000f


	//   ....[226]....
        /*14c4*/ 	.word	0x0500000f


	//   ....[227]....
        /*14c8*/ 	.word	0x0500000f


	//   ....[228]....
        /*14cc*/ 	.word	0x0500000f


	//   ....[229]....
        /*14d0*/ 	.word	0x0500000f


	//   ....[230]....
        /*14d4*/ 	.word	0x0500000f


	//   ....[231]....
        /*14d8*/ 	.word	0x0500000f


	//   ....[232]....
        /*14dc*/ 	.word	0x0500000f


	//   ....[233]....
        /*14e0*/ 	.word	0x0500000f


	//   ....[234]....
        /*14e4*/ 	.word	0x0500000f


	//   ....[235]....
        /*14e8*/ 	.word	0x0500000f


	//   ....[236]....
        /*14ec*/ 	.word	0x0500000f


	//   ....[237]....
        /*14f0*/ 	.word	0x0500000f


	//   ....[238]....
        /*14f4*/ 	.word	0x0500000f


	//   ....[239]....
        /*14f8*/ 	.word	0x0500000f


	//   ....[240]....
        /*14fc*/ 	.word	0x0500000f


	//   ....[241]....
        /*1500*/ 	.word	0x0500000f


	//   ....[242]....
        /*1504*/ 	.word	0x0500000f


	//   ....[243]....
        /*1508*/ 	.word	0x0500000f


	//   ....[244]....
        /*150c*/ 	.word	0x0500000f


	//   ....[245]....
        /*1510*/ 	.word	0x0500000f


	//   ....[246]....
        /*1514*/ 	.word	0x0500000f


	//   ....[247]....
        /*1518*/ 	.word	0x0500000f


	//   ....[248]....
        /*151c*/ 	.word	0x0500000f


	//   ....[249]....
        /*1520*/ 	.word	0x0500000f


	//   ....[250]....
        /*1524*/ 	.word	0x0500000f


	//   ....[251]....
        /*1528*/ 	.word	0x0500000f


	//   ....[252]....
        /*152c*/ 	.word	0x0500000f


	//   ....[253]....
        /*1530*/ 	.word	0x0500000f


	//   ....[254]....
        /*1534*/ 	.word	0x0500000f


	//   ....[255]....
        /*1538*/ 	.word	0x0500000f


	//   ....[0]....
        /*153c*/ 	.word	0x0500000f


	//   ....[1]....
        /*1540*/ 	.word	0x0500000f


	//   ....[2]....
        /*1544*/ 	.word	0x0500000f


	//   ....[3]....
        /*1548*/ 	.word	0x0500000f


	//   ....[4]....
        /*154c*/ 	.word	0x0500000f


	//   ....[5]....
        /*1550*/ 	.word	0x0500000f


	//   ....[6]....
        /*1554*/ 	.word	0x0500000f


	//   ....[7]....
        /*1558*/ 	.word	0x0500000f


	//   ....[8]....
        /*155c*/ 	.word	0x0500000f


	//   ....[9]....
        /*1560*/ 	.word	0x0500000f


	//   ....[10]....
        /*1564*/ 	.word	0x0500000f


	//   ....[11]....
        /*1568*/ 	.word	0x0500000f


	//   ....[12]....
        /*156c*/ 	.word	0x0500000f


	//   ....[13]....
        /*1570*/ 	.word	0x0500000f


	//   ....[14]....
        /*1574*/ 	.word	0x0500000f


	//   ....[15]....
        /*1578*/ 	.word	0x0500000f


	//   ....[16]....
        /*157c*/ 	.word	0x0500000f


	//   ....[17]....
        /*1580*/ 	.word	0x0500000f


	//   ....[18]....
        /*1584*/ 	.word	0x0500000f


	//   ....[19]....
        /*1588*/ 	.word	0x0500000f


	//   ....[20]....
        /*158c*/ 	.word	0x0500000f


	//   ....[21]....
        /*1590*/ 	.word	0x0500000f


	//   ....[22]....
        /*1594*/ 	.word	0x0500000f


	//   ....[23]....
        /*1598*/ 	.word	0x0500000f


	//   ....[24]....
        /*159c*/ 	.word	0x0500000f


	//   ....[25]....
        /*15a0*/ 	.word	0x0500000f


	//   ....[26]....
        /*15a4*/ 	.word	0x0500000f


	//   ....[27]....
        /*15a8*/ 	.word	0x0500000f


	//   ....[28]....
        /*15ac*/ 	.word	0x0500000f


	//   ....[29]....
        /*15b0*/ 	.word	0x0500000f


	//   ....[30]....
        /*15b4*/ 	.word	0x0500000f


	//   ....[31]....
        /*15b8*/ 	.word	0x0500000f


	//   ....[32]....
        /*15bc*/ 	.word	0x0500000f


	//   ....[33]....
        /*15c0*/ 	.word	0x0500000f


	//   ....[34]....
        /*15c4*/ 	.word	0x0500000f


	//   ....[35]....
        /*15c8*/ 	.word	0x0500000f


	//   ....[36]....
        /*15cc*/ 	.word	0x0500000f


	//   ....[37]....
        /*15d0*/ 	.word	0x0500000f


	//   ....[38]....
        /*15d4*/ 	.word	0x0500000f


	//   ....[39]....
        /*15d8*/ 	.word	0x0500000f


	//   ....[40]....
        /*15dc*/ 	.word	0x0500000f


	//   ....[41]....
        /*15e0*/ 	.word	0x0500000f


	//   ....[42]....
        /*15e4*/ 	.word	0x0500000f


	//   ....[43]....
        /*15e8*/ 	.word	0x0500000f


	//   ....[44]....
        /*15ec*/ 	.word	0x0500000f


	//   ....[45]....
        /*15f0*/ 	.word	0x0500000f


	//   ....[46]....
        /*15f4*/ 	.word	0x0500000f


	//   ....[47]....
        /*15f8*/ 	.word	0x0500000f


	//   ....[48]....
        /*15fc*/ 	.word	0x0500000f


	//   ....[49]....
        /*1600*/ 	.word	0x0500000f


	//   ....[50]....
        /*1604*/ 	.word	0x0500000f


	//   ....[51]....
        /*1608*/ 	.word	0x0500000f


	//   ....[52]....
        /*160c*/ 	.word	0x0500000f


	//   ....[53]....
        /*1610*/ 	.word	0x0500000f


	//   ....[54]....
        /*1614*/ 	.word	0x0500000f


	//   ....[55]....
        /*1618*/ 	.word	0x0500000f


	//   ....[56]....
        /*161c*/ 	.word	0x0500000f


	//   ....[57]....
        /*1620*/ 	.word	0x0500000f


	//   ....[58]....
        /*1624*/ 	.word	0x0500000f


	//   ....[59]....
        /*1628*/ 	.word	0x0500000f


	//   ....[60]....
        /*162c*/ 	.word	0x0500000f


	//   ....[61]....
        /*1630*/ 	.word	0x0500000f


	//   ....[62]....
        /*1634*/ 	.word	0x0500000f


	//   ....[63]....
        /*1638*/ 	.word	0x0500000f


	//   ....[64]....
        /*163c*/ 	.word	0x0500000f


	//   ....[65]....
        /*1640*/ 	.word	0x0500000f


	//   ....[66]....
        /*1644*/ 	.word	0x0500000f


	//   ....[67]....
        /*1648*/ 	.word	0x0500000f


	//   ....[68]....
        /*164c*/ 	.word	0x0500000f


	//   ....[69]....
        /*1650*/ 	.word	0x0500000f


	//   ....[70]....
        /*1654*/ 	.word	0x0500000f


	//   ....[71]....
        /*1658*/ 	.word	0x0500000f


	//   ....[72]....
        /*165c*/ 	.word	0x0500000f


	//   ....[73]....
        /*1660*/ 	.word	0x0500000f


	//   ....[74]....
        /*1664*/ 	.word	0x0500000f


	//   ....[75]....
        /*1668*/ 	.word	0x0500000f


	//   ....[76]....
        /*166c*/ 	.word	0x0500000f


	//   ....[77]....
        /*1670*/ 	.word	0x0500000f


	//   ....[78]....
        /*1674*/ 	.word	0x0500000f


	//   ....[79]....
        /*1678*/ 	.word	0x0500000f


	//   ....[80]....
        /*167c*/ 	.word	0x0500000f


	//   ....[81]....
        /*1680*/ 	.word	0x0500000f


	//   ....[82]....
        /*1684*/ 	.word	0x0500000f


	//   ....[83]....
        /*1688*/ 	.word	0x0500000f


	//   ....[84]....
        /*168c*/ 	.word	0x0500000f


	//   ....[85]....
        /*1690*/ 	.word	0x0500000f


	//   ....[86]....
        /*1694*/ 	.word	0x0500000f


	//   ....[87]....
        /*1698*/ 	.word	0x0500000f


	//   ....[88]....
        /*169c*/ 	.word	0x0500000f


	//   ....[89]....
        /*16a0*/ 	.word	0x0500000f


	//   ....[90]....
        /*16a4*/ 	.word	0x0500000f


	//   ....[91]....
        /*16a8*/ 	.word	0x0500000f


	//   ....[92]....
        /*16ac*/ 	.word	0x0500000f


	//   ....[93]....
        /*16b0*/ 	.word	0x0500000f


	//   ....[94]....
        /*16b4*/ 	.word	0x0500000f


	//   ....[95]....
        /*16b8*/ 	.word	0x0500000f


	//   ....[96]....
        /*16bc*/ 	.word	0x0500000f


	//   ....[97]....
        /*16c0*/ 	.word	0x0500000f


	//   ....[98]....
        /*16c4*/ 	.word	0x0500000f


	//----- nvinfo : EIATTR_COOP_GROUP_INSTR_OFFSETS
	.align		4
.L_150:
        /*16c8*/ 	.byte	0x04, 0x28
        /*16ca*/ 	.short	(.L_152 - .L_151)


	//   ....[0]....
.L_151:
        /*16cc*/ 	.word	0x00000070


	//   ....[1]....
        /*16d0*/ 	.word	0x00000140


	//   ....[2]....
        /*16d4*/ 	.word	0x00000190


	//   ....[3]....
        /*16d8*/ 	.word	0x000003c0


	//   ....[4]....
        /*16dc*/ 	.word	0x00000520


	//   ....[5]....
        /*16e0*/ 	.word	0x00000640


	//   ....[6]....
        /*16e4*/ 	.word	0x000007a0


	//   ....[7]....
        /*16e8*/ 	.word	0x00003c70


	//   ....[8]....
        /*16ec*/ 	.word	0x00003c80


	//   ....[9]....
        /*16f0*/ 	.word	0x00004b70


	//   ....[10]....
        /*16f4*/ 	.word	0x00004b80


	//   ....[11]....
        /*16f8*/ 	.word	0x00005a50


	//   ....[12]....
        /*16fc*/ 	.word	0x00005a60


	//   ....[13]....
        /*1700*/ 	.word	0x00006940


	//   ....[14]....
        /*1704*/ 	.word	0x00006950


	//   ....[15]....
        /*1708*/ 	.word	0x00007eb0


	//   ....[16]....
        /*170c*/ 	.word	0x00007ec0


	//   ....[17]....
        /*1710*/ 	.word	0x00008ec0


	//   ....[18]....
        /*1714*/ 	.word	0x00008ed0


	//   ....[19]....
        /*1718*/ 	.word	0x00009ee0


	//   ....[20]....
        /*171c*/ 	.word	0x00009ef0


	//   ....[21]....
        /*1720*/ 	.word	0x0000aed0


	//   ....[22]....
        /*1724*/ 	.word	0x0000aee0


	//   ....[23]....
        /*1728*/ 	.word	0x0000c0c0


	//   ....[24]....
        /*172c*/ 	.word	0x0000c0d0


	//   ....[25]....
        /*1730*/ 	.word	0x0000c1e0


	//   ....[26]....
        /*1734*/ 	.word	0x0000c1f0


	//   ....[27]....
        /*1738*/ 	.word	0x0000c310


	//   ....[28]....
        /*173c*/ 	.word	0x0000c320


	//   ....[29]....
        /*1740*/ 	.word	0x0000c440


	//   ....[30]....
        /*1744*/ 	.word	0x0000c450


	//   ....[31]....
        /*1748*/ 	.word	0x0000c7c0


	//   ....[32]....
        /*174c*/ 	.word	0x0000c7e0


	//   ....[33]....
        /*1750*/ 	.word	0x0000c8c0


	//   ....[34]....
        /*1754*/ 	.word	0x0000c8e0


	//   ....[35]....
        /*1758*/ 	.word	0x0000c9c0


	//   ....[36]....
        /*175c*/ 	.word	0x0000c9e0


	//   ....[37]....
        /*1760*/ 	.word	0x0000cac0


	//   ....[38]....
        /*1764*/ 	.word	0x0000cae0


	//   ....[39]....
        /*1768*/ 	.word	0x0000d6f0


	//   ....[40]....
        /*176c*/ 	.word	0x0000dc50


	//   ....[41]....
        /*1770*/ 	.word	0x0000dc60


	//   ....[42]....
        /*1774*/ 	.word	0x0000dc70


	//   ....[43]....
        /*1778*/ 	.word	0x0000dc80


	//   ....[44]....
        /*177c*/ 	.word	0x000112c0


	//   ....[45]....
        /*1780*/ 	.word	0x000112d0


	//   ....[46]....
        /*1784*/ 	.word	0x000112e0


	//   ....[47]....
        /*1788*/ 	.word	0x000112f0


	//   ....[48]....
        /*178c*/ 	.word	0x00015b60


	//   ....[49]....
        /*1790*/ 	.word	0x00015c00


	//   ....[50]....
        /*1794*/ 	.word	0x00016110


	//   ....[51]....
        /*1798*/ 	.word	0x00016170


	//   ....[52]....
        /*179c*/ 	.word	0x00017b00


	//   ....[53]....
        /*17a0*/ 	.word	0x00017b10


	//   ....[54]....
        /*17a4*/ 	.word	0x00017b40


	//   ....[55]....
        /*17a8*/ 	.word	0x00017b50


	//   ....[56]....
        /*17ac*/ 	.word	0x000195e0


	//   ....[57]....
        /*17b0*/ 	.word	0x00019650


	//   ....[58]....
        /*17b4*/ 	.word	0x00019710


	//   ....[59]....
        /*17b8*/ 	.word	0x00019730


	//   ....[60]....
        /*17bc*/ 	.word	0x0001aa10


	//   ....[61]....
        /*17c0*/ 	.word	0x0001aa40


	//   ....[62]....
        /*17c4*/ 	.word	0x0001aa70


	//   ....[63]....
        /*17c8*/ 	.word	0x0001aaa0


	//   ....[64]....
        /*17cc*/ 	.word	0x0001aad0


	//   ....[65]....
        /*17d0*/ 	.word	0x0001ab10


	//   ....[66]....
        /*17d4*/ 	.word	0x0001ab40


	//   ....[67]....
        /*17d8*/ 	.word	0x0001ab70


	//   ....[68]....
        /*17dc*/ 	.word	0x0001aba0


	//   ....[69]....
        /*17e0*/ 	.word	0x0001abd0


	//   ....[70]....
        /*17e4*/ 	.word	0x0001ac00


	//   ....[71]....
        /*17e8*/ 	.word	0x0001ac30


	//   ....[72]....
        /*17ec*/ 	.word	0x0001ac60


	//   ....[73]....
        /*17f0*/ 	.word	0x0001ac90


	//   ....[74]....
        /*17f4*/ 	.word	0x0001ad00


	//   ....[75]....
        /*17f8*/ 	.word	0x0001ad30


	//   ....[76]....
        /*17fc*/ 	.word	0x0001ad60


	//   ....[77]....
        /*1800*/ 	.word	0x0001ad90


	//   ....[78]....
        /*1804*/ 	.word	0x0001adc0


	//   ....[79]....
        /*1808*/ 	.word	0x0001adf0


	//   ....[80]....
        /*180c*/ 	.word	0x0001ae20


	//   ....[81]....
        /*1810*/ 	.word	0x0001ae50


	//   ....[82]....
        /*1814*/ 	.word	0x0001ae80


	//   ....[83]....
        /*1818*/ 	.word	0x0001aeb0


	//   ....[84]....
        /*181c*/ 	.word	0x0001aee0


	//   ....[85]....
        /*1820*/ 	.word	0x0001af10


	//   ....[86]....
        /*1824*/ 	.word	0x0001af40


	//   ....[87]....
        /*1828*/ 	.word	0x0001af70


	//   ....[88]....
        /*182c*/ 	.word	0x0001afa0


	//   ....[89]....
        /*1830*/ 	.word	0x0001afd0


	//   ....[90]....
        /*1834*/ 	.word	0x0001b000


	//   ....[91]....
        /*1838*/ 	.word	0x0001b030


	//   ....[92]....
        /*183c*/ 	.word	0x0001b060


	//   ....[93]....
        /*1840*/ 	.word	0x0001b090


	//   ....[94]....
        /*1844*/ 	.word	0x0001b0c0


	//   ....[95]....
        /*1848*/ 	.word	0x0001b0f0


	//   ....[96]....
        /*184c*/ 	.word	0x0001b120


	//   ....[97]....
        /*1850*/ 	.word	0x0001b150


	//   ....[98]....
        /*1854*/ 	.word	0x0001b180


	//   ....[99]....
        /*1858*/ 	.word	0x0001b1b0


	//   ....[100]....
        /*185c*/ 	.word	0x0001b1e0


	//   ....[101]....
        /*1860*/ 	.word	0x0001b210


	//   ....[102]....
        /*1864*/ 	.word	0x0001b240


	//   ....[103]....
        /*1868*/ 	.word	0x0001b270


	//   ....[104]....
        /*186c*/ 	.word	0x0001b2a0


	//   ....[105]....
        /*1870*/ 	.word	0x0001b2d0


	//   ....[106]....
        /*1874*/ 	.word	0x0001b300


	//   ....[107]....
        /*1878*/ 	.word	0x0001b330


	//   ....[108]....
        /*187c*/ 	.word	0x0001b360


	//   ....[109]....
        /*1880*/ 	.word	0x0001b390


	//   ....[110]....
        /*1884*/ 	.word	0x0001b3c0


	//   ....[111]....
        /*1888*/ 	.word	0x0001b3f0


	//   ....[112]....
        /*188c*/ 	.word	0x0001b420


	//   ....[113]....
        /*1890*/ 	.word	0x0001b450


	//   ....[114]....
        /*1894*/ 	.word	0x0001b480


	//   ....[115]....
        /*1898*/ 	.word	0x0001b4b0


	//   ....[116]....
        /*189c*/ 	.word	0x0001b4e0


	//   ....[117]....
        /*18a0*/ 	.word	0x0001b510


	//   ....[118]....
        /*18a4*/ 	.word	0x0001b540


	//   ....[119]....
        /*18a8*/ 	.word	0x0001b570


	//   ....[120]....
        /*18ac*/ 	.word	0x0001b5a0


	//   ....[121]....
        /*18b0*/ 	.word	0x0001b5d0


	//   ....[122]....
        /*18b4*/ 	.word	0x0001b600


	//   ....[123]....
        /*18b8*/ 	.word	0x0001b630


	//   ....[124]....
        /*18bc*/ 	.word	0x0001b660


	//   ....[125]....
        /*18c0*/ 	.word	0x0001b690


	//   ....[126]....
        /*18c4*/ 	.word	0x0001b6c0


	//   ....[127]....
        /*18c8*/ 	.word	0x0001b6f0


	//   ....[128]....
        /*18cc*/ 	.word	0x0001b720


	//   ....[129]....
        /*18d0*/ 	.word	0x0001b750


	//   ....[130]....
        /*18d4*/ 	.word	0x0001b780


	//   ....[131]....
        /*18d8*/ 	.word	0x0001b7b0


	//   ....[132]....
        /*18dc*/ 	.word	0x0001b7e0


	//   ....[133]....
        /*18e0*/ 	.word	0x0001b810


	//   ....[134]....
        /*18e4*/ 	.word	0x0001b840


	//   ....[135]....
        /*18e8*/ 	.word	0x0001b870


	//   ....[136]....
        /*18ec*/ 	.word	0x0001b8a0


	//   ....[137]....
        /*18f0*/ 	.word	0x0001b8d0


	//   ....[138]....
        /*18f4*/ 	.word	0x0001b900


	//   ....[139]....
        /*18f8*/ 	.word	0x0001b930


	//   ....[140]....
        /*18fc*/ 	.word	0x0001b960


	//   ....[141]....
        /*1900*/ 	.word	0x0001b990


	//   ....[142]....
        /*1904*/ 	.word	0x0001b9c0


	//   ....[143]....
        /*1908*/ 	.word	0x0001b9f0


	//   ....[144]....
        /*190c*/ 	.word	0x0001ba20


	//   ....[145]....
        /*1910*/ 	.word	0x0001ba50


	//   ....[146]....
        /*1914*/ 	.word	0x0001ba80


	//   ....[147]....
        /*1918*/ 	.word	0x0001bab0


	//   ....[148]....
        /*191c*/ 	.word	0x0001bae0


	//   ....[149]....
        /*1920*/ 	.word	0x0001bb10


	//   ....[150]....
        /*1924*/ 	.word	0x0001bb40


	//   ....[151]....
        /*1928*/ 	.word	0x0001bb70


	//   ....[152]....
        /*192c*/ 	.word	0x0001bba0


	//   ....[153]....
        /*1930*/ 	.word	0x0001bbd0


	//   ....[154]....
        /*1934*/ 	.word	0x0001bc00


	//   ....[155]....
        /*1938*/ 	.word	0x0001bc30


	//   ....[156]....
        /*193c*/ 	.word	0x0001bc60


	//   ....[157]....
        /*1940*/ 	.word	0x0001bc90


	//   ....[158]....
        /*1944*/ 	.word	0x0001bcc0


	//   ....[159]....
        /*1948*/ 	.word	0x0001bcf0


	//   ....[160]....
        /*194c*/ 	.word	0x0001bd20


	//   ....[161]....
        /*1950*/ 	.word	0x0001bd50


	//   ....[162]....
        /*1954*/ 	.word	0x0001bd80


	//   ....[163]....
        /*1958*/ 	.word	0x0001bdb0


	//   ....[164]....
        /*195c*/ 	.word	0x0001bde0


	//   ....[165]....
        /*1960*/ 	.word	0x0001be10


	//   ....[166]....
        /*1964*/ 	.word	0x0001be30


	//   ....[167]....
        /*1968*/ 	.word	0x0001be60


	//   ....[168]....
        /*196c*/ 	.word	0x0001be90


	//   ....[169]....
        /*1970*/ 	.word	0x0001bea0


	//   ....[170]....
        /*1974*/ 	.word	0x0001bed0


	//   ....[171]....
        /*1978*/ 	.word	0x0001bee0


	//   ....[172]....
        /*197c*/ 	.word	0x0001bf10


	//   ....[173]....
        /*1980*/ 	.word	0x0001bf20


	//   ....[174]....
        /*1984*/ 	.word	0x0001bf50


	//   ....[175]....
        /*1988*/ 	.word	0x0001bf60


	//   ....[176]....
        /*198c*/ 	.word	0x0001bf90


	//   ....[177]....
        /*1990*/ 	.word	0x0001bfa0


	//   ....[178]....
        /*1994*/ 	.word	0x0001bfd0


	//   ....[179]....
        /*1998*/ 	.word	0x0001c000


	//   ....[180]....
        /*199c*/ 	.word	0x0001c010


	//   ....[181]....
        /*19a0*/ 	.word	0x0001c040


	//   ....[182]....
        /*19a4*/ 	.word	0x0001c070


	//   ....[183]....
        /*19a8*/ 	.word	0x0001c0a0


	//   ....[184]....
        /*19ac*/ 	.word	0x0001c0d0


	//   ....[185]....
        /*19b0*/ 	.word	0x0001c100


	//   ....[186]....
        /*19b4*/ 	.word	0x0001c130


	//   ....[187]....
        /*19b8*/ 	.word	0x0001c150


	//   ....[188]....
        /*19bc*/ 	.word	0x0001cc80


	//   ....[189]....
        /*19c0*/ 	.word	0x0001cca0


	//   ....[190]....
        /*19c4*/ 	.word	0x0001ccb0


	//   ....[191]....
        /*19c8*/ 	.word	0x0001ccc0


	//   ....[192]....
        /*19cc*/ 	.word	0x0001d6e0


	//   ....[193]....
        /*19d0*/ 	.word	0x0001d6f0


	//   ....[194]....
        /*19d4*/ 	.word	0x0001d8c0


	//   ....[195]....
        /*19d8*/ 	.word	0x0001d8d0


	//   ....[196]....
        /*19dc*/ 	.word	0x0001dab0


	//   ....[197]....
        /*19e0*/ 	.word	0x0001dac0


	//   ....[198]....
        /*19e4*/ 	.word	0x0001dca0


	//   ....[199]....
        /*19e8*/ 	.word	0x0001dcb0


	//   ....[200]....
        /*19ec*/ 	.word	0x0001e130


	//   ....[201]....
        /*19f0*/ 	.word	0x0001e140


	//   ....[202]....
        /*19f4*/ 	.word	0x0001f1b0


	//   ....[203]....
        /*19f8*/ 	.word	0x0001f1c0


	//   ....[204]....
        /*19fc*/ 	.word	0x00020bf0


	//   ....[205]....
        /*1a00*/ 	.word	0x00020c00


	//   ....[206]....
        /*1a04*/ 	.word	0x00020de0


	//   ....[207]....
        /*1a08*/ 	.word	0x00020df0


	//   ....[208]....
        /*1a0c*/ 	.word	0x00020fd0


	//   ....[209]....
        /*1a10*/ 	.word	0x00020fe0


	//   ....[210]....
        /*1a14*/ 	.word	0x000211c0


	//   ....[211]....
        /*1a18*/ 	.word	0x000211d0


	//   ....[212]....
        /*1a1c*/ 	.word	0x00021400


	//   ....[213]....
        /*1a20*/ 	.word	0x00021610


	//   ....[214]....
        /*1a24*/ 	.word	0x00021640


	//   ....[215]....
        /*1a28*/ 	.word	0x00021670


	//   ....[216]....
        /*1a2c*/ 	.word	0x000216a0


	//   ....[217]....
        /*1a30*/ 	.word	0x000216d0


	//   ....[218]....
        /*1a34*/ 	.word	0x00021700


	//   ....[219]....
        /*1a38*/ 	.word	0x00021890


	//   ....[220]....
        /*1a3c*/ 	.word	0x000218c0


	//   ....[221]....
        /*1a40*/ 	.word	0x000218f0


	//   ....[222]....
        /*1a44*/ 	.word	0x00021920


	//   ....[223]....
        /*1a48*/ 	.word	0x00021950


	//   ....[224]....
        /*1a4c*/ 	.word	0x00021980


	//   ....[225]....
        /*1a50*/ 	.word	0x00021a10


	//   ....[226]....
        /*1a54*/ 	.word	0x00021a40


	//   ....[227]....
        /*1a58*/ 	.word	0x00021a50


	//   ....[228]....
        /*1a5c*/ 	.word	0x00021ae0


	//   ....[229]....
        /*1a60*/ 	.word	0x00022bb0


	//   ....[230]....
        /*1a64*/ 	.word	0x00024a70


	//   ....[231]....
        /*1a68*/ 	.word	0x00024a90


	//   ....[232]....
        /*1a6c*/ 	.word	0x00024b90


	//   ....[233]....
        /*1a70*/ 	.word	0x00024ba0


	//   ....[234]....
        /*1a74*/ 	.word	0x00024c10


	//   ....[235]....
        /*1a78*/ 	.word	0x00024c20


	//   ....[236]....
        /*1a7c*/ 	.word	0x00024c90


	//   ....[237]....
        /*1a80*/ 	.word	0x00024ca0


	//   ....[238]....
        /*1a84*/ 	.word	0x00024d10


	//   ....[239]....
        /*1a88*/ 	.word	0x00024d20


	//   ....[240]....
        /*1a8c*/ 	.word	0x00024dd0


	//   ....[241]....
        /*1a90*/ 	.word	0x00024de0


	//   ....[242]....
        /*1a94*/ 	.word	0x00024e50


	//   ....[243]....
        /*1a98*/ 	.word	0x00024e60


	//   ....[244]....
        /*1a9c*/ 	.word	0x00024e70


	//   ....[245]....
        /*1aa0*/ 	.word	0x00024ef0


	//   ....[246]....
        /*1aa4*/ 	.word	0x00025280


	//   ....[247]....
        /*1aa8*/ 	.word	0x000252b0


	//   ....[248]....
        /*1aac*/ 	.word	0x000253e0


	//   ....[249]....
        /*1ab0*/ 	.word	0x000253f0


	//   ....[250]....
        /*1ab4*/ 	.word	0x00025480


	//   ....[251]....
        /*1ab8*/ 	.word	0x00025490


	//   ....[252]....
        /*1abc*/ 	.word	0x00025520


	//   ....[253]....
        /*1ac0*/ 	.word	0x00025530


	//   ....[254]....
        /*1ac4*/ 	.word	0x000255b0


	//   ....[255]....
        /*1ac8*/ 	.word	0x000255c0


	//   ....[0]....
        /*1acc*/ 	.word	0x00025640


	//   ....[1]....
        /*1ad0*/ 	.word	0x00025650


	//   ....[2]....
        /*1ad4*/ 	.word	0x000256d0


	//   ....[3]....
        /*1ad8*/ 	.word	0x000256e0


	//   ....[4]....
        /*1adc*/ 	.word	0x000256f0


	//   ....[5]....
        /*1ae0*/ 	.word	0x00025700


	//   ....[6]....
        /*1ae4*/ 	.word	0x00025e90


	//   ....[7]....
        /*1ae8*/ 	.word	0x00025ec0


	//   ....[8]....
        /*1aec*/ 	.word	0x00025ee0


	//   ....[9]....
        /*1af0*/ 	.word	0x00025f60


	//   ....[10]....
        /*1af4*/ 	.word	0x00025f80


	//   ....[11]....
        /*1af8*/ 	.word	0x00026000


	//   ....[12]....
        /*1afc*/ 	.word	0x00026020


	//   ....[13]....
        /*1b00*/ 	.word	0x000260a0


	//   ....[14]....
        /*1b04*/ 	.word	0x000260c0


	//   ....[15]....
        /*1b08*/ 	.word	0x00026140


	//   ....[16]....
        /*1b0c*/ 	.word	0x00026160


	//   ....[17]....
        /*1b10*/ 	.word	0x000261e0


	//   ....[18]....
        /*1b14*/ 	.word	0x00026200


	//   ....[19]....
        /*1b18*/ 	.word	0x00026280


	//   ....[20]....
        /*1b1c*/ 	.word	0x00026290


	//   ....[21]....
        /*1b20*/ 	.word	0x000262a0


	//   ....[22]....
        /*1b24*/ 	.word	0x000269c0


	//   ....[23]....
        /*1b28*/ 	.word	0x000269e0


	//   ....[24]....
        /*1b2c*/ 	.word	0x00026a40


	//   ....[25]....
        /*1b30*/ 	.word	0x00026a50


	//   ....[26]....
        /*1b34*/ 	.word	0x00026aa0


	//   ....[27]....
        /*1b38*/ 	.word	0x00026ab0


	//   ....[28]....
        /*1b3c*/ 	.word	0x00026b00


	//   ....[29]....
        /*1b40*/ 	.word	0x00026b10


	//   ....[30]....
        /*1b44*/ 	.word	0x00026b60


	//   ....[31]....
        /*1b48*/ 	.word	0x00026b70


	//   ....[32]....
        /*1b4c*/ 	.word	0x00026bc0


	//   ....[33]....
        /*1b50*/ 	.word	0x00026bd0


	//   ....[34]....
        /*1b54*/ 	.word	0x00026c20


	//   ....[35]....
        /*1b58*/ 	.word	0x00026c30


	//   ....[36]....
        /*1b5c*/ 	.word	0x00026c40


	//   ....[37]....
        /*1b60*/ 	.word	0x00026c90


	//   ....[38]....
        /*1b64*/ 	.word	0x00026fb0


	//   ....[39]....
        /*1b68*/ 	.word	0x00026fc0


	//   ....[40]....
        /*1b6c*/ 	.word	0x00027020


	//   ....[41]....
        /*1b70*/ 	.word	0x00027030


	//   ....[42]....
        /*1b74*/ 	.word	0x00027080


	//   ....[43]....
        /*1b78*/ 	.word	0x00027090


	//   ....[44]....
        /*1b7c*/ 	.word	0x000270e0


	//   ....[45]....
        /*1b80*/ 	.word	0x000270f0


	//   ....[46]....
        /*1b84*/ 	.word	0x00027140


	//   ....[47]....
        /*1b88*/ 	.word	0x00027150


	//   ....[48]....
        /*1b8c*/ 	.word	0x000271a0


	//   ....[49]....
        /*1b90*/ 	.word	0x000271b0


	//   ....[50]....
        /*1b94*/ 	.word	0x00027200


	//   ....[51]....
        /*1b98*/ 	.word	0x00027210


	//   ....[52]....
        /*1b9c*/ 	.word	0x00027220


	//   ....[53]....
        /*1ba0*/ 	.word	0x00027270


	//   ....[54]....
        /*1ba4*/ 	.word	0x00028950


	//   ....[55]....
        /*1ba8*/ 	.word	0x00028980


	//   ....[56]....
        /*1bac*/ 	.word	0x000289f0


	//   ....[57]....
        /*1bb0*/ 	.word	0x00028a20


	//   ....[58]....
        /*1bb4*/ 	.word	0x00028a50


	//   ....[59]....
        /*1bb8*/ 	.word	0x00028a80


	//   ....[60]....
        /*1bbc*/ 	.word	0x00028ab0


	//   ....[61]....
        /*1bc0*/ 	.word	0x00028ae0


	//   ....[62]....
        /*1bc4*/ 	.word	0x00028c80


	//   ....[63]....
        /*1bc8*/ 	.word	0x00028cb0


	//   ....[64]....
        /*1bcc*/ 	.word	0x00028ce0


	//   ....[65]....
        /*1bd0*/ 	.word	0x00028d10


	//   ....[66]....
        /*1bd4*/ 	.word	0x00028d40


	//   ....[67]....
        /*1bd8*/ 	.word	0x00028d70


	//   ....[68]....
        /*1bdc*/ 	.word	0x00028e30


	//   ....[69]....
        /*1be0*/ 	.word	0x00028e50


	//   ....[70]....
        /*1be4*/ 	.word	0x00028e60


	//   ....[71]....
        /*1be8*/ 	.word	0x00028ec0


	//   ....[72]....
        /*1bec*/ 	.word	0x00029500


	//   ....[73]....
        /*1bf0*/ 	.word	0x000298c0


	//   ....[74]....
        /*1bf4*/ 	.word	0x00029950


	//   ....[75]....
        /*1bf8*/ 	.word	0x000299f0


	//   ....[76]....
        /*1bfc*/ 	.word	0x00029a80


	//   ....[77]....
        /*1c00*/ 	.word	0x00029b20


	//   ....[78]....
        /*1c04*/ 	.word	0x00029bb0


	//   ....[79]....
        /*1c08*/ 	.word	0x00029c50


	//   ....[80]....
        /*1c0c*/ 	.word	0x00029ce0


	//   ....[81]....
        /*1c10*/ 	.word	0x00029dd0


	//   ....[82]....
        /*1c14*/ 	.word	0x00029e60


	//   ....[83]....
        /*1c18*/ 	.word	0x00029f00


	//   ....[84]....
        /*1c1c*/ 	.word	0x00029f90


	//   ....[85]....
        /*1c20*/ 	.word	0x0002a030


	//   ....[86]....
        /*1c24*/ 	.word	0x0002a0c0


	//   ....[87]....
        /*1c28*/ 	.word	0x0002a160


	//   ....[88]....
        /*1c2c*/ 	.word	0x0002a1f0


	//   ....[89]....
        /*1c30*/ 	.word	0x0002a2e0


	//   ....[90]....
        /*1c34*/ 	.word	0x0002a370


	//   ....[91]....
        /*1c38*/ 	.word	0x0002a400


	//   ....[92]....
        /*1c3c*/ 	.word	0x0002a490


	//   ....[93]....
        /*1c40*/ 	.word	0x0002a520


	//   ....[94]....
        /*1c44*/ 	.word	0x0002a5b0


	//   ....[95]....
        /*1c48*/ 	.word	0x0002a640


	//   ....[96]....
        /*1c4c*/ 	.word	0x0002a6d0


	//   ....[97]....
        /*1c50*/ 	.word	0x0002a7a0


	//   ....[98]....
        /*1c54*/ 	.word	0x0002a840


	//   ....[99]....
        /*1c58*/ 	.word	0x0002a8d0


	//   ....[100]....
        /*1c5c*/ 	.word	0x0002a920


	//   ....[101]....
        /*1c60*/ 	.word	0x0002a970


	//   ....[102]....
        /*1c64*/ 	.word	0x0002aa60


	//   ....[103]....
        /*1c68*/ 	.word	0x0002aaf0


	//   ....[104]....
        /*1c6c*/ 	.word	0x0002ab40


	//   ....[105]....
        /*1c70*/ 	.word	0x0002ab90


	//   ....[106]....
        /*1c74*/ 	.word	0x0002ae00


	//   ....[107]....
        /*1c78*/ 	.word	0x0002af20


	//   ....[108]....
        /*1c7c*/ 	.word	0x0002b040


	//   ....[109]....
        /*1c80*/ 	.word	0x0002b160


	//   ....[110]....
        /*1c84*/ 	.word	0x0002b280


	//   ....[111]....
        /*1c88*/ 	.word	0x0002b3a0


	//   ....[112]....
        /*1c8c*/ 	.word	0x0002b4c0


	//   ....[113]....
        /*1c90*/ 	.word	0x0002b5e0


	//   ....[114]....
        /*1c94*/ 	.word	0x0002b700


	//   ....[115]....
        /*1c98*/ 	.word	0x0002b820


	//   ....[116]....
        /*1c9c*/ 	.word	0x0002b940


	//   ....[117]....
        /*1ca0*/ 	.word	0x0002b9b0


	//   ....[118]....
        /*1ca4*/ 	.word	0x0002ba30


	//   ....[119]....
        /*1ca8*/ 	.word	0x0002baa0


	//   ....[120]....
        /*1cac*/ 	.word	0x0002bb00


	//   ....[121]....
        /*1cb0*/ 	.word	0x0002bb50


	//   ....[122]....
        /*1cb4*/ 	.word	0x0002bbd0


	//   ....[123]....
        /*1cb8*/ 	.word	0x0002bc40


	//   ....[124]....
        /*1cbc*/ 	.word	0x0002bca0


	//   ....[125]....
        /*1cc0*/ 	.word	0x0002bcf0


	//   ....[126]....
        /*1cc4*/ 	.word	0x0002bd70


	//   ....[127]....
        /*1cc8*/ 	.word	0x0002bde0


	//   ....[128]....
        /*1ccc*/ 	.word	0x0002be40


	//   ....[129]....
        /*1cd0*/ 	.word	0x0002be90


	//   ....[130]....
        /*1cd4*/ 	.word	0x0002bf10


	//   ....[131]....
        /*1cd8*/ 	.word	0x0002bf80


	//   ....[132]....
        /*1cdc*/ 	.word	0x0002bfe0


	//   ....[133]....
        /*1ce0*/ 	.word	0x0002c030


	//   ....[134]....
        /*1ce4*/ 	.word	0x0002c0b0


	//   ....[135]....
        /*1ce8*/ 	.word	0x0002c120


	//   ....[136]....
        /*1cec*/ 	.word	0x0002c180


	//   ....[137]....
        /*1cf0*/ 	.word	0x0002c1d0


	//   ....[138]....
        /*1cf4*/ 	.word	0x0002c250


	//   ....[139]....
        /*1cf8*/ 	.word	0x0002c2c0


	//   ....[140]....
        /*1cfc*/ 	.word	0x0002c320


	//   ....[141]....
        /*1d00*/ 	.word	0x0002c370


	//   ....[142]....
        /*1d04*/ 	.word	0x0002c3f0


	//   ....[143]....
        /*1d08*/ 	.word	0x0002c460


	//   ....[144]....
        /*1d0c*/ 	.word	0x0002c4c0


	//   ....[145]....
        /*1d10*/ 	.word	0x0002c510


	//   ....[146]....
        /*1d14*/ 	.word	0x0002c590


	//   ....[147]....
        /*1d18*/ 	.word	0x0002c600


	//   ....[148]....
        /*1d1c*/ 	.word	0x0002c660


	//   ....[149]....
        /*1d20*/ 	.word	0x0002c6b0


	//   ....[150]....
        /*1d24*/ 	.word	0x0002c730


	//   ....[151]....
        /*1d28*/ 	.word	0x0002c7a0


	//   ....[152]....
        /*1d2c*/ 	.word	0x0002c800


	//   ....[153]....
        /*1d30*/ 	.word	0x0002c850


	//   ....[154]....
        /*1d34*/ 	.word	0x0002c8d0


	//   ....[155]....
        /*1d38*/ 	.word	0x0002c940


	//   ....[156]....
        /*1d3c*/ 	.word	0x0002c9a0


	//   ....[157]....
        /*1d40*/ 	.word	0x0002c9f0


	//   ....[158]....
        /*1d44*/ 	.word	0x0002ca70


	//   ....[159]....
        /*1d48*/ 	.word	0x0002cae0


	//   ....[160]....
        /*1d4c*/ 	.word	0x0002cb40


	//   ....[161]....
        /*1d50*/ 	.word	0x0002cb90


	//   ....[162]....
        /*1d54*/ 	.word	0x0002cc10


	//   ....[163]....
        /*1d58*/ 	.word	0x0002cc80


	//   ....[164]....
        /*1d5c*/ 	.word	0x0002cce0


	//   ....[165]....
        /*1d60*/ 	.word	0x0002cd30


	//   ....[166]....
        /*1d64*/ 	.word	0x0002cdb0


	//   ....[167]....
        /*1d68*/ 	.word	0x0002ce20


	//   ....[168]....
        /*1d6c*/ 	.word	0x0002ce80


	//   ....[169]....
        /*1d70*/ 	.word	0x0002ced0


	//   ....[170]....
        /*1d74*/ 	.word	0x0002cf50


	//   ....[171]....
        /*1d78*/ 	.word	0x0002cfc0


	//   ....[172]....
        /*1d7c*/ 	.word	0x0002d020


	//   ....[173]....
        /*1d80*/ 	.word	0x0002d070


	//   ....[174]....
        /*1d84*/ 	.word	0x0002d0f0


	//   ....[175]....
        /*1d88*/ 	.word	0x0002d160


	//   ....[176]....
        /*1d8c*/ 	.word	0x0002d1c0


	//   ....[177]....
        /*1d90*/ 	.word	0x0002d210


	//   ....[178]....
        /*1d94*/ 	.word	0x0002d290


	//   ....[179]....
        /*1d98*/ 	.word	0x0002d300


	//   ....[180]....
        /*1d9c*/ 	.word	0x0002d360


	//   ....[181]....
        /*1da0*/ 	.word	0x0002d3b0


	//   ....[182]....
        /*1da4*/ 	.word	0x0002d430


	//   ....[183]....
        /*1da8*/ 	.word	0x0002d4a0


	//   ....[184]....
        /*1dac*/ 	.word	0x0002d500


	//   ....[185]....
        /*1db0*/ 	.word	0x0002d550


	//   ....[186]....
        /*1db4*/ 	.word	0x0002d5d0


	//   ....[187]....
        /*1db8*/ 	.word	0x0002d640


	//   ....[188]....
        /*1dbc*/ 	.word	0x0002d6a0


	//   ....[189]....
        /*1dc0*/ 	.word	0x0002d6f0


	//   ....[190]....
        /*1dc4*/ 	.word	0x0002d770


	//   ....[191]....
        /*1dc8*/ 	.word	0x0002d7e0


	//   ....[192]....
        /*1dcc*/ 	.word	0x0002d840


	//   ....[193]....
        /*1dd0*/ 	.word	0x0002d890


	//   ....[194]....
        /*1dd4*/ 	.word	0x0002d910


	//   ....[195]....
        /*1dd8*/ 	.word	0x0002d980


	//   ....[196]....
        /*1ddc*/ 	.word	0x0002d9e0


	//   ....[197]....
        /*1de0*/ 	.word	0x0002da30


	//   ....[198]....
        /*1de4*/ 	.word	0x0002dab0


	//   ....[199]....
        /*1de8*/ 	.word	0x0002db20


	//   ....[200]....
        /*1dec*/ 	.word	0x0002db80


	//   ....[201]....
        /*1df0*/ 	.word	0x0002dbd0


	//   ....[202]....
        /*1df4*/ 	.word	0x0002dc50


	//   ....[203]....
        /*1df8*/ 	.word	0x0002dcc0


	//   ....[204]....
        /*1dfc*/ 	.word	0x0002dd20


	//   ....[205]....
        /*1e00*/ 	.word	0x0002dd70


	//   ....[206]....
        /*1e04*/ 	.word	0x0002ddf0


	//   ....[207]....
        /*1e08*/ 	.word	0x0002de60


	//   ....[208]....
        /*1e0c*/ 	.word	0x0002dec0


	//   ....[209]....
        /*1e10*/ 	.word	0x0002df10


	//   ....[210]....
        /*1e14*/ 	.word	0x0002df90


	//   ....[211]....
        /*1e18*/ 	.word	0x0002e000


	//   ....[212]....
        /*1e1c*/ 	.word	0x0002e060


	//   ....[213]....
        /*1e20*/ 	.word	0x0002e0b0


	//   ....[214]....
        /*1e24*/ 	.word	0x0002e130


	//   ....[215]....
        /*1e28*/ 	.word	0x0002e1a0


	//   ....[216]....
        /*1e2c*/ 	.word	0x0002e200


	//   ....[217]....
        /*1e30*/ 	.word	0x0002e250


	//   ....[218]....
        /*1e34*/ 	.word	0x0002e2d0


	//   ....[219]....
        /*1e38*/ 	.word	0x0002e340


	//   ....[220]....
        /*1e3c*/ 	.word	0x0002e3a0


	//   ....[221]....
        /*1e40*/ 	.word	0x0002e3f0


	//   ....[222]....
        /*1e44*/ 	.word	0x0002e470


	//   ....[223]....
        /*1e48*/ 	.word	0x0002e4e0


	//   ....[224]....
        /*1e4c*/ 	.word	0x0002e540


	//   ....[225]....
        /*1e50*/ 	.word	0x0002e590


	//   ....[226]....
        /*1e54*/ 	.word	0x0002e610


	//   ....[227]....
        /*1e58*/ 	.word	0x0002e680


	//   ....[228]....
        /*1e5c*/ 	.word	0x0002e6e0


	//   ....[229]....
        /*1e60*/ 	.word	0x0002e730


	//   ....[230]....
        /*1e64*/ 	.word	0x0002e7b0


	//   ....[231]....
        /*1e68*/ 	.word	0x0002e820


	//   ....[232]....
        /*1e6c*/ 	.word	0x0002e890


	//   ....[233]....
        /*1e70*/ 	.word	0x0002e8e0


	//   ....[234]....
        /*1e74*/ 	.word	0x0002e970


	//   ....[235]....
        /*1e78*/ 	.word	0x0002e9c0


	//   ....[236]....
        /*1e7c*/ 	.word	0x0002ea50


	//   ....[237]....
        /*1e80*/ 	.word	0x0002eae0


	//   ....[238]....
        /*1e84*/ 	.word	0x0002eb70


	//   ....[239]....
        /*1e88*/ 	.word	0x0002ec00


	//   ....[240]....
        /*1e8c*/ 	.word	0x0002ec90


	//   ....[241]....
        /*1e90*/ 	.word	0x0002ed20


	//   ....[242]....
        /*1e94*/ 	.word	0x0002eda0


	//   ....[243]....
        /*1e98*/ 	.word	0x0002edf0


	//   ....[244]....
        /*1e9c*/ 	.word	0x0002ee90


	//   ....[245]....
        /*1ea0*/ 	.word	0x0002ef20


	//   ....[246]....
        /*1ea4*/ 	.word	0x0002efb0


	//   ....[247]....
        /*1ea8*/ 	.word	0x0002f000


	//   ....[248]....
        /*1eac*/ 	.word	0x0002f090


	//   ....[249]....
        /*1eb0*/ 	.word	0x0002f120


	//   ....[250]....
        /*1eb4*/ 	.word	0x0002f1b0


	//   ....[251]....
        /*1eb8*/ 	.word	0x0002f240


	//   ....[252]....
        /*1ebc*/ 	.word	0x0002f2d0


	//   ....[253]....
        /*1ec0*/ 	.word	0x0002f360


	//   ....[254]....
        /*1ec4*/ 	.word	0x0002f420


	//   ....[255]....
        /*1ec8*/ 	.word	0x0002f700


	//   ....[0]....
        /*1ecc*/ 	.word	0x0002f7f0


	//   ....[1]....
        /*1ed0*/ 	.word	0x0002f8a0


	//   ....[2]....
        /*1ed4*/ 	.word	0x0002f930


	//   ....[3]....
        /*1ed8*/ 	.word	0x0002fa50


	//   ....[4]....
        /*1edc*/ 	.word	0x0002fab0


	//   ....[5]....
        /*1ee0*/ 	.word	0x0002fb90


	//   ....[6]....
        /*1ee4*/ 	.word	0x0002fbf0


	//   ....[7]....
        /*1ee8*/ 	.word	0x0002fcd0


	//   ....[8]....
        /*1eec*/ 	.word	0x0002fd30


	//   ....[9]....
        /*1ef0*/ 	.word	0x0002fe10


	//   ....[10]....
        /*1ef4*/ 	.word	0x0002fe70


	//   ....[11]....
        /*1ef8*/ 	.word	0x0002ff90


	//   ....[12]....
        /*1efc*/ 	.word	0x0002fff0


	//   ....[13]....
        /*1f00*/ 	.word	0x000300d0


	//   ....[14]....
        /*1f04*/ 	.word	0x00030130


	//   ....[15]....
        /*1f08*/ 	.word	0x00030200


	//   ....[16]....
        /*1f0c*/ 	.word	0x000303a0


	//   ....[17]....
        /*1f10*/ 	.word	0x00030430


	//   ....[18]....
        /*1f14*/ 	.word	0x00030550


	//   ....[19]....
        /*1f18*/ 	.word	0x000305a0


	//   ....[20]....
        /*1f1c*/ 	.word	0x000306c0


	//   ....[21]....
        /*1f20*/ 	.word	0x00030710


	//   ....[22]....
        /*1f24*/ 	.word	0x00030830


	//   ....[23]....
        /*1f28*/ 	.word	0x00030880


	//   ....[24]....
        /*1f2c*/ 	.word	0x00030980


	//   ....[25]....
        /*1f30*/ 	.word	0x00030a20


	//   ....[26]....
        /*1f34*/ 	.word	0x00030a80


	//   ....[27]....
        /*1f38*/ 	.word	0x00030b70


	//   ....[28]....
        /*1f3c*/ 	.word	0x00030bd0


	//   ....[29]....
        /*1f40*/ 	.word	0x00030cc0


	//   ....[30]....
        /*1f44*/ 	.word	0x00030d20


	//   ....[31]....
        /*1f48*/ 	.word	0x00030dc0


	//   ....[32]....
        /*1f4c*/ 	.word	0x00030ec0


	//   ....[33]....
        /*1f50*/ 	.word	0x00030f20


	//   ....[34]....
        /*1f54*/ 	.word	0x00030f80


	//   ....[35]....
        /*1f58*/ 	.word	0x00031070


	//   ....[36]....
        /*1f5c*/ 	.word	0x000310d0


	//   ....[37]....
        /*1f60*/ 	.word	0x000311c0


	//   ....[38]....
        /*1f64*/ 	.word	0x00031220


	//   ....[39]....
        /*1f68*/ 	.word	0x00031310


	//   ....[40]....
        /*1f6c*/ 	.word	0x00031370


	//   ....[41]....
        /*1f70*/ 	.word	0x00031460


	//   ....[42]....
        /*1f74*/ 	.word	0x000314c0


	//   ....[43]....
        /*1f78*/ 	.word	0x000315b0


	//   ....[44]....
        /*1f7c*/ 	.word	0x00031610


	//   ....[45]....
        /*1f80*/ 	.word	0x00031700


	//   ....[46]....
        /*1f84*/ 	.word	0x00031760


	//   ....[47]....
        /*1f88*/ 	.word	0x00031840


	//   ....[48]....
        /*1f8c*/ 	.word	0x00031970


	//   ....[49]....
        /*1f90*/ 	.word	0x00031a10


	//   ....[50]....
        /*1f94*/ 	.word	0x00031a70


	//   ....[51]....
        /*1f98*/ 	.word	0x00031b30


	//   ....[52]....
        /*1f9c*/ 	.word	0x00031b90


	//   ....[53]....
        /*1fa0*/ 	.word	0x00031c50


	//   ....[54]....
        /*1fa4*/ 	.word	0x00031cb0


	//   ....[55]....
        /*1fa8*/ 	.word	0x00031d70


	//   ....[56]....
        /*1fac*/ 	.word	0x00031dd0


	//   ....[57]....
        /*1fb0*/ 	.word	0x00031e90


	//   ....[58]....
        /*1fb4*/ 	.word	0x00031ef0


	//   ....[59]....
        /*1fb8*/ 	.word	0x00031fb0


	//   ....[60]....
        /*1fbc*/ 	.word	0x00032010


	//   ....[61]....
        /*1fc0*/ 	.word	0x000320d0


	//   ....[62]....
        /*1fc4*/ 	.word	0x00032130


	//   ....[63]....
        /*1fc8*/ 	.word	0x000321f0


	//   ....[64]....
        /*1fcc*/ 	.word	0x000322e0


	//   ....[65]....
        /*1fd0*/ 	.word	0x00032370


	//   ....[66]....
        /*1fd4*/ 	.word	0x000323d0


	//   ....[67]....
        /*1fd8*/ 	.word	0x00032490


	//   ....[68]....
        /*1fdc*/ 	.word	0x000324f0


	//   ....[69]....
        /*1fe0*/ 	.word	0x000325b0


	//   ....[70]....
        /*1fe4*/ 	.word	0x00032610


	//   ....[71]....
        /*1fe8*/ 	.word	0x000326d0


	//   ....[72]....
        /*1fec*/ 	.word	0x00032730


	//   ....[73]....
        /*1ff0*/ 	.word	0x000327f0


	//   ....[74]....
        /*1ff4*/ 	.word	0x00032850


	//   ....[75]....
        /*1ff8*/ 	.word	0x00032910


	//   ....[76]....
        /*1ffc*/ 	.word	0x00032970


	//   ....[77]....
        /*2000*/ 	.word	0x00032a30


	//   ....[78]....
        /*2004*/ 	.word	0x00032a90


	//   ....[79]....
        /*2008*/ 	.word	0x00032b50


	//   ....[80]....
        /*200c*/ 	.word	0x00032d30


	//   ....[81]....
        /*2010*/ 	.word	0x00032dd0


	//   ....[82]....
        /*2014*/ 	.word	0x00032f50


	//   ....[83]....
        /*2018*/ 	.word	0x00032fc0


	//   ....[84]....
        /*201c*/ 	.word	0x00033030


	//   ....[85]....
        /*2020*/ 	.word	0x000330a0


	//   ....[86]....
        /*2024*/ 	.word	0x00033110


	//   ....[87]....
        /*2028*/ 	.word	0x00033190


	//   ....[88]....
        /*202c*/ 	.word	0x00033210


	//   ....[89]....
        /*2030*/ 	.word	0x000332a0


	//   ....[90]....
        /*2034*/ 	.word	0x00033310


	//   ....[91]....
        /*2038*/ 	.word	0x00033380


	//   ....[92]....
        /*203c*/ 	.word	0x000333f0


	//   ....[93]....
        /*2040*/ 	.word	0x00033470


	//   ....[94]....
        /*2044*/ 	.word	0x000334e0


	//   ....[95]....
        /*2048*/ 	.word	0x00033580


	//   ....[96]....
        /*204c*/ 	.word	0x000335d0


	//   ....[97]....
        /*2050*/ 	.word	0x00033660


	//   ....[98]....
        /*2054*/ 	.word	0x00033790


	//----- nvinfo : EIATTR_REG_RECONFIG
	.align		4
.L_152:
        /*2058*/ 	.byte	0x01, 0x54
	.zero		2


	//----- nvinfo : EIATTR_SYSCALL_OFFSETS
	.align		4
        /*205c*/ 	.byte	0x04, 0x46
        /*205e*/ 	.short	(.L_154 - .L_153)


	//   ....[0]....
.L_153:
        /*2060*/ 	.word	0x000025a0


	//   ....[1]....
        /*2064*/ 	.word	0x000026f0


	//   ....[2]....
        /*2068*/ 	.word	0x0000d8b0


	//   ....[3]....
        /*206c*/ 	.word	0x0000dbd0


	//   ....[4]....
        /*2070*/ 	.word	0x00024030


	//   ....[5]....
        /*2074*/ 	.word	0x000241c0


	//   ....[6]....
        /*2078*/ 	.word	0x00024310


	//   ....[7]....
        /*207c*/ 	.word	0x00024460


	//   ....[8]....
        /*2080*/ 	.word	0x00025b30


	//----- nvinfo : EIATTR_MBARRIER_INSTR_OFFSETS
	.align		4
.L_154:
        /*2084*/ 	.byte	0x04, 0x39
        /*2086*/ 	.short	(.L_156 - .L_155)


	//   ....[0]....
.L_155:
        /*2088*/ 	.word	0x00000270
        /*208c*/ 	.word	0x000000ff
        /*2090*/ 	.word	0x00038800
        /*2094*/ 	.short	0x0100
        /*2096*/ 	.byte	0x08
	.zero		1


	//   ....[1]....
        /*2098*/ 	.word	0x00000280
        /*209c*/ 	.word	0x000000ff
        /*20a0*/ 	.word	0x00038820
        /*20a4*/ 	.short	0x0100
        /*20a6*/ 	.byte	0x08
	.zero		1


	//   ....[2]....
        /*20a8*/ 	.word	0x00000370
        /*20ac*/ 	.word	0x000000ff
        /*20b0*/ 	.word	0x00038830
        /*20b4*/ 	.short	0x0100
        /*20b6*/ 	.byte	0x08
	.zero		1


	//   ....[3]....
        /*20b8*/ 	.word	0x00000380
        /*20bc*/ 	.word	0x000000ff
        /*20c0*/ 	.word	0x00038840
        /*20c4*/ 	.short	0x0100
        /*20c6*/ 	.byte	0x08
	.zero		1


	//   ....[4]....
        /*20c8*/ 	.word	0x00000390
        /*20cc*/ 	.word	0x000000ff
        /*20d0*/ 	.word	0x00038838
        /*20d4*/ 	.short	0x0100
        /*20d6*/ 	.byte	0x08
	.zero		1


	//   ....[5]....
        /*20d8*/ 	.word	0x000003a0
        /*20dc*/ 	.word	0x000000ff
        /*20e0*/ 	.word	0x00038848
        /*20e4*/ 	.short	0x0100
        /*20e6*/ 	.byte	0x08
	.zero		1


	//   ....[6]....
        /*20e8*/ 	.word	0x000004d0
        /*20ec*/ 	.word	0x000000ff
        /*20f0*/ 	.word	0x00038850
        /*20f4*/ 	.short	0x0100
        /*20f6*/ 	.byte	0x08
	.zero		1


	//   ....[7]....
        /*20f8*/ 	.word	0x000004e0
        /*20fc*/ 	.word	0x000000ff
        /*2100*/ 	.word	0x00038860
        /*2104*/ 	.short	0x0100
        /*2106*/ 	.byte	0x08
	.zero		1


	//   ....[8]....
        /*2108*/ 	.word	0x000004f0
        /*210c*/ 	.word	0x000000ff
        /*2110*/ 	.word	0x00038858
        /*2114*/ 	.short	0x0100
        /*2116*/ 	.byte	0x08
	.zero		1


	//   ....[9]....
        /*2118*/ 	.word	0x00000500
        /*211c*/ 	.word	0x000000ff
        /*2120*/ 	.word	0x00038868
        /*2124*/ 	.short	0x0100
        /*2126*/ 	.byte	0x08
	.zero		1


	//   ....[10]....
        /*2128*/ 	.word	0x000005f0
        /*212c*/ 	.word	0x000000ff
        /*2130*/ 	.word	0x00038870
        /*2134*/ 	.short	0x0100
        /*2136*/ 	.byte	0x06
	.zero		1


	//   ....[11]....
        /*2138*/ 	.word	0x00000600
        /*213c*/ 	.word	0x000000ff
        /*2140*/ 	.word	0x00038880
        /*2144*/ 	.short	0x0100
        /*2146*/ 	.byte	0x06
	.zero		1


	//   ....[12]....
        /*2148*/ 	.word	0x00000610
        /*214c*/ 	.word	0x000000ff
        /*2150*/ 	.word	0x00038878
        /*2154*/ 	.short	0x0100
        /*2156*/ 	.byte	0x06
	.zero		1


	//   ....[13]....
        /*2158*/ 	.word	0x00000620
        /*215c*/ 	.word	0x000000ff
        /*2160*/ 	.word	0x00038888
        /*2164*/ 	.short	0x0100
        /*2166*/ 	.byte	0x06
	.zero		1


	//   ....[14]....
        /*2168*/ 	.word	0x00000750
        /*216c*/ 	.word	0x000000ff
        /*2170*/ 	.word	0x00038890
        /*2174*/ 	.short	0x0100
        /*2176*/ 	.byte	0x08
	.zero		1


	//   ....[15]....
        /*2178*/ 	.word	0x00000760
        /*217c*/ 	.word	0x000000ff
        /*2180*/ 	.word	0x000388a0
        /*2184*/ 	.short	0x0100
        /*2186*/ 	.byte	0x08
	.zero		1


	//   ....[16]....
        /*2188*/ 	.word	0x00000770
        /*218c*/ 	.word	0x000000ff
        /*2190*/ 	.word	0x00038898
        /*2194*/ 	.short	0x0100
        /*2196*/ 	.byte	0x08
	.zero		1


	//   ....[17]....
        /*2198*/ 	.word	0x00000780
        /*219c*/ 	.word	0x000000ff
        /*21a0*/ 	.word	0x000388a8
        /*21a4*/ 	.short	0x0100
        /*21a6*/ 	.byte	0x08
	.zero		1


	//   ....[18]....
        /*21a8*/ 	.word	0x000008c0
        /*21ac*/ 	.word	0x000000ff
        /*21b0*/ 	.word	0x000388b0
        /*21b4*/ 	.short	0x0100
        /*21b6*/ 	.byte	0x08
	.zero		1


	//   ....[19]....
        /*21b8*/ 	.word	0x000008d0
        /*21bc*/ 	.word	0x000000ff
        /*21c0*/ 	.word	0x000388c0
        /*21c4*/ 	.short	0x0100
        /*21c6*/ 	.byte	0x08
	.zero		1


	//   ....[20]....
        /*21c8*/ 	.word	0x000008e0
        /*21cc*/ 	.word	0x000000ff
        /*21d0*/ 	.word	0x000388b8
        /*21d4*/ 	.short	0x0100
        /*21d6*/ 	.byte	0x08
	.zero		1


	//   ....[21]....
        /*21d8*/ 	.word	0x000008f0
        /*21dc*/ 	.word	0x000000ff
        /*21e0*/ 	.word	0x000388c8
        /*21e4*/ 	.short	0x0100
        /*21e6*/ 	.byte	0x08
	.zero		1


	//   ....[22]....
        /*21e8*/ 	.word	0x00003c20
        /*21ec*/ 	.word	0x00000051
        /*21f0*/ 	.word	0x00038890
        /*21f4*/ 	.short	0x010a
        /*21f6*/ 	.byte	0x3f
	.zero		1


	//   ....[23]....
        /*21f8*/ 	.word	0x00007e50
        /*21fc*/ 	.word	0x00000051
        /*2200*/ 	.word	0x00038890
        /*2204*/ 	.short	0x010a
        /*2206*/ 	.byte	0x3f
	.zero		1


	//   ....[24]....
        /*2208*/ 	.word	0x0000bf20
        /*220c*/ 	.word	0x00000051
        /*2210*/ 	.word	0x00038890
        /*2214*/ 	.short	0x010a
        /*2216*/ 	.byte	0x3f
	.zero		1


	//   ....[25]....
        /*2218*/ 	.word	0x0000c610
        /*221c*/ 	.word	0x0000000b
        /*2220*/ 	.word	0x00000000
        /*2224*/ 	.short	0x0101
        /*2226*/ 	.byte	0x3f
	.zero		1


	//   ....[26]....
        /*2228*/ 	.word	0x0000c650
        /*222c*/ 	.word	0x00000051
        /*2230*/ 	.word	0x000388b0
        /*2234*/ 	.short	0x010a
        /*2236*/ 	.byte	0x3f
	.zero		1


	//   ....[27]....
        /*2238*/ 	.word	0x0000cc60
        /*223c*/ 	.word	0x00000051
        /*2240*/ 	.word	0x00000000
        /*2244*/ 	.short	0x0101
        /*2246*/ 	.byte	0x3f
	.zero		1


	//   ....[28]....
        /*2248*/ 	.word	0x0000d940
        /*224c*/ 	.word	0x00000013
        /*2250*/ 	.word	0x00038800
        /*2254*/ 	.short	0x010a
        /*2256*/ 	.byte	0x3f
	.zero		1


	//   ....[29]....
        /*2258*/ 	.word	0x0000d990
        /*225c*/ 	.word	0x00000013
        /*2260*/ 	.word	0x00038800
        /*2264*/ 	.short	0x010a
        /*2266*/ 	.byte	0x3f
	.zero		1


	//   ....[30]....
        /*2268*/ 	.word	0x0000deb0
        /*226c*/ 	.word	0x00000013
        /*2270*/ 	.word	0x00038800
        /*2274*/ 	.short	0x010a
        /*2276*/ 	.byte	0x3f
	.zero		1


	//   ....[31]....
        /*2278*/ 	.word	0x000114f0
        /*227c*/ 	.word	0x00000013
        /*2280*/ 	.word	0x00038800
        /*2284*/ 	.short	0x010a
        /*2286*/ 	.byte	0x3f
	.zero		1


	//   ....[32]....
        /*2288*/ 	.word	0x00014d40
        /*228c*/ 	.word	0x00000003
        /*2290*/ 	.word	0x00038830
        /*2294*/ 	.short	0x010a
        /*2296*/ 	.byte	0x3f
	.zero		1


	//   ....[33]....
        /*2298*/ 	.word	0x00014d80
        /*229c*/ 	.word	0x00000003
        /*22a0*/ 	.word	0x00038830
        /*22a4*/ 	.short	0x010a
        /*22a6*/ 	.byte	0x3f
	.zero		1


	//   ....[34]....
        /*22a8*/ 	.word	0x00016870
        /*22ac*/ 	.word	0x0000002b
        /*22b0*/ 	.word	0x00000000
        /*22b4*/ 	.short	0x0101
        /*22b6*/ 	.byte	0x3f
	.zero		1


	//   ....[35]....
        /*22b8*/ 	.word	0x00016d50
        /*22bc*/ 	.word	0x00000003
        /*22c0*/ 	.word	0x00038850
        /*22c4*/ 	.short	0x010a
        /*22c6*/ 	.byte	0x3f
	.zero		1


	//   ....[36]....
        /*22c8*/ 	.word	0x00016da0
        /*22cc*/ 	.word	0x00000003
        /*22d0*/ 	.word	0x00038850
        /*22d4*/ 	.short	0x010a
        /*22d6*/ 	.byte	0x3f
	.zero		1


	//   ....[37]....
        /*22d8*/ 	.word	0x00017080
        /*22dc*/ 	.word	0x00000003
        /*22e0*/ 	.word	0x00000000
        /*22e4*/ 	.short	0x0101
        /*22e6*/ 	.byte	0x3f
	.zero		1


	//   ....[38]....
        /*22e8*/ 	.word	0x000171d0
        /*22ec*/ 	.word	0x00000005
        /*22f0*/ 	.word	0x00038830
        /*22f4*/ 	.short	0x010a
        /*22f6*/ 	.byte	0x3f
	.zero		1


	//   ....[39]....
        /*22f8*/ 	.word	0x00017250
        /*22fc*/ 	.word	0x00000005
        /*2300*/ 	.word	0x00038830
        /*2304*/ 	.short	0x010a
        /*2306*/ 	.byte	0x3f
	.zero		1


	//   ....[40]....
        /*2308*/ 	.word	0x000180c0
        /*230c*/ 	.word	0x0000009a
        /*2310*/ 	.word	0x00000000
        /*2314*/ 	.short	0x0101
        /*2316*/ 	.byte	0x3f
	.zero		1


	//   ....[41]....
        /*2318*/ 	.word	0x00019260
        /*231c*/ 	.word	0x00000005
        /*2320*/ 	.word	0x00038850
        /*2324*/ 	.short	0x010a
        /*2326*/ 	.byte	0x3f
	.zero		1


	//   ....[42]....
        /*2328*/ 	.word	0x000192b0
        /*232c*/ 	.word	0x00000005
        /*2330*/ 	.word	0x00038850
        /*2334*/ 	.short	0x010a
        /*2336*/ 	.byte	0x3f
	.zero		1


	//   ....[43]....
        /*2338*/ 	.word	0x00019590
        /*233c*/ 	.word	0x00000005
        /*2340*/ 	.word	0x00000000
        /*2344*/ 	.short	0x0101
        /*2346*/ 	.byte	0x3f
	.zero		1


	//   ....[44]....
        /*2348*/ 	.word	0x0001d5e0
        /*234c*/ 	.word	0x00000000
        /*2350*/ 	.word	0x00000000
        /*2354*/ 	.short	0x0101
        /*2356*/ 	.byte	0x3f
	.zero		1


	//   ....[45]....
        /*2358*/ 	.word	0x0001df90
        /*235c*/ 	.word	0x0000000b
        /*2360*/ 	.word	0x00000000
        /*2364*/ 	.short	0x0101
        /*2366*/ 	.byte	0x3f
	.zero		1


	//   ....[46]....
        /*2368*/ 	.word	0x00022c90
        /*236c*/ 	.word	0x00000010
        /*2370*/ 	.word	0x00038820
        /*2374*/ 	.short	0x010a
        /*2376*/ 	.byte	0x3f
	.zero		1


	//   ....[47]....
        /*2378*/ 	.word	0x00022d20
        /*237c*/ 	.word	0x0000000b
        /*2380*/ 	.word	0x000388a0
        /*2384*/ 	.short	0x010a
        /*2386*/ 	.byte	0x3f
	.zero		1


	//   ....[48]....
        /*2388*/ 	.word	0x00023070
        /*238c*/ 	.word	0x0000000b
        /*2390*/ 	.word	0x000388c0
        /*2394*/ 	.short	0x010a
        /*2396*/ 	.byte	0x3f
	.zero		1


	//   ....[49]....
        /*2398*/ 	.word	0x00023490
        /*239c*/ 	.word	0x0000000a
        /*23a0*/ 	.word	0x000388a0
        /*23a4*/ 	.short	0x010a
        /*23a6*/ 	.byte	0x3f
	.zero		1


	//   ....[50]....
        /*23a8*/ 	.word	0x000237d0
        /*23ac*/ 	.word	0x0000000a
        /*23b0*/ 	.word	0x000388c0
        /*23b4*/ 	.short	0x010a
        /*23b6*/ 	.byte	0x3f
	.zero		1


	//   ....[51]....
        /*23b8*/ 	.word	0x00024860
        /*23bc*/ 	.word	0x00000006
        /*23c0*/ 	.word	0x00038880
        /*23c4*/ 	.short	0x010a
        /*23c6*/ 	.byte	0x3f
	.zero		1


	//   ....[52]....
        /*23c8*/ 	.word	0x00024ff0
        /*23cc*/ 	.word	0x00000006
        /*23d0*/ 	.word	0x00038870
        /*23d4*/ 	.short	0x0107
        /*23d6*/ 	.byte	0x3f
	.zero		1


	//   ....[53]....
        /*23d8*/ 	.word	0x000250b0
        /*23dc*/ 	.word	0x00000006
        /*23e0*/ 	.word	0x00038870
        /*23e4*/ 	.short	0x0101
        /*23e6*/ 	.byte	0x3f
	.zero		1


	//   ....[54]....
        /*23e8*/ 	.word	0x000250e0
        /*23ec*/ 	.word	0x00000006
        /*23f0*/ 	.word	0x00038840
        /*23f4*/ 	.short	0x010a
        /*23f6*/ 	.byte	0x3f
	.zero		1


	//   ....[55]....
        /*23f8*/ 	.word	0x00025830
        /*23fc*/ 	.word	0x00000006
        /*2400*/ 	.word	0x00038830
        /*2404*/ 	.short	0x0107
        /*2406*/ 	.byte	0x3f
	.zero		1


	//   ....[56]....
        /*2408*/ 	.word	0x00025900
        /*240c*/ 	.word	0x00000006
        /*2410*/ 	.word	0x00038830
        /*2414*/ 	.short	0x0101
        /*2416*/ 	.byte	0x3f
	.zero		1


	//   ....[57]....
        /*2418*/ 	.word	0x000263d0
        /*241c*/ 	.word	0x00000010
        /*2420*/ 	.word	0x00038800
        /*2424*/ 	.short	0x0107
        /*2426*/ 	.byte	0x3f
	.zero		1


	//   ....[58]....
        /*2428*/ 	.word	0x000264e0
        /*242c*/ 	.word	0x00000010
        /*2430*/ 	.word	0x00038800
        /*2434*/ 	.short	0x0101
        /*2436*/ 	.byte	0x3f
	.zero		1


	//   ....[59]....
        /*2438*/ 	.word	0x00026500
        /*243c*/ 	.word	0x00000010
        /*2440*/ 	.word	0x00038820
        /*2444*/ 	.short	0x010a
        /*2446*/ 	.byte	0x3f
	.zero		1


	//   ....[60]....
        /*2448*/ 	.word	0x00026810
        /*244c*/ 	.word	0x00000000
        /*2450*/ 	.word	0x00038880
        /*2454*/ 	.short	0x010a
        /*2456*/ 	.byte	0x3f
	.zero		1


	//   ....[61]....
        /*2458*/ 	.word	0x00026d20
        /*245c*/ 	.word	0x00000000
        /*2460*/ 	.word	0x00038870
        /*2464*/ 	.short	0x0107
        /*2466*/ 	.byte	0x3f
	.zero		1


	//   ....[62]....
        /*2468*/ 	.word	0x00026de0
        /*246c*/ 	.word	0x00000000
        /*2470*/ 	.word	0x00038870
        /*2474*/ 	.short	0x0101
        /*2476*/ 	.byte	0x3f
	.zero		1


	//   ....[63]....
        /*2478*/ 	.word	0x00026e10
        /*247c*/ 	.word	0x00000000
        /*2480*/ 	.word	0x00038840
        /*2484*/ 	.short	0x010a
        /*2486*/ 	.byte	0x3f
	.zero		1


	//   ....[64]....
        /*2488*/ 	.word	0x00027300
        /*248c*/ 	.word	0x00000000
        /*2490*/ 	.word	0x00038830
        /*2494*/ 	.short	0x0107
        /*2496*/ 	.byte	0x3f
	.zero		1


	//   ....[65]....
        /*2498*/ 	.word	0x000273c0
        /*249c*/ 	.word	0x00000000
        /*24a0*/ 	.word	0x00038830
        /*24a4*/ 	.short	0x0101
        /*24a6*/ 	.byte	0x3f
	.zero		1


	//   ....[66]....
        /*24a8*/ 	.word	0x00027450
        /*24ac*/ 	.word	0x00000012
        /*24b0*/ 	.word	0x00038870
        /*24b4*/ 	.short	0x010a
        /*24b6*/ 	.byte	0x3f
	.zero		1


	//   ....[67]....
        /*24b8*/ 	.word	0x000274e0
        /*24bc*/ 	.word	0x00000012
        /*24c0*/ 	.word	0x00038860
        /*24c4*/ 	.short	0x010a
        /*24c6*/ 	.byte	0x3f
	.zero		1


	//   ....[68]....
        /*24c8*/ 	.word	0x00027c50
        /*24cc*/ 	.word	0x00000012
        /*24d0*/ 	.word	0x00038850
        /*24d4*/ 	.short	0x0101
        /*24d6*/ 	.byte	0x3f
	.zero		1


	//   ....[69]....
        /*24d8*/ 	.word	0x00027ce0
        /*24dc*/ 	.word	0x00000012
        /*24e0*/ 	.word	0x00000000
        /*24e4*/ 	.short	0x0101
        /*24e6*/ 	.byte	0x3f
	.zero		1


	//   ....[70]....
        /*24e8*/ 	.word	0x00027ea0
        /*24ec*/ 	.word	0x00000012
        /*24f0*/ 	.word	0x00038870
        /*24f4*/ 	.short	0x010a
        /*24f6*/ 	.byte	0x3f
	.zero		1


	//   ....[71]....
        /*24f8*/ 	.word	0x00027f20
        /*24fc*/ 	.word	0x00000012
        /*2500*/ 	.word	0x00038860
        /*2504*/ 	.short	0x010a
        /*2506*/ 	.byte	0x3f
	.zero		1


	//   ....[72]....
        /*2508*/ 	.word	0x000286a0
        /*250c*/ 	.word	0x00000012
        /*2510*/ 	.word	0x00038850
        /*2514*/ 	.short	0x0101
        /*2516*/ 	.byte	0x3f
	.zero		1


	//   ....[73]....
        /*2518*/ 	.word	0x00028750
        /*251c*/ 	.word	0x00000012
        /*2520*/ 	.word	0x00000000
        /*2524*/ 	.short	0x0101
        /*2526*/ 	.byte	0x3f
	.zero		1


	//   ....[74]....
        /*2528*/ 	.word	0x00029480
        /*252c*/ 	.word	0x00000005
        /*2530*/ 	.word	0x00038820
        /*2534*/ 	.short	0x010a
        /*2536*/ 	.byte	0x3f
	.zero		1


	//   ....[75]....
        /*2538*/ 	.word	0x00029610
        /*253c*/ 	.word	0x00000003
        /*2540*/ 	.word	0x00038840
        /*2544*/ 	.short	0x010a
        /*2546*/ 	.byte	0x3f
	.zero		1


	//   ....[76]....
        /*2548*/ 	.word	0x000296b0
        /*254c*/ 	.word	0x00000005
        /*2550*/ 	.word	0x00038840
        /*2554*/ 	.short	0x010a
        /*2556*/ 	.byte	0x3f
	.zero		1


	//   ....[77]....
        /*2558*/ 	.word	0x000296f0
        /*255c*/ 	.word	0x00000003
        /*2560*/ 	.word	0x00038860
        /*2564*/ 	.short	0x010a
        /*2566*/ 	.byte	0x3f
	.zero		1


	//   ....[78]....
        /*2568*/ 	.word	0x00029730
        /*256c*/ 	.word	0x00000005
        /*2570*/ 	.word	0x00038860
        /*2574*/ 	.short	0x010a
        /*2576*/ 	.byte	0x3f
	.zero		1


	//   ....[79]....
        /*2578*/ 	.word	0x00029770
        /*257c*/ 	.word	0x00000003
        /*2580*/ 	.word	0x00038880
        /*2584*/ 	.short	0x010a
        /*2586*/ 	.byte	0x3f
	.zero		1


	//   ....[80]....
        /*2588*/ 	.word	0x000297b0
        /*258c*/ 	.word	0x00000005
        /*2590*/ 	.word	0x00038880
        /*2594*/ 	.short	0x010a
        /*2596*/ 	.byte	0x3f
	.zero		1


	//   ....[81]....
        /*2598*/ 	.word	0x00029810
        /*259c*/ 	.word	0x00000051
        /*25a0*/ 	.word	0x00038890
        /*25a4*/ 	.short	0x010a
        /*25a6*/ 	.byte	0x3f
	.zero		1


	//   ....[82]....
        /*25a8*/ 	.word	0x00029d20
        /*25ac*/ 	.word	0x00000051
        /*25b0*/ 	.word	0x00038890
        /*25b4*/ 	.short	0x010a
        /*25b6*/ 	.byte	0x3f
	.zero		1


	//   ....[83]....
        /*25b8*/ 	.word	0x0002a230
        /*25bc*/ 	.word	0x00000051
        /*25c0*/ 	.word	0x00038890
        /*25c4*/ 	.short	0x010a
        /*25c6*/ 	.byte	0x3f
	.zero		1


	//   ....[84]....
        /*25c8*/ 	.word	0x0002a700
        /*25cc*/ 	.word	0x00000051
        /*25d0*/ 	.word	0x000388b0
        /*25d4*/ 	.short	0x010a
        /*25d6*/ 	.byte	0x3f
	.zero		1


	//   ....[85]....
        /*25d8*/ 	.word	0x0002a9b0
        /*25dc*/ 	.word	0x00000013
        /*25e0*/ 	.word	0x00038800
        /*25e4*/ 	.short	0x010a
        /*25e6*/ 	.byte	0x3f
	.zero		1


	//   ....[86]....
        /*25e8*/ 	.word	0x0002abc0
        /*25ec*/ 	.word	0x00000013
        /*25f0*/ 	.word	0x00038800
        /*25f4*/ 	.short	0x010a
        /*25f6*/ 	.byte	0x3f
	.zero		1


	//   ....[87]....
        /*25f8*/ 	.word	0x0002ac10
        /*25fc*/ 	.word	0x00000003
        /*2600*/ 	.word	0x00038830
        /*2604*/ 	.short	0x010a
        /*2606*/ 	.byte	0x3f
	.zero		1


	//   ....[88]....
        /*2608*/ 	.word	0x0002ac60
        /*260c*/ 	.word	0x00000003
        /*2610*/ 	.word	0x00038850
        /*2614*/ 	.short	0x010a
        /*2616*/ 	.byte	0x3f
	.zero		1


	//   ....[89]....
        /*2618*/ 	.word	0x0002acb0
        /*261c*/ 	.word	0x00000005
        /*2620*/ 	.word	0x00038830
        /*2624*/ 	.short	0x010a
        /*2626*/ 	.byte	0x3f
	.zero		1


	//   ....[90]....
        /*2628*/ 	.word	0x0002ad00
        /*262c*/ 	.word	0x00000005
        /*2630*/ 	.word	0x00038850
        /*2634*/ 	.short	0x010a
        /*2636*/ 	.byte	0x3f
	.zero		1


	//   ....[91]....
        /*2638*/ 	.word	0x0002f4e0
        /*263c*/ 	.word	0x00000010
        /*2640*/ 	.word	0x00038820
        /*2644*/ 	.short	0x010a
        /*2646*/ 	.byte	0x3f
	.zero		1


	//   ....[92]....
        /*2648*/ 	.word	0x0002f530
        /*264c*/ 	.word	0x0000000b
        /*2650*/ 	.word	0x000388a0
        /*2654*/ 	.short	0x010a
        /*2656*/ 	.byte	0x3f
	.zero		1


	//   ....[93]....
        /*2658*/ 	.word	0x0002f580
        /*265c*/ 	.word	0x0000000b
        /*2660*/ 	.word	0x000388c0
        /*2664*/ 	.short	0x010a
        /*2666*/ 	.byte	0x3f
	.zero		1


	//   ....[94]....
        /*2668*/ 	.word	0x0002f5d0
        /*266c*/ 	.word	0x0000000a
        /*2670*/ 	.word	0x000388a0
        /*2674*/ 	.short	0x010a
        /*2676*/ 	.byte	0x3f
	.zero		1


	//   ....[95]....
        /*2678*/ 	.word	0x0002f620
        /*267c*/ 	.word	0x0000000a
        /*2680*/ 	.word	0x000388c0
        /*2684*/ 	.short	0x010a
        /*2686*/ 	.byte	0x3f
	.zero		1


	//   ....[96]....
        /*2688*/ 	.word	0x0002f740
        /*268c*/ 	.word	0x00000006
        /*2690*/ 	.word	0x00038880
        /*2694*/ 	.short	0x010a
        /*2696*/ 	.byte	0x3f
	.zero		1


	//   ....[97]....
        /*2698*/ 	.word	0x000302f0
        /*269c*/ 	.word	0x00000006
        /*26a0*/ 	.word	0x00038840
        /*26a4*/ 	.short	0x010a
        /*26a6*/ 	.byte	0x3f
	.zero		1


	//   ....[98]....
        /*26a8*/ 	.word	0x00031870
        /*26ac*/ 	.word	0x00000010
        /*26b0*/ 	.word	0x00038820
        /*26b4*/ 	.short	0x010a
        /*26b6*/ 	.byte	0x3f
	.zero		1


	//   ....[99]....
        /*26b8*/ 	.word	0x000318c0
        /*26bc*/ 	.word	0x00000000
        /*26c0*/ 	.word	0x00038880
        /*26c4*/ 	.short	0x010a
        /*26c6*/ 	.byte	0x3f
	.zero		1


	//   ....[100]....
        /*26c8*/ 	.word	0x00032230
        /*26cc*/ 	.word	0x00000000
        /*26d0*/ 	.word	0x00038840
        /*26d4*/ 	.short	0x010a
        /*26d6*/ 	.byte	0x3f
	.zero		1


	//   ....[101]....
        /*26d8*/ 	.word	0x00032b90
        /*26dc*/ 	.word	0x00000012
        /*26e0*/ 	.word	0x00038870
        /*26e4*/ 	.short	0x010a
        /*26e6*/ 	.byte	0x3f
	.zero		1


	//   ....[102]....
        /*26e8*/ 	.word	0x00032be0
        /*26ec*/ 	.word	0x00000012
        /*26f0*/ 	.word	0x00038860
        /*26f4*/ 	.short	0x010a
        /*26f6*/ 	.byte	0x3f
	.zero		1


	//   ....[103]....
        /*26f8*/ 	.word	0x00032c30
        /*26fc*/ 	.word	0x00000012
        /*2700*/ 	.word	0x00038870
        /*2704*/ 	.short	0x010a
        /*2706*/ 	.byte	0x3f
	.zero		1


	//   ....[104]....
        /*2708*/ 	.word	0x00032c80
        /*270c*/ 	.word	0x00000012
        /*2710*/ 	.word	0x00038860
        /*2714*/ 	.short	0x010a
        /*2716*/ 	.byte	0x3f
	.zero		1


	//   ....[105]....
        /*2718*/ 	.word	0x000336b0
        /*271c*/ 	.word	0x00000005
        /*2720*/ 	.word	0x00038820
        /*2724*/ 	.short	0x010a
        /*2726*/ 	.byte	0x3f
	.zero		1


	//   ....[106]....
        /*2728*/ 	.word	0x00033850
        /*272c*/ 	.word	0x00000003
        /*2730*/ 	.word	0x00038840
        /*2734*/ 	.short	0x010a
        /*2736*/ 	.byte	0x3f
	.zero		1


	//   ....[107]....
        /*2738*/ 	.word	0x000338a0
        /*273c*/ 	.word	0x00000005
        /*2740*/ 	.word	0x00038840
        /*2744*/ 	.short	0x010a
        /*2746*/ 	.byte	0x3f
	.zero		1


	//   ....[108]....
        /*2748*/ 	.word	0x000338f0
        /*274c*/ 	.word	0x00000003
        /*2750*/ 	.word	0x00038860
        /*2754*/ 	.short	0x010a
        /*2756*/ 	.byte	0x3f
	.zero		1


	//   ....[109]....
        /*2758*/ 	.word	0x00033940
        /*275c*/ 	.word	0x00000005
        /*2760*/ 	.word	0x00038860
        /*2764*/ 	.short	0x010a
        /*2766*/ 	.byte	0x3f
	.zero		1


	//   ....[110]....
        /*2768*/ 	.word	0x00033990
        /*276c*/ 	.word	0x00000003
        /*2770*/ 	.word	0x00038880
        /*2774*/ 	.short	0x010a
        /*2776*/ 	.byte	0x3f
	.zero		1


	//----- nvinfo : EIATTR_NUM_MBARRIERS
	.align		4
.L_156:
        /*2778*/ 	.byte	0x03, 0x38
        /*277a*/ 	.short	0x0016


	//----- nvinfo : EIATTR_EXIT_INSTR_OFFSETS
	.align		4
        /*277c*/ 	.byte	0x04, 0x1c
        /*277e*/ 	.short	(.L_158 - .L_157)


	//   ....[0]....
.L_157:
        /*2780*/ 	.word	0x00029800


	//----- nvinfo : EIATTR_MAX_THREADS
	.align		4
.L_158:
        /*2784*/ 	.byte	0x04, 0x05
        /*2786*/ 	.short	(.L_160 - .L_159)
.L_159:
        /*2788*/ 	.word	0x00000180
        /*278c*/ 	.word	0x00000001
        /*2790*/ 	.word	0x00000001


	//----- nvinfo : EIATTR_CRS_STACK_SIZE
	.align		4
.L_160:
        /*2794*/ 	.byte	0x04, 0x1e
        /*2796*/ 	.short	(.L_162 - .L_161)
.L_161:
        /*2798*/ 	.word	0x00000000


	//----- nvinfo : EIATTR_CBANK_PARAM_SIZE
	.align		4
.L_162:
        /*279c*/ 	.byte	0x03, 0x19
        /*279e*/ 	.short	0x0af0


	//----- nvinfo : EIATTR_PARAM_CBANK
	.align		4
        /*27a0*/ 	.byte	0x04, 0x0a
        /*27a2*/ 	.short	(.L_164 - .L_163)
	.align		4
.L_163:
        /*27a4*/ 	.word	index@(.nv.constant0._ZN7cutlass13device_kernelIN5flash11enable_sm90INS1_16FlashAttnFwdSm90INS1_25CollectiveMainloopFwdSm90ILi2EN4cute5tupleIJNS5_1CILi1EEES8_S8_EEENS6_IJNS7_ILi128EEESA_NS7_ILi256EEEEEELi256ENS_12float_e4m3_tEfNS_4arch4Sm90ELb0ELb0ELb0ELb1ELb1ELb1ELb0ELb1ELb0ELb1ELb1ELb0EEENS1_21CollectiveEpilogueFwdINS6_IJSA_SB_SA_EEES9_NS_10bfloat16_tESF_Li256ELb1ELb1ELb1ELb1EEENS1_36VarlenDynamicPersistentTileSchedulerILi128ELi128ELi256ELi128ELb1ELb1ELb1ELb0ELb1ELb1EEEEEEEEEvNT_6ParamsE)
        /*27a8*/ 	.short	0x0210
        /*27aa*/ 	.short	0x0af0


	//----- nvinfo : EIATTR_SW_WAR
	.align		4
.L_164:
        /*27ac*/ 	.byte	0x04, 0x36
        /*27ae*/ 	.short	(.L_166 - .L_165)
.L_165:
        /*27b0*/ 	.word	0x00000008
.L_166:


//--------------------- .nv.info._ZN7cutlass13device_kernelIN5flash11enable_sm90INS1_16FlashAttnFwdSm90INS1_25CollectiveMainloopFwdSm90ILi2EN4cute5tupleIJNS5_1CILi1EEES8_S8_EEENS6_IJNS7_ILi128EEENS7_ILi64EEENS7_ILi256EEEEEELi256ENS_12float_e4m3_tEfNS_4arch4Sm90ELb0ELb1ELb0ELb0ELb1ELb0ELb0ELb1ELb0ELb1ELb1ELb0EEENS1_21CollectiveEpilogueFwdINS6_IJSA_SC_SB_EEES9_NS_10bfloat16_tESG_Li256ELb0ELb1ELb1ELb1EEENS1_19SingleTileSchedulerILb0ELb1ELb1ELi128EEEEEEEEEvNT_6ParamsE --------------------------
	.section	.nv.info._ZN7cutlass13device_kernelIN5flash11enable_sm90INS1_16FlashAttnFwdSm90INS1_25CollectiveMainloopFwdSm90ILi2EN4cute5tupleIJNS5_1CILi1EEES8_S8_EEENS6_IJNS7_ILi128EEENS7_ILi64EEENS7_ILi256EEEEEELi256ENS_12float_e4m3_tEfNS_4arch4Sm90ELb0ELb1ELb0ELb0ELb1ELb0ELb0ELb1ELb0ELb1ELb1ELb0EEENS1_21CollectiveEpilogueFwdINS6_IJSA_SC_SB_EEES9_NS_10bfloat16_tESG_Li256ELb0ELb1ELb1ELb1EEENS1_19SingleTileSchedulerILb0ELb1ELb1ELi128EEEEEEEEEvNT_6ParamsE,"",@"SHT_CUDA_INFO"
	.sectionflags	@""
	.align	4


	//----- nvinfo : EIATTR_CUDA_API_VERSION
	.align		4
        /*0000*/ 	.byte	0x04, 0x37
        /*0002*/ 	.short	(.L_168 - .L_167)
.L_167:
        /*0004*/ 	.word	0x00000082


	//----- nvinfo : EIATTR_KPARAM_INFO
	.align		4
.L_168:
        /*0008*/ 	.byte	0x04, 0x17
        /*000a*/ 	.short	(.L_170 - .L_169)
.L_169:
        /*000c*/ 	.word	0x00000000
        /*0010*/ 	.short	0x0000
        /*0012*/ 	.short	0x0070
        /*0014*/ 	.byte	0x00, 0xf0, 0x01, 0x28


	//----- nvinfo : EIATTR_SPARSE_MMA_MASK
	.align		4
.L_170:
        /*0018*/ 	.byte	0x03, 0x50
        /*001a*/ 	.short	0x0000


	//----- nvinfo : EIATTR_MAXREG_COUNT
	.align		4
        /*001c*/ 	.byte	0x03, 0x1b
        /*001e*/ 	.short	0x00a8


	//----- nvinfo : EIATTR_NUM_BARRIERS
	.align		4
        /*0020*/ 	.byte	0x02, 0x4c
        /*0022*/ 	.byte	0x10
	.zero		1


	//----- nvinfo : EIATTR_EXTERNS
	.align		4
        /*0024*/ 	.byte	0x04, 0x0f
        /*0026*/ 	.short	(.L_172 - .L_171)


	//   ....[0]....
	.align		4
.L_171:
        /*0028*/ 	.word	index@(__assertfail)


	//----- nvinfo : EIATTR_ANNOTATIONS
	.align		4
.L_172:
        /*002c*/ 	.byte	0x04, 0x55
        /*002e*/ 	.short	(.L_174 - .L_173)


	//   ....[0]....
.L_173:
        /*0030*/ 	.word	0x00000001
        /*0034*/ 	.byte	0xa0, 0xfd, 0x00, 0x00, 0x01, 0x00, 0x00, 0x00, 0xe0, 0xfe, 0x00, 0x00, 0x01, 0x00, 0x00, 0x00
        /*0044*/ 	.byte	0x10, 0x21, 0x01, 0x00, 0x01, 0x00, 0x00, 0x00, 0x20, 0x21, 0x01, 0x00, 0x01, 0x00, 0x00, 0x00
        /*0054*/ 	.byte	0xb0, 0x27, 0x01, 0x00, 0x01, 0x00, 0x00, 0x00, 0x70, 0x28, 0x01, 0x00


	//----- nvinfo : EIATTR_MERCURY_ISA_VERSION
	.align		4
.L_174:
        /*0060*/ 	.byte	0x03, 0x5f
        /*0062*/ 	.short	0x0101


	//----- nvinfo : EIATTR_INT_WARP_WIDE_INSTR_OFFSETS
	.align		4
        /*0064*/ 	.byte	0x04, 0x31
        /*0066*/ 	.short	(.L_176 - .L_175)


	//   ....[0]....
.L_175:
        /*0068*/ 	.word	0x000000c0


	//   ....[1]....
        /*006c*/ 	.word	0x000000d0


	//   ....[2]....
        /*0070*/ 	.word	0x00000170


	//----- nvinfo : EIATTR_COOP_GROUP_MASK_REGIDS
	.align		4
.L_176:
        /*0074*/ 	.byte	0x04, 0x29
        /*0076*/ 	.short	(.L_178 - .L_177)


	//   ....[0]....
.L_177:
        /*0078*/ 	.word	0xffffffff


	//   ....[1]....
        /*007c*/ 	.word	0xffffffff


	//   ....[2]....
        /*0080*/ 	.word	0xffffffff


	//   ....[3]....
        /*0084*/ 	.word	0xffffffff


	//   ....[4]....
        /*0088*/ 	.word	0xffffffff


	//   ....[5]....
        /*008c*/ 	.word	0xffffffff


	//   ....[6]....
        /*0090*/ 	.word	0xffffffff


	//   ....[7]....
        /*0094*/ 	.word	0xffffffff


	//   ....[8]....
        /*0098*/ 	.word	0xffffffff


	//   ....[9]....
        /*009c*/ 	.word	0xffffffff


	//   ....[10]....
        /*00a0*/ 	.word	0xffffffff


	//   ....[11]....
        /*00a4*/ 	.word	0xffffffff


	//   ....[12]....
        /*00a8*/ 	.word	0xffffffff


	//   ....[13]....
        /*00ac*/ 	.word	0xffffffff


	//   ....[14]....
        /*00b0*/ 	.word	0xffffffff


	//   ....[15]....
        /*00b4*/ 	.word	0xffffffff


	//   ....[16]....
        /*00b8*/ 	.word	0xffffffff


	//   ....[17]....
        /*00bc*/ 	.word	0xffffffff


	//   ....[18]....
        /*00c0*/ 	.word	0xffffffff


	//   ....[19]....
        /*00c4*/ 	.word	0xffffffff


	//   ....[20]....
        /*00c8*/ 	.word	0xffffffff


	//   ....[21]....
        /*00cc*/ 	.word	0xffffffff


	//   ....[22]....
        /*00d0*/ 	.word	0xffffffff


	//   ....[23]....
        /*00d4*/ 	.word	0xffffffff


	//   ....[24]....
        /*00d8*/ 	.word	0xffffffff


	//   ....[25]....
        /*00dc*/ 	.word	0xffffffff


	//   ....[26]....
        /*00e0*/ 	.word	0xffffffff


	//   ....[27]....
        /*00e4*/ 	.word	0xffffffff


	//   ....[28]....
        /*00e8*/ 	.word	0xffffffff


	//   ....[29]....
        /*00ec*/ 	.word	0xffffffff


	//   ....[30]....
        /*00f0*/ 	.word	0xffffffff


	//   ....[31]....
        /*00f4*/ 	.word	0xffffffff


	//   ....[32]....
        /*00f8*/ 	.word	0xffffffff


	//   ....[33]....
        /*00fc*/ 	.word	0xffffffff


	//   ....[34]....
        /*0100*/ 	.word	0xffffffff


	//   ....[35]....
        /*0104*/ 	.word	0xffffffff


	//   ....[36]....
        /*0108*/ 	.word	0xffffffff


	//   ....[37]....
        /*010c*/ 	.word	0xffffffff


	//   ....[38]....
        /*0110*/ 	.word	0xffffffff


	//   ....[39]....
        /*0114*/ 	.word	0xffffffff


	//   ....[40]....
        /*0118*/ 	.word	0xffffffff


	//   ....[41]....
        /*011c*/ 	.word	0xffffffff


	//   ....[42]....
        /*0120*/ 	.word	0xffffffff


	//   ....[43]....
        /*0124*/ 	.word	0xffffffff


	//   ....[44]....
        /*0128*/ 	.word	0xffffffff


	//   ....[45]....
        /*012c*/ 	.word	0xffffffff


	//   ....[46]....
        /*0130*/ 	.word	0xffffffff


	//   ....[47]....
        /*0134*/ 	.word	0xffffffff


	//   ....[48]....
        /*0138*/ 	.word	0xffffffff


	//   ....[49]....
        /*013c*/ 	.word	0xffffffff


	//   ....[50]....
        /*0140*/ 	.word	0xffffffff


	//   ....[51]....
        /*0144*/ 	.word	0xffffffff


	//   ....[52]....
        /*0148*/ 	.word	0xffffffff


	//   ....[53]....
        /*014c*/ 	.word	0xffffffff


	//   ....[54]....
        /*0150*/ 	.word	0xffffffff


	//   ....[55]....
        /*0154*/ 	.word	0xffffffff


	//   ....[56]....
        /*0158*/ 	.word	0xffffffff


	//   ....[57]....
        /*015c*/ 	.word	0xffffffff


	//   ....[58]....
        /*0160*/ 	.word	0xffffffff


	//   ....[59]....
        /*0164*/ 	.word	0xffffffff


	//   ....[60]....
        /*0168*/ 	.word	0xffffffff


	//   ....[61]....
        /*016c*/ 	.word	0xffffffff


	//   ....[62]....
        /*0170*/ 	.word	0xffffffff


	//   ....[63]....
        /*0174*/ 	.word	0xffffffff


	//   ....[64]....
        /*0178*/ 	.word	0xffffffff


	//   ....[65]....
        /*017c*/ 	.word	0xffffffff


	//   ....[66]....
        /*0180*/ 	.word	0xffffffff


	//   ....[67]....
        /*0184*/ 	.word	0xffffffff


	//   ....[68]....
        /*0188*/ 	.word	0xffffffff


	//   ....[69]....
        /*018c*/ 	.word	0xffffffff


	//   ....[70]....
        /*0190*/ 	.word	0xffffffff


	//   ....[71]....
        /*0194*/ 	.word	0xffffffff


	//   ....[72]....
        /*0198*/ 	.word	0xffffffff


	//   ....[73]....
        /*019c*/ 	.word	0xffffffff


	//   ....[74]....
        /*01a0*/ 	.word	0xffffffff


	//   ....[75]....
        /*01a4*/ 	.word	0xffffffff


	//   ....[76]....
        /*01a8*/ 	.word	0xffffffff


	//   ....[77]....
        /*01ac*/ 	.word	0xffffffff


	//   ....[78]....
        /*01b0*/ 	.word	0xffffffff


	//   ....[79]....
        /*01b4*/ 	.word	0xffffffff


	//   ....[80]....
        /*01b8*/ 	.word	0xffffffff


	//   ....[81]....
        /*01bc*/ 	.word	0xffffffff


	//   ....[82]....
        /*01c0*/ 	.word	0xffffffff


	//   ....[83]....
        /*01c4*/ 	.word	0xffffffff


	//   ....[84]....
        /*01c8*/ 	.word	0xffffffff


	//   ....[85]....
        /*01cc*/ 	.word	0xffffffff


	//   ....[86]....
        /*01d0*/ 	.word	0xffffffff


	//   ....[87]....
        /*01d4*/ 	.word	0xffffffff


	//   ....[88]....
        /*01d8*/ 	.word	0xffffffff


	//   ....[89]....
        /*01dc*/ 	.word	0xffffffff


	//   ....[90]....
        /*01e0*/ 	.word	0xffffffff


	//   ....[91]....
        /*01e4*/ 	.word	0xffffffff


	//   ....[92]....
        /*01e8*/ 	.word	0xffffffff


	//   ....[93]....
        /*01ec*/ 	.word	0xffffffff


	//   ....[94]....
        /*01f0*/ 	.word	0xffffffff


	//   ....[95]....
        /*01f4*/ 	.word	0xffffffff


	//   ....[96]....
        /*01f8*/ 	.word	0xffffffff


	//   ....[97]....
        /*01fc*/ 	.word	0xffffffff


	//   ....[98]....
        /*0200*/ 	.word	0xffffffff


	//   ....[99]....
        /*0204*/ 	.word	0xffffffff


	//   ....[100]....
        /*0208*/ 	.word	0xffffffff


	//   ....[101]....
        /*020c*/ 	.word	0xffffffff


	//   ....[102]....
        /*0210*/ 	.word	0xffffffff


	//   ....[103]....
        /*0214*/ 	.word	0xffffffff


	//   ....[104]....
        /*0218*/ 	.word	0xffffffff


	//   ....[105]....
        /*021c*/ 	.word	0xffffffff


	//   ....[106]....
        /*0220*/ 	.word	0xffffffff


	//   ....[107]....
        /*0224*/ 	.word	0xffffffff


	//   ....[108]....
        /*0228*/ 	.word	0xffffffff


	//   ....[109]....
        /*022c*/ 	.word	0xffffffff


	//   ....[110]....
        /*0230*/ 	.word	0xffffffff


	//   ....[111]....
        /*0234*/ 	.word	0xffffffff


	//   ....[112]....
        /*0238*/ 	.word	0xffffffff


	//   ....[113]....
        /*023c*/ 	.word	0xffffffff


	//   ....[114]....
        /*0240*/ 	.word	0xffffffff


	//   ....[115]....
        /*0244*/ 	.word	0xffffffff


	//   ....[116]....
        /*0248*/ 	.word	0xffffffff


	//   ....[117]....
        /*024c*/ 	.word	0xffffffff


	//   ....[118]....
        /*0250*/ 	.word	0xffffffff


	//   ....[119]....
        /*0254*/ 	.word	0xffffffff


	//   ....[120]....
        /*0258*/ 	.word	0xffffffff


	//   ....[121]....
        /*025c*/ 	.word	0xffffffff


	//   ....[122]....
        /*0260*/ 	.word	0xffffffff


	//   ....[123]....
        /*0264*/ 	.word	0xffffffff


	//   ....[124]....
        /*0268*/ 	.word	0xffffffff


	//   ....[125]....
        /*026c*/ 	.word	0xffffffff


	//   ....[126]....
        /*0270*/ 	.word	0xffffffff


	//   ....[127]....
        /*0274*/ 	.word	0xffffffff


	//   ....[128]....
        /*0278*/ 	.word	0xffffffff


	//   ....[129]....
        /*027c*/ 	.word	0xffffffff


	//   ....[130]....
        /*0280*/ 	.word	0xffffffff


	//   ....[131]....
        /*0284*/ 	.word	0xffffffff


	//   ....[132]....
        /*0288*/ 	.word	0xffffffff


	//   ....[133]....
        /*028c*/ 	.word	0xffffffff


	//   ....[134]....
        /*0290*/ 	.word	0xffffffff


	//   ....[135]....
        /*0294*/ 	.word	0xffffffff


	//   ....[136]....
        /*0298*/ 	.word	0xffffffff


	//   ....[137]....
        /*029c*/ 	.word	0xffffffff


	//   ....[138]....
        /*02a0*/ 	.word	0xffffffff


	//   ....[139]....
        /*02a4*/ 	.word	0xffffffff


	//   ....[140]....
        /*02a8*/ 	.word	0xffffffff


	//   ....[141]....
        /*02ac*/ 	.word	0xffffffff


	//   ....[142]....
        /*02b0*/ 	.word	0xffffffff


	//   ....[143]....
        /*02b4*/ 	.word	0xffffffff


	//   ....[144]....
        /*02b8*/ 	.word	0xffffffff


	//   ....[145]....
        /*02bc*/ 	.word	0xffffffff


	//   ....[146]....
        /*02c0*/ 	.word	0xffffffff


	//   ....[147]....
        /*02c4*/ 	.word	0xffffffff


	//   ....[148]....
        /*02c8*/ 	.word	0xffffffff


	//   ....[149]....
        /*02cc*/ 	.word	0xffffffff


	//   ....[150]....
        /*02d0*/ 	.word	0xffffffff


	//   ....[151]....
        /*02d4*/ 	.word	0xffffffff


	//   ....[152]....
        /*02d8*/ 	.word	0xffffffff


	//   ....[153]....
        /*02dc*/ 	.word	0xffffffff


	//   ....[154]....
        /*02e0*/ 	.word	0xffffffff


	//   ....[155]....
        /*02e4*/ 	.word	0xffffffff


	//   ....[156]....
        /*02e8*/ 	.word	0xffffffff


	//   ....[157]....
        /*02ec*/ 	.word	0xffffffff


	//   ....[158]....
        /*02f0*/ 	.word	0xffffffff


	//   ....[159]....
        /*02f4*/ 	.word	0xffffffff


	//   ....[160]....
        /*02f8*/ 	.word	0xffffffff


	//   ....[161]....
        /*02fc*/ 	.word	0xffffffff


	//   ....[162]....
        /*0300*/ 	.word	0xffffffff


	//   ....[163]....
        /*0304*/ 	.word	0xffffffff


	//   ....[164]....
        /*0308*/ 	.word	0xffffffff


	//   ....[165]....
        /*030c*/ 	.word	0xffffffff


	//   ....[166]....
        /*0310*/ 	.word	0xffffffff


	//   ....[167]....
        /*0314*/ 	.word	0xffffffff


	//   ....[168]....
        /*0318*/ 	.word	0xffffffff


	//   ....[169]....
        /*031c*/ 	.word	0xffffffff


	//   ....[170]....
        /*0320*/ 	.word	0xffffffff


	//   ....[171]....
        /*0324*/ 	.word	0xffffffff


	//   ....[172]....
        /*0328*/ 	.word	0xffffffff


	//   ....[173]....
        /*032c*/ 	.word	0xffffffff


	//   ....[174]....
        /*0330*/ 	.word	0xffffffff


	//   ....[175]....
        /*0334*/ 	.word	0xffffffff


	//   ....[176]....
        /*0338*/ 	.word	0xffffffff


	//   ....[177]....
        /*033c*/ 	.word	0xffffffff


	//   ....[178]....
        /*0340*/ 	.word	0xffffffff


	//   ....[179]....
        /*0344*/ 	.word	0xffffffff


	//   ....[180]....
        /*0348*/ 	.word	0xffffffff


	//   ....[181]....
        /*034c*/ 	.word	0xffffffff


	//   ....[182]....
        /*0350*/ 	.word	0xffffffff


	//   ....[183]....
        /*0354*/ 	.word	0xffffffff


	//   ....[184]....
        /*0358*/ 	.word	0xffffffff


	//   ....[185]....
        /*035c*/ 	.word	0xffffffff


	//   ....[186]....
        /*0360*/ 	.word	0xffffffff


	//   ....[187]....
        /*0364*/ 	.word	0xffffffff


	//   ....[188]....
        /*0368*/ 	.word	0xffffffff


	//   ....[189]....
        /*036c*/ 	.word	0xffffffff


	//   ....[190]....
        /*0370*/ 	.word	0xffffffff


	//   ....[191]....
        /*0374*/ 	.word	0xffffffff


	//   ....[192]....
        /*0378*/ 	.word	0xffffffff


	//   ....[193]....
        /*037c*/ 	.word	0xffffffff


	//   ....[194]....
        /*0380*/ 	.word	0xffffffff


	//   ....[195]....
        /*0384*/ 	.word	0xffffffff


	//   ....[196]....
        /*0388*/ 	.word	0xffffffff


	//   ....[197]....
        /*038c*/ 	.word	0xffffffff


	//   ....[198]....
        /*0390*/ 	.word	0xffffffff


	//   ....[199]....
        /*0394*/ 	.word	0xffffffff


	//   ....[200]....
        /*0398*/ 	.word	0xffffffff


	//   ....[201]....
        /*039c*/ 	.word	0xffffffff


	//   ....[202]....
        /*03a0*/ 	.word	0xffffffff


	//   ....[203]....
        /*03a4*/ 	.word	0xffffffff


	//   ....[204]....
        /*03a8*/ 	.word	0xffffffff


	//   ....[205]....
        /*03ac*/ 	.word	0xffffffff


	//   ....[206]....
        /*03b0*/ 	.word	0xffffffff


	//   ....[207]....
        /*03b4*/ 	.word	0xffffffff


	//   ....[208]....
        /*03b8*/ 	.word	0xffffffff


	//   ....[209]....
        /*03bc*/ 	.word	0xffffffff


	//   ....[210]....
        /*03c0*/ 	.word	0xffffffff


	//   ....[211]....
        /*03c4*/ 	.word	0xffffffff


	//   ....[212]....
        /*03c8*/ 	.word	0xffffffff


	//   ....[213]....
        /*03cc*/ 	.word	0xffffffff


	//   ....[214]....
        /*03d0*/ 	.word	0xffffffff


	//   ....[215]....
        /*03d4*/ 	.word	0xffffffff


	//   ....[216]....
        /*03d8*/ 	.word	0xffffffff


	//   ....[217]....
        /*03dc*/ 	.word	0xffffffff


	//   ....[218]....
        /*03e0*/ 	.word	0xffffffff


	//   ....[219]....
        /*03e4*/ 	.word	0x0500000f


	//   ....[220]....
        /*03e8*/ 	.word	0x0500000f


	//   ....[221]....
        /*03ec*/ 	.word	0x0500000f


	//   ....[222]....
        /*03f0*/ 	.word	0x0500000f


	//   ....[223]....
        /*03f4*/ 	.word	0x0500000f


	//   ....[224]....
        /*03f8*/ 	.word	0x0500000f


	//   ....[225]....
        /*03fc*/ 	.word	0x0500000f


	//   ....[226]....
        /*0400*/ 	.word	0x0500000f


	//   ....[227]....
        /*0404*/ 	.word	0x0500000f


	//   ....[228]....
        /*0408*/ 	.word	0x0500000f


	//   ....[229]....
        /*040c*/ 	.word	0x0500000f


	//   ....[230]....
        /*0410*/ 	.word	0x0500000f


	//   ....[231]....
        /*0414*/ 	.word	0x0500000f


	//   ....[232]....
        /*0418*/ 	.word	0x0500000f


	//   ....[233]....
        /*041c*/ 	.word	0x0500000f


	//   ....[234]....
        /*0420*/ 	.word	0x0500000f


	//   ....[235]....
        /*0424*/ 	.word	0x0500000f


	//   ....[236]....
        /*0428*/ 	.word	0x0500000f


	//   ....[237]....
        /*042c*/ 	.word	0x0500000f


	//   ....[238]....
        /*0430*/ 	.word	0x0500000f


	//   ....[239]....
        /*0434*/ 	.word	0x0500000f


	//   ....[240]....
        /*0438*/ 	.word	0x0500000f


	//   ....[241]....
        /*043c*/ 	.word	0x0500000f


	//   ....[242]....
        /*0440*/ 	.word	0x0500000f


	//   ....[243]....
        /*0444*/ 	.word	0x0500000f


	//   ....[244]....
        /*0448*/ 	.word	0x0500000f


	//   ....[245]....
        /*044c*/ 	.word	0x0500000f


	//   ....[246]....
        /*0450*/ 	.word	0x0500000f


	//   ....[247]....
        /*0454*/ 	.word	0x0500000f


	//   ....[248]....
        /*0458*/ 	.word	0x0500000f


	//   ....[249]....
        /*045c*/ 	.word	0x0500000f


	//   ....[250]....
        /*0460*/ 	.word	0x0500000f


	//   ....[251]....
        /*0464*/ 	.word	0x0500000f


	//   ....[252]....
        /*0468*/ 	.word	0x0500000f


	//   ....[253]....
        /*046c*/ 	.word	0x0500000f


	//   ....[254]....
        /*0470*/ 	.word	0x0500000f


	//   ....[255]....
        /*0474*/ 	.word	0x0500000f


	//   ....[0]....
        /*0478*/ 	.word	0x0500000f


	//   ....[1]....
        /*047c*/ 	.word	0x0500000f


	//   ....[2]....
        /*0480*/ 	.word	0x0500000f


	//   ....[3]....
        /*0484*/ 	.word	0x0500000f


	//   ....[4]....
        /*0488*/ 	.word	0x0500000f


	//   ....[5]....
        /*048c*/ 	.word	0x0500000f


	//   ....[6]....
        /*0490*/ 	.word	0x0500000f


	//   ....[7]....
        /*0494*/ 	.word	0x0500000f


	//   ....[8]....
        /*0498*/ 	.word	0x0500000f


	//   ....[9]....
        /*049c*/ 	.word	0x0500000f


	//   ....[10]....
        /*04a0*/ 	.word	0x0500000f


	//   ....[11]....
        /*04a4*/ 	.word	0x0500000f


	//----- nvinfo : EIATTR_COOP_GROUP_INSTR_OFFSETS
	.align		4
.L_178:
        /*04a8*/ 	.byte	0x04, 0x28
        /*04aa*/ 	.short	(.L_180 - .L_179)


	//   ....[0]....
.L_179:
        /*04ac*/ 	.word	0x00000080


	//   ....[1]....
        /*04b0*/ 	.word	0x00000090


	//   ....[2]....
        /*04b4*/ 	.word	0x000002d0


	//   ....[3]....
        /*04b8*/ 	.word	0x00000430


	//   ....[4]....
        /*04bc*/ 	.word	0x00000550


	//   ....[5]....
        /*04c0*/ 	.word	0x000006b0


	//   ....[6]....
        /*04c4*/ 	.word	0x00001a10


	//   ....[7]....
        /*04c8*/ 	.word	0x000023f0


	//   ....[8]....
        /*04cc*/ 	.word	0x00002670


	//   ....[9]....
        /*04d0*/ 	.word	0x00002f40


	//   ....[10]....
        /*04d4*/ 	.word	0x00003060


	//   ....[11]....
        /*04d8*/ 	.word	0x000032e0


	//   ....[12]....
        /*04dc*/ 	.word	0x00003410


	//   ....[13]....
        /*04e0*/ 	.word	0x00004430


	//   ....[14]....
        /*04e4*/ 	.word	0x00004650


	//   ....[15]....
        /*04e8*/ 	.word	0x00004d40


	//   ....[16]....
        /*04ec*/ 	.word	0x00004e40


	//   ....[17]....
        /*04f0*/ 	.word	0x00005210


	//   ....[18]....
        /*04f4*/ 	.word	0x00005340


	//   ....[19]....
        /*04f8*/ 	.word	0x00006b00


	//   ....[20]....
        /*04fc*/ 	.word	0x00006b30


	//   ....[21]....
        /*0500*/ 	.word	0x00006d60


	//   ....[22]....
        /*0504*/ 	.word	0x00006f30


	//   ....[23]....
        /*0508*/ 	.word	0x00008320


	//   ....[24]....
        /*050c*/ 	.word	0x00008540


	//   ....[25]....
        /*0510*/ 	.word	0x00008c20


	//   ....[26]....
        /*0514*/ 	.word	0x00008d20


	//   ....[27]....
        /*0518*/ 	.word	0x000090e0


	//   ....[28]....
        /*051c*/ 	.word	0x00009240


	//   ....[29]....
        /*0520*/ 	.word	0x0000a330


	//   ....[30]....
        /*0524*/ 	.word	0x0000a340


	//   ....[31]....
        /*0528*/ 	.word	0x0000a390


	//   ....[32]....
        /*052c*/ 	.word	0x0000a3a0


	//   ....[33]....
        /*0530*/ 	.word	0x0000b930


	//   ....[34]....
        /*0534*/ 	.word	0x0000b960


	//   ....[35]....
        /*0538*/ 	.word	0x0000b970


	//   ....[36]....
        /*053c*/ 	.word	0x0000b990


	//   ....[37]....
        /*0540*/ 	.word	0x0000b9a0


	//   ....[38]....
        /*0544*/ 	.word	0x0000b9b0


	//   ....[39]....
        /*0548*/ 	.word	0x0000b9c0


	//   ....[40]....
        /*054c*/ 	.word	0x0000b9d0


	//   ....[41]....
        /*0550*/ 	.word	0x0000b9e0


	//   ....[42]....
        /*0554*/ 	.word	0x0000b9f0


	//   ....[43]....
        /*0558*/ 	.word	0x0000ba00


	//   ....[44]....
        /*055c*/ 	.word	0x0000ba20


	//   ....[45]....
        /*0560*/ 	.word	0x0000ba30


	//   ....[46]....
        /*0564*/ 	.word	0x0000ba40


	//   ....[47]....
        /*0568*/ 	.word	0x0000ba50


	//   ....[48]....
        /*056c*/ 	.word	0x0000ba60


	//   ....[49]....
        /*0570*/ 	.word	0x0000ba70


	//   ....[50]....
        /*0574*/ 	.word	0x0000ba80


	//   ....[51]....
        /*0578*/ 	.word	0x0000ba90


	//   ....[52]....
        /*057c*/ 	.word	0x0000bab0


	//   ....[53]....
        /*0580*/ 	.word	0x0000bac0


	//   ....[54]....
        /*0584*/ 	.word	0x0000bad0


	//   ....[55]....
        /*0588*/ 	.word	0x0000bae0


	//   ....[56]....
        /*058c*/ 	.word	0x0000baf0


	//   ....[57]....
        /*0590*/ 	.word	0x0000bb00


	//   ....[58]....
        /*0594*/ 	.word	0x0000bb10


	//   ....[59]....
        /*0598*/ 	.word	0x0000bb20


	//   ....[60]....
        /*059c*/ 	.word	0x0000bb30


	//   ....[61]....
        /*05a0*/ 	.word	0x0000bb40


	//   ....[62]....
        /*05a4*/ 	.word	0x0000bb50


	//   ....[63]....
        /*05a8*/ 	.word	0x0000bb60


	//   ....[64]....
        /*05ac*/ 	.word	0x0000bb70


	//   ....[65]....
        /*05b0*/ 	.word	0x0000bb80


	//   ....[66]....
        /*05b4*/ 	.word	0x0000bb90


	//   ....[67]....
        /*05b8*/ 	.word	0x0000bba0


	//   ....[68]....
        /*05bc*/ 	.word	0x0000bbc0


	//   ....[69]....
        /*05c0*/ 	.word	0x0000bbe0


	//   ....[70]....
        /*05c4*/ 	.word	0x0000bbf0


	//   ....[71]....
        /*05c8*/ 	.word	0x0000bc00


	//   ....[72]....
        /*05cc*/ 	.word	0x0000bc10


	//   ....[73]....
        /*05d0*/ 	.word	0x0000bc30


	//   ....[74]....
        /*05d4*/ 	.word	0x0000bc50


	//   ....[75]....
        /*05d8*/ 	.word	0x0000bc70


	//   ....[76]....
        /*05dc*/ 	.word	0x0000bc80


	//   ....[77]....
        /*05e0*/ 	.word	0x0000bc90


	//   ....[78]....
        /*05e4*/ 	.word	0x0000bcb0


	//   ....[79]....
        /*05e8*/ 	.word	0x0000bcc0


	//   ....[80]....
        /*05ec*/ 	.word	0x0000bcd0


	//   ....[81]....
        /*05f0*/ 	.word	0x0000bce0


	//   ....[82]....
        /*05f4*/ 	.word	0x0000bcf0


	//   ....[83]....
        /*05f8*/ 	.word	0x0000bd00


	//   ....[84]....
        /*05fc*/ 	.word	0x0000bd10


	//   ....[85]....
        /*0600*/ 	.word	0x0000bd30


	//   ....[86]....
        /*0604*/ 	.word	0x0000bd40


	//   ....[87]....
        /*0608*/ 	.word	0x0000bd60


	//   ....[88]....
        /*060c*/ 	.word	0x0000bd80


	//   ....[89]....
        /*0610*/ 	.word	0x0000bda0


	//   ....[90]....
        /*0614*/ 	.word	0x0000bdd0


	//   ....[91]....
        /*0618*/ 	.word	0x0000bde0


	//   ....[92]....
        /*061c*/ 	.word	0x0000bdf0


	//   ....[93]....
        /*0620*/ 	.word	0x0000be00


	//   ....[94]....
        /*0624*/ 	.word	0x0000be10


	//   ....[95]....
        /*0628*/ 	.word	0x0000be20


	//   ....[96]....
        /*062c*/ 	.word	0x0000be30


	//   ....[97]....
        /*0630*/ 	.word	0x0000be40


	//   ....[98]....
        /*0634*/ 	.word	0x0000be50


	//   ....[99]....
        /*0638*/ 	.word	0x0000be70


	//   ....[100]....
        /*063c*/ 	.word	0x0000bea0


	//   ....[101]....
        /*0640*/ 	.word	0x0000bed0


	//   ....[102]....
        /*0644*/ 	.word	0x0000bf00


	//   ....[103]....
        /*0648*/ 	.word	0x0000bf30


	//   ....[104]....
        /*064c*/ 	.word	0x0000bf50


	//   ....[105]....
        /*0650*/ 	.word	0x0000bf80


	//   ....[106]....
        /*0654*/ 	.word	0x0000bfa0


	//   ....[107]....
        /*0658*/ 	.word	0x0000bfb0


	//   ....[108]....
        /*065c*/ 	.word	0x0000bfc0


	//   ....[109]....
        /*0660*/ 	.word	0x0000bfd0


	//   ....[110]....
        /*0664*/ 	.word	0x0000bfe0


	//   ....[111]....
        /*0668*/ 	.word	0x0000bff0


	//   ....[112]....
        /*066c*/ 	.word	0x0000c000


	//   ....[113]....
        /*0670*/ 	.word	0x0000c010


	//   ....[114]....
        /*0674*/ 	.word	0x0000c020


	//   ....[115]....
        /*0678*/ 	.word	0x0000c030


	//   ....[116]....
        /*067c*/ 	.word	0x0000c040


	//   ....[117]....
        /*0680*/ 	.word	0x0000c050


	//   ....[118]....
        /*0684*/ 	.word	0x0000c060


	//   ....[119]....
        /*0688*/ 	.word	0x0000c070


	//   ....[120]....
        /*068c*/ 	.word	0x0000c080


	//   ....[121]....
        /*0690*/ 	.word	0x0000c090


	//   ....[122]....
        /*0694*/ 	.word	0x0000c0a0


	//   ....[123]....
        /*0698*/ 	.word	0x0000c0b0


	//   ....[124]....
        /*069c*/ 	.word	0x0000c0c0


	//   ....[125]....
        /*06a0*/ 	.word	0x0000c0d0


	//   ....[126]....
        /*06a4*/ 	.word	0x0000c0e0


	//   ....[127]....
        /*06a8*/ 	.word	0x0000c0f0


	//   ....[128]....
        /*06ac*/ 	.word	0x0000c100


	//   ....[129]....
        /*06b0*/ 	.word	0x0000c110


	//   ....[130]....
        /*06b4*/ 	.word	0x0000c120


	//   ....[131]....
        /*06b8*/ 	.word	0x0000c140


	//   ....[132]....
        /*06bc*/ 	.word	0x0000c150


	//   ....[133]....
        /*06c0*/ 	.word	0x0000c160


	//   ....[134]....
        /*06c4*/ 	.word	0x0000c170


	//   ....[135]....
        /*06c8*/ 	.word	0x0000c1a0


	//   ....[136]....
        /*06cc*/ 	.word	0x0000c1d0


	//   ....[137]....
        /*06d0*/ 	.word	0x0000c200


	//   ....[138]....
        /*06d4*/ 	.word	0x0000c230


	//   ....[139]....
        /*06d8*/ 	.word	0x0000c260


	//   ....[140]....
        /*06dc*/ 	.word	0x0000c290


	//   ....[141]....
        /*06e0*/ 	.word	0x0000c2c0


	//   ....[142]....
        /*06e4*/ 	.word	0x0000c2f0


	//   ....[143]....
        /*06e8*/ 	.word	0x0000c310


	//   ....[144]....
        /*06ec*/ 	.word	0x0000c320


	//   ....[145]....
        /*06f0*/ 	.word	0x0000c350


	//   ....[146]....
        /*06f4*/ 	.word	0x0000c380


	//   ....[147]....
        /*06f8*/ 	.word	0x0000c3b0


	//   ....[148]....
        /*06fc*/ 	.word	0x0000c3e0


	//   ....[149]....
        /*0700*/ 	.word	0x0000c410


	//   ....[150]....
        /*0704*/ 	.word	0x0000c440


	//   ....[151]....
        /*0708*/ 	.word	0x0000c470


	//   ....[152]....
        /*070c*/ 	.word	0x0000c4a0


	//   ....[153]....
        /*0710*/ 	.word	0x0000c4d0


	//   ....[154]....
        /*0714*/ 	.word	0x0000c500


	//   ....[155]....
        /*0718*/ 	.word	0x0000c530


	//   ....[156]....
        /*071c*/ 	.word	0x0000c560


	//   ....[157]....
        /*0720*/ 	.word	0x0000c590


	//   ....[158]....
        /*0724*/ 	.word	0x0000c5d0


	//   ....[159]....
        /*0728*/ 	.word	0x0000c600


	//   ....[160]....
        /*072c*/ 	.word	0x0000c640


	//   ....[161]....
        /*0730*/ 	.word	0x0000cb60


	//   ....[162]....
        /*0734*/ 	.word	0x0000cba0


	//   ....[163]....
        /*0738*/ 	.word	0x0000cbe0


	//   ....[164]....
        /*073c*/ 	.word	0x0000cc20


	//   ....[165]....
        /*0740*/ 	.word	0x0000cc80


	//   ....[166]....
        /*0744*/ 	.word	0x0000ccb0


	//   ....[167]....
        /*0748*/ 	.word	0x0000d960


	//   ....[168]....
        /*074c*/ 	.word	0x0000d990


	//   ....[169]....
        /*0750*/ 	.word	0x0000eae0


	//   ....[170]....
        /*0754*/ 	.word	0x00010200


	//   ....[171]....
        /*0758*/ 	.word	0x00010240


	//   ....[172]....
        /*075c*/ 	.word	0x00010260


	//   ....[173]....
        /*0760*/ 	.word	0x00010290


	//   ....[174]....
        /*0764*/ 	.word	0x00010300


	//   ....[175]....
        /*0768*/ 	.word	0x00010320


	//   ....[176]....
        /*076c*/ 	.word	0x00010380


	//   ....[177]....
        /*0770*/ 	.word	0x000103a0


	//   ....[178]....
        /*0774*/ 	.word	0x00010700


	//   ....[179]....
        /*0778*/ 	.word	0x00010720


	//   ....[180]....
        /*077c*/ 	.word	0x00010730


	//   ....[181]....
        /*0780*/ 	.word	0x00010770


	//   ....[182]....
        /*0784*/ 	.word	0x000107d0


	//   ....[183]....
        /*0788*/ 	.word	0x000107f0


	//   ....[184]....
        /*078c*/ 	.word	0x00010860


	//   ....[185]....
        /*0790*/ 	.word	0x00010890


	//   ....[186]....
        /*0794*/ 	.word	0x00010e10


	//   ....[187]....
        /*0798*/ 	.word	0x00010e40


	//   ....[188]....
        /*079c*/ 	.word	0x00010e70


	//   ....[189]....
        /*07a0*/ 	.word	0x00010ec0


	//   ....[190]....
        /*07a4*/ 	.word	0x00010f40


	//   ....[191]....
        /*07a8*/ 	.word	0x00010f60


	//   ....[192]....
        /*07ac*/ 	.word	0x00010fe0


	//   ....[193]....
        /*07b0*/ 	.word	0x00011000


	//   ....[194]....
        /*07b4*/ 	.word	0x00011080


	//   ....[195]....
        /*07b8*/ 	.word	0x000110a0


	//   ....[196]....
        /*07bc*/ 	.word	0x00011120


	//   ....[197]....
        /*07c0*/ 	.word	0x00011140


	//   ....[198]....
        /*07c4*/ 	.word	0x000111c0


	//   ....[199]....
        /*07c8*/ 	.word	0x000111e0


	//   ....[200]....
        /*07cc*/ 	.word	0x00011260


	//   ....[201]....
        /*07d0*/ 	.word	0x00011290


	//   ....[202]....
        /*07d4*/ 	.word	0x00011920


	//   ....[203]....
        /*07d8*/ 	.word	0x00011940


	//   ....[204]....
        /*07dc*/ 	.word	0x00011950


	//   ....[205]....
        /*07e0*/ 	.word	0x00011960


	//   ....[206]....
        /*07e4*/ 	.word	0x00011970


	//   ....[207]....
        /*07e8*/ 	.word	0x00011980


	//   ....[208]....
        /*07ec*/ 	.word	0x000119a0


	//   ....[209]....
        /*07f0*/ 	.word	0x000119c0


	//   ....[210]....
        /*07f4*/ 	.word	0x00011d60


	//   ....[211]....
        /*07f8*/ 	.word	0x00011d80


	//   ....[212]....
        /*07fc*/ 	.word	0x00011da0


	//   ....[213]....
        /*0800*/ 	.word	0x00011db0


	//   ....[214]....
        /*0804*/ 	.word	0x00011dc0


	//   ....[215]....
        /*0808*/ 	.word	0x00011dd0


	//   ....[216]....
        /*080c*/ 	.word	0x00011df0


	//   ....[217]....
        /*0810*/ 	.word	0x00011e80


	//   ....[218]....
        /*0814*/ 	.word	0x00012e10


	//   ....[219]....
        /*0818*/ 	.word	0x00013490


	//   ....[220]....
        /*081c*/ 	.word	0x00013580


	//   ....[221]....
        /*0820*/ 	.word	0x00013650


	//   ....[222]....
        /*0824*/ 	.word	0x000136d0


	//   ....[223]....
        /*0828*/ 	.word	0x000137a0


	//   ....[224]....
        /*082c*/ 	.word	0x00013800


	//   ....[225]....
        /*0830*/ 	.word	0x000138d0


	//   ....[226]....
        /*0834*/ 	.word	0x00013930


	//   ....[227]....
        /*0838*/ 	.word	0x000139f0


	//   ....[228]....
        /*083c*/ 	.word	0x00013b30


	//   ....[229]....
        /*0840*/ 	.word	0x00013bc0


	//   ....[230]....
        /*0844*/ 	.word	0x00013c90


	//   ....[231]....
        /*0848*/ 	.word	0x00013d30


	//   ....[232]....
        /*084c*/ 	.word	0x00013da0


	//   ....[233]....
        /*0850*/ 	.word	0x00013e60


	//   ....[234]....
        /*0854*/ 	.word	0x00013ed0


	//   ....[235]....
        /*0858*/ 	.word	0x00013f90


	//   ....[236]....
        /*085c*/ 	.word	0x00014020


	//   ....[237]....
        /*0860*/ 	.word	0x00014080


	//   ....[238]....
        /*0864*/ 	.word	0x00014130


	//   ....[239]....
        /*0868*/ 	.word	0x000141f0


	//   ....[240]....
        /*086c*/ 	.word	0x00014260


	//   ....[241]....
        /*0870*/ 	.word	0x00014340


	//   ....[242]....
        /*0874*/ 	.word	0x000143b0


	//   ....[243]....
        /*0878*/ 	.word	0x00014490


	//   ....[244]....
        /*087c*/ 	.word	0x00014500


	//   ....[245]....
        /*0880*/ 	.word	0x000145e0


	//   ....[246]....
        /*0884*/ 	.word	0x00014650


	//   ....[247]....
        /*0888*/ 	.word	0x00014730


	//   ....[248]....
        /*088c*/ 	.word	0x000147a0


	//   ....[249]....
        /*0890*/ 	.word	0x00014870


	//   ....[250]....
        /*0894*/ 	.word	0x000148e0


	//   ....[251]....
        /*0898*/ 	.word	0x000149a0


	//   ....[252]....
        /*089c*/ 	.word	0x00014ae0


	//   ....[253]....
        /*08a0*/ 	.word	0x00014b80


	//   ....[254]....
        /*08a4*/ 	.word	0x00014be0


	//   ....[255]....
        /*08a8*/ 	.word	0x00014c90


	//   ....[0]....
        /*08ac*/ 	.word	0x00014d10


	//   ....[1]....
        /*08b0*/ 	.word	0x00014db0


	//   ....[2]....
        /*08b4*/ 	.word	0x00014e40


	//   ....[3]....
        /*08b8*/ 	.word	0x00014ee0


	//   ....[4]....
        /*08bc*/ 	.word	0x00014fc0


	//   ....[5]....
        /*08c0*/ 	.word	0x00015060


	//   ....[6]....
        /*08c4*/ 	.word	0x000150d0


	//   ....[7]....
        /*08c8*/ 	.word	0x00015180


	//   ....[8]....
        /*08cc*/ 	.word	0x000151e0


	//   ....[9]....
        /*08d0*/ 	.word	0x000152a0


	//   ....[10]....
        /*08d4*/ 	.word	0x00015300


	//   ....[11]....
        /*08d8*/ 	.word	0x000153b0


	//----- nvinfo : EIATTR_REG_RECONFIG
	.align		4
.L_180:
        /*08dc*/ 	.byte	0x01, 0x54
	.zero		2


	//----- nvinfo : EIATTR_SYSCALL_OFFSETS
	.align		4
        /*08e0*/ 	.byte	0x04, 0x46
        /*08e2*/ 	.short	(.L_182 - .L_181)


	//   ....[0]....
.L_181:
        /*08e4*/ 	.word	0x00001bd0


	//   ....[1]....
        /*08e8*/ 	.word	0x0000f6b0


	//   ....[2]....
        /*08ec*/ 	.word	0x0000f7f0


	//   ....[3]....
        /*08f0*/ 	.word	0x0000f930


	//   ....[4]....
        /*08f4*/ 	.word	0x0000fa50


	//   ....[5]....
        /*08f8*/ 	.word	0x00010b80


	//----- nvinfo : EIATTR_MBARRIER_INSTR_OFFSETS
	.align		4
.L_182:
        /*08fc*/ 	.byte	0x04, 0x39
        /*08fe*/ 	.short	(.L_184 - .L_183)


	//   ....[0]....
.L_183:
        /*0900*/ 	.word	0x00000180
        /*0904*/ 	.word	0x000000ff
        /*0908*/ 	.word	0x00020800
        /*090c*/ 	.short	0x0100
        /*090e*/ 	.byte	0x08
	.zero		1


	//   ....[1]....
        /*0910*/ 	.word	0x00000190
        /*0914*/ 	.word	0x000000ff
        /*0918*/ 	.word	0x00020820
        /*091c*/ 	.short	0x0100
        /*091e*/ 	.byte	0x08
	.zero		1


	//   ....[2]....
        /*0920*/ 	.word	0x00000280
        /*0924*/ 	.word	0x000000ff
        /*0928*/ 	.word	0x00020830
        /*092c*/ 	.short	0x0100
        /*092e*/ 	.byte	0x08
	.zero		1


	//   ....[3]....
        /*0930*/ 	.word	0x00000290
        /*0934*/ 	.word	0x000000ff
        /*0938*/ 	.word	0x00020840
        /*093c*/ 	.short	0x0100
        /*093e*/ 	.byte	0x08
	.zero		1


	//   ....[4]....
        /*0940*/ 	.word	0x000002a0
        /*0944*/ 	.word	0x000000ff
        /*0948*/ 	.word	0x00020838
        /*094c*/ 	.short	0x0100
        /*094e*/ 	.byte	0x08
	.zero		1


	//   ....[5]....
        /*0950*/ 	.word	0x000002b0
        /*0954*/ 	.word	0x000000ff
        /*0958*/ 	.word	0x00020848
        /*095c*/ 	.short	0x0100
        /*095e*/ 	.byte	0x08
	.zero		1


	//   ....[6]....
        /*0960*/ 	.word	0x000003e0
        /*0964*/ 	.word	0x000000ff
        /*0968*/ 	.word	0x00020850
        /*096c*/ 	.short	0x0100
        /*096e*/ 	.byte	0x08
	.zero		1


	//   ....[7]....
        /*0970*/ 	.word	0x000003f0
        /*0974*/ 	.word	0x000000ff
        /*0978*/ 	.word	0x00020860
        /*097c*/ 	.short	0x0100
        /*097e*/ 	.byte	0x08
	.zero		1


	//   ....[8]....
        /*0980*/ 	.word	0x00000400
        /*0984*/ 	.word	0x000000ff
        /*0988*/ 	.word	0x00020858
        /*098c*/ 	.short	0x0100
        /*098e*/ 	.byte	0x08
	.zero		1


	//   ....[9]....
        /*0990*/ 	.word	0x00000410
        /*0994*/ 	.word	0x000000ff
        /*0998*/ 	.word	0x00020868
        /*099c*/ 	.short	0x0100
        /*099e*/ 	.byte	0x08
	.zero		1


	//   ....[10]....
        /*09a0*/ 	.word	0x00000500
        /*09a4*/ 	.word	0x000000ff
        /*09a8*/ 	.word	0x00020870
        /*09ac*/ 	.short	0x0100
        /*09ae*/ 	.byte	0x06
	.zero		1


	//   ....[11]....
        /*09b0*/ 	.word	0x00000510
        /*09b4*/ 	.word	0x000000ff
        /*09b8*/ 	.word	0x00020880
        /*09bc*/ 	.short	0x0100
        /*09be*/ 	.byte	0x06
	.zero		1


	//   ....[12]....
        /*09c0*/ 	.word	0x00000520
        /*09c4*/ 	.word	0x000000ff
        /*09c8*/ 	.word	0x00020878
        /*09cc*/ 	.short	0x0100
        /*09ce*/ 	.byte	0x06
	.zero		1


	//   ....[13]....
        /*09d0*/ 	.word	0x00000530
        /*09d4*/ 	.word	0x000000ff
        /*09d8*/ 	.word	0x00020888
        /*09dc*/ 	.short	0x0100
        /*09de*/ 	.byte	0x06
	.zero		1


	//   ....[14]....
        /*09e0*/ 	.word	0x00000660
        /*09e4*/ 	.word	0x000000ff
        /*09e8*/ 	.word	0x00020890
        /*09ec*/ 	.short	0x0100
        /*09ee*/ 	.byte	0x08
	.zero		1


	//   ....[15]....
        /*09f0*/ 	.word	0x00000670
        /*09f4*/ 	.word	0x000000ff
        /*09f8*/ 	.word	0x000208a0
        /*09fc*/ 	.short	0x0100
        /*09fe*/ 	.byte	0x08
	.zero		1


	//   ....[16]....
        /*0a00*/ 	.word	0x00000680
        /*0a04*/ 	.word	0x000000ff
        /*0a08*/ 	.word	0x00020898
        /*0a0c*/ 	.short	0x0100
        /*0a0e*/ 	.byte	0x08
	.zero		1


	//   ....[17]....
        /*0a10*/ 	.word	0x00000690
        /*0a14*/ 	.word	0x000000ff
        /*0a18*/ 	.word	0x000208a8
        /*0a1c*/ 	.short	0x0100
        /*0a1e*/ 	.byte	0x08
	.zero		1


	//   ....[18]....
        /*0a20*/ 	.word	0x000007d0
        /*0a24*/ 	.word	0x000000ff
        /*0a28*/ 	.word	0x000208b0
        /*0a2c*/ 	.short	0x0100
        /*0a2e*/ 	.byte	0x08
	.zero		1


	//   ....[19]....
        /*0a30*/ 	.word	0x000007e0
        /*0a34*/ 	.word	0x000000ff
        /*0a38*/ 	.word	0x000208c0
        /*0a3c*/ 	.short	0x0100
        /*0a3e*/ 	.byte	0x08
	.zero		1


	//   ....[20]....
        /*0a40*/ 	.word	0x000007f0
        /*0a44*/ 	.word	0x000000ff
        /*0a48*/ 	.word	0x000208b8
        /*0a4c*/ 	.short	0x0100
        /*0a4e*/ 	.byte	0x08
	.zero		1


	//   ....[21]....
        /*0a50*/ 	.word	0x00000800
        /*0a54*/ 	.word	0x000000ff
        /*0a58*/ 	.word	0x000208c8
        /*0a5c*/ 	.short	0x0100
        /*0a5e*/ 	.byte	0x08
	.zero		1


	//   ....[22]....
        /*0a60*/ 	.word	0x00001c00
        /*0a64*/ 	.word	0x000000ff
        /*0a68*/ 	.word	0x00020800
        /*0a6c*/ 	.short	0x010a
        /*0a6e*/ 	.byte	0x29
	.zero		1


	//   ....[23]....
        /*0a70*/ 	.word	0x00001ca0
        /*0a74*/ 	.word	0x000000ff
        /*0a78*/ 	.word	0x00020830
        /*0a7c*/ 	.short	0x010a
        /*0a7e*/ 	.byte	0x29
	.zero		1


	//   ....[24]....
        /*0a80*/ 	.word	0x00001ce0
        /*0a84*/ 	.word	0x000000ff
        /*0a88*/ 	.word	0x00020830
        /*0a8c*/ 	.short	0x010a
        /*0a8e*/ 	.byte	0x29
	.zero		1


	//   ....[25]....
        /*0a90*/ 	.word	0x00002440
        /*0a94*/ 	.word	0x000000ff
        /*0a98*/ 	.word	0x00000000
        /*0a9c*/ 	.short	0x0101
        /*0a9e*/ 	.byte	0x06
	.zero		1


	//   ....[26]....
        /*0aa0*/ 	.word	0x00003a90
        /*0aa4*/ 	.word	0x000000ff
        /*0aa8*/ 	.word	0x00020850
        /*0aac*/ 	.short	0x010a
        /*0aae*/ 	.byte	0x29
	.zero		1


	//   ....[27]....
        /*0ab0*/ 	.word	0x00003ad0
        /*0ab4*/ 	.word	0x000000ff
        /*0ab8*/ 	.word	0x00020850
        /*0abc*/ 	.short	0x010a
        /*0abe*/ 	.byte	0x29
	.zero		1


	//   ....[28]....
        /*0ac0*/ 	.word	0x00003cc0
        /*0ac4*/ 	.word	0x000000ff
        /*0ac8*/ 	.word	0x00000000
        /*0acc*/ 	.short	0x0101
        /*0ace*/ 	.byte	0x0a
	.zero		1


	//   ....[29]....
        /*0ad0*/ 	.word	0x00004010
        /*0ad4*/ 	.word	0x000000ff
        /*0ad8*/ 	.word	0x00020830
        /*0adc*/ 	.short	0x010a
        /*0ade*/ 	.byte	0x39
	.zero		1


	//   ....[30]....
        /*0ae0*/ 	.word	0x00004050
        /*0ae4*/ 	.word	0x000000ff
        /*0ae8*/ 	.word	0x00020830
        /*0aec*/ 	.short	0x010a
        /*0aee*/ 	.byte	0x39
	.zero		1


	//   ....[31]....
        /*0af0*/ 	.word	0x00004450
        /*0af4*/ 	.word	0x000000ff
        /*0af8*/ 	.word	0x00000000
        /*0afc*/ 	.short	0x0101
        /*0afe*/ 	.byte	0x06
	.zero		1


	//   ....[32]....
        /*0b00*/ 	.word	0x000060e0
        /*0b04*/ 	.word	0x000000ff
        /*0b08*/ 	.word	0x00020850
        /*0b0c*/ 	.short	0x010a
        /*0b0e*/ 	.byte	0x39
	.zero		1


	//   ....[33]....
        /*0b10*/ 	.word	0x00006120
        /*0b14*/ 	.word	0x000000ff
        /*0b18*/ 	.word	0x00020850
        /*0b1c*/ 	.short	0x010a
        /*0b1e*/ 	.byte	0x39
	.zero		1


	//   ....[34]....
        /*0b20*/ 	.word	0x00006290
        /*0b24*/ 	.word	0x000000ff
        /*0b28*/ 	.word	0x00000000
        /*0b2c*/ 	.short	0x0101
        /*0b2e*/ 	.byte	0x39
	.zero		1


	//   ....[35]....
        /*0b30*/ 	.word	0x00006670
        /*0b34*/ 	.word	0x000000ff
        /*0b38*/ 	.word	0x00020830
        /*0b3c*/ 	.short	0x010a
        /*0b3e*/ 	.byte	0x33
	.zero		1


	//   ....[36]....
        /*0b40*/ 	.word	0x000066b0
        /*0b44*/ 	.word	0x000000ff
        /*0b48*/ 	.word	0x00020830
        /*0b4c*/ 	.short	0x010a
        /*0b4e*/ 	.byte	0x33
	.zero		1


	//   ....[37]....
        /*0b50*/ 	.word	0x00006a20
        /*0b54*/ 	.word	0x000000ff
        /*0b58*/ 	.word	0x00000000
        /*0b5c*/ 	.short	0x0101
        /*0b5e*/ 	.byte	0x06
	.zero		1


	//   ....[38]....
        /*0b60*/ 	.word	0x00007c30
        /*0b64*/ 	.word	0x000000ff
        /*0b68*/ 	.word	0x00020850
        /*0b6c*/ 	.short	0x010a
        /*0b6e*/ 	.byte	0x33
	.zero		1


	//   ....[39]....
        /*0b70*/ 	.word	0x00007c70
        /*0b74*/ 	.word	0x000000ff
        /*0b78*/ 	.word	0x00020850
        /*0b7c*/ 	.short	0x010a
        /*0b7e*/ 	.byte	0x33
	.zero		1


	//   ....[40]....
        /*0b80*/ 	.word	0x00007dc0
        /*0b84*/ 	.word	0x000000ff
        /*0b88*/ 	.word	0x00000000
        /*0b8c*/ 	.short	0x0101
        /*0b8e*/ 	.byte	0x33
	.zero		1


	//   ....[41]....
        /*0b90*/ 	.word	0x00007f20
        /*0b94*/ 	.word	0x000000ff
        /*0b98*/ 	.word	0x00020830
        /*0b9c*/ 	.short	0x010a
        /*0b9e*/ 	.byte	0x39
	.zero		1


	//   ....[42]....
        /*0ba0*/ 	.word	0x00007f60
        /*0ba4*/ 	.word	0x000000ff
        /*0ba8*/ 	.word	0x00020830
        /*0bac*/ 	.short	0x010a
        /*0bae*/ 	.byte	0x39
	.zero		1


	//   ....[43]....
        /*0bb0*/ 	.word	0x00008340
        /*0bb4*/ 	.word	0x000000ff
        /*0bb8*/ 	.word	0x00000000
        /*0bbc*/ 	.short	0x0101
        /*0bbe*/ 	.byte	0x06
	.zero		1


	//   ....[44]....
        /*0bc0*/ 	.word	0x00009fd0
        /*0bc4*/ 	.word	0x000000ff
        /*0bc8*/ 	.word	0x00020850
        /*0bcc*/ 	.short	0x010a
        /*0bce*/ 	.byte	0x39
	.zero		1


	//   ....[45]....
        /*0bd0*/ 	.word	0x0000a010
        /*0bd4*/ 	.word	0x000000ff
        /*0bd8*/ 	.word	0x00020850
        /*0bdc*/ 	.short	0x010a
        /*0bde*/ 	.byte	0x39
	.zero		1


	//   ....[46]....
        /*0be0*/ 	.word	0x0000a180
        /*0be4*/ 	.word	0x000000ff
        /*0be8*/ 	.word	0x00000000
        /*0bec*/ 	.short	0x0101
        /*0bee*/ 	.byte	0x39
	.zero		1


	//   ....[47]....
        /*0bf0*/ 	.word	0x0000cc60
        /*0bf4*/ 	.word	0x000000ff
        /*0bf8*/ 	.word	0x00000000
        /*0bfc*/ 	.short	0x0101
        /*0bfe*/ 	.byte	0x04
	.zero		1


	//   ....[48]....
        /*0c00*/ 	.word	0x0000fff0
        /*0c04*/ 	.word	0x000000ff
        /*0c08*/ 	.word	0x00020880
        /*0c0c*/ 	.short	0x010a
        /*0c0e*/ 	.byte	0x2e
	.zero		1


	//   ....[49]....
        /*0c10*/ 	.word	0x000104a0
        /*0c14*/ 	.word	0x000000ff
        /*0c18*/ 	.word	0x00020870
        /*0c1c*/ 	.short	0x0107
        /*0c1e*/ 	.byte	0x2e
	.zero		1


	//   ....[50]....
        /*0c20*/ 	.word	0x00010530
        /*0c24*/ 	.word	0x000000ff
        /*0c28*/ 	.word	0x00020870
        /*0c2c*/ 	.short	0x0101
        /*0c2e*/ 	.byte	0x2e
	.zero		1


	//   ....[51]....
        /*0c30*/ 	.word	0x00010560
        /*0c34*/ 	.word	0x000000ff
        /*0c38*/ 	.word	0x00020840
        /*0c3c*/ 	.short	0x010a
        /*0c3e*/ 	.byte	0x2e
	.zero		1


	//   ....[52]....
        /*0c40*/ 	.word	0x00010920
        /*0c44*/ 	.word	0x000000ff
        /*0c48*/ 	.word	0x00020830
        /*0c4c*/ 	.short	0x0107
        /*0c4e*/ 	.byte	0x2e
	.zero		1


	//   ....[53]....
        /*0c50*/ 	.word	0x000109b0
        /*0c54*/ 	.word	0x000000ff
        /*0c58*/ 	.word	0x00020830
        /*0c5c*/ 	.short	0x0101
        /*0c5e*/ 	.byte	0x2e
	.zero		1


	//   ....[54]....
        /*0c60*/ 	.word	0x00011380
        /*0c64*/ 	.word	0x000000ff
        /*0c68*/ 	.word	0x00020800
        /*0c6c*/ 	.short	0x0107
        /*0c6e*/ 	.byte	0x2e
	.zero		1


	//   ....[55]....
        /*0c70*/ 	.word	0x000113c0
        /*0c74*/ 	.word	0x000000ff
        /*0c78*/ 	.word	0x00020800
        /*0c7c*/ 	.short	0x0101
        /*0c7e*/ 	.byte	0x2e
	.zero		1


	//   ....[56]....
        /*0c80*/ 	.word	0x000113f0
        /*0c84*/ 	.word	0x000000ff
        /*0c88*/ 	.word	0x00020820
        /*0c8c*/ 	.short	0x010a
        /*0c8e*/ 	.byte	0x2e
	.zero		1


	//   ....[57]....
        /*0c90*/ 	.word	0x00011720
        /*0c94*/ 	.word	0x00000004
        /*0c98*/ 	.word	0x00020880
        /*0c9c*/ 	.short	0x010a
        /*0c9e*/ 	.byte	0x3f
	.zero		1


	//   ....[58]....
        /*0ca0*/ 	.word	0x00011af0
        /*0ca4*/ 	.word	0x00000004
        /*0ca8*/ 	.word	0x00020870
        /*0cac*/ 	.short	0x0107
        /*0cae*/ 	.byte	0x3f
	.zero		1


	//   ....[59]....
        /*0cb0*/ 	.word	0x00011b80
        /*0cb4*/ 	.word	0x00000004
        /*0cb8*/ 	.word	0x00020870
        /*0cbc*/ 	.short	0x0101
        /*0cbe*/ 	.byte	0x3f
	.zero		1


	//   ....[60]....
        /*0cc0*/ 	.word	0x00011bb0
        /*0cc4*/ 	.word	0x00000004
        /*0cc8*/ 	.word	0x00020840
        /*0ccc*/ 	.short	0x010a
        /*0cce*/ 	.byte	0x3f
	.zero		1


	//   ....[61]....
        /*0cd0*/ 	.word	0x00011f40
        /*0cd4*/ 	.word	0x00000004
        /*0cd8*/ 	.word	0x00020830
        /*0cdc*/ 	.short	0x0107
        /*0cde*/ 	.byte	0x3f
	.zero		1


	//   ....[62]....
        /*0ce0*/ 	.word	0x00011fe0
        /*0ce4*/ 	.word	0x00000004
        /*0ce8*/ 	.word	0x00020830
        /*0cec*/ 	.short	0x0101
        /*0cee*/ 	.byte	0x3f
	.zero		1


	//   ....[63]....
        /*0cf0*/ 	.word	0x00012060
        /*0cf4*/ 	.word	0x00000002
        /*0cf8*/ 	.word	0x00020870
        /*0cfc*/ 	.short	0x010a
        /*0cfe*/ 	.byte	0x3f
	.zero		1


	//   ....[64]....
        /*0d00*/ 	.word	0x000120f0
        /*0d04*/ 	.word	0x00000002
        /*0d08*/ 	.word	0x00020860
        /*0d0c*/ 	.short	0x010a
        /*0d0e*/ 	.byte	0x3f
	.zero		1


	//   ....[65]....
        /*0d10*/ 	.word	0x000125c0
        /*0d14*/ 	.word	0x00000002
        /*0d18*/ 	.word	0x00020850
        /*0d1c*/ 	.short	0x0101
        /*0d1e*/ 	.byte	0x3f
	.zero		1


	//   ....[66]....
        /*0d20*/ 	.word	0x00012660
        /*0d24*/ 	.word	0x00000002
        /*0d28*/ 	.word	0x00000000
        /*0d2c*/ 	.short	0x0101
        /*0d2e*/ 	.byte	0x3f
	.zero		1


	//   ....[67]....
        /*0d30*/ 	.word	0x00012730
        /*0d34*/ 	.word	0x00000011
        /*0d38*/ 	.word	0x00020870
        /*0d3c*/ 	.short	0x010a
        /*0d3e*/ 	.byte	0x3f
	.zero		1


	//   ....[68]....
        /*0d40*/ 	.word	0x000127f0
        /*0d44*/ 	.word	0x00000011
        /*0d48*/ 	.word	0x00020860
        /*0d4c*/ 	.short	0x010a
        /*0d4e*/ 	.byte	0x3f
	.zero		1


	//   ....[69]....
        /*0d50*/ 	.word	0x00012ca0
        /*0d54*/ 	.word	0x00000011
        /*0d58*/ 	.word	0x00020850
        /*0d5c*/ 	.short	0x0101
        /*0d5e*/ 	.byte	0x3f
	.zero		1


	//   ....[70]....
        /*0d60*/ 	.word	0x00012d70
        /*0d64*/ 	.word	0x00000011
        /*0d68*/ 	.word	0x00000000
        /*0d6c*/ 	.short	0x0101
        /*0d6e*/ 	.byte	0x3f
	.zero		1


	//   ....[71]....
        /*0d70*/ 	.word	0x00012dc0
        /*0d74*/ 	.word	0x00000005
        /*0d78*/ 	.word	0x00020820
        /*0d7c*/ 	.short	0x010a
        /*0d7e*/ 	.byte	0x3f
	.zero		1


	//   ....[72]....
        /*0d80*/ 	.word	0x00012ee0
        /*0d84*/ 	.word	0x00000004
        /*0d88*/ 	.word	0x00020840
        /*0d8c*/ 	.short	0x010a
        /*0d8e*/ 	.byte	0x3f
	.zero		1


	//   ....[73]....
        /*0d90*/ 	.word	0x00012f80
        /*0d94*/ 	.word	0x00000005
        /*0d98*/ 	.word	0x00020840
        /*0d9c*/ 	.short	0x010a
        /*0d9e*/ 	.byte	0x3f
	.zero		1


	//   ....[74]....
        /*0da0*/ 	.word	0x00012fc0
        /*0da4*/ 	.word	0x00000004
        /*0da8*/ 	.word	0x00020860
        /*0dac*/ 	.short	0x010a
        /*0dae*/ 	.byte	0x3f
	.zero		1


	//   ....[75]....
        /*0db0*/ 	.word	0x00013000
        /*0db4*/ 	.word	0x00000005
        /*0db8*/ 	.word	0x00020860
        /*0dbc*/ 	.short	0x010a
        /*0dbe*/ 	.byte	0x3f
	.zero		1


	//   ....[76]....
        /*0dc0*/ 	.word	0x00013040
        /*0dc4*/ 	.word	0x00000004
        /*0dc8*/ 	.word	0x00020880
        /*0dcc*/ 	.short	0x010a
        /*0dce*/ 	.byte	0x3f
	.zero		1


	//   ....[77]....
        /*0dd0*/ 	.word	0x00013080
        /*0dd4*/ 	.word	0x00000005
        /*0dd8*/ 	.word	0x00020880
        /*0ddc*/ 	.short	0x010a
        /*0dde*/ 	.byte	0x3f
	.zero		1


	//   ....[78]....
        /*0de0*/ 	.word	0x000130f0
        /*0de4*/ 	.word	0x00000003
        /*0de8*/ 	.word	0x00020800
        /*0dec*/ 	.short	0x010a
        /*0dee*/ 	.byte	0x3f
	.zero		1


	//   ....[79]....
        /*0df0*/ 	.word	0x00013150
        /*0df4*/ 	.word	0x00000003
        /*0df8*/ 	.word	0x00020830
        /*0dfc*/ 	.short	0x010a
        /*0dfe*/ 	.byte	0x3f
	.zero		1


	//   ....[80]....
        /*0e00*/ 	.word	0x000131b0
        /*0e04*/ 	.word	0x0000000b
        /*0e08*/ 	.word	0x00020850
        /*0e0c*/ 	.short	0x010a
        /*0e0e*/ 	.byte	0x3f
	.zero		1


	//   ....[81]....
        /*0e10*/ 	.word	0x00013210
        /*0e14*/ 	.word	0x00000008
        /*0e18*/ 	.word	0x00020830
        /*0e1c*/ 	.short	0x010a
        /*0e1e*/ 	.byte	0x3f
	.zero		1


	//   ....[82]....
        /*0e20*/ 	.word	0x00013270
        /*0e24*/ 	.word	0x0000000c
        /*0e28*/ 	.word	0x00020850
        /*0e2c*/ 	.short	0x010a
        /*0e2e*/ 	.byte	0x3f
	.zero		1


	//   ....[83]....
        /*0e30*/ 	.word	0x000132d0
        /*0e34*/ 	.word	0x00000008
        /*0e38*/ 	.word	0x00020830
        /*0e3c*/ 	.short	0x010a
        /*0e3e*/ 	.byte	0x3f
	.zero		1


	//   ....[84]....
        /*0e40*/ 	.word	0x00013330
        /*0e44*/ 	.word	0x0000000c
        /*0e48*/ 	.word	0x00020850
        /*0e4c*/ 	.short	0x010a
        /*0e4e*/ 	.byte	0x3f
	.zero		1


	//   ....[85]....
        /*0e50*/ 	.word	0x00013390
        /*0e54*/ 	.word	0x00000008
        /*0e58*/ 	.word	0x00020830
        /*0e5c*/ 	.short	0x010a
        /*0e5e*/ 	.byte	0x3f
	.zero		1


	//   ....[86]....
        /*0e60*/ 	.word	0x000133f0
        /*0e64*/ 	.word	0x0000000c
        /*0e68*/ 	.word	0x00020850
        /*0e6c*/ 	.short	0x010a
        /*0e6e*/ 	.byte	0x3f
	.zero		1


	//   ....[87]....
        /*0e70*/ 	.word	0x000134d0
        /*0e74*/ 	.word	0x00000003
        /*0e78*/ 	.word	0x00020880
        /*0e7c*/ 	.short	0x010a
        /*0e7e*/ 	.byte	0x3f
	.zero		1


	//   ....[88]....
        /*0e80*/ 	.word	0x00013a80
        /*0e84*/ 	.word	0x00000003
        /*0e88*/ 	.word	0x00020840
        /*0e8c*/ 	.short	0x010a
        /*0e8e*/ 	.byte	0x3f
	.zero		1


	//   ....[89]....
        /*0e90*/ 	.word	0x000149e0
        /*0e94*/ 	.word	0x00000003
        /*0e98*/ 	.word	0x00020820
        /*0e9c*/ 	.short	0x010a
        /*0e9e*/ 	.byte	0x3f
	.zero		1


	//   ....[90]....
        /*0ea0*/ 	.word	0x00014a30
        /*0ea4*/ 	.word	0x00000004
        /*0ea8*/ 	.word	0x00020880
        /*0eac*/ 	.short	0x010a
        /*0eae*/ 	.byte	0x3f
	.zero		1


	//   ....[91]....
        /*0eb0*/ 	.word	0x00014f10
        /*0eb4*/ 	.word	0x00000004
        /*0eb8*/ 	.word	0x00020840
        /*0ebc*/ 	.short	0x010a
        /*0ebe*/ 	.byte	0x3f
	.zero		1


	//   ....[92]....
        /*0ec0*/ 	.word	0x000153e0
        /*0ec4*/ 	.word	0x00000002
        /*0ec8*/ 	.word	0x00020870
        /*0ecc*/ 	.short	0x010a
        /*0ece*/ 	.byte	0x3f
	.zero		1


	//   ....[93]....
        /*0ed0*/ 	.word	0x00015430
        /*0ed4*/ 	.word	0x00000002
        /*0ed8*/ 	.word	0x00020860
        /*0edc*/ 	.short	0x010a
        /*0ede*/ 	.byte	0x3f
	.zero		1


	//   ....[94]....
        /*0ee0*/ 	.word	0x00015480
        /*0ee4*/ 	.word	0x00000011
        /*0ee8*/ 	.word	0x00020870
        /*0eec*/ 	.short	0x010a
        /*0eee*/ 	.byte	0x3f
	.zero		1


	//   ....[95]....
        /*0ef0*/ 	.word	0x000154d0
        /*0ef4*/ 	.word	0x00000011
        /*0ef8*/ 	.word	0x00020860
        /*0efc*/ 	.short	0x010a
        /*0efe*/ 	.byte	0x3f
	.zero		1


	//   ....[96]....
        /*0f00*/ 	.word	0x00015520
        /*0f04*/ 	.word	0x00000005
        /*0f08*/ 	.word	0x00020820
        /*0f0c*/ 	.short	0x010a
        /*0f0e*/ 	.byte	0x3f
	.zero		1


	//   ....[97]....
        /*0f10*/ 	.word	0x00015570
        /*0f14*/ 	.word	0x00000004
        /*0f18*/ 	.word	0x00020840
        /*0f1c*/ 	.short	0x010a
        /*0f1e*/ 	.byte	0x3f
	.zero		1


	//   ....[98]....
        /*0f20*/ 	.word	0x000155c0
        /*0f24*/ 	.word	0x00000005
        /*0f28*/ 	.word	0x00020840
        /*0f2c*/ 	.short	0x010a
        /*0f2e*/ 	.byte	0x3f
	.zero		1


	//   ....[99]....
        /*0f30*/ 	.word	0x00015610
        /*0f34*/ 	.word	0x00000004
        /*0f38*/ 	.word	0x00020860
        /*0f3c*/ 	.short	0x010a
        /*0f3e*/ 	.byte	0x3f
	.zero		1


	//   ....[100]....
        /*0f40*/ 	.word	0x00015660
        /*0f44*/ 	.word	0x00000005
        /*0f48*/ 	.word	0x00020860
        /*0f4c*/ 	.short	0x010a
        /*0f4e*/ 	.byte	0x3f
	.zero		1


	//   ....[101]....
        /*0f50*/ 	.word	0x000156b0
        /*0f54*/ 	.word	0x00000004
        /*0f58*/ 	.word	0x00020880
        /*0f5c*/ 	.short	0x010a
        /*0f5e*/ 	.byte	0x3f
	.zero		1


	//----- nvinfo : EIATTR_NUM_MBARRIERS
	.align		4
.L_184:
        /*0f60*/ 	.byte	0x03, 0x38
        /*0f62*/ 	.short	0x0016


	//----- nvinfo : EIATTR_EXIT_INSTR_OFFSETS
	.align		4
        /*0f64*/ 	.byte	0x04, 0x1c
        /*0f66*/ 	.short	(.L_186 - .L_185)


	//   ....[0]....
.L_185:
        /*0f68*/ 	.word	0x000130d0


	//----- nvinfo : EIATTR_MAX_THREADS
	.align		4
.L_186:
        /*0f6c*/ 	.byte	0x04, 0x05
        /*0f6e*/ 	.short	(.L_188 - .L_187)
.L_187:
        /*0f70*/ 	.word	0x00000180
        /*0f74*/ 	.word	0x00000001
        /*0f78*/ 	.word	0x00000001


	//----- nvinfo : EIATTR_CRS_STACK_SIZE
	.align		4
.L_188:
        /*0f7c*/ 	.byte	0x04, 0x1e
        /*0f7e*/ 	.short	(.L_190 - .L_189)
.L_189:
        /*0f80*/ 	.word	0x00000000


	//----- nvinfo : EIATTR_CBANK_PARAM_SIZE
	.align		4
.L_190:
        /*0f84*/ 	.byte	0x03, 0x19
        /*0f86*/ 	.short	0x0a70


	//----- nvinfo : EIATTR_PARAM_CBANK
	.align		4
        /*0f88*/ 	.byte	0x04, 0x0a
        /*0f8a*/ 	.short	(.L_192 - .L_191)
	.align		4
.L_191:
        /*0f8c*/ 	.word	index@(.nv.constant0._ZN7cutlass13device_kernelIN5flash11enable_sm90INS1_16FlashAttnFwdSm90INS1_25CollectiveMainloopFwdSm90ILi2EN4cute5tupleIJNS5_1CILi1EEES8_S8_EEENS6_IJNS7_ILi128EEENS7_ILi64EEENS7_ILi256EEEEEELi256ENS_12float_e4m3_tEfNS_4arch4Sm90ELb0ELb1ELb0ELb0ELb1ELb0ELb0ELb1ELb0ELb1ELb1ELb0EEENS1_21CollectiveEpilogueFwdINS6_IJSA_SC_SB_EEES9_NS_10bfloat16_tESG_Li256ELb0ELb1ELb1ELb1EEENS1_19SingleTileSchedulerILb0ELb1ELb1ELi128EEEEEEEEEvNT_6ParamsE)
        /*0f90*/ 	.short	0x0210
        /*0f92*/ 	.short	0x0a70


	//----- nvinfo : EIATTR_SW_WAR
	.align		4
.L_192:
        /*0f94*/ 	.byte	0x04, 0x36
        /*0f96*/ 	.short	(.L_194 - .L_193)
.L_193:
        /*0f98*/ 	.word	0x00000008
.L_194:


//--------------------- .nv.info._ZN7cutlass13device_kernelIN5flash11enable_sm90INS1_16FlashAttnFwdSm90INS1_25CollectiveMainloopFwdSm90ILi2EN4cute5tupleIJNS5_1CILi1EEES8_S8_EEENS6_IJNS7_ILi128EEENS7_ILi64EEENS7_ILi256EEEEEELi256ENS_12float_e4m3_tEfNS_4arch4Sm90ELb0ELb1ELb0ELb1ELb1ELb0ELb0ELb1ELb0ELb1ELb1ELb0EEENS1_21CollectiveEpilogueFwdINS6_IJSA_SC_SB_EEES9_NS_10bfloat16_tESG_Li256ELb1ELb1ELb1ELb1EEENS1_36VarlenDynamicPersistentTileSchedulerILi128ELi64ELi256ELi128ELb1ELb1ELb1ELb1ELb0ELb1EEEEEEEEEvNT_6ParamsE --------------------------
	.section	.nv.info._ZN7cutlass13device_kernelIN5flash11enable_sm90INS1_16FlashAttnFwdSm90INS1_25CollectiveMainloopFwdSm90ILi2EN4cute5tupleIJNS5_1CILi1EEES8_S8_EEENS6_IJNS7_ILi128EEENS7_ILi64EEENS7_ILi256EEEEEELi256ENS_12float_e4m3_tEfNS_4arch4Sm90ELb0ELb1ELb0ELb1ELb1ELb0ELb0ELb1ELb0ELb1ELb1ELb0EEENS1_21CollectiveEpilogueFwdINS6_IJSA_SC_SB_EEES9_NS_10bfloat16_tESG_Li256ELb1ELb1ELb1ELb1EEENS1_36VarlenDynamicPersistentTileSchedulerILi128ELi64ELi256ELi128ELb1ELb1ELb1ELb1ELb0ELb1EEEEEEEEEvNT_6ParamsE,"",@"SHT_CUDA_INFO"
	.sectionflags	@""
	.align	4


	//----- nvinfo : EIATTR_CUDA_API_VERSION
	.align		4
        /*0000*/ 	.byte	0x04, 0x37
        /*0002*/ 	.short	(.L_196 - .L_195)
.L_195:
        /*0004*/ 	.word	0x00000082


	//----- nvinfo : EIATTR_KPARAM_INFO
	.align		4
.L_196:
        /*0008*/ 	.byte	0x04, 0x17
        /*000a*/ 	.short	(.L_198 - .L_197)
.L_197:
        /*000c*/ 	.word	0x00000000
        /*0010*/ 	.short	0x0000
        /*0012*/ 	.short	0x0070
        /*0014*/ 	.byte	0x00, 0xf0, 0x01, 0x2a


	//----- nvinfo : EIATTR_SPARSE_MMA_MASK
	.align		4
.L_198:
        /*0018*/ 	.byte	0x03, 0x50
        /*001a*/ 	.short	0x0000


	//----- nvinfo : EIATTR_MAXREG_COUNT
	.align		4
        /*001c*/ 	.byte	0x03, 0x1b
        /*001e*/ 	.short	0x00a8


	//----- nvinfo : EIATTR_NUM_BARRIERS
	.align		4
        /*0020*/ 	.byte	0x02, 0x4c
        /*0022*/ 	.byte	0x10
	.zero		1


	//----- nvinfo : EIATTR_EXTERNS
	.align		4
        /*0024*/ 	.byte	0x04, 0x0f
        /*0026*/ 	.short	(.L_200 - .L_199)


	//   ....[0]....
	.align		4
.L_199:
        /*0028*/ 	.word	index@(__assertfail)


	//----- nvinfo : EIATTR_ANNOTATIONS
	.align		4
.L_200:
        /*002c*/ 	.byte	0x04, 0x55
        /*002e*/ 	.short	(.L_202 - .L_201)


	//   ....[0]....
.L_201:
        /* <DEDUP_REMOVED lines=9> */


	//----- nvinfo : EIATTR_MERCURY_ISA_VERSION
	.align		4
.L_202:
        /*00a8*/ 	.byte	0x03, 0x5f
        /*00aa*/ 	.short	0x0101


	//----- nvinfo : EIATTR_UNUSED_LOAD_BYTE_OFFSET
	.align		4
        /*00ac*/ 	.byte	0x04, 0x44
        /*00ae*/ 	.short	(.L_204 - .L_203)


	//   ....[0]....
.L_203:
        /*00b0*/ 	.word	0x000009a0
        /*00b4*/ 	.word	0x0000fff0


	//   ....[1]....
        /*00b8*/ 	.word	0x0000bc30
        /*00bc*/ 	.word	0x0000fff0


	//----- nvinfo : EIATTR_INT_WARP_WIDE_INSTR_OFFSETS
	.align		4
.L_204:
        /*00c0*/ 	.byte	0x04, 0x31
        /*00c2*/ 	.short	(.L_206 - .L_205)


	//   ....[0]....
.L_205:
        /*00c4*/ 	.word	0x000000c0


	//   ....[1]....
        /*00c8*/ 	.word	0x000000d0


	//   ....[2]....
        /*00cc*/ 	.word	0x00000170


	//   ....[3]....
        /*00d0*/ 	.word	0x00013bd0


	//   ....[4]....
        /*00d4*/ 	.word	0x00013c60


	//   ....[5]....
        /*00d8*/ 	.word	0x00016d50


	//   ....[6]....
        /*00dc*/ 	.word	0x00016de0


	//----- nvinfo : EIATTR_COOP_GROUP_MASK_REGIDS
	.align		4
.L_206:
        /*00e0*/ 	.byte	0x04, 0x29
        /*00e2*/ 	.short	(.L_208 - .L_207)


	//   ....[0]....
.L_207:
        /*00e4*/ 	.word	0xffffffff


	//   ....[1]....
        /*00e8*/ 	.word	0xffffffff


	//   ....[2]....
        /*00ec*/ 	.word	0xffffffff


	//   ....[3]....
        /*00f0*/ 	.word	0xffffffff


	//   ....[4]....
        /*00f4*/ 	.word	0xffffffff


	//   ....[5]....
        /*00f8*/ 	.word	0xffffffff


	//   ....[6]....
        /*00fc*/ 	.word	0xffffffff


	//   ....[7]....
        /*0100*/ 	.word	0xffffffff


	//   ....[8]....
        /*0104*/ 	.word	0xffffffff


	//   ....[9]....
        /*0108*/ 	.word	0xffffffff


	//   ....[10]....
        /*010c*/ 	.word	0xffffffff


	//   ....[11]....
        /*0110*/ 	.word	0xffffffff


	//   ....[12]....
        /*0114*/ 	.word	0xffffffff


	//   ....[13]....
        /*0118*/ 	.word	0xffffffff


	//   ....[14]....
        /*011c*/ 	.word	0xffffffff


	//   ....[15]....
        /*0120*/ 	.word	0xffffffff


	//   ....[16]....
        /*0124*/ 	.word	0xffffffff


	//   ....[17]....
        /*0128*/ 	.word	0xffffffff


	//   ....[18]....
        /*012c*/ 	.word	0xffffffff


	//   ....[19]....
        /*0130*/ 	.word	0xffffffff


	//   ....[20]....
        /*0134*/ 	.word	0xffffffff


	//   ....[21]....
        /*0138*/ 	.word	0xffffffff


	//   ....[22]....
        /*013c*/ 	.word	0xffffffff


	//   ....[23]....
        /*0140*/ 	.word	0xffffffff


	//   ....[24]....
        /*0144*/ 	.word	0xffffffff


	//   ....[25]....
        /*0148*/ 	.word	0xffffffff


	//   ....[26]....
        /*014c*/ 	.word	0xffffffff


	//   ....[27]....
        /*0150*/ 	.word	0xffffffff


	//   ....[28]....
        /*0154*/ 	.word	0xffffffff


	//   ....[29]....
        /*0158*/ 	.word	0xffffffff


	//   ....[30]....
        /*015c*/ 	.word	0xffffffff


	//   ....[31]....
        /*0160*/ 	.word	0xffffffff


	//   ....[32]....
        /*0164*/ 	.word	0xffffffff


	//   ....[33]....
        /*0168*/ 	.word	0xffffffff


	//   ....[34]....
        /*016c*/ 	.word	0xffffffff


	//   ....[35]....
        /*0170*/ 	.word	0xffffffff


	//   ....[36]....
        /*0174*/ 	.word	0xffffffff


	//   ....[37]....
        /*0178*/ 	.word	0xffffffff


	//   ....[38]....
        /*017c*/ 	.word	0xffffffff


	//   ....[39]....
        /*0180*/ 	.word	0xffffffff


	//   ....[40]....
        /*0184*/ 	.word	0xffffffff


	//   ....[41]....
        /*0188*/ 	.word	0xffffffff


	//   ....[42]....
        /*018c*/ 	.word	0xffffffff


	//   ....[43]....
        /*0190*/ 	.word	0xffffffff


	//   ....[44]....
        /*0194*/ 	.word	0xffffffff


	//   ....[45]....
        /*0198*/ 	.word	0xffffffff


	//   ....[46]....
        /*019c*/ 	.word	0xffffffff


	//   ....[47]....
        /*01a0*/ 	.word	0xffffffff


	//   ....[48]....
        /*01a4*/ 	.word	0xffffffff


	//   ....[49]....
        /*01a8*/ 	.word	0xffffffff


	//   ....[50]....
        /*01ac*/ 	.word	0xffffffff


	//   ....[51]....
        /*01b0*/ 	.word	0xffffffff


	//   ....[52]....
        /*01b4*/ 	.word	0xffffffff


	//   ....[53]....
        /*01b8*/ 	.word	0xffffffff


	//   ....[54]....
        /*01bc*/ 	.word	0xffffffff


	//   ....[55]....
        /*01c0*/ 	.word	0xffffffff


	//   ....[56]....
        /*01c4*/ 	.word	0xffffffff


	//   ....[57]....
        /*01c8*/ 	.word	0xffffffff


	//   ....[58]....
        /*01cc*/ 	.word	0xffffffff


	//   ....[59]....
        /*01d0*/ 	.word	0xffffffff


	//   ....[60]....
        /*01d4*/ 	.word	0xffffffff


	//   ....[61]....
        /*01d8*/ 	.word	0xffffffff


	//   ....[62]....
        /*01dc*/ 	.word	0xffffffff


	//   ....[63]....
        /*01e0*/ 	.word	0xffffffff


	//   ....[64]....
        /*01e4*/ 	.word	0xffffffff


	//   ....[65]....
        /*01e8*/ 	.word	0xffffffff


	//   ....[66]....
        /*01ec*/ 	.word	0xffffffff


	//   ....[67]....
        /*01f0*/ 	.word	0xffffffff


	//   ....[68]....
        /*01f4*/ 	.word	0xffffffff


	//   ....[69]....
        /*01f8*/ 	.word	0xffffffff


	//   ....[70]....
        /*01fc*/ 	.word	0xffffffff


	//   ....[71]....
        /*0200*/ 	.word	0xffffffff


	//   ....[72]....
        /*0204*/ 	.word	0xffffffff


	//   ....[73]....
        /*0208*/ 	.word	0xffffffff


	//   ....[74]....
        /*020c*/ 	.word	0xffffffff


	//   ....[75]....
        /*0210*/ 	.word	0xffffffff


	//   ....[76]....
        /*0214*/ 	.word	0xffffffff


	//   ....[77]....
        /*0218*/ 	.word	0xffffffff


	//   ....[78]....
        /*021c*/ 	.word	0xffffffff


	//   ....[79]....
        /*0220*/ 	.word	0xffffffff


	//   ....[80]....
        /*0224*/ 	.word	0xffffffff


	//   ....[81]....
        /*0228*/ 	.word	0xffffffff


	//   ....[82]....
        /*022c*/ 	.word	0xffffffff


	//   ....[83]....
        /*0230*/ 	.word	0xffffffff


	//   ....[84]....
        /*0234*/ 	.word	0xffffffff


	//   ....[85]....
        /*0238*/ 	.word	0xffffffff


	//   ....[86]....
        /*023c*/ 	.word	0xffffffff


	//   ....[87]....
        /*0240*/ 	.word	0xffffffff


	//   ....[88]....
        /*0244*/ 	.word	0xffffffff


	//   ....[89]....
        /*0248*/ 	.word	0xffffffff


	//   ....[90]....
        /*024c*/ 	.word	0xffffffff


	//   ....[91]....
        /*0250*/ 	.word	0xffffffff


	//   ....[92]....
        /*0254*/ 	.word	0xffffffff


	//   ....[93]....
        /*0258*/ 	.word	0xffffffff


	//   ....[94]....
        /*025c*/ 	.word	0xffffffff


	//   ....[95]....
        /*0260*/ 	.word	0xffffffff


	//   ....[96]....
        /*0264*/ 	.word	0xffffffff


	//   ....[97]....
        /*0268*/ 	.word	0xffffffff


	//   ....[98]....
        /*026c*/ 	.word	0xffffffff


	//   ....[99]....
        /*0270*/ 	.word	0xffffffff


	//   ....[100]....
        /*0274*/ 	.word	0xffffffff


	//   ....[101]....
        /*0278*/ 	.word	0xffffffff


	//   ....[102]....
        /*027c*/ 	.word	0xffffffff


	//   ....[103]....
        /*0280*/ 	.word	0xffffffff


	//   ....[104]....
        /*0284*/ 	.word	0xffffffff


	//   ....[105]....
        /*0288*/ 	.word	0xffffffff


	//   ....[106]....
        /*028c*/ 	.word	0xffffffff


	//   ....[107]....
        /*0290*/ 	.word	0xffffffff


	//   ....[108]....
        /*0294*/ 	.word	0xffffffff


	//   ....[109]....
        /*0298*/ 	.word	0xffffffff


	//   ....[110]....
        /*029c*/ 	.word	0xffffffff


	//   ....[111]....
        /*02a0*/ 	.word	0xffffffff


	//   ....[112]....
        /*02a4*/ 	.word	0xffffffff


	//   ....[113]....
        /*02a8*/ 	.word	0xffffffff


	//   ....[114]....
        /*02ac*/ 	.word	0xffffffff


	//   ....[115]....
        /*02b0*/ 	.word	0xffffffff


	//   ....[116]....
        /*02b4*/ 	.word	0xffffffff


	//   ....[117]....
        /*02b8*/ 	.word	0xffffffff


	//   ....[118]....
        /*02bc*/ 	.word	0xffffffff


	//   ....[119]....
        /*02c0*/ 	.word	0xffffffff


	//   ....[120]....
        /*02c4*/ 	.word	0xffffffff


	//   ....[121]....
        /*02c8*/ 	.word	0xffffffff


	//   ....[122]....
        /*02cc*/ 	.word	0xffffffff


	//   ....[123]....
        /*02d0*/ 	.word	0xffffffff


	//   ....[124]....
        /*02d4*/ 	.word	0xffffffff


	//   ....[125]....
        /*02d8*/ 	.word	0xffffffff


	//   ....[126]....
        /*02dc*/ 	.word	0xffffffff


	//   ....[127]....
        /*02e0*/ 	.word	0xffffffff


	//   ....[128]....
        /*02e4*/ 	.word	0xffffffff


	//   ....[129]....
        /*02e8*/ 	.word	0xffffffff


	//   ....[130]....
        /*02ec*/ 	.word	0xffffffff


	//   ....[131]....
        /*02f0*/ 	.word	0xffffffff


	//   ....[132]....
        /*02f4*/ 	.word	0xffffffff


	//   ....[133]....
        /*02f8*/ 	.word	0xffffffff


	//   ....[134]....
        /*02fc*/ 	.word	0xffffffff


	//   ....[135]....
        /*0300*/ 	.word	0xffffffff


	//   ....[136]....
        /*0304*/ 	.word	0xffffffff


	//   ....[137]....
        /*0308*/ 	.word	0xffffffff


	//   ....[138]....
        /*030c*/ 	.word	0xffffffff


	//   ....[139]....
        /*0310*/ 	.word	0xffffffff


	//   ....[140]....
        /*0314*/ 	.word	0xffffffff


	//   ....[141]....
        /*0318*/ 	.word	0xffffffff


	//   ....[142]....
        /*031c*/ 	.word	0xffffffff


	//   ....[143]....
        /*0320*/ 	.word	0xffffffff


	//   ....[144]....
        /*0324*/ 	.word	0xffffffff


	//   ....[145]....
        /*0328*/ 	.word	0xffffffff


	//   ....[146]....
        /*032c*/ 	.word	0xffffffff


	//   ....[147]....
        /*0330*/ 	.word	0xffffffff


	//   ....[148]....
        /*0334*/ 	.word	0xffffffff


	//   ....[149]....
        /*0338*/ 	.word	0xffffffff


	//   ....[150]....
        /*033c*/ 	.word	0xffffffff


	//   ....[151]....
        /*0340*/ 	.word	0xffffffff


	//   ....[152]....
        /*0344*/ 	.word	0xffffffff


	//   ....[153]....
        /*0348*/ 	.word	0xffffffff


	//   ....[154]....
        /*034c*/ 	.word	0xffffffff


	//   ....[155]....
        /*0350*/ 	.word	0xffffffff


	//   ....[156]....
        /*0354*/ 	.word	0xffffffff


	//   ....[157]....
        /*0358*/ 	.word	0xffffffff


	//   ....[158]....
        /*035c*/ 	.word	0xffffffff


	//   ....[159]....
        /*0360*/ 	.word	0xffffffff


	//   ....[160]....
        /*0364*/ 	.word	0xffffffff


	//   ....[161]....
        /*0368*/ 	.word	0xffffffff


	//   ....[162]....
        /*036c*/ 	.word	0xffffffff


	//   ....[163]....
        /*0370*/ 	.word	0xffffffff


	//   ....[164]....
        /*0374*/ 	.word	0xffffffff


	//   ....[165]....
        /*0378*/ 	.word	0xffffffff


	//   ....[166]....
        /*037c*/ 	.word	0xffffffff


	//   ....[167]....
        /*0380*/ 	.word	0xffffffff


	//   ....[168]....
        /*0384*/ 	.word	0xffffffff


	//   ....[169]....
        /*0388*/ 	.word	0xffffffff


	//   ....[170]....
        /*038c*/ 	.word	0xffffffff


	//   ....[171]....
        /*0390*/ 	.word	0xffffffff


	//   ....[172]....
        /*0394*/ 	.word	0xffffffff


	//   ....[173]....
        /*0398*/ 	.word	0xffffffff


	//   ....[174]....
        /*039c*/ 	.word	0xffffffff


	//   ....[175]....
        /*03a0*/ 	.word	0xffffffff


	//   ....[176]....
        /*03a4*/ 	.word	0xffffffff


	//   ....[177]....
        /*03a8*/ 	.word	0xffffffff


	//   ....[178]....
        /*03ac*/ 	.word	0xffffffff


	//   ....[179]....
        /*03b0*/ 	.word	0xffffffff


	//   ....[180]....
        /*03b4*/ 	.word	0xffffffff


	//   ....[181]....
        /*03b8*/ 	.word	0xffffffff


	//   ....[182]....
        /*03bc*/ 	.word	0xffffffff


	//   ....[183]....
        /*03c0*/ 	.word	0xffffffff


	//   ....[184]....
        /*03c4*/ 	.word	0xffffffff


	//   ....[185]....
        /*03c8*/ 	.word	0xffffffff


	//   ....[186]....
        /*03cc*/ 	.word	0xffffffff


	//   ....[187]....
        /*03d0*/ 	.word	0xffffffff


	//   ....[188]....
        /*03d4*/ 	.word	0xffffffff


	//   ....[189]....
        /*03d8*/ 	.word	0xffffffff


	//   ....[190]....
        /*03dc*/ 	.word	0xffffffff


	//   ....[191]....
        /*03e0*/ 	.word	0xffffffff


	//   ....[192]....
        /*03e4*/ 	.word	0xffffffff


	//   ....[193]....
        /*03e8*/ 	.word	0xffffffff


	//   ....[194]....
        /*03ec*/ 	.word	0xffffffff


	//   ....[195]....
        /*03f0*/ 	.word	0xffffffff


	//   ....[196]....
        /*03f4*/ 	.word	0xffffffff


	//   ....[197]....
        /*03f8*/ 	.word	0xffffffff


	//   ....[198]....
        /*03fc*/ 	.word	0xffffffff


	//   ....[199]....
        /*0400*/ 	.word	0xffffffff


	//   ....[200]....
        /*0404*/ 	.word	0xffffffff


	//   ....[201]....
        /*0408*/ 	.word	0xffffffff


	//   ....[202]....
        /*040c*/ 	.word	0xffffffff


	//   ....[203]....
        /*0410*/ 	.word	0xffffffff


	//   ....[204]....
        /*0414*/ 	.word	0xffffffff


	//   ....[205]....
        /*0418*/ 	.word	0xffffffff


	//   ....[206]....
        /*041c*/ 	.word	0xffffffff


	//   ....[207]....
        /*0420*/ 	.word	0xffffffff


	//   ....[208]....
        /*0424*/ 	.word	0xffffffff


	//   ....[209]....
        /*0428*/ 	.word	0xffffffff


	//   ....[210]....
        /*042c*/ 	.word	0xffffffff


	//   ....[211]....
        /*0430*/ 	.word	0xffffffff


	//   ....[212]....
        /*0434*/ 	.word	0xffffffff


	//   ....[213]....
        /*0438*/ 	.word	0xffffffff


	//   ....[214]....
        /*043c*/ 	.word	0xffffffff


	//   ....[215]....
        /*0440*/ 	.word	0xffffffff


	//   ....[216]....
        /*0444*/ 	.word	0xffffffff


	//   ....[217]....
        /*0448*/ 	.word	0xffffffff


	//   ....[218]....
        /*044c*/ 	.word	0xffffffff


	//   ....[219]....
        /*0450*/ 	.word	0xffffffff


	//   ....[220]....
        /*0454*/ 	.word	0xffffffff


	//   ....[221]....
        /*0458*/ 	.word	0xffffffff


	//   ....[222]....
        /*045c*/ 	.word	0xffffffff


	//   ....[223]....
        /*0460*/ 	.word	0xffffffff


	//   ....[224]....
        /*0464*/ 	.word	0xffffffff


	//   ....[225]....
        /*0468*/ 	.word	0xffffffff


	//   ....[226]....
        /*046c*/ 	.word	0xffffffff


	//   ....[227]....
        /*0470*/ 	.word	0xffffffff


	//   ....[228]....
        /*0474*/ 	.word	0xffffffff


	//   ....[229]....
        /*0478*/ 	.word	0xffffffff


	//   ....[230]....
        /*047c*/ 	.word	0xffffffff


	//   ....[231]....
        /*0480*/ 	.word	0xffffffff


	//   ....[232]....
        /*0484*/ 	.word	0xffffffff


	//   ....[233]....
        /*0488*/ 	.word	0xffffffff


	//   ....[234]....
        /*048c*/ 	.word	0xffffffff


	//   ....[235]....
        /*0490*/ 	.word	0xffffffff


	//   ....[236]....
        /*0494*/ 	.word	0xffffffff


	//   ....[237]....
        /*0498*/ 	.word	0xffffffff


	//   ....[238]....
        /*049c*/ 	.word	0xffffffff


	//   ....[239]....
        /*04a0*/ 	.word	0xffffffff


	//   ....[240]....
        /*04a4*/ 	.word	0xffffffff


	//   ....[241]....
        /*04a8*/ 	.word	0xffffffff


	//   ....[242]....
        /*04ac*/ 	.word	0xffffffff


	//   ....[243]....
        /*04b0*/ 	.word	0xffffffff


	//   ....[244]....
        /*04b4*/ 	.word	0xffffffff


	//   ....[245]....
        /*04b8*/ 	.word	0xffffffff


	//   ....[246]....
        /*04bc*/ 	.word	0xffffffff


	//   ....[247]....
        /*04c0*/ 	.word	0xffffffff


	//   ....[248]....
        /*04c4*/ 	.word	0xffffffff


	//   ....[249]....
        /*04c8*/ 	.word	0xffffffff


	//   ....[250]....
        /*04cc*/ 	.word	0xffffffff


	//   ....[251]....
        /*04d0*/ 	.word	0xffffffff


	//   ....[252]....
        /*04d4*/ 	.word	0xffffffff


	//   ....[253]....
        /*04d8*/ 	.word	0xffffffff


	//   ....[254]....
        /*04dc*/ 	.word	0xffffffff


	//   ....[255]....
        /*04e0*/ 	.word	0xffffffff


	//   ....[0]....
        /*04e4*/ 	.word	0xffffffff


	//   ....[1]....
        /*04e8*/ 	.word	0xffffffff


	//   ....[2]....
        /*04ec*/ 	.word	0xffffffff


	//   ....[3]....
        /*04f0*/ 	.word	0xffffffff


	//   ....[4]....
        /*04f4*/ 	.word	0xffffffff


	//   ....[5]....
        /*04f8*/ 	.word	0xffffffff


	//   ....[6]....
        /*04fc*/ 	.word	0xffffffff


	//   ....[7]....
        /*0500*/ 	.word	0xffffffff


	//   ....[8]....
        /*0504*/ 	.word	0xffffffff


	//   ....[9]....
        /*0508*/ 	.word	0xffffffff


	//   ....[10]....
        /*050c*/ 	.word	0xffffffff


	//   ....[11]....
        /*0510*/ 	.word	0xffffffff


	//   ....[12]....
        /*0514*/ 	.word	0xffffffff


	//   ....[13]....
        /*0518*/ 	.word	0x0500000f


	//   ....[14]....
        /*051c*/ 	.word	0x0500000f


	//   ....[15]....
        /*0520*/ 	.word	0x0500000f


	//   ....[16]....
        /*0524*/ 	.word	0x0500000f


	//   ....[17]....
        /*0528*/ 	.word	0x0500000f


	//   ....[18]....
        /*052c*/ 	.word	0x0500000f


	//   ....[19]....
        /*0530*/ 	.word	0x0500000f


	//   ....[20]....
        /*0534*/ 	.word	0x0500000f


	//   ....[21]....
        /*0538*/ 	.word	0x0500000f


	//   ....[22]....
        /*053c*/ 	.word	0x0500000f


	//   ....[23]....
        /*0540*/ 	.word	0x0500000f


	//   ....[24]....
        /*0544*/ 	.word	0x0500000f


	//   ....[25]....
        /*0548*/ 	.word	0x0500000f


	//   ....[26]....
        /*054c*/ 	.word	0x0500000f


	//   ....[27]....
        /*0550*/ 	.word	0x0500000f


	//   ....[28]....
        /*0554*/ 	.word	0x0500000f


	//   ....[29]....
        /*0558*/ 	.word	0x0500000f


	//   ....[30]....
        /*055c*/ 	.word	0x0500000f


	//   ....[31]....
        /*0560*/ 	.word	0x0500000f


	//   ....[32]....
        /*0564*/ 	.word	0x0500000f


	//   ....[33]....
        /*0568*/ 	.word	0x0500000f


	//   ....[34]....
        /*056c*/ 	.word	0x0500000f


	//   ....[35]....
        /*0570*/ 	.word	0x0500000f


	//   ....[36]....
        /*0574*/ 	.word	0x0500000f


	//   ....[37]....
        /*0578*/ 	.word	0x0500000f


	//   ....[38]....
        /*057c*/ 	.word	0x0500000f


	//   ....[39]....
        /*0580*/ 	.word	0x0500000f


	//   ....[40]....
        /*0584*/ 	.word	0x0500000f


	//   ....[41]....
        /*0588*/ 	.word	0x0500000f


	//   ....[42]....
        /*058c*/ 	.word	0x0500000f


	//   ....[43]....
        /*0590*/ 	.word	0x0500000f


	//   ....[44]....
        /*0594*/ 	.word	0x0500000f


	//   ....[45]....
        /*0598*/ 	.word	0x0500000f


	//   ....[46]....
        /*059c*/ 	.word	0x0500000f


	//   ....[47]....
        /*05a0*/ 	.word	0x0500000f


	//   ....[48]....
        /*05a4*/ 	.word	0x0500000f


	//   ....[49]....
        /*05a8*/ 	.word	0x0500000f


	//   ....[50]....
        /*05ac*/ 	.word	0x0500000f


	//   ....[51]....
        /*05b0*/ 	.word	0x0500000f


	//   ....[52]....
        /*05b4*/ 	.word	0x0500000f


	//   ....[53]....
        /*05b8*/ 	.word	0x0500000f


	//   ....[54]....
        /*05bc*/ 	.word	0x0500000f


	//   ....[55]....
        /*05c0*/ 	.word	0x0500000f


	//   ....[56]....
        /*05c4*/ 	.word	0x0500000f


	//   ....[57]....
        /*05c8*/ 	.word	0x0500000f


	//   ....[58]....
        /*05cc*/ 	.word	0x0500000f


	//   ....[59]....
        /*05d0*/ 	.word	0x0500000f


	//   ....[60]....
        /*05d4*/ 	.word	0x0500000f


	//   ....[61]....
        /*05d8*/ 	.word	0x0500000f


	//   ....[62]....
        /*05dc*/ 	.word	0x0500000f


	//----- nvinfo : EIATTR_COOP_GROUP_INSTR_OFFSETS
	.align		4
.L_208:
        /*05e0*/ 	.byte	0x04, 0x28
        /*05e2*/ 	.short	(.L_210 - .L_209)


	//   ....[0]....
.L_209:
        /*05e4*/ 	.word	0x00000080


	//   ....[1]....
        /*05e8*/ 	.word	0x00000090


	//   ....[2]....
        /*05ec*/ 	.word	0x000002d0


	//   ....[3]....
        /*05f0*/ 	.word	0x00000430


	//   ....[4]....
        /*05f4*/ 	.word	0x00000550


	//   ....[5]....
        /*05f8*/ 	.word	0x000006b0


	//   ....[6]....
        /*05fc*/ 	.word	0x00002520


	//   ....[7]....
        /*0600*/ 	.word	0x00002db0


	//   ....[8]....
        /*0604*/ 	.word	0x00003450


	//   ....[9]....
        /*0608*/ 	.word	0x00003900


	//   ....[10]....
        /*060c*/ 	.word	0x00003a00


	//   ....[11]....
        /*0610*/ 	.word	0x00003d80


	//   ....[12]....
        /*0614*/ 	.word	0x00003e00


	//   ....[13]....
        /*0618*/ 	.word	0x00004da0


	//   ....[14]....
        /*061c*/ 	.word	0x00004fc0


	//   ....[15]....
        /*0620*/ 	.word	0x00005820


	//   ....[16]....
        /*0624*/ 	.word	0x00005910


	//   ....[17]....
        /*0628*/ 	.word	0x00005f90


	//   ....[18]....
        /*062c*/ 	.word	0x00006160


	//   ....[19]....
        /*0630*/ 	.word	0x000076a0


	//   ....[20]....
        /*0634*/ 	.word	0x000076c0


	//   ....[21]....
        /*0638*/ 	.word	0x00007bf0


	//   ....[22]....
        /*063c*/ 	.word	0x00007dc0


	//   ....[23]....
        /*0640*/ 	.word	0x00008f40


	//   ....[24]....
        /*0644*/ 	.word	0x00009160


	//   ....[25]....
        /*0648*/ 	.word	0x000099c0


	//   ....[26]....
        /*064c*/ 	.word	0x00009ab0


	//   ....[27]....
        /*0650*/ 	.word	0x0000a130


	//   ....[28]....
        /*0654*/ 	.word	0x0000a300


	//   ....[29]....
        /*0658*/ 	.word	0x0000b180


	//   ....[30]....
        /*065c*/ 	.word	0x0000b1b0


	//   ....[31]....
        /*0660*/ 	.word	0x0000b220


	//   ....[32]....
        /*0664*/ 	.word	0x0000b240


	//   ....[33]....
        /*0668*/ 	.word	0x0000c430


	//   ....[34]....
        /*066c*/ 	.word	0x0000c440


	//   ....[35]....
        /*0670*/ 	.word	0x0000c450


	//   ....[36]....
        /*0674*/ 	.word	0x0000c460


	//   ....[37]....
        /*0678*/ 	.word	0x0000c470


	//   ....[38]....
        /*067c*/ 	.word	0x0000c480


	//   ....[39]....
        /*0680*/ 	.word	0x0000c4b0


	//   ....[40]....
        /*0684*/ 	.word	0x0000c4c0


	//   ....[41]....
        /*0688*/ 	.word	0x0000c4e0


	//   ....[42]....
        /*068c*/ 	.word	0x0000c4f0


	//   ....[43]....
        /*0690*/ 	.word	0x0000c500


	//   ....[44]....
        /*0694*/ 	.word	0x0000c510


	//   ....[45]....
        /*0698*/ 	.word	0x0000c520


	//   ....[46]....
        /*069c*/ 	.word	0x0000c530


	//   ....[47]....
        /*06a0*/ 	.word	0x0000c540


	//   ....[48]....
        /*06a4*/ 	.word	0x0000c550


	//   ....[49]....
        /*06a8*/ 	.word	0x0000cda0


	//   ....[50]....
        /*06ac*/ 	.word	0x0000cdd0


	//   ....[51]....
        /*06b0*/ 	.word	0x0000ce00


	//   ....[52]....
        /*06b4*/ 	.word	0x0000ce30


	//   ....[53]....
        /*06b8*/ 	.word	0x0000ce60


	//   ....[54]....
        /*06bc*/ 	.word	0x0000ce90


	//   ....[55]....
        /*06c0*/ 	.word	0x0000ceb0


	//   ....[56]....
        /*06c4*/ 	.word	0x0000ced0


	//   ....[57]....
        /*06c8*/ 	.word	0x0000cef0


	//   ....[58]....
        /*06cc*/ 	.word	0x0000cf00


	//   ....[59]....
        /*06d0*/ 	.word	0x0000cf10


	//   ....[60]....
        /*06d4*/ 	.word	0x0000cf20


	//   ....[61]....
        /*06d8*/ 	.word	0x0000cf30


	//   ....[62]....
        /*06dc*/ 	.word	0x0000cf40


	//   ....[63]....
        /*06e0*/ 	.word	0x0000cf50


	//   ....[64]....
        /*06e4*/ 	.word	0x0000cf60


	//   ....[65]....
        /*06e8*/ 	.word	0x0000cf70


	//   ....[66]....
        /*06ec*/ 	.word	0x0000cf80


	//   ....[67]....
        /*06f0*/ 	.word	0x0000cf90


	//   ....[68]....
        /*06f4*/ 	.word	0x0000cfa0


	//   ....[69]....
        /*06f8*/ 	.word	0x0000cfb0


	//   ....[70]....
        /*06fc*/ 	.word	0x0000cfc0


	//   ....[71]....
        /*0700*/ 	.word	0x0000cfd0


	//   ....[72]....
        /*0704*/ 	.word	0x0000cfe0


	//   ....[73]....
        /*0708*/ 	.word	0x0000cff0


	//   ....[74]....
        /*070c*/ 	.word	0x0000d000


	//   ....[75]....
        /*0710*/ 	.word	0x0000d010


	//   ....[76]....
        /*0714*/ 	.word	0x0000d020


	//   ....[77]....
        /*0718*/ 	.word	0x0000d030


	//   ....[78]....
        /*071c*/ 	.word	0x0000d040


	//   ....[79]....
        /*0720*/ 	.word	0x0000d050


	//   ....[80]....
        /*0724*/ 	.word	0x0000d060


	//   ....[81]....
        /*0728*/ 	.word	0x0000d070


	//   ....[82]....
        /*072c*/ 	.word	0x0000d080


	//   ....[83]....
        /*0730*/ 	.word	0x0000d090


	//   ....[84]....
        /*0734*/ 	.word	0x0000d0a0


	//   ....[85]....
        /*0738*/ 	.word	0x0000d0b0


	//   ....[86]....
        /*073c*/ 	.word	0x0000d0c0


	//   ....[87]....
        /*0740*/ 	.word	0x0000d0d0


	//   ....[88]....
        /*0744*/ 	.word	0x0000d0e0


	//   ....[89]....
        /*0748*/ 	.word	0x0000d0f0


	//   ....[90]....
        /*074c*/ 	.word	0x0000d100


	//   ....[91]....
        /*0750*/ 	.word	0x0000d110


	//   ....[92]....
        /*0754*/ 	.word	0x0000d120


	//   ....[93]....
        /*0758*/ 	.word	0x0000d130


	//   ....[94]....
        /*075c*/ 	.word	0x0000d140


	//   ....[95]....
        /*0760*/ 	.word	0x0000d150


	//   ....[96]....
        /*0764*/ 	.word	0x0000d160


	//   ....[97]....
        /*0768*/ 	.word	0x0000d170


	//   ....[98]....
        /*076c*/ 	.word	0x0000d180


	//   ....[99]....
        /*0770*/ 	.word	0x0000d190


	//   ....[100]....
        /*0774*/ 	.word	0x0000d1a0


	//   ....[101]....
        /*0778*/ 	.word	0x0000d1b0


	//   ....[102]....
        /*077c*/ 	.word	0x0000d1c0


	//   ....[103]....
        /*0780*/ 	.word	0x0000d1d0


	//   ....[104]....
        /*0784*/ 	.word	0x0000d1e0


	//   ....[105]....
        /*0788*/ 	.word	0x0000d1f0


	//   ....[106]....
        /*078c*/ 	.word	0x0000d200


	//   ....[107]....
        /*0790*/ 	.word	0x0000d210


	//   ....[108]....
        /*0794*/ 	.word	0x0000d220


	//   ....[109]....
        /*0798*/ 	.word	0x0000d230


	//   ....[110]....
        /*079c*/ 	.word	0x0000d240


	//   ....[111]....
        /*07a0*/ 	.word	0x0000d250


	//   ....[112]....
        /*07a4*/ 	.word	0x0000d270


	//   ....[113]....
        /*07a8*/ 	.word	0x0000d280


	//   ....[114]....
        /*07ac*/ 	.word	0x0000d290


	//   ....[115]....
        /*07b0*/ 	.word	0x0000d2a0


	//   ....[116]....
        /*07b4*/ 	.word	0x0000d2b0


	//   ....[117]....
        /*07b8*/ 	.word	0x0000d2c0


	//   ....[118]....
        /*07bc*/ 	.word	0x0000d2d0


	//   ....[119]....
        /*07c0*/ 	.word	0x0000d2e0


	//   ....[120]....
        /*07c4*/ 	.word	0x0000d2f0


	//   ....[121]....
        /*07c8*/ 	.word	0x0000d300


	//   ....[122]....
        /*07cc*/ 	.word	0x0000d310


	//   ....[123]....
        /*07d0*/ 	.word	0x0000d320


	//   ....[124]....
        /*07d4*/ 	.word	0x0000d330


	//   ....[125]....
        /*07d8*/ 	.word	0x0000d340


	//   ....[126]....
        /*07dc*/ 	.word	0x0000d350


	//   ....[127]....
        /*07e0*/ 	.word	0x0000d360


	//   ....[128]....
        /*07e4*/ 	.word	0x0000d370


	//   ....[129]....
        /*07e8*/ 	.word	0x0000d380


	//   ....[130]....
        /*07ec*/ 	.word	0x0000d390


	//   ....[131]....
        /*07f0*/ 	.word	0x0000d3a0


	//   ....[132]....
        /*07f4*/ 	.word	0x0000d3b0


	//   ....[133]....
        /*07f8*/ 	.word	0x0000d3c0


	//   ....[134]....
        /*07fc*/ 	.word	0x0000d3d0


	//   ....[135]....
        /*0800*/ 	.word	0x0000d3e0


	//   ....[136]....
        /*0804*/ 	.word	0x0000d3f0


	//   ....[137]....
        /*0808*/ 	.word	0x0000d400


	//   ....[138]....
        /*080c*/ 	.word	0x0000d410


	//   ....[139]....
        /*0810*/ 	.word	0x0000d420


	//   ....[140]....
        /*0814*/ 	.word	0x0000d430


	//   ....[141]....
        /*0818*/ 	.word	0x0000d440


	//   ....[142]....
        /*081c*/ 	.word	0x0000d450


	//   ....[143]....
        /*0820*/ 	.word	0x0000d460


	//   ....[144]....
        /*0824*/ 	.word	0x0000d470


	//   ....[145]....
        /*0828*/ 	.word	0x0000d480


	//   ....[146]....
        /*082c*/ 	.word	0x0000d490


	//   ....[147]....
        /*0830*/ 	.word	0x0000d4a0


	//   ....[148]....
        /*0834*/ 	.word	0x0000d4b0


	//   ....[149]....
        /*0838*/ 	.word	0x0000d4c0


	//   ....[150]....
        /*083c*/ 	.word	0x0000d4d0


	//   ....[151]....
        /*0840*/ 	.word	0x0000d4f0


	//   ....[152]....
        /*0844*/ 	.word	0x0000d510


	//   ....[153]....
        /*0848*/ 	.word	0x0000d530


	//   ....[154]....
        /*084c*/ 	.word	0x0000d550


	//   ....[155]....
        /*0850*/ 	.word	0x0000d580


	//   ....[156]....
        /*0854*/ 	.word	0x0000d5b0


	//   ....[157]....
        /*0858*/ 	.word	0x0000d5e0


	//   ....[158]....
        /*085c*/ 	.word	0x0000d7a0


	//   ....[159]....
        /*0860*/ 	.word	0x0000d820


	//   ....[160]....
        /*0864*/ 	.word	0x0000d890


	//   ....[161]....
        /*0868*/ 	.word	0x0000e610


	//   ....[162]....
        /*086c*/ 	.word	0x0000e630


	//   ....[163]....
        /*0870*/ 	.word	0x0000e640


	//   ....[164]....
        /*0874*/ 	.word	0x0000e650


	//   ....[165]....
        /*0878*/ 	.word	0x0000f100


	//   ....[166]....
        /*087c*/ 	.word	0x0000f120


	//   ....[167]....
        /*0880*/ 	.word	0x0000f2d0


	//   ....[168]....
        /*0884*/ 	.word	0x0000f2f0


	//   ....[169]....
        /*0888*/ 	.word	0x0000f430


	//   ....[170]....
        /*088c*/ 	.word	0x0000f450


	//   ....[171]....
        /*0890*/ 	.word	0x0000f5a0


	//   ....[172]....
        /*0894*/ 	.word	0x0000f5c0


	//   ....[173]....
        /*0898*/ 	.word	0x0000faa0


	//   ....[174]....
        /*089c*/ 	.word	0x0000fab0


	//   ....[175]....
        /*08a0*/ 	.word	0x00010360


	//   ....[176]....
        /*08a4*/ 	.word	0x00010370


	//   ....[177]....
        /*08a8*/ 	.word	0x00011590


	//   ....[178]....
        /*08ac*/ 	.word	0x000115c0


	//   ....[179]....
        /*08b0*/ 	.word	0x00011730


	//   ....[180]....
        /*08b4*/ 	.word	0x00011750


	//   ....[181]....
        /*08b8*/ 	.word	0x00011890


	//   ....[182]....
        /*08bc*/ 	.word	0x000118b0


	//   ....[183]....
        /*08c0*/ 	.word	0x00011a00


	//   ....[184]....
        /*08c4*/ 	.word	0x00011a20


	//   ....[185]....
        /*08c8*/ 	.word	0x00011bf0


	//   ....[186]....
        /*08cc*/ 	.word	0x00011dd0


	//   ....[187]....
        /*08d0*/ 	.word	0x00011e00


	//   ....[188]....
        /*08d4*/ 	.word	0x00011e30


	//   ....[189]....
        /*08d8*/ 	.word	0x00011e60


	//   ....[190]....
        /*08dc*/ 	.word	0x00011e90


	//   ....[191]....
        /*08e0*/ 	.word	0x00011ee0


	//   ....[192]....
        /*08e4*/ 	.word	0x00012060


	//   ....[193]....
        /*08e8*/ 	.word	0x00012090


	//   ....[194]....
        /*08ec*/ 	.word	0x000120c0


	//   ....[195]....
        /*08f0*/ 	.word	0x000120f0


	//   ....[196]....
        /*08f4*/ 	.word	0x00012120


	//   ....[197]....
        /*08f8*/ 	.word	0x00012150


	//   ....[198]....
        /*08fc*/ 	.word	0x00012200


	//   ....[199]....
        /*0900*/ 	.word	0x00012260


	//   ....[200]....
        /*0904*/ 	.word	0x00012270


	//   ....[201]....
        /*0908*/ 	.word	0x000122c0


	//   ....[202]....
        /*090c*/ 	.word	0x000147a0


	//   ....[203]....
        /*0910*/ 	.word	0x000147e0


	//   ....[204]....
        /*0914*/ 	.word	0x00014890


	//   ....[205]....
        /*0918*/ 	.word	0x000148a0


	//   ....[206]....
        /*091c*/ 	.word	0x00014910


	//   ....[207]....
        /*0920*/ 	.word	0x00014920


	//   ....[208]....
        /*0924*/ 	.word	0x00014930


	//   ....[209]....
        /*0928*/ 	.word	0x000149b0


	//   ....[210]....
        /*092c*/ 	.word	0x00014cd0


	//   ....[211]....
        /*0930*/ 	.word	0x00014cf0


	//   ....[212]....
        /*0934*/ 	.word	0x00014d30


	//   ....[213]....
        /*0938*/ 	.word	0x00014d60


	//   ....[214]....
        /*093c*/ 	.word	0x00014db0


	//   ....[215]....
        /*0940*/ 	.word	0x00014de0


	//   ....[216]....
        /*0944*/ 	.word	0x00014e30


	//   ....[217]....
        /*0948*/ 	.word	0x00014e60


	//   ....[218]....
        /*094c*/ 	.word	0x00015500


	//   ....[219]....
        /*0950*/ 	.word	0x00015530


	//   ....[220]....
        /*0954*/ 	.word	0x00015560


	//   ....[221]....
        /*0958*/ 	.word	0x000155a0


	//   ....[222]....
        /*095c*/ 	.word	0x00015610


	//   ....[223]....
        /*0960*/ 	.word	0x00015630


	//   ....[224]....
        /*0964*/ 	.word	0x000156b0


	//   ....[225]....
        /*0968*/ 	.word	0x000156d0


	//   ....[226]....
        /*096c*/ 	.word	0x00015750


	//   ....[227]....
        /*0970*/ 	.word	0x00015770


	//   ....[228]....
        /*0974*/ 	.word	0x000157f0


	//   ....[229]....
        /*0978*/ 	.word	0x00015810


	//   ....[230]....
        /*097c*/ 	.word	0x00015890


	//   ....[231]....
        /*0980*/ 	.word	0x000158b0


	//   ....[232]....
        /*0984*/ 	.word	0x00015900


	//   ....[233]....
        /*0988*/ 	.word	0x00015950


	//   ....[234]....
        /*098c*/ 	.word	0x00016040


	//   ....[235]....
        /*0990*/ 	.word	0x00016060


	//   ....[236]....
        /*0994*/ 	.word	0x000160c0


	//   ....[237]....
        /*0998*/ 	.word	0x000160d0


	//   ....[238]....
        /*099c*/ 	.word	0x00016120


	//   ....[239]....
        /*09a0*/ 	.word	0x00016130


	//   ....[240]....
        /*09a4*/ 	.word	0x00016140


	//   ....[241]....
        /*09a8*/ 	.word	0x00016190


	//   ....[242]....
        /*09ac*/ 	.word	0x000164a0


	//   ....[243]....
        /*09b0*/ 	.word	0x000164b0


	//   ....[244]....
        /*09b4*/ 	.word	0x000164c0


	//   ....[245]....
        /*09b8*/ 	.word	0x000164e0


	//   ....[246]....
        /*09bc*/ 	.word	0x00016530


	//   ....[247]....
        /*09c0*/ 	.word	0x00016540


	//   ....[248]....
        /*09c4*/ 	.word	0x00016560


	//   ....[249]....
        /*09c8*/ 	.word	0x000165a0


	//   ....[250]....
        /*09cc*/ 	.word	0x000175d0


	//   ....[251]....
        /*09d0*/ 	.word	0x00017610


	//   ....[252]....
        /*09d4*/ 	.word	0x00017640


	//   ....[253]....
        /*09d8*/ 	.word	0x00017650


	//   ....[254]....
        /*09dc*/ 	.word	0x00017680


	//   ....[255]....
        /*09e0*/ 	.word	0x00017690


	//   ....[0]....
        /*09e4*/ 	.word	0x000176c0


	//   ....[1]....
        /*09e8*/ 	.word	0x000176f0


	//   ....[2]....
        /*09ec*/ 	.word	0x00017860


	//   ....[3]....
        /*09f0*/ 	.word	0x00017890


	//   ....[4]....
        /*09f4*/ 	.word	0x000178d0


	//   ....[5]....
        /*09f8*/ 	.word	0x00017900


	//   ....[6]....
        /*09fc*/ 	.word	0x00017930


	//   ....[7]....
        /*0a00*/ 	.word	0x00017960


	//   ....[8]....
        /*0a04*/ 	.word	0x000179f0


	//   ....[9]....
        /*0a08*/ 	.word	0x00017a40


	//   ....[10]....
        /*0a0c*/ 	.word	0x00017a50


	//   ....[11]....
        /*0a10*/ 	.word	0x00017a90


	//   ....[12]....
        /*0a14*/ 	.word	0x000184b0


	//   ....[13]....
        /*0a18*/ 	.word	0x00018bb0


	//   ....[14]....
        /*0a1c*/ 	.word	0x00018c90


	//   ....[15]....
        /*0a20*/ 	.word	0x00018d60


	//   ....[16]....
        /*0a24*/ 	.word	0x00018e30


	//   ....[17]....
        /*0a28*/ 	.word	0x00018ee0


	//   ....[18]....
        /*0a2c*/ 	.word	0x00018f40


	//   ....[19]....
        /*0a30*/ 	.word	0x00019020


	//   ....[20]....
        /*0a34*/ 	.word	0x00019080


	//   ....[21]....
        /*0a38*/ 	.word	0x00019150


	//   ....[22]....
        /*0a3c*/ 	.word	0x00019290


	//   ....[23]....
        /*0a40*/ 	.word	0x00019320


	//   ....[24]....
        /*0a44*/ 	.word	0x000193f0


	//   ....[25]....
        /*0a48*/ 	.word	0x00019490


	//   ....[26]....
        /*0a4c*/ 	.word	0x00019510


	//   ....[27]....
        /*0a50*/ 	.word	0x000195c0


	//   ....[28]....
        /*0a54*/ 	.word	0x00019640


	//   ....[29]....
        /*0a58*/ 	.word	0x000196f0


	//   ....[30]....
        /*0a5c*/ 	.word	0x00019790


	//   ....[31]....
        /*0a60*/ 	.word	0x00019800


	//   ....[32]....
        /*0a64*/ 	.word	0x00019880


	//   ....[33]....
        /*0a68*/ 	.word	0x00019930


	//   ....[34]....
        /*0a6c*/ 	.word	0x000199a0


	//   ....[35]....
        /*0a70*/ 	.word	0x00019a80


	//   ....[36]....
        /*0a74*/ 	.word	0x00019af0


	//   ....[37]....
        /*0a78*/ 	.word	0x00019bd0


	//   ....[38]....
        /*0a7c*/ 	.word	0x00019c40


	//   ....[39]....
        /*0a80*/ 	.word	0x00019d20


	//   ....[40]....
        /*0a84*/ 	.word	0x00019d90


	//   ....[41]....
        /*0a88*/ 	.word	0x00019e70


	//   ....[42]....
        /*0a8c*/ 	.word	0x00019ee0


	//   ....[43]....
        /*0a90*/ 	.word	0x00019fc0


	//   ....[44]....
        /*0a94*/ 	.word	0x0001a030


	//   ....[45]....
        /*0a98*/ 	.word	0x0001a0f0


	//   ....[46]....
        /*0a9c*/ 	.word	0x0001a220


	//   ....[47]....
        /*0aa0*/ 	.word	0x0001a2c0


	//   ....[48]....
        /*0aa4*/ 	.word	0x0001a320


	//   ....[49]....
        /*0aa8*/ 	.word	0x0001a3e0


	//   ....[50]....
        /*0aac*/ 	.word	0x0001a440


	//   ....[51]....
        /*0ab0*/ 	.word	0x0001a500


	//   ....[52]....
        /*0ab4*/ 	.word	0x0001a560


	//   ....[53]....
        /*0ab8*/ 	.word	0x0001a620


	//   ....[54]....
        /*0abc*/ 	.word	0x0001a710


	//   ....[55]....
        /*0ac0*/ 	.word	0x0001a7a0


	//   ....[56]....
        /*0ac4*/ 	.word	0x0001a800


	//   ....[57]....
        /*0ac8*/ 	.word	0x0001a8b0


	//   ....[58]....
        /*0acc*/ 	.word	0x0001a910


	//   ....[59]....
        /*0ad0*/ 	.word	0x0001a9c0


	//   ....[60]....
        /*0ad4*/ 	.word	0x0001aa20


	//   ....[61]....
        /*0ad8*/ 	.word	0x0001aad0


	//   ....[62]....
        /*0adc*/ 	.word	0x0001ad20


	//----- nvinfo : EIATTR_REG_RECONFIG
	.align		4
.L_210:
        /*0ae0*/ 	.byte	0x01, 0x54
	.zero		2


	//----- nvinfo : EIATTR_SYSCALL_OFFSETS
	.align		4
        /*0ae4*/ 	.byte	0x04, 0x46
        /*0ae6*/ 	.short	(.L_212 - .L_211)


	//   ....[0]....
.L_211:
        /*0ae8*/ 	.word	0x000026a0


	//   ....[1]....
        /*0aec*/ 	.word	0x00013dc0


	//   ....[2]....
        /*0af0*/ 	.word	0x00013f30


	//   ....[3]....
        /*0af4*/ 	.word	0x00014080


	//   ....[4]....
        /*0af8*/ 	.word	0x000141c0


	//   ....[5]....
        /*0afc*/ 	.word	0x00015170


	//----- nvinfo : EIATTR_MBARRIER_INSTR_OFFSETS
	.align		4
.L_212:
        /*0b00*/ 	.byte	0x04, 0x39
        /*0b02*/ 	.short	(.L_214 - .L_213)


	//   ....[0]....
.L_213:
        /*0b04*/ 	.word	0x00000180
        /*0b08*/ 	.word	0x000000ff
        /*0b0c*/ 	.word	0x00028400
        /*0b10*/ 	.short	0x0100
        /*0b12*/ 	.byte	0x08
	.zero		1


	//   ....[1]....
        /*0b14*/ 	.word	0x00000190
        /*0b18*/ 	.word	0x000000ff
        /*0b1c*/ 	.word	0x00028420
        /*0b20*/ 	.short	0x0100
        /*0b22*/ 	.byte	0x08
	.zero		1


	//   ....[2]....
        /*0b24*/ 	.word	0x00000280
        /*0b28*/ 	.word	0x000000ff
        /*0b2c*/ 	.word	0x00028430
        /*0b30*/ 	.short	0x0100
        /*0b32*/ 	.byte	0x08
	.zero		1


	//   ....[3]....
        /*0b34*/ 	.word	0x00000290
        /*0b38*/ 	.word	0x000000ff
        /*0b3c*/ 	.word	0x00028440
        /*0b40*/ 	.short	0x0100
        /*0b42*/ 	.byte	0x08
	.zero		1


	//   ....[4]....
        /*0b44*/ 	.word	0x000002a0
        /*0b48*/ 	.word	0x000000ff
        /*0b4c*/ 	.word	0x00028438
        /*0b50*/ 	.short	0x0100
        /*0b52*/ 	.byte	0x08
	.zero		1


	//   ....[5]....
        /*0b54*/ 	.word	0x000002b0
        /*0b58*/ 	.word	0x000000ff
        /*0b5c*/ 	.word	0x00028448
        /*0b60*/ 	.short	0x0100
        /*0b62*/ 	.byte	0x08
	.zero		1


	//   ....[6]....
        /*0b64*/ 	.word	0x000003e0
        /*0b68*/ 	.word	0x000000ff
        /*0b6c*/ 	.word	0x00028450
        /*0b70*/ 	.short	0x0100
        /*0b72*/ 	.byte	0x08
	.zero		1


	//   ....[7]....
        /*0b74*/ 	.word	0x000003f0
        /*0b78*/ 	.word	0x000000ff
        /*0b7c*/ 	.word	0x00028460
        /*0b80*/ 	.short	0x0100
        /*0b82*/ 	.byte	0x08
	.zero		1


	//   ....[8]....
        /*0b84*/ 	.word	0x00000400
        /*0b88*/ 	.word	0x000000ff
        /*0b8c*/ 	.word	0x00028458
        /*0b90*/ 	.short	0x0100
        /*0b92*/ 	.byte	0x08
	.zero		1


	//   ....[9]....
        /*0b94*/ 	.word	0x00000410
        /*0b98*/ 	.word	0x000000ff
        /*0b9c*/ 	.word	0x00028468
        /*0ba0*/ 	.short	0x0100
        /*0ba2*/ 	.byte	0x08
	.zero		1


	//   ....[10]....
        /*0ba4*/ 	.word	0x00000500
        /*0ba8*/ 	.word	0x000000ff
        /*0bac*/ 	.word	0x00028470
        /*0bb0*/ 	.short	0x0100
        /*0bb2*/ 	.byte	0x06
	.zero		1


	//   ....[11]....
        /*0bb4*/ 	.word	0x00000510
        /*0bb8*/ 	.word	0x000000ff
        /*0bbc*/ 	.word	0x00028480
        /*0bc0*/ 	.short	0x0100
        /*0bc2*/ 	.byte	0x06
	.zero		1


	//   ....[12]....
        /*0bc4*/ 	.word	0x00000520
        /*0bc8*/ 	.word	0x000000ff
        /*0bcc*/ 	.word	0x00028478
        /*0bd0*/ 	.short	0x0100
        /*0bd2*/ 	.byte	0x06
	.zero		1


	//   ....[13]....
        /*0bd4*/ 	.word	0x00000530
        /*0bd8*/ 	.word	0x000000ff
        /*0bdc*/ 	.word	0x00028488
        /*0be0*/ 	.short	0x0100
        /*0be2*/ 	.byte	0x06
	.zero		1


	//   ....[14]....
        /*0be4*/ 	.word	0x00000660
        /*0be8*/ 	.word	0x000000ff
        /*0bec*/ 	.word	0x00028490
        /*0bf0*/ 	.short	0x0100
        /*0bf2*/ 	.byte	0x08
	.zero		1


	//   ....[15]....
        /*0bf4*/ 	.word	0x00000670
        /*0bf8*/ 	.word	0x000000ff
        /*0bfc*/ 	.word	0x000284a0
        /*0c00*/ 	.short	0x0100
        /*0c02*/ 	.byte	0x08
	.zero		1


	//   ....[16]....
        /*0c04*/ 	.word	0x00000680
        /*0c08*/ 	.word	0x000000ff
        /*0c0c*/ 	.word	0x00028498
        /*0c10*/ 	.short	0x0100
        /*0c12*/ 	.byte	0x08
	.zero		1


	//   ....[17]....
        /*0c14*/ 	.word	0x00000690
        /*0c18*/ 	.word	0x000000ff
        /*0c1c*/ 	.word	0x000284a8
        /*0c20*/ 	.short	0x0100
        /*0c22*/ 	.byte	0x08
	.zero		1


	//   ....[18]....
        /*0c24*/ 	.word	0x000007e0
        /*0c28*/ 	.word	0x000000ff
        /*0c2c*/ 	.word	0x000284b0
        /*0c30*/ 	.short	0x0100
        /*0c32*/ 	.byte	0x08
	.zero		1


	//   ....[19]....
        /*0c34*/ 	.word	0x000007f0
        /*0c38*/ 	.word	0x000000ff
        /*0c3c*/ 	.word	0x000284c0
        /*0c40*/ 	.short	0x0100
        /*0c42*/ 	.byte	0x08
	.zero		1


	//   ....[20]....
        /*0c44*/ 	.word	0x00000800
        /*0c48*/ 	.word	0x000000ff
        /*0c4c*/ 	.word	0x000284b8
        /*0c50*/ 	.short	0x0100
        /*0c52*/ 	.byte	0x08
	.zero		1


	//   ....[21]....
        /*0c54*/ 	.word	0x00000810
        /*0c58*/ 	.word	0x000000ff
        /*0c5c*/ 	.word	0x000284c8
        /*0c60*/ 	.short	0x0100
        /*0c62*/ 	.byte	0x08
	.zero		1


	//   ....[22]....
        /*0c64*/ 	.word	0x00002720
        /*0c68*/ 	.word	0x000000ff
        /*0c6c*/ 	.word	0x00028400
        /*0c70*/ 	.short	0x010a
        /*0c72*/ 	.byte	0x2b
	.zero		1


	//   ....[23]....
        /*0c74*/ 	.word	0x000027f0
        /*0c78*/ 	.word	0x000000ff
        /*0c7c*/ 	.word	0x00028430
        /*0c80*/ 	.short	0x010a
        /*0c82*/ 	.byte	0x2d
	.zero		1


	//   ....[24]....
        /*0c84*/ 	.word	0x00002830
        /*0c88*/ 	.word	0x000000ff
        /*0c8c*/ 	.word	0x00028430
        /*0c90*/ 	.short	0x010a
        /*0c92*/ 	.byte	0x2d
	.zero		1


	//   ....[25]....
        /*0c94*/ 	.word	0x00002dd0
        /*0c98*/ 	.word	0x000000ff
        /*0c9c*/ 	.word	0x00000000
        /*0ca0*/ 	.short	0x0101
        /*0ca2*/ 	.byte	0x06
	.zero		1


	//   ....[26]....
        /*0ca4*/ 	.word	0x00004400
        /*0ca8*/ 	.word	0x000000ff
        /*0cac*/ 	.word	0x00028450
        /*0cb0*/ 	.short	0x010a
        /*0cb2*/ 	.byte	0x2d
	.zero		1


	//   ....[27]....
        /*0cb4*/ 	.word	0x00004440
        /*0cb8*/ 	.word	0x000000ff
        /*0cbc*/ 	.word	0x00028450
        /*0cc0*/ 	.short	0x010a
        /*0cc2*/ 	.byte	0x2d
	.zero		1


	//   ....[28]....
        /*0cc4*/ 	.word	0x00004640
        /*0cc8*/ 	.word	0x000000ff
        /*0ccc*/ 	.word	0x00000000
        /*0cd0*/ 	.short	0x0101
        /*0cd2*/ 	.byte	0x2d
	.zero		1


	//   ....[29]....
        /*0cd4*/ 	.word	0x00004950
        /*0cd8*/ 	.word	0x000000ff
        /*0cdc*/ 	.word	0x00028430
        /*0ce0*/ 	.short	0x010a
        /*0ce2*/ 	.byte	0x2d
	.zero		1


	//   ....[30]....
        /*0ce4*/ 	.word	0x00004990
        /*0ce8*/ 	.word	0x000000ff
        /*0cec*/ 	.word	0x00028430
        /*0cf0*/ 	.short	0x010a
        /*0cf2*/ 	.byte	0x2d
	.zero		1


	//   ....[31]....
        /*0cf4*/ 	.word	0x00004de0
        /*0cf8*/ 	.word	0x000000ff
        /*0cfc*/ 	.word	0x00000000
        /*0d00*/ 	.short	0x0101
        /*0d02*/ 	.byte	0x06
	.zero		1


	//   ....[32]....
        /*0d04*/ 	.word	0x00006c80
        /*0d08*/ 	.word	0x000000ff
        /*0d0c*/ 	.word	0x00028450
        /*0d10*/ 	.short	0x010a
        /*0d12*/ 	.byte	0x2d
	.zero		1


	//   ....[33]....
        /*0d14*/ 	.word	0x00006cd0
        /*0d18*/ 	.word	0x000000ff
        /*0d1c*/ 	.word	0x00028450
        /*0d20*/ 	.short	0x010a
        /*0d22*/ 	.byte	0x2d
	.zero		1


	//   ....[34]....
        /*0d24*/ 	.word	0x00006e40
        /*0d28*/ 	.word	0x000000ff
        /*0d2c*/ 	.word	0x00000000
        /*0d30*/ 	.short	0x0101
        /*0d32*/ 	.byte	0x2d
	.zero		1


	//   ....[35]....
        /*0d34*/ 	.word	0x00007220
        /*0d38*/ 	.word	0x000000ff
        /*0d3c*/ 	.word	0x00028430
        /*0d40*/ 	.short	0x010a
        /*0d42*/ 	.byte	0x2b
	.zero		1


	//   ....[36]....
        /*0d44*/ 	.word	0x00007260
        /*0d48*/ 	.word	0x000000ff
        /*0d4c*/ 	.word	0x00028430
        /*0d50*/ 	.short	0x010a
        /*0d52*/ 	.byte	0x2b
	.zero		1


	//   ....[37]....
        /*0d54*/ 	.word	0x000075d0
        /*0d58*/ 	.word	0x000000ff
        /*0d5c*/ 	.word	0x00000000
        /*0d60*/ 	.short	0x0101
        /*0d62*/ 	.byte	0x06
	.zero		1


	//   ....[38]....
        /*0d64*/ 	.word	0x000087e0
        /*0d68*/ 	.word	0x000000ff
        /*0d6c*/ 	.word	0x00028450
        /*0d70*/ 	.short	0x010a
        /*0d72*/ 	.byte	0x2b
	.zero		1


	//   ....[39]....
        /*0d74*/ 	.word	0x00008830
        /*0d78*/ 	.word	0x000000ff
        /*0d7c*/ 	.word	0x00028450
        /*0d80*/ 	.short	0x010a
        /*0d82*/ 	.byte	0x2b
	.zero		1


	//   ....[40]....
        /*0d84*/ 	.word	0x00008980
        /*0d88*/ 	.word	0x000000ff
        /*0d8c*/ 	.word	0x00000000
        /*0d90*/ 	.short	0x0101
        /*0d92*/ 	.byte	0x2b
	.zero		1


	//   ....[41]....
        /*0d94*/ 	.word	0x00008b00
        /*0d98*/ 	.word	0x000000ff
        /*0d9c*/ 	.word	0x00028430
        /*0da0*/ 	.short	0x010a
        /*0da2*/ 	.byte	0x2c
	.zero		1


	//   ....[42]....
        /*0da4*/ 	.word	0x00008b40
        /*0da8*/ 	.word	0x000000ff
        /*0dac*/ 	.word	0x00028430
        /*0db0*/ 	.short	0x010a
        /*0db2*/ 	.byte	0x2c
	.zero		1


	//   ....[43]....
        /*0db4*/ 	.word	0x00008f80
        /*0db8*/ 	.word	0x000000ff
        /*0dbc*/ 	.word	0x00000000
        /*0dc0*/ 	.short	0x0101
        /*0dc2*/ 	.byte	0x06
	.zero		1


	//   ....[44]....
        /*0dc4*/ 	.word	0x0000ae20
        /*0dc8*/ 	.word	0x000000ff
        /*0dcc*/ 	.word	0x00028450
        /*0dd0*/ 	.short	0x010a
        /*0dd2*/ 	.byte	0x2c
	.zero		1


	//   ....[45]....
        /*0dd4*/ 	.word	0x0000ae70
        /*0dd8*/ 	.word	0x000000ff
        /*0ddc*/ 	.word	0x00028450
        /*0de0*/ 	.short	0x010a
        /*0de2*/ 	.byte	0x2c
	.zero		1


	//   ....[46]....
        /*0de4*/ 	.word	0x0000afe0
        /*0de8*/ 	.word	0x000000ff
        /*0dec*/ 	.word	0x00000000
        /*0df0*/ 	.short	0x0101
        /*0df2*/ 	.byte	0x2c
	.zero		1


	//   ....[47]....
        /*0df4*/ 	.word	0x0000f130
        /*0df8*/ 	.word	0x000000ff
        /*0dfc*/ 	.word	0x00000000
        /*0e00*/ 	.short	0x0101
        /*0e02*/ 	.byte	0x07
	.zero		1


	//   ....[48]....
        /*0e04*/ 	.word	0x0000f980
        /*0e08*/ 	.word	0x000000ff
        /*0e0c*/ 	.word	0x00000000
        /*0e10*/ 	.short	0x0101
        /*0e12*/ 	.byte	0x07
	.zero		1


	//   ....[49]....
        /*0e14*/ 	.word	0x00014600
        /*0e18*/ 	.word	0x00000000
        /*0e1c*/ 	.word	0x00028480
        /*0e20*/ 	.short	0x010a
        /*0e22*/ 	.byte	0x3f
	.zero		1


	//   ....[50]....
        /*0e24*/ 	.word	0x00014a60
        /*0e28*/ 	.word	0x00000000
        /*0e2c*/ 	.word	0x00028470
        /*0e30*/ 	.short	0x0107
        /*0e32*/ 	.byte	0x3f
	.zero		1


	//   ....[51]....
        /*0e34*/ 	.word	0x00014b10
        /*0e38*/ 	.word	0x00000000
        /*0e3c*/ 	.word	0x00028470
        /*0e40*/ 	.short	0x0101
        /*0e42*/ 	.byte	0x3f
	.zero		1


	//   ....[52]....
        /*0e44*/ 	.word	0x00014b40
        /*0e48*/ 	.word	0x00000000
        /*0e4c*/ 	.word	0x00028440
        /*0e50*/ 	.short	0x010a
        /*0e52*/ 	.byte	0x3f
	.zero		1


	//   ....[53]....
        /*0e54*/ 	.word	0x00014f00
        /*0e58*/ 	.word	0x00000000
        /*0e5c*/ 	.word	0x00028430
        /*0e60*/ 	.short	0x0107
        /*0e62*/ 	.byte	0x3f
	.zero		1


	//   ....[54]....
        /*0e64*/ 	.word	0x00014fb0
        /*0e68*/ 	.word	0x00000000
        /*0e6c*/ 	.word	0x00028430
        /*0e70*/ 	.short	0x0101
        /*0e72*/ 	.byte	0x3f
	.zero		1


	//   ....[55]....
        /*0e74*/ 	.word	0x00015a40
        /*0e78*/ 	.word	0x00000011
        /*0e7c*/ 	.word	0x00028400
        /*0e80*/ 	.short	0x0107
        /*0e82*/ 	.byte	0x3f
	.zero		1


	//   ....[56]....
        /*0e84*/ 	.word	0x00015b40
        /*0e88*/ 	.word	0x00000011
        /*0e8c*/ 	.word	0x00028400
        /*0e90*/ 	.short	0x0101
        /*0e92*/ 	.byte	0x3f
	.zero		1


	//   ....[57]....
        /*0e94*/ 	.word	0x00015b70
        /*0e98*/ 	.word	0x00000011
        /*0e9c*/ 	.word	0x00028420
        /*0ea0*/ 	.short	0x010a
        /*0ea2*/ 	.byte	0x3f
	.zero		1


	//   ....[58]....
        /*0ea4*/ 	.word	0x00015e90
        /*0ea8*/ 	.word	0x00000000
        /*0eac*/ 	.word	0x00028480
        /*0eb0*/ 	.short	0x010a
        /*0eb2*/ 	.byte	0x3f
	.zero		1


	//   ....[59]....
        /*0eb4*/ 	.word	0x00016220
        /*0eb8*/ 	.word	0x00000000
        /*0ebc*/ 	.word	0x00028470
        /*0ec0*/ 	.short	0x0107
        /*0ec2*/ 	.byte	0x3f
	.zero		1


	//   ....[60]....
        /*0ec4*/ 	.word	0x000162d0
        /*0ec8*/ 	.word	0x00000000
        /*0ecc*/ 	.word	0x00028470
        /*0ed0*/ 	.short	0x0101
        /*0ed2*/ 	.byte	0x3f
	.zero		1


	//   ....[61]....
        /*0ed4*/ 	.word	0x00016300
        /*0ed8*/ 	.word	0x00000000
        /*0edc*/ 	.word	0x00028440
        /*0ee0*/ 	.short	0x010a
        /*0ee2*/ 	.byte	0x3f
	.zero		1


	//   ....[62]....
        /*0ee4*/ 	.word	0x00016660
        /*0ee8*/ 	.word	0x00000000
        /*0eec*/ 	.word	0x00028430
        /*0ef0*/ 	.short	0x0107
        /*0ef2*/ 	.byte	0x3f
	.zero		1


	//   ....[63]....
        /*0ef4*/ 	.word	0x00016710
        /*0ef8*/ 	.word	0x00000000
        /*0efc*/ 	.word	0x00028430
        /*0f00*/ 	.short	0x0101
        /*0f02*/ 	.byte	0x3f
	.zero		1


	//   ....[64]....
        /*0f04*/ 	.word	0x000167a0
        /*0f08*/ 	.word	0x00000000
        /*0f0c*/ 	.word	0x00028470
        /*0f10*/ 	.short	0x010a
        /*0f12*/ 	.byte	0x3f
	.zero		1


	//   ....[65]....
        /*0f14*/ 	.word	0x00016820
        /*0f18*/ 	.word	0x00000000
        /*0f1c*/ 	.word	0x00028460
        /*0f20*/ 	.short	0x010a
        /*0f22*/ 	.byte	0x3f
	.zero		1


	//   ....[66]....
        /*0f24*/ 	.word	0x00016c30
        /*0f28*/ 	.word	0x00000000
        /*0f2c*/ 	.word	0x00028450
        /*0f30*/ 	.short	0x0101
        /*0f32*/ 	.byte	0x3f
	.zero		1


	//   ....[67]....
        /*0f34*/ 	.word	0x00016cb0
        /*0f38*/ 	.word	0x00000000
        /*0f3c*/ 	.word	0x00000000
        /*0f40*/ 	.short	0x0101
        /*0f42*/ 	.byte	0x3f
	.zero		1


	//   ....[68]....
        /*0f44*/ 	.word	0x00016e70
        /*0f48*/ 	.word	0x00000012
        /*0f4c*/ 	.word	0x00028470
        /*0f50*/ 	.short	0x010a
        /*0f52*/ 	.byte	0x3f
	.zero		1


	//   ....[69]....
        /*0f54*/ 	.word	0x00016ee0
        /*0f58*/ 	.word	0x00000012
        /*0f5c*/ 	.word	0x00028460
        /*0f60*/ 	.short	0x010a
        /*0f62*/ 	.byte	0x3f
	.zero		1


	//   ....[70]....
        /*0f64*/ 	.word	0x00017300
        /*0f68*/ 	.word	0x00000012
        /*0f6c*/ 	.word	0x00028450
        /*0f70*/ 	.short	0x0101
        /*0f72*/ 	.byte	0x3f
	.zero		1


	//   ....[71]....
        /*0f74*/ 	.word	0x00017380
        /*0f78*/ 	.word	0x00000012
        /*0f7c*/ 	.word	0x00000000
        /*0f80*/ 	.short	0x0101
        /*0f82*/ 	.byte	0x3f
	.zero		1


	//   ....[72]....
        /*0f84*/ 	.word	0x00018430
        /*0f88*/ 	.word	0x00000005
        /*0f8c*/ 	.word	0x00028420
        /*0f90*/ 	.short	0x010a
        /*0f92*/ 	.byte	0x3f
	.zero		1


	//   ....[73]....
        /*0f94*/ 	.word	0x000185d0
        /*0f98*/ 	.word	0x00000003
        /*0f9c*/ 	.word	0x00028440
        /*0fa0*/ 	.short	0x010a
        /*0fa2*/ 	.byte	0x3f
	.zero		1


	//   ....[74]....
        /*0fa4*/ 	.word	0x00018670
        /*0fa8*/ 	.word	0x00000005
        /*0fac*/ 	.word	0x00028440
        /*0fb0*/ 	.short	0x010a
        /*0fb2*/ 	.byte	0x3f
	.zero		1


	//   ....[75]....
        /*0fb4*/ 	.word	0x000186b0
        /*0fb8*/ 	.word	0x00000003
        /*0fbc*/ 	.word	0x00028460
        /*0fc0*/ 	.short	0x010a
        /*0fc2*/ 	.byte	0x3f
	.zero		1


	//   ....[76]....
        /*0fc4*/ 	.word	0x000186f0
        /*0fc8*/ 	.word	0x00000005
        /*0fcc*/ 	.word	0x00028460
        /*0fd0*/ 	.short	0x010a
        /*0fd2*/ 	.byte	0x3f
	.zero		1


	//   ....[77]....
        /*0fd4*/ 	.word	0x00018730
        /*0fd8*/ 	.word	0x00000003
        /*0fdc*/ 	.word	0x00028480
        /*0fe0*/ 	.short	0x010a
        /*0fe2*/ 	.byte	0x3f
	.zero		1


	//   ....[78]....
        /*0fe4*/ 	.word	0x00018770
        /*0fe8*/ 	.word	0x00000005
        /*0fec*/ 	.word	0x00028480
        /*0ff0*/ 	.short	0x010a
        /*0ff2*/ 	.byte	0x3f
	.zero		1


	//   ....[79]....
        /*0ff4*/ 	.word	0x000187e0
        /*0ff8*/ 	.word	0x00000003
        /*0ffc*/ 	.word	0x00028400
        /*1000*/ 	.short	0x010a
        /*1002*/ 	.byte	0x3f
	.zero		1


	//   ....[80]....
        /*1004*/ 	.word	0x00018840
        /*1008*/ 	.word	0x00000000
        /*100c*/ 	.word	0x00028430
        /*1010*/ 	.short	0x010a
        /*1012*/ 	.byte	0x3f
	.zero		1


	//   ....[81]....
        /*1014*/ 	.word	0x000188a0
        /*1018*/ 	.word	0x00000008
        /*101c*/ 	.word	0x00028450
        /*1020*/ 	.short	0x010a
        /*1022*/ 	.byte	0x3f
	.zero		1


	//   ....[82]....
        /*1024*/ 	.word	0x00018900
        /*1028*/ 	.word	0x00000005
        /*102c*/ 	.word	0x00028430
        /*1030*/ 	.short	0x010a
        /*1032*/ 	.byte	0x3f
	.zero		1


	//   ....[83]....
        /*1034*/ 	.word	0x00018960
        /*1038*/ 	.word	0x00000007
        /*103c*/ 	.word	0x00028450
        /*1040*/ 	.short	0x010a
        /*1042*/ 	.byte	0x3f
	.zero		1


	//   ....[84]....
        /*1044*/ 	.word	0x000189c0
        /*1048*/ 	.word	0x00000005
        /*104c*/ 	.word	0x00028430
        /*1050*/ 	.short	0x010a
        /*1052*/ 	.byte	0x3f
	.zero		1


	//   ....[85]....
        /*1054*/ 	.word	0x00018a20
        /*1058*/ 	.word	0x0000000b
        /*105c*/ 	.word	0x00028450
        /*1060*/ 	.short	0x010a
        /*1062*/ 	.byte	0x3f
	.zero		1


	//   ....[86]....
        /*1064*/ 	.word	0x00018a80
        /*1068*/ 	.word	0x00000005
        /*106c*/ 	.word	0x00028430
        /*1070*/ 	.short	0x010a
        /*1072*/ 	.byte	0x3f
	.zero		1


	//   ....[87]....
        /*1074*/ 	.word	0x00018ae0
        /*1078*/ 	.word	0x00000007
        /*107c*/ 	.word	0x00028450
        /*1080*/ 	.short	0x010a
        /*1082*/ 	.byte	0x3f
	.zero		1


	//   ....[88]....
        /*1084*/ 	.word	0x00018be0
        /*1088*/ 	.word	0x00000000
        /*108c*/ 	.word	0x00028480
        /*1090*/ 	.short	0x010a
        /*1092*/ 	.byte	0x3f
	.zero		1


	//   ....[89]....
        /*1094*/ 	.word	0x000191e0
        /*1098*/ 	.word	0x00000000
        /*109c*/ 	.word	0x00028440
        /*10a0*/ 	.short	0x010a
        /*10a2*/ 	.byte	0x3f
	.zero		1


	//   ....[90]....
        /*10a4*/ 	.word	0x0001a120
        /*10a8*/ 	.word	0x00000011
        /*10ac*/ 	.word	0x00028420
        /*10b0*/ 	.short	0x010a
        /*10b2*/ 	.byte	0x3f
	.zero		1


	//   ....[91]....
        /*10b4*/ 	.word	0x0001a170
        /*10b8*/ 	.word	0x00000000
        /*10bc*/ 	.word	0x00028480
        /*10c0*/ 	.short	0x010a
        /*10c2*/ 	.byte	0x3f
	.zero		1


	//   ....[92]....
        /*10c4*/ 	.word	0x0001a660
        /*10c8*/ 	.word	0x00000000
        /*10cc*/ 	.word	0x00028440
        /*10d0*/ 	.short	0x010a
        /*10d2*/ 	.byte	0x3f
	.zero		1


	//   ....[93]....
        /*10d4*/ 	.word	0x0001ab00
        /*10d8*/ 	.word	0x00000000
        /*10dc*/ 	.word	0x00028470
        /*10e0*/ 	.short	0x010a
        /*10e2*/ 	.byte	0x3f
	.zero		1


	//   ....[94]....
        /*10e4*/ 	.word	0x0001ab50
        /*10e8*/ 	.word	0x00000000
        /*10ec*/ 	.word	0x00028460
        /*10f0*/ 	.short	0x010a
        /*10f2*/ 	.byte	0x3f
	.zero		1


	//   ....[95]....
        /*10f4*/ 	.word	0x0001aba0
        /*10f8*/ 	.word	0x00000012
        /*10fc*/ 	.word	0x00028470
        /*1100*/ 	.short	0x010a
        /*1102*/ 	.byte	0x3f
	.zero		1


	//   ....[96]....
        /*1104*/ 	.word	0x0001abf0
        /*1108*/ 	.word	0x00000012
        /*110c*/ 	.word	0x00028460
        /*1110*/ 	.short	0x010a
        /*1112*/ 	.byte	0x3f
	.zero		1


	//   ....[97]....
        /*1114*/ 	.word	0x0001ac40
        /*1118*/ 	.word	0x00000005
        /*111c*/ 	.word	0x00028420
        /*1120*/ 	.short	0x010a
        /*1122*/ 	.byte	0x3f
	.zero		1


	//   ....[98]....
        /*1124*/ 	.word	0x0001ade0
        /*1128*/ 	.word	0x00000003
        /*112c*/ 	.word	0x00028440
        /*1130*/ 	.short	0x010a
        /*1132*/ 	.byte	0x3f
	.zero		1


	//   ....[99]....
        /*1134*/ 	.word	0x0001ae30
        /*1138*/ 	.word	0x00000005
        /*113c*/ 	.word	0x00028440
        /*1140*/ 	.short	0x010a
        /*1142*/ 	.byte	0x3f
	.zero		1


	//   ....[100]....
        /*1144*/ 	.word	0x0001ae80
        /*1148*/ 	.word	0x00000003
        /*114c*/ 	.word	0x00028460
        /*1150*/ 	.short	0x010a
        /*1152*/ 	.byte	0x3f
	.zero		1


	//   ....[101]....
        /*1154*/ 	.word	0x0001aed0
        /*1158*/ 	.word	0x00000005
        /*115c*/ 	.word	0x00028460
        /*1160*/ 	.short	0x010a
        /*1162*/ 	.byte	0x3f
	.zero		1


	//   ....[102]....
        /*1164*/ 	.word	0x0001af20
        /*1168*/ 	.word	0x00000003
        /*116c*/ 	.word	0x00028480
        /*1170*/ 	.short	0x010a
        /*1172*/ 	.byte	0x3f
	.zero		1


	//----- nvinfo : EIATTR_NUM_MBARRIERS
	.align		4
.L_214:
        /*1174*/ 	.byte	0x03, 0x38
        /*1176*/ 	.short	0x0016


	//----- nvinfo : EIATTR_EXIT_INSTR_OFFSETS
	.align		4
        /*1178*/ 	.byte	0x04, 0x1c
        /*117a*/ 	.short	(.L_216 - .L_215)


	//   ....[0]....
.L_215:
        /*117c*/ 	.word	0x000009e0


	//   ....[1]....
        /*1180*/ 	.word	0x00011ba0


	//   ....[2]....
        /*1184*/ 	.word	0x000187c0


	//----- nvinfo : EIATTR_MAX_THREADS
	.align		4
.L_216:
        /*1188*/ 	.byte	0x04, 0x05
        /*118a*/ 	.short	(.L_218 - .L_217)
.L_217:
        /*118c*/ 	.word	0x00000180
        /*1190*/ 	.word	0x00000001
        /*1194*/ 	.word	0x00000001


	//----- nvinfo : EIATTR_CRS_STACK_SIZE
	.align		4
.L_218:
        /*1198*/ 	.byte	0x04, 0x1e
        /*119a*/ 	.short	(.L_220 - .L_219)
.L_219:
        /*119c*/ 	.word	0x00000000


	//----- nvinfo : EIATTR_CBANK_PARAM_SIZE
	.align		4
.L_220:
        /*11a0*/ 	.byte	0x03, 0x19
        /*11a2*/ 	.short	0x0af0


	//----- nvinfo : EIATTR_PARAM_CBANK
	.align		4
        /*11a4*/ 	.byte	0x04, 0x0a
        /*11a6*/ 	.short	(.L_222 - .L_221)
	.align		4
.L_221:
        /*11a8*/ 	.word	index@(.nv.constant0._ZN7cutlass13device_kernelIN5flash11enable_sm90INS1_16FlashAttnFwdSm90INS1_25CollectiveMainloopFwdSm90ILi2EN4cute5tupleIJNS5_1CILi1EEES8_S8_EEENS6_IJNS7_ILi128EEENS7_ILi64EEENS7_ILi256EEEEEELi256ENS_12float_e4m3_tEfNS_4arch4Sm90ELb0ELb1ELb0ELb1ELb1ELb0ELb0ELb1ELb0ELb1ELb1ELb0EEENS1_21CollectiveEpilogueFwdINS6_IJSA_SC_SB_EEES9_NS_10bfloat16_tESG_Li256ELb1ELb1ELb1ELb1EEENS1_36VarlenDynamicPersistentTileSchedulerILi128ELi64ELi256ELi128ELb1ELb1ELb1ELb1ELb0ELb1EEEEEEEEEvNT_6ParamsE)
        /*11ac*/ 	.short	0x0210
        /*11ae*/ 	.short	0x0af0


	//----- nvinfo : EIATTR_SW_WAR
	.align		4
.L_222:
        /*11b0*/ 	.byte	0x04, 0x36
        /*11b2*/ 	.short	(.L_224 - .L_223)
.L_223:
        /*11b4*/ 	.word	0x00000008
.L_224:


//--------------------- .nv.info._ZN7cutlass13device_kernelIN5flash11enable_sm90INS1_16FlashAttnFwdSm90INS1_25CollectiveMainloopFwdSm90ILi2EN4cute5tupleIJNS5_1CILi1EEES8_S8_EEENS6_IJNS7_ILi128EEENS7_ILi64EEENS7_ILi256EEEEEELi256ENS_12float_e4m3_tEfNS_4arch4Sm90ELb0ELb1ELb0ELb1ELb1ELb1ELb0ELb1ELb0ELb1ELb1ELb0EEENS1_21CollectiveEpilogueFwdINS6_IJSA_SC_SB_EEES9_NS_10bfloat16_tESG_Li256ELb1ELb1ELb1ELb1EEENS1_36VarlenDynamicPersistentTileSchedulerILi128ELi64ELi256ELi128ELb1ELb1ELb1ELb1ELb0ELb1EEEEEEEEEvNT_6ParamsE --------------------------
	.section	.nv.info._ZN7cutlass13device_kernelIN5flash11enable_sm90INS1_16FlashAttnFwdSm90INS1_25CollectiveMainloopFwdSm90ILi2EN4cute5tupleIJNS5_1CILi1EEES8_S8_EEENS6_IJNS7_ILi128EEENS7_ILi64EEENS7_ILi256EEEEEELi256ENS_12float_e4m3_tEfNS_4arch4Sm90ELb0ELb1ELb0ELb1ELb1ELb1ELb0ELb1ELb0ELb1ELb1ELb0EEENS1_21CollectiveEpilogueFwdINS6_IJSA_SC_SB_EEES9_NS_10bfloat16_tESG_Li256ELb1ELb1ELb1ELb1EEENS1_36VarlenDynamicPersistentTileSchedulerILi128ELi64ELi256ELi128ELb1ELb1ELb1ELb1ELb0ELb1EEEEEEEEEvNT_6ParamsE,"",@"SHT_CUDA_INFO"
	.sectionflags	@""
	.align	4


	//----- nvinfo : EIATTR_CUDA_API_VERSION
	.align		4
        /*0000*/ 	.byte	0x04, 0x37
        /*0002*/ 	.short	(.L_226 - .L_225)
.L_225:
        /*0004*/ 	.word	0x00000082


	//----- nvinfo : EIATTR_KPARAM_INFO
	.align		4
.L_226:
        /*0008*/ 	.byte	0x04, 0x17
        /*000a*/ 	.short	(.L_228 - .L_227)
.L_227:
        /*000c*/ 	.word	0x00000000
        /*0010*/ 	.short	0x0000
        /*0012*/ 	.short	0x0070
        /*0014*/ 	.byte	0x00, 0xf0, 0x01, 0x2a


	//----- nvinfo : EIATTR_SPARSE_MMA_MASK
	.align		4
.L_228:
        /*0018*/ 	.byte	0x03, 0x50
        /*001a*/ 	.short	0x0000


	//----- nvinfo : EIATTR_MAXREG_COUNT
	.align		4
        /*001c*/ 	.byte	0x03, 0x1b
        /*001e*/ 	.short	0x00a8


	//----- nvinfo : EIATTR_NUM_BARRIERS
	.align		4
        /*0020*/ 	.byte	0x02, 0x4c
        /*0022*/ 	.byte	0x10
	.zero		1


	//----- nvinfo : EIATTR_EXTERNS
	.align		4
        /*0024*/ 	.byte	0x04, 0x0f
        /*0026*/ 	.short	(.L_230 - .L_229)


	//   ....[0]....
	.align		4
.L_229:
        /*0028*/ 	.word	index@(__assertfail)


	//----- nvinfo : EIATTR_ANNOTATIONS
	.align		4
.L_230:
        /*002c*/ 	.byte	0x04, 0x55
        /*002e*/ 	.short	(.L_232 - .L_231)


	//   ....[0]....
.L_231:
        /* <DEDUP_REMOVED lines=56> */


	//----- nvinfo : EIATTR_MERCURY_ISA_VERSION
	.align		4
.L_232:
        /*03a0*/ 	.byte	0x03, 0x5f
        /*03a2*/ 	.short	0x0101


	//----- nvinfo : EIATTR_UNUSED_LOAD_BYTE_OFFSET
	.align		4
        /*03a4*/ 	.byte	0x04, 0x44
        /*03a6*/ 	.short	(.L_234 - .L_233)


	//   ....[0]....
.L_233:
        /*03a8*/ 	.word	0x00000aa0
        /*03ac*/ 	.word	0x0000fff0


	//   ....[1]....
        /*03b0*/ 	.word	0x0001ba90
        /*03b4*/ 	.word	0x0000fff0


	//----- nvinfo : EIATTR_INT_WARP_WIDE_INSTR_OFFSETS
	.align		4
.L_234:
        /*03b8*/ 	.byte	0x04, 0x31
        /*03ba*/ 	.short	(.L_236 - .L_235)


	//   ....[0]....
.L_235:
        /*03bc*/ 	.word	0x00000130


	//   ....[1]....
        /*03c0*/ 	.word	0x00000170


	//   ....[2]....
        /*03c4*/ 	.word	0x000001e0


	//   ....[3]....
        /*03c8*/ 	.word	0x00026000


	//   ....[4]....
        /*03cc*/ 	.word	0x00026090


	//   ....[5]....
        /*03d0*/ 	.word	0x00029310


	//   ....[6]....
        /*03d4*/ 	.word	0x000293a0


	//----- nvinfo : EIATTR_COOP_GROUP_MASK_REGIDS
	.align		4
.L_236:
        /*03d8*/ 	.byte	0x04, 0x29
        /*03da*/ 	.short	(.L_238 - .L_237)


	//   ....[0]....
.L_237:
        /*03dc*/ 	.word	0xffffffff


	//   ....[1]....
        /*03e0*/ 	.word	0xffffffff


	//   ....[2]....
        /*03e4*/ 	.word	0xffffffff


	//   ....[3]....
        /*03e8*/ 	.word	0xffffffff


	//   ....[4]....
        /*03ec*/ 	.word	0xffffffff


	//   ....[5]....
        /*03f0*/ 	.word	0xffffffff


	//   ....[6]....
        /*03f4*/ 	.word	0xffffffff


	//   ....[7]....
        /*03f8*/ 	.word	0xffffffff


	//   ....[8]....
        /*03fc*/ 	.word	0xffffffff


	//   ....[9]....
        /*0400*/ 	.word	0xffffffff


	//   ....[10]....
        /*0404*/ 	.word	0xffffffff


	//   ....[11]....
        /*0408*/ 	.word	0xffffffff


	//   ....[12]....
        /*040c*/ 	.word	0xffffffff


	//   ....[13]....
        /*0410*/ 	.word	0xffffffff


	//   ....[14]....
        /*0414*/ 	.word	0xffffffff


	//   ....[15]....
        /*0418*/ 	.word	0xffffffff


	//   ....[16]....
        /*041c*/ 	.word	0xffffffff


	//   ....[17]....
        /*0420*/ 	.word	0xffffffff


	//   ....[18]....
        /*0424*/ 	.word	0xffffffff


	//   ....[19]....
        /*0428*/ 	.word	0xffffffff


	//   ....[20]....
        /*042c*/ 	.word	0xffffffff


	//   ....[21]....
        /*0430*/ 	.word	0xffffffff


	//   ....[22]....
        /*0434*/ 	.word	0xffffffff


	//   ....[23]....
        /*0438*/ 	.word	0xffffffff


	//   ....[24]....
        /*043c*/ 	.word	0xffffffff


	//   ....[25]....
        /*0440*/ 	.word	0xffffffff


	//   ....[26]....
        /*0444*/ 	.word	0xffffffff


	//   ....[27]....
        /*0448*/ 	.word	0xffffffff


	//   ....[28]....
        /*044c*/ 	.word	0xffffffff


	//   ....[29]....
        /*0450*/ 	.word	0xffffffff


	//   ....[30]....
        /*0454*/ 	.word	0xffffffff


	//   ....[31]....
        /*0458*/ 	.word	0xffffffff


	//   ....[32]....
        /*045c*/ 	.word	0xffffffff


	//   ....[33]....
        /*0460*/ 	.word	0xffffffff


	//   ....[34]....
        /*0464*/ 	.word	0xffffffff


	//   ....[35]....
        /*0468*/ 	.word	0xffffffff


	//   ....[36]....
        /*046c*/ 	.word	0xffffffff


	//   ....[37]....
        /*0470*/ 	.word	0xffffffff


	//   ....[38]....
        /*0474*/ 	.word	0xffffffff


	//   ....[39]....
        /*0478*/ 	.word	0xffffffff


	//   ....[40]....
        /*047c*/ 	.word	0xffffffff


	//   ....[41]....
        /*0480*/ 	.word	0xffffffff


	//   ....[42]....
        /*0484*/ 	.word	0xffffffff


	//   ....[43]....
        /*0488*/ 	.word	0xffffffff


	//   ....[44]....
        /*048c*/ 	.word	0xffffffff


	//   ....[45]....
        /*0490*/ 	.word	0xffffffff


	//   ....[46]....
        /*0494*/ 	.word	0xffffffff


	//   ....[47]....
        /*0498*/ 	.word	0xffffffff


	//   ....[48]....
        /*049c*/ 	.word	0xffffffff


	//   ....[49]....
        /*04a0*/ 	.word	0xffffffff


	//   ....[50]....
        /*04a4*/ 	.word	0xffffffff


	//   ....[51]....
        /*04a8*/ 	.word	0xffffffff


	//   ....[52]....
        /*04ac*/ 	.word	0xffffffff


	//   ....[53]....
        /*04b0*/ 	.word	0xffffffff


	//   ....[54]....
        /*04b4*/ 	.word	0xffffffff


	//   ....[55]....
        /*04b8*/ 	.word	0xffffffff


	//   ....[56]....
        /*04bc*/ 	.word	0xffffffff


	//   ....[57]....
        /*04c0*/ 	.word	0xffffffff


	//   ....[58]....
        /*04c4*/ 	.word	0xffffffff


	//   ....[59]....
        /*04c8*/ 	.word	0xffffffff


	//   ....[60]....
        /*04cc*/ 	.word	0xffffffff


	//   ....[61]....
        /*04d0*/ 	.word	0xffffffff


	//   ....[62]....
        /*04d4*/ 	.word	0xffffffff


	//   ....[63]....
        /*04d8*/ 	.word	0xffffffff


	//   ....[64]....
        /*04dc*/ 	.word	0xffffffff


	//   ....[65]....
        /*04e0*/ 	.word	0xffffffff


	//   ....[66]....
        /*04e4*/ 	.word	0xffffffff


	//   ....[67]....
        /*04e8*/ 	.word	0xffffffff


	//   ....[68]....
        /*04ec*/ 	.word	0xffffffff


	//   ....[69]....
        /*04f0*/ 	.word	0xffffffff


	//   ....[70]....
        /*04f4*/ 	.word	0xffffffff


	//   ....[71]....
        /*04f8*/ 	.word	0xffffffff


	//   ....[72]....
        /*04fc*/ 	.word	0xffffffff


	//   ....[73]....
        /*0500*/ 	.word	0xffffffff


	//   ....[74]....
        /*0504*/ 	.word	0xffffffff


	//   ....[75]....
        /*0508*/ 	.word	0xffffffff


	//   ....[76]....
        /*050c*/ 	.word	0xffffffff


	//   ....[77]....
        /*0510*/ 	.word	0xffffffff


	//   ....[78]....
        /*0514*/ 	.word	0xffffffff


	//   ....[79]....
        /*0518*/ 	.word	0xffffffff


	//   ....[80]....
        /*051c*/ 	.word	0xffffffff


	//   ....[81]....
        /*0520*/ 	.word	0xffffffff


	//   ....[82]....
        /*0524*/ 	.word	0xffffffff


	//   ....[83]....
        /*0528*/ 	.word	0xffffffff


	//   ....[84]....
        /*052c*/ 	.word	0xffffffff


	//   ....[85]....
        /*0530*/ 	.word	0xffffffff


	//   ....[86]....
        /*0534*/ 	.word	0xffffffff


	//   ....[87]....
        /*0538*/ 	.word	0xffffffff


	//   ....[88]....
        /*053c*/ 	.word	0xffffffff


	//   ....[89]....
        /*0540*/ 	.word	0xffffffff


	//   ....[90]....
        /*0544*/ 	.word	0xffffffff


	//   ....[91]....
        /*0548*/ 	.word	0xffffffff


	//   ....[92]....
        /*054c*/ 	.word	0xffffffff


	//   ....[93]....
        /*0550*/ 	.word	0xffffffff


	//   ....[94]....
        /*0554*/ 	.word	0xffffffff


	//   ....[95]....
        /*0558*/ 	.word	0xffffffff


	//   ....[96]....
        /*055c*/ 	.word	0xffffffff


	//   ....[97]....
        /*0560*/ 	.word	0xffffffff


	//   ....[98]....
        /*0564*/ 	.word	0xffffffff


	//   ....[99]....
        /*0568*/ 	.word	0xffffffff


	//   ....[100]....
        /*056c*/ 	.word	0xffffffff


	//   ....[101]....
        /*0570*/ 	.word	0xffffffff


	//   ....[102]....
        /*0574*/ 	.word	0xffffffff


	//   ....[103]....
        /*0578*/ 	.word	0xffffffff


	//   ....[104]....
        /*057c*/ 	.word	0xffffffff


	//   ....[105]....
        /*0580*/ 	.word	0xffffffff


	//   ....[106]....
        /*0584*/ 	.word	0xffffffff


	//   ....[107]....
        /*0588*/ 	.word	0xffffffff


	//   ....[108]....
        /*058c*/ 	.word	0xffffffff


	//   ....[109]....
        /*0590*/ 	.word	0xffffffff


	//   ....[110]....
        /*0594*/ 	.word	0xffffffff


	//   ....[111]....
        /*0598*/ 	.word	0xffffffff


	//   ....[112]....
        /*059c*/ 	.word	0xffffffff


	//   ....[113]....
        /*05a0*/ 	.word	0xffffffff


	//   ....[114]....
        /*05a4*/ 	.word	0xffffffff


	//   ....[115]....
        /*05a8*/ 	.word	0xffffffff


	//   ....[116]....
        /*05ac*/ 	.word	0xffffffff


	//   ....[117]....
        /*05b0*/ 	.word	0xffffffff


	//   ....[118]....
        /*05b4*/ 	.word	0xffffffff


	//   ....[119]....
        /*05b8*/ 	.word	0xffffffff


	//   ....[120]....
        /*05bc*/ 	.word	0xffffffff


	//   ....[121]....
        /*05c0*/ 	.word	0xffffffff


	//   ....[122]....
        /*05c4*/ 	.word	0xffffffff


	//   ....[123]....
        /*05c8*/ 	.word	0xffffffff


	//   ....[124]....
        /*05cc*/ 	.word	0xffffffff


	//   ....[125]....
        /*05d0*/ 	.word	0xffffffff


	//   ....[126]....
        /*05d4*/ 	.word	0xffffffff


	//   ....[127]....
        /*05d8*/ 	.word	0xffffffff


	//   ....[128]....
        /*05dc*/ 	.word	0xffffffff


	//   ....[129]....
        /*05e0*/ 	.word	0xffffffff


	//   ....[130]....
        /*05e4*/ 	.word	0xffffffff


	//   ....[131]....
        /*05e8*/ 	.word	0xffffffff


	//   ....[132]....
        /*05ec*/ 	.word	0xffffffff


	//   ....[133]....
        /*05f0*/ 	.word	0xffffffff


	//   ....[134]....
        /*05f4*/ 	.word	0xffffffff


	//   ....[135]....
        /*05f8*/ 	.word	0xffffffff


	//   ....[136]....
        /*05fc*/ 	.word	0xffffffff


	//   ....[137]....
        /*0600*/ 	.word	0xffffffff


	//   ....[138]....
        /*0604*/ 	.word	0xffffffff


	//   ....[139]....
        /*0608*/ 	.word	0xffffffff


	//   ....[140]....
        /*060c*/ 	.word	0xffffffff


	//   ....[141]....
        /*0610*/ 	.word	0xffffffff


	//   ....[142]....
        /*0614*/ 	.word	0xffffffff


	//   ....[143]....
        /*0618*/ 	.word	0xffffffff


	//   ....[144]....
        /*061c*/ 	.word	0xffffffff


	//   ....[145]....
        /*0620*/ 	.word	0xffffffff


	//   ....[146]....
        /*0624*/ 	.word	0xffffffff


	//   ....[147]....
        /*0628*/ 	.word	0xffffffff


	//   ....[148]....
        /*062c*/ 	.word	0xffffffff


	//   ....[149]....
        /*0630*/ 	.word	0xffffffff


	//   ....[150]....
        /*0634*/ 	.word	0xffffffff


	//   ....[151]....
        /*0638*/ 	.word	0xffffffff


	//   ....[152]....
        /*063c*/ 	.word	0xffffffff


	//   ....[153]....
        /*0640*/ 	.word	0xffffffff


	//   ....[154]....
        /*0644*/ 	.word	0xffffffff


	//   ....[155]....
        /*0648*/ 	.word	0xffffffff


	//   ....[156]....
        /*064c*/ 	.word	0xffffffff


	//   ....[157]....
        /*0650*/ 	.word	0xffffffff


	//   ....[158]....
        /*0654*/ 	.word	0xffffffff


	//   ....[159]....
        /*0658*/ 	.word	0xffffffff


	//   ....[160]....
        /*065c*/ 	.word	0xffffffff


	//   ....[161]....
        /*0660*/ 	.word	0xffffffff


	//   ....[162]....
        /*0664*/ 	.word	0xffffffff


	//   ....[163]....
        /*0668*/ 	.word	0xffffffff


	//   ....[164]....
        /*066c*/ 	.word	0xffffffff


	//   ....[165]....
        /*0670*/ 	.word	0xffffffff


	//   ....[166]....
        /*0674*/ 	.word	0xffffffff


	//   ....[167]....
        /*0678*/ 	.word	0xffffffff


	//   ....[168]....
        /*067c*/ 	.word	0xffffffff


	//   ....[169]....
        /*0680*/ 	.word	0xffffffff


	//   ....[170]....
        /*0684*/ 	.word	0xffffffff


	//   ....[171]....
        /*0688*/ 	.word	0xffffffff


	//   ....[172]....
        /*068c*/ 	.word	0xffffffff


	//   ....[173]....
        /*0690*/ 	.word	0xffffffff


	//   ....[174]....
        /*0694*/ 	.word	0xffffffff


	//   ....[175]....
        /*0698*/ 	.word	0xffffffff


	//   ....[176]....
        /*069c*/ 	.word	0xffffffff


	//   ....[177]....
        /*06a0*/ 	.word	0xffffffff


	//   ....[178]....
        /*06a4*/ 	.word	0xffffffff


	//   ....[179]....
        /*06a8*/ 	.word	0xffffffff


	//   ....[180]....
        /*06ac*/ 	.word	0xffffffff


	//   ....[181]....
        /*06b0*/ 	.word	0xffffffff


	//   ....[182]....
        /*06b4*/ 	.word	0xffffffff


	//   ....[183]....
        /*06b8*/ 	.word	0xffffffff


	//   ....[184]....
        /*06bc*/ 	.word	0xffffffff


	//   ....[185]....
        /*06c0*/ 	.word	0xffffffff


	//   ....[186]....
        /*06c4*/ 	.word	0xffffffff


	//   ....[187]....
        /*06c8*/ 	.word	0xffffffff


	//   ....[188]....
        /*06cc*/ 	.word	0xffffffff


	//   ....[189]....
        /*06d0*/ 	.word	0xffffffff


	//   ....[190]....
        /*06d4*/ 	.word	0xffffffff


	//   ....[191]....
        /*06d8*/ 	.word	0xffffffff


	//   ....[192]....
        /*06dc*/ 	.word	0xffffffff


	//   ....[193]....
        /*06e0*/ 	.word	0xffffffff


	//   ....[194]....
        /*06e4*/ 	.word	0xffffffff


	//   ....[195]....
        /*06e8*/ 	.word	0xffffffff


	//   ....[196]....
        /*06ec*/ 	.word	0xffffffff


	//   ....[197]....
        /*06f0*/ 	.word	0xffffffff


	//   ....[198]....
        /*06f4*/ 	.word	0xffffffff


	//   ....[199]....
        /*06f8*/ 	.word	0xffffffff


	//   ....[200]....
        /*06fc*/ 	.word	0xffffffff


	//   ....[201]....
        /*0700*/ 	.word	0xffffffff


	//   ....[202]....
        /*0704*/ 	.word	0xffffffff


	//   ....[203]....
        /*0708*/ 	.word	0xffffffff


	//   ....[204]....
        /*070c*/ 	.word	0xffffffff


	//   ....[205]....
        /*0710*/ 	.word	0xffffffff


	//   ....[206]....
        /*0714*/ 	.word	0xffffffff


	//   ....[207]....
        /*0718*/ 	.word	0xffffffff


	//   ....[208]....
        /*071c*/ 	.word	0xffffffff


	//   ....[209]....
        /*0720*/ 	.word	0xffffffff


	//   ....[210]....
        /*0724*/ 	.word	0xffffffff


	//   ....[211]....
        /*0728*/ 	.word	0xffffffff


	//   ....[212]....
        /*072c*/ 	.word	0xffffffff


	//   ....[213]....
        /*0730*/ 	.word	0xffffffff


	//   ....[214]....
        /*0734*/ 	.word	0xffffffff


	//   ....[215]....
        /*0738*/ 	.word	0xffffffff


	//   ....[216]....
        /*073c*/ 	.word	0xffffffff


	//   ....[217]....
        /*0740*/ 	.word	0xffffffff


	//   ....[218]....
        /*0744*/ 	.word	0xffffffff


	//   ....[219]....
        /*0748*/ 	.word	0xffffffff


	//   ....[220]....
        /*074c*/ 	.word	0xffffffff


	//   ....[221]....
        /*0750*/ 	.word	0xffffffff


	//   ....[222]....
        /*0754*/ 	.word	0xffffffff


	//   ....[223]....
        /*0758*/ 	.word	0xffffffff


	//   ....[224]....
        /*075c*/ 	.word	0xffffffff


	//   ....[225]....
        /*0760*/ 	.word	0xffffffff


	//   ....[226]....
        /*0764*/ 	.word	0xffffffff


	//   ....[227]....
        /*0768*/ 	.word	0xffffffff


	//   ....[228]....
        /*076c*/ 	.word	0xffffffff


	//   ....[229]....
        /*0770*/ 	.word	0xffffffff


	//   ....[230]....
        /*0774*/ 	.word	0xffffffff


	//   ....[231]....
        /*0778*/ 	.word	0xffffffff


	//   ....[232]....
        /*077c*/ 	.word	0xffffffff


	//   ....[233]....
        /*0780*/ 	.word	0xffffffff


	//   ....[234]....
        /*0784*/ 	.word	0xffffffff


	//   ....[235]....
        /*0788*/ 	.word	0xffffffff


	//   ....[236]....
        /*078c*/ 	.word	0xffffffff


	//   ....[237]....
        /*0790*/ 	.word	0xffffffff


	//   ....[238]....
        /*0794*/ 	.word	0xffffffff


	//   ....[239]....
        /*0798*/ 	.word	0xffffffff


	//   ....[240]....
        /*079c*/ 	.word	0xffffffff


	//   ....[241]....
        /*07a0*/ 	.word	0xffffffff


	//   ....[242]....
        /*07a4*/ 	.word	0xffffffff


	//   ....[243]....
        /*07a8*/ 	.word	0xffffffff


	//   ....[244]....
        /*07ac*/ 	.word	0xffffffff


	//   ....[245]....
        /*07b0*/ 	.word	0xffffffff


	//   ....[246]....
        /*07b4*/ 	.word	0xffffffff


	//   ....[247]....
        /*07b8*/ 	.word	0xffffffff


	//   ....[248]....
        /*07bc*/ 	.word	0xffffffff


	//   ....[249]....
        /*07c0*/ 	.word	0xffffffff


	//   ....[250]....
        /*07c4*/ 	.word	0xffffffff


	//   ....[251]....
        /*07c8*/ 	.word	0xffffffff


	//   ....[252]....
        /*07cc*/ 	.word	0xffffffff


	//   ....[253]....
        /*07d0*/ 	.word	0xffffffff


	//   ....[254]....
        /*07d4*/ 	.word	0xffffffff


	//   ....[255]....
        /*07d8*/ 	.word	0xffffffff


	//   ....[0]....
        /*07dc*/ 	.word	0xffffffff


	//   ....[1]....
        /*07e0*/ 	.word	0xffffffff


	//   ....[2]....
        /*07e4*/ 	.word	0xffffffff


	//   ....[3]....
        /*07e8*/ 	.word	0xffffffff


	//   ....[4]....
        /*07ec*/ 	.word	0xffffffff


	//   ....[5]....
        /*07f0*/ 	.word	0xffffffff


	//   ....[6]....
        /*07f4*/ 	.word	0xffffffff


	//   ....[7]....
        /*07f8*/ 	.word	0xffffffff


	//   ....[8]....
        /*07fc*/ 	.word	0xffffffff


	//   ....[9]....
        /*0800*/ 	.word	0xffffffff


	//   ....[10]....
        /*0804*/ 	.word	0xffffffff


	//   ....[11]....
        /*0808*/ 	.word	0xffffffff


	//   ....[12]....
        /*080c*/ 	.word	0xffffffff


	//   ....[13]....
        /*0810*/ 	.word	0xffffffff


	//   ....[14]....
        /*0814*/ 	.word	0xffffffff


	//   ....[15]....
        /*0818*/ 	.word	0xffffffff


	//   ....[16]....
        /*081c*/ 	.word	0xffffffff


	//   ....[17]....
        /*0820*/ 	.word	0xffffffff


	//   ....[18]....
        /*0824*/ 	.word	0xffffffff


	//   ....[19]....
        /*0828*/ 	.word	0xffffffff


	//   ....[20]....
        /*082c*/ 	.word	0xffffffff


	//   ....[21]....
        /*0830*/ 	.word	0xffffffff


	//   ....[22]....
        /*0834*/ 	.word	0xffffffff


	//   ....[23]....
        /*0838*/ 	.word	0xffffffff


	//   ....[24]....
        /*083c*/ 	.word	0xffffffff


	//   ....[25]....
        /*0840*/ 	.word	0xffffffff


	//   ....[26]....
        /*0844*/ 	.word	0xffffffff


	//   ....[27]....
        /*0848*/ 	.word	0xffffffff


	//   ....[28]....
        /*084c*/ 	.word	0xffffffff


	//   ....[29]....
        /*0850*/ 	.word	0xffffffff


	//   ....[30]....
        /*0854*/ 	.word	0xffffffff


	//   ....[31]....
        /*0858*/ 	.word	0xffffffff


	//   ....[32]....
        /*085c*/ 	.word	0xffffffff


	//   ....[33]....
        /*0860*/ 	.word	0xffffffff


	//   ....[34]....
        /*0864*/ 	.word	0xffffffff


	//   ....[35]....
        /*0868*/ 	.word	0xffffffff


	//   ....[36]....
        /*086c*/ 	.word	0xffffffff


	//   ....[37]....
        /*0870*/ 	.word	0xffffffff


	//   ....[38]....
        /*0874*/ 	.word	0xffffffff


	//   ....[39]....
        /*0878*/ 	.word	0xffffffff


	//   ....[40]....
        /*087c*/ 	.word	0xffffffff


	//   ....[41]....
        /*0880*/ 	.word	0xffffffff


	//   ....[42]....
        /*0884*/ 	.word	0xffffffff


	//   ....[43]....
        /*0888*/ 	.word	0xffffffff


	//   ....[44]....
        /*088c*/ 	.word	0xffffffff


	//   ....[45]....
        /*0890*/ 	.word	0xffffffff


	//   ....[46]....
        /*0894*/ 	.word	0xffffffff


	//   ....[47]....
        /*0898*/ 	.word	0xffffffff


	//   ....[48]....
        /*089c*/ 	.word	0xffffffff


	//   ....[49]....
        /*08a0*/ 	.word	0xffffffff


	//   ....[50]....
        /*08a4*/ 	.word	0xffffffff


	//   ....[51]....
        /*08a8*/ 	.word	0xffffffff


	//   ....[52]....
        /*08ac*/ 	.word	0xffffffff


	//   ....[53]....
        /*08b0*/ 	.word	0xffffffff


	//   ....[54]....
        /*08b4*/ 	.word	0xffffffff


	//   ....[55]....
        /*08b8*/ 	.word	0xffffffff


	//   ....[56]....
        /*08bc*/ 	.word	0xffffffff


	//   ....[57]....
        /*08c0*/ 	.word	0xffffffff


	//   ....[58]....
        /*08c4*/ 	.word	0xffffffff


	//   ....[59]....
        /*08c8*/ 	.word	0xffffffff


	//   ....[60]....
        /*08cc*/ 	.word	0xffffffff


	//   ....[61]....
        /*08d0*/ 	.word	0xffffffff


	//   ....[62]....
        /*08d4*/ 	.word	0xffffffff


	//   ....[63]....
        /*08d8*/ 	.word	0x0500000f


	//   ....[64]....
        /*08dc*/ 	.word	0x0500000f


	//   ....[65]....
        /*08e0*/ 	.word	0x0500000f


	//   ....[66]....
        /*08e4*/ 	.word	0x0500000f


	//   ....[67]....
        /*08e8*/ 	.word	0x0500000f


	//   ....[68]....
        /*08ec*/ 	.word	0x0500000f


	//   ....[69]....
        /*08f0*/ 	.word	0x0500000f


	//   ....[70]....
        /*08f4*/ 	.word	0x0500000f


	//   ....[71]....
        /*08f8*/ 	.word	0x0500000f


	//   ....[72]....
        /*08fc*/ 	.word	0x0500000f


	//   ....[73]....
        /*0900*/ 	.word	0x0500000f


	//   ....[74]....
        /*0904*/ 	.word	0x0500000f


	//   ....[75]....
        /*0908*/ 	.word	0x0500000f


	//   ....[76]....
        /*090c*/ 	.word	0x0500000f


	//   ....[77]....
        /*0910*/ 	.word	0x0500000f


	//   ....[78]....
        /*0914*/ 	.word	0x0500000f


	//   ....[79]....
        /*0918*/ 	.word	0x0500000f


	//   ....[80]....
        /*091c*/ 	.word	0x0500000f


	//   ....[81]....
        /*0920*/ 	.word	0x0500000f


	//   ....[82]....
        /*0924*/ 	.word	0x0500000f


	//   ....[83]....
        /*0928*/ 	.word	0x0500000f


	//   ....[84]....
        /*092c*/ 	.word	0x0500000f


	//   ....[85]....
        /*0930*/ 	.word	0x0500000f


	//   ....[86]....
        /*0934*/ 	.word	0x0500000f


	//   ....[87]....
        /*0938*/ 	.word	0x0500000f


	//   ....[88]....
        /*093c*/ 	.word	0x0500000f


	//   ....[89]....
        /*0940*/ 	.word	0x0500000f


	//   ....[90]....
        /*0944*/ 	.word	0x0500000f


	//   ....[91]....
        /*0948*/ 	.word	0x0500000f


	//   ....[92]....
        /*094c*/ 	.word	0x0500000f


	//   ....[93]....
        /*0950*/ 	.word	0x0500000f


	//   ....[94]....
        /*0954*/ 	.word	0x0500000f


	//   ....[95]....
        /*0958*/ 	.word	0x0500000f


	//   ....[96]....
        /*095c*/ 	.word	0x0500000f


	//   ....[97]....
        /*0960*/ 	.word	0x0500000f


	//   ....[98]....
        /*0964*/ 	.word	0x0500000f


	//   ....[99]....
        /*0968*/ 	.word	0x0500000f


	//   ....[100]....
        /*096c*/ 	.word	0x0500000f


	//   ....[101]....
        /*0970*/ 	.word	0x0500000f


	//   ....[102]....
        /*0974*/ 	.word	0x0500000f


	//   ....[103]....
        /*0978*/ 	.word	0x0500000f


	//   ....[104]....
        /*097c*/ 	.word	0x0500000f


	//   ....[105]....
        /*0980*/ 	.word	0x0500000f


	//   ....[106]....
        /*0984*/ 	.word	0x0500000f


	//   ....[107]....
        /*0988*/ 	.word	0x0500000f


	//   ....[108]....
        /*098c*/ 	.word	0x0500000f


	//   ....[109]....
        /*0990*/ 	.word	0x0500000f


	//   ....[110]....
        /*0994*/ 	.word	0x0500000f


	//   ....[111]....
        /*0998*/ 	.word	0x0500000f


	//   ....[112]....
        /*099c*/ 	.word	0x0500000f


	//   ....[113]....
        /*09a0*/ 	.word	0x0500000f


	//   ....[114]....
        /*09a4*/ 	.word	0x0500000f


	//   ....[115]....
        /*09a8*/ 	.word	0x0500000f


	//   ....[116]....
        /*09ac*/ 	.word	0x0500000f


	//   ....[117]....
        /*09b0*/ 	.word	0x0500000f


	//   ....[118]....
        /*09b4*/ 	.word	0x0500000f


	//   ....[119]....
        /*09b8*/ 	.word	0x0500000f


	//   ....[120]....
        /*09bc*/ 	.word	0x0500000f


	//   ....[121]....
        /*09c0*/ 	.word	0x0500000f


	//   ....[122]....
        /*09c4*/ 	.word	0x0500000f


	//   ....[123]....
        /*09c8*/ 	.word	0x0500000f


	//   ....[124]....
        /*09cc*/ 	.word	0x0500000f


	//   ....[125]....
        /*09d0*/ 	.word	0x0500000f


	//   ....[126]....
        /*09d4*/ 	.word	0x0500000f


	//   ....[127]....
        /*09d8*/ 	.word	0x0500000f


	//   ....[128]....
        /*09dc*/ 	.word	0x0500000f


	//   ....[129]....
        /*09e0*/ 	.word	0x0500000f


	//   ....[130]....
        /*09e4*/ 	.word	0x0500000f


	//   ....[131]....
        /*09e8*/ 	.word	0x0500000f


	//   ....[132]....
        /*09ec*/ 	.word	0x0500000f


	//   ....[133]....
        /*09f0*/ 	.word	0x0500000f


	//   ....[134]....
        /*09f4*/ 	.word	0x0500000f


	//   ....[135]....
        /*09f8*/ 	.word	0x0500000f


	//   ....[136]....
        /*09fc*/ 	.word	0x0500000f


	//   ....[137]....
        /*0a00*/ 	.word	0x0500000f


	//   ....[138]....
        /*0a04*/ 	.word	0x0500000f


	//   ....[139]....
        /*0a08*/ 	.word	0x0500000f


	//   ....[140]....
        /*0a0c*/ 	.word	0x0500000f


	//   ....[141]....
        /*0a10*/ 	.word	0x0500000f


	//   ....[142]....
        /*0a14*/ 	.word	0x0500000f


	//   ....[143]....
        /*0a18*/ 	.word	0x0500000f


	//   ....[144]....
        /*0a1c*/ 	.word	0x0500000f


	//   ....[145]....
        /*0a20*/ 	.word	0x0500000f


	//   ....[146]....
        /*0a24*/ 	.word	0x0500000f


	//   ....[147]....
        /*0a28*/ 	.word	0x0500000f


	//   ....[148]....
        /*0a2c*/ 	.word	0x0500000f


	//   ....[149]....
        /*0a30*/ 	.word	0x0500000f


	//   ....[150]....
        /*0a34*/ 	.word	0x0500000f


	//   ....[151]....
        /*0a38*/ 	.word	0x0500000f


	//   ....[152]....
        /*0a3c*/ 	.word	0x0500000f


	//   ....[153]....
        /*0a40*/ 	.word	0x0500000f


	//   ....[154]....
        /*0a44*/ 	.word	0x0500000f


	//   ....[155]....
        /*0a48*/ 	.word	0x0500000f


	//   ....[156]....
        /*0a4c*/ 	.word	0x0500000f


	//   ....[157]....
        /*0a50*/ 	.word	0x0500000f


	//   ....[158]....
        /*0a54*/ 	.word	0x0500000f


	//   ....[159]....
        /*0a58*/ 	.word	0x0500000f


	//   ....[160]....
        /*0a5c*/ 	.word	0x0500000f


	//   ....[161]....
        /*0a60*/ 	.word	0x0500000f


	//   ....[162]....
        /*0a64*/ 	.word	0x0500000f


	//   ....[163]....
        /*0a68*/ 	.word	0x0500000f


	//   ....[164]....
        /*0a6c*/ 	.word	0x0500000f


	//   ....[165]....
        /*0a70*/ 	.word	0x0500000f


	//   ....[166]....
        /*0a74*/ 	.word	0x0500000f


	//   ....[167]....
        /*0a78*/ 	.word	0x0500000f


	//   ....[168]....
        /*0a7c*/ 	.word	0x0500000f


	//   ....[169]....
        /*0a80*/ 	.word	0x0500000f


	//   ....[170]....
        /*0a84*/ 	.word	0x0500000f


	//   ....[171]....
        /*0a88*/ 	.word	0x0500000f


	//   ....[172]....
        /*0a8c*/ 	.word	0x0500000f


	//   ....[173]....
        /*0a90*/ 	.word	0x0500000f


	//   ....[174]....
        /*0a94*/ 	.word	0x0500000f


	//   ....[175]....
        /*0a98*/ 	.word	0x0500000f


	//   ....[176]....
        /*0a9c*/ 	.word	0x0500000f


	//   ....[177]....
        /*0aa0*/ 	.word	0x0500000f


	//   ....[178]....
        /*0aa4*/ 	.word	0x0500000f


	//   ....[179]....
        /*0aa8*/ 	.word	0x0500000f


	//   ....[180]....
        /*0aac*/ 	.word	0x0500000f


	//   ....[181]....
        /*0ab0*/ 	.word	0x0500000f


	//   ....[182]....
        /*0ab4*/ 	.word	0x0500000f


	//   ....[183]....
        /*0ab8*/ 	.word	0x0500000f


	//   ....[184]....
        /*0abc*/ 	.word	0x0500000f


	//   ....[185]....
        /*0ac0*/ 	.word	0x0500000f


	//   ....[186]....
        /*0ac4*/ 	.word	0x0500000f


	//   ....[187]....
        /*0ac8*/ 	.word	0x0500000f


	//   ....[188]....
        /*0acc*/ 	.word	0x0500000f


	//   ....[189]....
        /*0ad0*/ 	.word	0x0500000f


	//   ....[190]....
        /*0ad4*/ 	.word	0x0500000f


	//   ....[191]....
        /*0ad8*/ 	.word	0x0500000f


	//   ....[192]....
        /*0adc*/ 	.word	0x0500000f


	//   ....[193]....
        /*0ae0*/ 	.word	0x0500000f


	//   ....[194]....
        /*0ae4*/ 	.word	0x0500000f


	//   ....[195]....
        /*0ae8*/ 	.word	0x0500000f


	//   ....[196]....
        /*0aec*/ 	.word	0x0500000f


	//   ....[197]....
        /*0af0*/ 	.word	0x0500000f


	//   ....[198]....
        /*0af4*/ 	.word	0x0500000f


	//   ....[199]....
        /*0af8*/ 	.word	0x0500000f


	//   ....[200]....
        /*0afc*/ 	.word	0x0500000f


	//   ....[201]....
        /*0b00*/ 	.word	0x0500000f


	//   ....[202]....
        /*0b04*/ 	.word	0x0500000f


	//   ....[203]....
        /*0b08*/ 	.word	0x0500000f


	//   ....[204]....
        /*0b0c*/ 	.word	0x0500000f


	//   ....[205]....
        /*0b10*/ 	.word	0x0500000f


	//   ....[206]....
        /*0b14*/ 	.word	0x0500000f


	//   ....[207]....
        /*0b18*/ 	.word	0x0500000f


	//   ....[208]....
        /*0b1c*/ 	.word	0x0500000f


	//   ....[209]....
        /*0b20*/ 	.word	0x0500000f


	//   ....[210]....
        /*0b24*/ 	.word	0x0500000f


	//   ....[211]....
        /*0b28*/ 	.word	0x0500000f


	//   ....[212]....
        /*0b2c*/ 	.word	0x0500000f


	//   ....[213]....
        /*0b30*/ 	.word	0x0500000f


	//   ....[214]....
        /*0b34*/ 	.word	0x0500000f


	//   ....[215]....
        /*0b38*/ 	.word	0x0500000f


	//   ....[216]....
        /*0b3c*/ 	.word	0x0500000f


	//   ....[217]....
        /*0b40*/ 	.word	0x0500000f


	//   ....[218]....
        /*0b44*/ 	.word	0x0500000f


	//   ....[219]....
        /*0b48*/ 	.word	0x0500000f


	//   ....[220]....
        /*0b4c*/ 	.word	0x0500000f


	//   ....[221]....
        /*0b50*/ 	.word	0x0500000f


	//   ....[222]....
        /*0b54*/ 	.word	0x0500000f


	//   ....[223]....
        /*0b58*/ 	.word	0x0500000f


	//   ....[224]....
        /*0b5c*/ 	.word	0x0500000f


	//   ....[225]....
        /*0b60*/ 	.word	0x0500000f


	//   ....[226]....
        /*0b64*/ 	.word	0x0500000f


	//   ....[227]....
        /*0b68*/ 	.word	0x0500000f


	//   ....[228]....
        /*0b6c*/ 	.word	0x0500000f


	//   ....[229]....
        /*0b70*/ 	.word	0x0500000f


	//   ....[230]....
        /*0b74*/ 	.word	0x0500000f


	//   ....[231]....
        /*0b78*/ 	.word	0x0500000f


	//   ....[232]....
        /*0b7c*/ 	.word	0x0500000f


	//   ....[233]....
        /*0b80*/ 	.word	0x0500000f


	//   ....[234]....
        /*0b84*/ 	.word	0x0500000f


	//   ....[235]....
        /*0b88*/ 	.word	0x0500000f


	//   ....[236]....
        /*0b8c*/ 	.word	0x0500000f


	//   ....[237]....
        /*0b90*/ 	.word	0x0500000f


	//   ....[238]....
        /*0b94*/ 	.word	0x0500000f


	//   ....[239]....
        /*0b98*/ 	.word	0x0500000f


	//   ....[240]....
        /*0b9c*/ 	.word	0x0500000f


	//   ....[241]....
        /*0ba0*/ 	.word	0x0500000f


	//   ....[242]....
        /*0ba4*/ 	.word	0x0500000f


	//   ....[243]....
        /*0ba8*/ 	.word	0x0500000f


	//   ....[244]....
        /*0bac*/ 	.word	0x0500000f


	//   ....[245]....
        /*0bb0*/ 	.word	0x0500000f


	//   ....[246]....
        /*0bb4*/ 	.word	0x0500000f


	//   ....[247]....
        /*0bb8*/ 	.word	0x0500000f


	//   ....[248]....
        /*0bbc*/ 	.word	0x0500000f


	//   ....[249]....
        /*0bc0*/ 	.word	0x0500000f


	//   ....[250]....
        /*0bc4*/ 	.word	0x0500000f


	//   ....[251]....
        /*0bc8*/ 	.word	0x0500000f


	//   ....[252]....
        /*0bcc*/ 	.word	0x0500000f


	//   ....[253]....
        /*0bd0*/ 	.word	0x0500000f


	//   ....[254]....
        /*0bd4*/ 	.word	0x0500000f


	//   ....[255]....
        /*0bd8*/ 	.word	0x0500000f


	//   ....[0]....
        /*0bdc*/ 	.word	0x0500000f


	//   ....[1]....
        /*0be0*/ 	.word	0x0500000f


	//   ....[2]....
        /*0be4*/ 	.word	0x0500000f


	//   ....[3]....
        /*0be8*/ 	.word	0x0500000f


	//   ....[4]....
        /*0bec*/ 	.word	0x0500000f


	//   ....[5]....
        /*0bf0*/ 	.word	0x0500000f


	//   ....[6]....
        /*0bf4*/ 	.word	0x0500000f


	//   ....[7]....
        /*0bf8*/ 	.word	0x0500000f


	//   ....[8]....
        /*0bfc*/ 	.word	0x0500000f


	//   ....[9]....
        /*0c00*/ 	.word	0x0500000f


	//   ....[10]....
        /*0c04*/ 	.word	0x0500000f


	//   ....[11]....
        /*0c08*/ 	.word	0x0500000f


	//   ....[12]....
        /*0c0c*/ 	.word	0x0500000f


	//   ....[13]....
        /*0c10*/ 	.word	0x0500000f


	//   ....[14]....
        /*0c14*/ 	.word	0x0500000f


	//   ....[15]....
        /*0c18*/ 	.word	0x0500000f


	//   ....[16]....
        /*0c1c*/ 	.word	0x0500000f


	//   ....[17]....
        /*0c20*/ 	.word	0x0500000f


	//   ....[18]....
        /*0c24*/ 	.word	0x0500000f


	//   ....[19]....
        /*0c28*/ 	.word	0x0500000f


	//   ....[20]....
        /*0c2c*/ 	.word	0x0500000f


	//   ....[21]....
        /*0c30*/ 	.word	0x0500000f


	//   ....[22]....
        /*0c34*/ 	.word	0x0500000f


	//   ....[23]....
        /*0c38*/ 	.word	0x0500000f


	//   ....[24]....
        /*0c3c*/ 	.word	0x0500000f


	//   ....[25]....
        /*0c40*/ 	.word	0x0500000f


	//   ....[26]....
        /*0c44*/ 	.word	0x0500000f


	//   ....[27]....
        /*0c48*/ 	.word	0x0500000f


	//   ....[28]....
        /*0c4c*/ 	.word	0x0500000f


	//   ....[29]....
        /*0c50*/ 	.word	0x0500000f


	//   ....[30]....
        /*0c54*/ 	.word	0x0500000f


	//   ....[31]....
        /*0c58*/ 	.word	0x0500000f


	//   ....[32]....
        /*0c5c*/ 	.word	0x0500000f


	//   ....[33]....
        /*0c60*/ 	.word	0x0500000f


	//   ....[34]....
        /*0c64*/ 	.word	0x0500000f


	//   ....[35]....
        /*0c68*/ 	.word	0x0500000f


	//   ....[36]....
        /*0c6c*/ 	.word	0x0500000f


	//   ....[37]....
        /*0c70*/ 	.word	0x0500000f


	//   ....[38]....
        /*0c74*/ 	.word	0x0500000f


	//   ....[39]....
        /*0c78*/ 	.word	0x0500000f


	//   ....[40]....
        /*0c7c*/ 	.word	0x0500000f


	//   ....[41]....
        /*0c80*/ 	.word	0x0500000f


	//   ....[42]....
        /*0c84*/ 	.word	0x0500000f


	//   ....[43]....
        /*0c88*/ 	.word	0x0500000f


	//   ....[44]....
        /*0c8c*/ 	.word	0x0500000f


	//   ....[45]....
        /*0c90*/ 	.word	0x0500000f


	//   ....[46]....
        /*0c94*/ 	.word	0x0500000f


	//   ....[47]....
        /*0c98*/ 	.word	0x0500000f


	//   ....[48]....
        /*0c9c*/ 	.word	0x0500000f


	//   ....[49]....
        /*0ca0*/ 	.word	0x0500000f


	//   ....[50]....
        /*0ca4*/ 	.word	0x0500000f


	//   ....[51]....
        /*0ca8*/ 	.word	0x0500000f


	//   ....[52]....
        /*0cac*/ 	.word	0x0500000f


	//   ....[53]....
        /*0cb0*/ 	.word	0x0500000f


	//   ....[54]....
        /*0cb4*/ 	.word	0x0500000f


	//   ....[55]....
        /*0cb8*/ 	.word	0x0500000f


	//   ....[56]....
        /*0cbc*/ 	.word	0x0500000f


	//   ....[57]....
        /*0cc0*/ 	.word	0x0500000f


	//   ....[58]....
        /*0cc4*/ 	.word	0x0500000f


	//   ....[59]....
        /*0cc8*/ 	.word	0x0500000f


	//   ....[60]....
        /*0ccc*/ 	.word	0x0500000f


	//   ....[61]....
        /*0cd0*/ 	.word	0x0500000f


	//   ....[62]....
        /*0cd4*/ 	.word	0x0500000f


	//   ....[63]....
        /*0cd8*/ 	.word	0x0500000f


	//   ....[64]....
        /*0cdc*/ 	.word	0x0500000f


	//   ....[65]....
        /*0ce0*/ 	.word	0x0500000f


	//   ....[66]....
        /*0ce4*/ 	.word	0x0500000f


	//   ....[67]....
        /*0ce8*/ 	.word	0x0500000f


	//   ....[68]....
        /*0cec*/ 	.word	0x0500000f


	//----- nvinfo : EIATTR_COOP_GROUP_INSTR_OFFSETS
	.align		4
.L_238:
        /*0cf0*/ 	.byte	0x04, 0x28
        /*0cf2*/ 	.short	(.L_240 - .L_239)


	//   ....[0]....
.L_239:
        /*0cf4*/ 	.word	0x00000070


	//   ....[1]....
        /*0cf8*/ 	.word	0x00000140


	//   ....[2]....
        /*0cfc*/ 	.word	0x00000190


	//   ....[3]....
        /*0d00*/ 	.word	0x000003c0


	//   ....[4]....
        /*0d04*/ 	.word	0x00000520


	//   ....[5]....
        /*0d08*/ 	.word	0x00000640


	//   ....[6]....
        /*0d0c*/ 	.word	0x000007a0


	//   ....[7]....
        /*0d10*/ 	.word	0x00003390


	//   ....[8]....
        /*0d14*/ 	.word	0x000033a0


	//   ....[9]....
        /*0d18*/ 	.word	0x00004220


	//   ....[10]....
        /*0d1c*/ 	.word	0x00004230


	//   ....[11]....
        /*0d20*/ 	.word	0x00005410


	//   ....[12]....
        /*0d24*/ 	.word	0x00005420


	//   ....[13]....
        /*0d28*/ 	.word	0x00006340


	//   ....[14]....
        /*0d2c*/ 	.word	0x00006350


	//   ....[15]....
        /*0d30*/ 	.word	0x000074d0


	//   ....[16]....
        /*0d34*/ 	.word	0x000074e0


	//   ....[17]....
        /*0d38*/ 	.word	0x000075f0


	//   ....[18]....
        /*0d3c*/ 	.word	0x00007600


	//   ....[19]....
        /*0d40*/ 	.word	0x00007960


	//   ....[20]....
        /*0d44*/ 	.word	0x00007980


	//   ....[21]....
        /*0d48*/ 	.word	0x00007a70


	//   ....[22]....
        /*0d4c*/ 	.word	0x00007a90


	//   ....[23]....
        /*0d50*/ 	.word	0x00008a90


	//   ....[24]....
        /*0d54*/ 	.word	0x00009190


	//   ....[25]....
        /*0d58*/ 	.word	0x000091a0


	//   ....[26]....
        /*0d5c*/ 	.word	0x000091b0


	//   ....[27]....
        /*0d60*/ 	.word	0x000091c0


	//   ....[28]....
        /*0d64*/ 	.word	0x000093c0


	//   ....[29]....
        /*0d68*/ 	.word	0x000093d0


	//   ....[30]....
        /*0d6c*/ 	.word	0x000093e0


	//   ....[31]....
        /*0d70*/ 	.word	0x000093f0


	//   ....[32]....
        /*0d74*/ 	.word	0x000095d0


	//   ....[33]....
        /*0d78*/ 	.word	0x000095e0


	//   ....[34]....
        /*0d7c*/ 	.word	0x000095f0


	//   ....[35]....
        /*0d80*/ 	.word	0x00009600


	//   ....[36]....
        /*0d84*/ 	.word	0x00009800


	//   ....[37]....
        /*0d88*/ 	.word	0x00009810


	//   ....[38]....
        /*0d8c*/ 	.word	0x00009820


	//   ....[39]....
        /*0d90*/ 	.word	0x00009830


	//   ....[40]....
        /*0d94*/ 	.word	0x0000db00


	//   ....[41]....
        /*0d98*/ 	.word	0x0000db20


	//   ....[42]....
        /*0d9c*/ 	.word	0x0000db30


	//   ....[43]....
        /*0da0*/ 	.word	0x0000db40


	//   ....[44]....
        /*0da4*/ 	.word	0x0000dc00


	//   ....[45]....
        /*0da8*/ 	.word	0x0000dc20


	//   ....[46]....
        /*0dac*/ 	.word	0x0000dc30


	//   ....[47]....
        /*0db0*/ 	.word	0x0000dc40


	//   ....[48]....
        /*0db4*/ 	.word	0x0000de20


	//   ....[49]....
        /*0db8*/ 	.word	0x0000de40


	//   ....[50]....
        /*0dbc*/ 	.word	0x0000de60


	//   ....[51]....
        /*0dc0*/ 	.word	0x0000de70


	//   ....[52]....
        /*0dc4*/ 	.word	0x0000def0


	//   ....[53]....
        /*0dc8*/ 	.word	0x0000df00


	//   ....[54]....
        /*0dcc*/ 	.word	0x0000df10


	//   ....[55]....
        /*0dd0*/ 	.word	0x0000df20


	//   ....[56]....
        /*0dd4*/ 	.word	0x00012b30


	//   ....[57]....
        /*0dd8*/ 	.word	0x00012d50


	//   ....[58]....
        /*0ddc*/ 	.word	0x00013630


	//   ....[59]....
        /*0de0*/ 	.word	0x00013740


	//   ....[60]....
        /*0de4*/ 	.word	0x00013b50


	//   ....[61]....
        /*0de8*/ 	.word	0x00013be0


	//   ....[62]....
        /*0dec*/ 	.word	0x00014d20


	//   ....[63]....
        /*0df0*/ 	.word	0x00014ef0


	//   ....[64]....
        /*0df4*/ 	.word	0x000155a0


	//   ....[65]....
        /*0df8*/ 	.word	0x000155c0


	//   ....[66]....
        /*0dfc*/ 	.word	0x00015cc0


	//   ....[67]....
        /*0e00*/ 	.word	0x00015e90


	//   ....[68]....
        /*0e04*/ 	.word	0x000175a0


	//   ....[69]....
        /*0e08*/ 	.word	0x000175c0


	//   ....[70]....
        /*0e0c*/ 	.word	0x00017a20


	//   ....[71]....
        /*0e10*/ 	.word	0x00017bf0


	//   ....[72]....
        /*0e14*/ 	.word	0x00018fc0


	//   ....[73]....
        /*0e18*/ 	.word	0x000191e0


	//   ....[74]....
        /*0e1c*/ 	.word	0x00019880


	//   ....[75]....
        /*0e20*/ 	.word	0x000198f0


	//   ....[76]....
        /*0e24*/ 	.word	0x00019f10


	//   ....[77]....
        /*0e28*/ 	.word	0x0001a0e0


	//   ....[78]....
        /*0e2c*/ 	.word	0x0001ae80


	//   ....[79]....
        /*0e30*/ 	.word	0x0001aec0


	//   ....[80]....
        /*0e34*/ 	.word	0x0001b0c0


	//   ....[81]....
        /*0e38*/ 	.word	0x0001b0f0


	//   ....[82]....
        /*0e3c*/ 	.word	0x0001c2f0


	//   ....[83]....
        /*0e40*/ 	.word	0x0001c320


	//   ....[84]....
        /*0e44*/ 	.word	0x0001c350


	//   ....[85]....
        /*0e48*/ 	.word	0x0001c380


	//   ....[86]....
        /*0e4c*/ 	.word	0x0001c3b0


	//   ....[87]....
        /*0e50*/ 	.word	0x0001c3e0


	//   ....[88]....
        /*0e54*/ 	.word	0x0001c410


	//   ....[89]....
        /*0e58*/ 	.word	0x0001c440


	//   ....[90]....
        /*0e5c*/ 	.word	0x0001c470


	//   ....[91]....
        /*0e60*/ 	.word	0x0001c4d0


	//   ....[92]....
        /*0e64*/ 	.word	0x0001c500


	//   ....[93]....
        /*0e68*/ 	.word	0x0001c530


	//   ....[94]....
        /*0e6c*/ 	.word	0x0001c560


	//   ....[95]....
        /*0e70*/ 	.word	0x0001c590


	//   ....[96]....
        /*0e74*/ 	.word	0x0001c5c0


	//   ....[97]....
        /*0e78*/ 	.word	0x0001c5f0


	//   ....[98]....
        /*0e7c*/ 	.word	0x0001c620


	//   ....[99]....
        /*0e80*/ 	.word	0x0001c650


	//   ....[100]....
        /*0e84*/ 	.word	0x0001c680


	//   ....[101]....
        /*0e88*/ 	.word	0x0001c6b0


	//   ....[102]....
        /*0e8c*/ 	.word	0x0001c6e0


	//   ....[103]....
        /*0e90*/ 	.word	0x0001c710


	//   ....[104]....
        /*0e94*/ 	.word	0x0001c740


	//   ....[105]....
        /*0e98*/ 	.word	0x0001c770


	//   ....[106]....
        /*0e9c*/ 	.word	0x0001c7a0


	//   ....[107]....
        /*0ea0*/ 	.word	0x0001c7d0


	//   ....[108]....
        /*0ea4*/ 	.word	0x0001c800


	//   ....[109]....
        /*0ea8*/ 	.word	0x0001c830


	//   ....[110]....
        /*0eac*/ 	.word	0x0001c860


	//   ....[111]....
        /*0eb0*/ 	.word	0x0001c890


	//   ....[112]....
        /*0eb4*/ 	.word	0x0001c8c0


	//   ....[113]....
        /*0eb8*/ 	.word	0x0001c8f0


	//   ....[114]....
        /*0ebc*/ 	.word	0x0001c920


	//   ....[115]....
        /*0ec0*/ 	.word	0x0001c980


	//   ....[116]....
        /*0ec4*/ 	.word	0x0001c9b0


	//   ....[117]....
        /*0ec8*/ 	.word	0x0001c9e0


	//   ....[118]....
        /*0ecc*/ 	.word	0x0001ca40


	//   ....[119]....
        /*0ed0*/ 	.word	0x0001ca70


	//   ....[120]....
        /*0ed4*/ 	.word	0x0001caa0


	//   ....[121]....
        /*0ed8*/ 	.word	0x0001cad0


	//   ....[122]....
        /*0edc*/ 	.word	0x0001cb00


	//   ....[123]....
        /*0ee0*/ 	.word	0x0001cb30


	//   ....[124]....
        /*0ee4*/ 	.word	0x0001cb90


	//   ....[125]....
        /*0ee8*/ 	.word	0x0001cbc0


	//   ....[126]....
        /*0eec*/ 	.word	0x0001cbf0


	//   ....[127]....
        /*0ef0*/ 	.word	0x0001cc20


	//   ....[128]....
        /*0ef4*/ 	.word	0x0001cc50


	//   ....[129]....
        /*0ef8*/ 	.word	0x0001cc80


	//   ....[130]....
        /*0efc*/ 	.word	0x0001ccb0


	//   ....[131]....
        /*0f00*/ 	.word	0x0001cce0


	//   ....[132]....
        /*0f04*/ 	.word	0x0001cd10


	//   ....[133]....
        /*0f08*/ 	.word	0x0001cd40


	//   ....[134]....
        /*0f0c*/ 	.word	0x0001cd70


	//   ....[135]....
        /*0f10*/ 	.word	0x0001cda0


	//   ....[136]....
        /*0f14*/ 	.word	0x0001cdd0


	//   ....[137]....
        /*0f18*/ 	.word	0x0001ce00


	//   ....[138]....
        /*0f1c*/ 	.word	0x0001ce30


	//   ....[139]....
        /*0f20*/ 	.word	0x0001ce60


	//   ....[140]....
        /*0f24*/ 	.word	0x0001ce90


	//   ....[141]....
        /*0f28*/ 	.word	0x0001cec0


	//   ....[142]....
        /*0f2c*/ 	.word	0x0001cef0


	//   ....[143]....
        /*0f30*/ 	.word	0x0001cf20


	//   ....[144]....
        /*0f34*/ 	.word	0x0001cf50


	//   ....[145]....
        /*0f38*/ 	.word	0x0001cf80


	//   ....[146]....
        /*0f3c*/ 	.word	0x0001cfb0


	//   ....[147]....
        /*0f40*/ 	.word	0x0001cfe0


	//   ....[148]....
        /*0f44*/ 	.word	0x0001d010


	//   ....[149]....
        /*0f48*/ 	.word	0x0001d040


	//   ....[150]....
        /*0f4c*/ 	.word	0x0001d070


	//   ....[151]....
        /*0f50*/ 	.word	0x0001d0a0


	//   ....[152]....
        /*0f54*/ 	.word	0x0001d0d0


	//   ....[153]....
        /*0f58*/ 	.word	0x0001d100


	//   ....[154]....
        /*0f5c*/ 	.word	0x0001d130


	//   ....[155]....
        /*0f60*/ 	.word	0x0001d160


	//   ....[156]....
        /*0f64*/ 	.word	0x0001d190


	//   ....[157]....
        /*0f68*/ 	.word	0x0001d1c0


	//   ....[158]....
        /*0f6c*/ 	.word	0x0001d1f0


	//   ....[159]....
        /*0f70*/ 	.word	0x0001d220


	//   ....[160]....
        /*0f74*/ 	.word	0x0001d250


	//   ....[161]....
        /*0f78*/ 	.word	0x0001d280


	//   ....[162]....
        /*0f7c*/ 	.word	0x0001d2b0


	//   ....[163]....
        /*0f80*/ 	.word	0x0001d2e0


	//   ....[164]....
        /*0f84*/ 	.word	0x0001d310


	//   ....[165]....
        /*0f88*/ 	.word	0x0001d340


	//   ....[166]....
        /*0f8c*/ 	.word	0x0001d370


	//   ....[167]....
        /*0f90*/ 	.word	0x0001d3a0


	//   ....[168]....
        /*0f94*/ 	.word	0x0001d3d0


	//   ....[169]....
        /*0f98*/ 	.word	0x0001d400


	//   ....[170]....
        /*0f9c*/ 	.word	0x0001d430


	//   ....[171]....
        /*0fa0*/ 	.word	0x0001d450


	//   ....[172]....
        /*0fa4*/ 	.word	0x0001d480


	//   ....[173]....
        /*0fa8*/ 	.word	0x0001d490


	//   ....[174]....
        /*0fac*/ 	.word	0x0001d4c0


	//   ....[175]....
        /*0fb0*/ 	.word	0x0001d4d0


	//   ....[176]....
        /*0fb4*/ 	.word	0x0001d500


	//   ....[177]....
        /*0fb8*/ 	.word	0x0001d510


	//   ....[178]....
        /*0fbc*/ 	.word	0x0001d540


	//   ....[179]....
        /*0fc0*/ 	.word	0x0001d550


	//   ....[180]....
        /*0fc4*/ 	.word	0x0001d580


	//   ....[181]....
        /*0fc8*/ 	.word	0x0001d590


	//   ....[182]....
        /*0fcc*/ 	.word	0x0001d5c0


	//   ....[183]....
        /*0fd0*/ 	.word	0x0001d5d0


	//   ....[184]....
        /*0fd4*/ 	.word	0x0001d600


	//   ....[185]....
        /*0fd8*/ 	.word	0x0001d610


	//   ....[186]....
        /*0fdc*/ 	.word	0x0001d640


	//   ....[187]....
        /*0fe0*/ 	.word	0x0001d650


	//   ....[188]....
        /*0fe4*/ 	.word	0x0001d660


	//   ....[189]....
        /*0fe8*/ 	.word	0x0001d670


	//   ....[190]....
        /*0fec*/ 	.word	0x0001d6a0


	//   ....[191]....
        /*0ff0*/ 	.word	0x0001d6b0


	//   ....[192]....
        /*0ff4*/ 	.word	0x0001d6e0


	//   ....[193]....
        /*0ff8*/ 	.word	0x0001d6f0


	//   ....[194]....
        /*0ffc*/ 	.word	0x0001d720


	//   ....[195]....
        /*1000*/ 	.word	0x0001d730


	//   ....[196]....
        /*1004*/ 	.word	0x0001d760


	//   ....[197]....
        /*1008*/ 	.word	0x0001d790


	//   ....[198]....
        /*100c*/ 	.word	0x0001d7a0


	//   ....[199]....
        /*1010*/ 	.word	0x0001d7d0


	//   ....[200]....
        /*1014*/ 	.word	0x0001d7e0


	//   ....[201]....
        /*1018*/ 	.word	0x0001d810


	//   ....[202]....
        /*101c*/ 	.word	0x0001d840


	//   ....[203]....
        /*1020*/ 	.word	0x0001d850


	//   ....[204]....
        /*1024*/ 	.word	0x0001d860


	//   ....[205]....
        /*1028*/ 	.word	0x0001d890


	//   ....[206]....
        /*102c*/ 	.word	0x0001d910


	//   ....[207]....
        /*1030*/ 	.word	0x0001d970


	//   ....[208]....
        /*1034*/ 	.word	0x0001d9a0


	//   ....[209]....
        /*1038*/ 	.word	0x0001d9d0


	//   ....[210]....
        /*103c*/ 	.word	0x0001e6c0


	//   ....[211]....
        /*1040*/ 	.word	0x0001e6e0


	//   ....[212]....
        /*1044*/ 	.word	0x0001e700


	//   ....[213]....
        /*1048*/ 	.word	0x0001e710


	//   ....[214]....
        /*104c*/ 	.word	0x0001f130


	//   ....[215]....
        /*1050*/ 	.word	0x0001f140


	//   ....[216]....
        /*1054*/ 	.word	0x0001f2c0


	//   ....[217]....
        /*1058*/ 	.word	0x0001f2d0


	//   ....[218]....
        /*105c*/ 	.word	0x0001f460


	//   ....[219]....
        /*1060*/ 	.word	0x0001f470


	//   ....[220]....
        /*1064*/ 	.word	0x0001f600


	//   ....[221]....
        /*1068*/ 	.word	0x0001f610


	//   ....[222]....
        /*106c*/ 	.word	0x0001fa40


	//   ....[223]....
        /*1070*/ 	.word	0x0001fa50


	//   ....[224]....
        /*1074*/ 	.word	0x00020bd0


	//   ....[225]....
        /*1078*/ 	.word	0x00020be0


	//   ....[226]....
        /*107c*/ 	.word	0x00022340


	//   ....[227]....
        /*1080*/ 	.word	0x00022350


	//   ....[228]....
        /*1084*/ 	.word	0x000224e0


	//   ....[229]....
        /*1088*/ 	.word	0x000224f0


	//   ....[230]....
        /*108c*/ 	.word	0x00022680


	//   ....[231]....
        /*1090*/ 	.word	0x00022690


	//   ....[232]....
        /*1094*/ 	.word	0x00022820


	//   ....[233]....
        /*1098*/ 	.word	0x00022830


	//   ....[234]....
        /*109c*/ 	.word	0x00022a10


	//   ....[235]....
        /*10a0*/ 	.word	0x00022bf0


	//   ....[236]....
        /*10a4*/ 	.word	0x00022c20


	//   ....[237]....
        /*10a8*/ 	.word	0x00022c50


	//   ....[238]....
        /*10ac*/ 	.word	0x00022c80


	//   ....[239]....
        /*10b0*/ 	.word	0x00022cb0


	//   ....[240]....
        /*10b4*/ 	.word	0x00022ce0


	//   ....[241]....
        /*10b8*/ 	.word	0x00022e60


	//   ....[242]....
        /*10bc*/ 	.word	0x00022e90


	//   ....[243]....
        /*10c0*/ 	.word	0x00022ec0


	//   ....[244]....
        /*10c4*/ 	.word	0x00022ef0


	//   ....[245]....
        /*10c8*/ 	.word	0x00022f20


	//   ....[246]....
        /*10cc*/ 	.word	0x00022f50


	//   ....[247]....
        /*10d0*/ 	.word	0x00022fe0


	//   ....[248]....
        /*10d4*/ 	.word	0x00023010


	//   ....[249]....
        /*10d8*/ 	.word	0x00023020


	//   ....[250]....
        /*10dc*/ 	.word	0x00023060


	//   ....[251]....
        /*10e0*/ 	.word	0x00024940


	//   ....[252]....
        /*10e4*/ 	.word	0x00026bd0


	//   ....[253]....
        /*10e8*/ 	.word	0x00026c00


	//   ....[254]....
        /*10ec*/ 	.word	0x00026cc0


	//   ....[255]....
        /*10f0*/ 	.word	0x00026cd0


	//   ....[0]....
        /*10f4*/ 	.word	0x00026d40


	//   ....[1]....
        /*10f8*/ 	.word	0x00026d50


	//   ....[2]....
        /*10fc*/ 	.word	0x00026d60


	//   ....[3]....
        /*1100*/ 	.word	0x00026de0


	//   ....[4]....
        /*1104*/ 	.word	0x00027100


	//   ....[5]....
        /*1108*/ 	.word	0x00027120


	//   ....[6]....
        /*110c*/ 	.word	0x000271b0


	//   ....[7]....
        /*1110*/ 	.word	0x000271c0


	//   ....[8]....
        /*1114*/ 	.word	0x00027240


	//   ....[9]....
        /*1118*/ 	.word	0x00027250


	//   ....[10]....
        /*111c*/ 	.word	0x00027260


	//   ....[11]....
        /*1120*/ 	.word	0x00027270


	//   ....[12]....
        /*1124*/ 	.word	0x000279d0


	//   ....[13]....
        /*1128*/ 	.word	0x00027a00


	//   ....[14]....
        /*112c*/ 	.word	0x00027a30


	//   ....[15]....
        /*1130*/ 	.word	0x00027aa0


	//   ....[16]....
        /*1134*/ 	.word	0x00027ac0


	//   ....[17]....
        /*1138*/ 	.word	0x00027b40


	//   ....[18]....
        /*113c*/ 	.word	0x00027b60


	//   ....[19]....
        /*1140*/ 	.word	0x00027be0


	//   ....[20]....
        /*1144*/ 	.word	0x00027c00


	//   ....[21]....
        /*1148*/ 	.word	0x00027c80


	//   ....[22]....
        /*114c*/ 	.word	0x00027ca0


	//   ....[23]....
        /*1150*/ 	.word	0x00027d20


	//   ....[24]....
        /*1154*/ 	.word	0x00027d40


	//   ....[25]....
        /*1158*/ 	.word	0x00027dc0


	//   ....[26]....
        /*115c*/ 	.word	0x00027de0


	//   ....[27]....
        /*1160*/ 	.word	0x00027df0


	//   ....[28]....
        /*1164*/ 	.word	0x00028540


	//   ....[29]....
        /*1168*/ 	.word	0x00028560


	//   ....[30]....
        /*116c*/ 	.word	0x000285c0


	//   ....[31]....
        /*1170*/ 	.word	0x000285d0


	//   ....[32]....
        /*1174*/ 	.word	0x00028620


	//   ....[33]....
        /*1178*/ 	.word	0x00028630


	//   ....[34]....
        /*117c*/ 	.word	0x00028640


	//   ....[35]....
        /*1180*/ 	.word	0x00028690


	//   ....[36]....
        /*1184*/ 	.word	0x000289a0


	//   ....[37]....
        /*1188*/ 	.word	0x000289b0


	//   ....[38]....
        /*118c*/ 	.word	0x00028a10


	//   ....[39]....
        /*1190*/ 	.word	0x00028a20


	//   ....[40]....
        /*1194*/ 	.word	0x00028a70


	//   ....[41]....
        /*1198*/ 	.word	0x00028a80


	//   ....[42]....
        /*119c*/ 	.word	0x00028a90


	//   ....[43]....
        /*11a0*/ 	.word	0x00028ae0


	//   ....[44]....
        /*11a4*/ 	.word	0x00029c00


	//   ....[45]....
        /*11a8*/ 	.word	0x00029c30


	//   ....[46]....
        /*11ac*/ 	.word	0x00029c90


	//   ....[47]....
        /*11b0*/ 	.word	0x00029cc0


	//   ....[48]....
        /*11b4*/ 	.word	0x00029cf0


	//   ....[49]....
        /*11b8*/ 	.word	0x00029d20


	//   ....[50]....
        /*11bc*/ 	.word	0x00029d50


	//   ....[51]....
        /*11c0*/ 	.word	0x00029d80


	//   ....[52]....
        /*11c4*/ 	.word	0x00029f20


	//   ....[53]....
        /*11c8*/ 	.word	0x00029f50


	//   ....[54]....
        /*11cc*/ 	.word	0x00029f80


	//   ....[55]....
        /*11d0*/ 	.word	0x00029fb0


	//   ....[56]....
        /*11d4*/ 	.word	0x00029fe0


	//   ....[57]....
        /*11d8*/ 	.word	0x0002a010


	//   ....[58]....
        /*11dc*/ 	.word	0x0002a0d0


	//   ....[59]....
        /*11e0*/ 	.word	0x0002a0f0


	//   ....[60]....
        /*11e4*/ 	.word	0x0002a110


	//   ....[61]....
        /*11e8*/ 	.word	0x0002a170


	//   ....[62]....
        /*11ec*/ 	.word	0x0002ab90


	//   ....[63]....
        /*11f0*/ 	.word	0x0002af50


	//   ....[64]....
        /*11f4*/ 	.word	0x0002afe0


	//   ....[65]....
        /*11f8*/ 	.word	0x0002b070


	//   ....[66]....
        /*11fc*/ 	.word	0x0002b100


	//   ....[67]....
        /*1200*/ 	.word	0x0002b1e0


	//   ....[68]....
        /*1204*/ 	.word	0x0002b270


	//   ....[69]....
        /*1208*/ 	.word	0x0002b310


	//   ....[70]....
        /*120c*/ 	.word	0x0002b3a0


	//   ....[71]....
        /*1210*/ 	.word	0x0002b480


	//   ....[72]....
        /*1214*/ 	.word	0x0002b510


	//   ....[73]....
        /*1218*/ 	.word	0x0002b5a0


	//   ....[74]....
        /*121c*/ 	.word	0x0002b630


	//   ....[75]....
        /*1220*/ 	.word	0x0002b700


	//   ....[76]....
        /*1224*/ 	.word	0x0002b7a0


	//   ....[77]....
        /*1228*/ 	.word	0x0002b830


	//   ....[78]....
        /*122c*/ 	.word	0x0002b880


	//   ....[79]....
        /*1230*/ 	.word	0x0002b8d0


	//   ....[80]....
        /*1234*/ 	.word	0x0002b960


	//   ....[81]....
        /*1238*/ 	.word	0x0002b9f0


	//   ....[82]....
        /*123c*/ 	.word	0x0002ba40


	//   ....[83]....
        /*1240*/ 	.word	0x0002ba90


	//   ....[84]....
        /*1244*/ 	.word	0x0002bb20


	//   ....[85]....
        /*1248*/ 	.word	0x0002bbb0


	//   ....[86]....
        /*124c*/ 	.word	0x0002bc00


	//   ....[87]....
        /*1250*/ 	.word	0x0002bc50


	//   ....[88]....
        /*1254*/ 	.word	0x0002bce0


	//   ....[89]....
        /*1258*/ 	.word	0x0002bd70


	//   ....[90]....
        /*125c*/ 	.word	0x0002bdc0


	//   ....[91]....
        /*1260*/ 	.word	0x0002be10


	//   ....[92]....
        /*1264*/ 	.word	0x0002bf10


	//   ....[93]....
        /*1268*/ 	.word	0x0002bfc0


	//   ....[94]....
        /*126c*/ 	.word	0x0002c020


	//   ....[95]....
        /*1270*/ 	.word	0x0002c0a0


	//   ....[96]....
        /*1274*/ 	.word	0x0002c120


	//   ....[97]....
        /*1278*/ 	.word	0x0002c170


	//   ....[98]....
        /*127c*/ 	.word	0x0002c1c0


	//   ....[99]....
        /*1280*/ 	.word	0x0002c210


	//   ....[100]....
        /*1284*/ 	.word	0x0002c370


	//   ....[101]....
        /*1288*/ 	.word	0x0002c410


	//   ....[102]....
        /*128c*/ 	.word	0x0002c470


	//   ....[103]....
        /*1290*/ 	.word	0x0002c4e0


	//   ....[104]....
        /*1294*/ 	.word	0x0002c580


	//   ....[105]....
        /*1298*/ 	.word	0x0002c5d0


	//   ....[106]....
        /*129c*/ 	.word	0x0002c620


	//   ....[107]....
        /*12a0*/ 	.word	0x0002c670


	//   ....[108]....
        /*12a4*/ 	.word	0x0002cad0


	//   ....[109]....
        /*12a8*/ 	.word	0x0002cbf0


	//   ....[110]....
        /*12ac*/ 	.word	0x0002cd10


	//   ....[111]....
        /*12b0*/ 	.word	0x0002ce30


	//   ....[112]....
        /*12b4*/ 	.word	0x0002cf60


	//   ....[113]....
        /*12b8*/ 	.word	0x0002d080


	//   ....[114]....
        /*12bc*/ 	.word	0x0002d1b0


	//   ....[115]....
        /*12c0*/ 	.word	0x0002d2d0


	//   ....[116]....
        /*12c4*/ 	.word	0x0002d3f0


	//   ....[117]....
        /*12c8*/ 	.word	0x0002d510


	//   ....[118]....
        /*12cc*/ 	.word	0x0002d5d0


	//   ....[119]....
        /*12d0*/ 	.word	0x0002d620


	//   ....[120]....
        /*12d4*/ 	.word	0x0002d680


	//   ....[121]....
        /*12d8*/ 	.word	0x0002d6d0


	//   ....[122]....
        /*12dc*/ 	.word	0x0002d730


	//   ....[123]....
        /*12e0*/ 	.word	0x0002d780


	//   ....[124]....
        /*12e4*/ 	.word	0x0002d800


	//   ....[125]....
        /*12e8*/ 	.word	0x0002d870


	//   ....[126]....
        /*12ec*/ 	.word	0x0002d8d0


	//   ....[127]....
        /*12f0*/ 	.word	0x0002d920


	//   ....[128]....
        /*12f4*/ 	.word	0x0002d9a0


	//   ....[129]....
        /*12f8*/ 	.word	0x0002da10


	//   ....[130]....
        /*12fc*/ 	.word	0x0002da70


	//   ....[131]....
        /*1300*/ 	.word	0x0002dac0


	//   ....[132]....
        /*1304*/ 	.word	0x0002db40


	//   ....[133]....
        /*1308*/ 	.word	0x0002dbb0


	//   ....[134]....
        /*130c*/ 	.word	0x0002dc10


	//   ....[135]....
        /*1310*/ 	.word	0x0002dc60


	//   ....[136]....
        /*1314*/ 	.word	0x0002dce0


	//   ....[137]....
        /*1318*/ 	.word	0x0002dd50


	//   ....[138]....
        /*131c*/ 	.word	0x0002ddb0


	//   ....[139]....
        /*1320*/ 	.word	0x0002de00


	//   ....[140]....
        /*1324*/ 	.word	0x0002de80


	//   ....[141]....
        /*1328*/ 	.word	0x0002def0


	//   ....[142]....
        /*132c*/ 	.word	0x0002df50


	//   ....[143]....
        /*1330*/ 	.word	0x0002dfa0


	//   ....[144]....
        /*1334*/ 	.word	0x0002e020


	//   ....[145]....
        /*1338*/ 	.word	0x0002e090


	//   ....[146]....
        /*133c*/ 	.word	0x0002e0f0


	//   ....[147]....
        /*1340*/ 	.word	0x0002e140


	//   ....[148]....
        /*1344*/ 	.word	0x0002e1b0


	//   ....[149]....
        /*1348*/ 	.word	0x0002e210


	//   ....[150]....
        /*134c*/ 	.word	0x0002e270


	//   ....[151]....
        /*1350*/ 	.word	0x0002e2c0


	//   ....[152]....
        /*1354*/ 	.word	0x0002e330


	//   ....[153]....
        /*1358*/ 	.word	0x0002e380


	//   ....[154]....
        /*135c*/ 	.word	0x0002e3e0


	//   ....[155]....
        /*1360*/ 	.word	0x0002e430


	//   ....[156]....
        /*1364*/ 	.word	0x0002e4b0


	//   ....[157]....
        /*1368*/ 	.word	0x0002e520


	//   ....[158]....
        /*136c*/ 	.word	0x0002e580


	//   ....[159]....
        /*1370*/ 	.word	0x0002e5d0


	//   ....[160]....
        /*1374*/ 	.word	0x0002e630


	//   ....[161]....
        /*1378*/ 	.word	0x0002e680


	//   ....[162]....
        /*137c*/ 	.word	0x0002e6e0


	//   ....[163]....
        /*1380*/ 	.word	0x0002e730


	//   ....[164]....
        /*1384*/ 	.word	0x0002e790


	//   ....[165]....
        /*1388*/ 	.word	0x0002e7e0


	//   ....[166]....
        /*138c*/ 	.word	0x0002e840


	//   ....[167]....
        /*1390*/ 	.word	0x0002e890


	//   ....[168]....
        /*1394*/ 	.word	0x0002e8f0


	//   ....[169]....
        /*1398*/ 	.word	0x0002e940


	//   ....[170]....
        /*139c*/ 	.word	0x0002e9a0


	//   ....[171]....
        /*13a0*/ 	.word	0x0002e9f0


	//   ....[172]....
        /*13a4*/ 	.word	0x0002ea50


	//   ....[173]....
        /*13a8*/ 	.word	0x0002eaa0


	//   ....[174]....
        /*13ac*/ 	.word	0x0002eb00


	//   ....[175]....
        /*13b0*/ 	.word	0x0002eb50


	//   ....[176]....
        /*13b4*/ 	.word	0x0002ebd0


	//   ....[177]....
        /*13b8*/ 	.word	0x0002ec40


	//   ....[178]....
        /*13bc*/ 	.word	0x0002eca0


	//   ....[179]....
        /*13c0*/ 	.word	0x0002ecf0


	//   ....[180]....
        /*13c4*/ 	.word	0x0002ed70


	//   ....[181]....
        /*13c8*/ 	.word	0x0002ede0


	//   ....[182]....
        /*13cc*/ 	.word	0x0002ee40


	//   ....[183]....
        /*13d0*/ 	.word	0x0002ee90


	//   ....[184]....
        /*13d4*/ 	.word	0x0002ef10


	//   ....[185]....
        /*13d8*/ 	.word	0x0002ef80


	//   ....[186]....
        /*13dc*/ 	.word	0x0002efe0


	//   ....[187]....
        /*13e0*/ 	.word	0x0002f030


	//   ....[188]....
        /*13e4*/ 	.word	0x0002f0b0


	//   ....[189]....
        /*13e8*/ 	.word	0x0002f120


	//   ....[190]....
        /*13ec*/ 	.word	0x0002f180


	//   ....[191]....
        /*13f0*/ 	.word	0x0002f1d0


	//   ....[192]....
        /*13f4*/ 	.word	0x0002f250


	//   ....[193]....
        /*13f8*/ 	.word	0x0002f2a0


	//   ....[194]....
        /*13fc*/ 	.word	0x0002f300


	//   ....[195]....
        /*1400*/ 	.word	0x0002f350


	//   ....[196]....
        /*1404*/ 	.word	0x0002f3b0


	//   ....[197]....
        /*1408*/ 	.word	0x0002f400


	//   ....[198]....
        /*140c*/ 	.word	0x0002f460


	//   ....[199]....
        /*1410*/ 	.word	0x0002f4b0


	//   ....[200]....
        /*1414*/ 	.word	0x0002f510


	//   ....[201]....
        /*1418*/ 	.word	0x0002f560


	//   ....[202]....
        /*141c*/ 	.word	0x0002f5c0


	//   ....[203]....
        /*1420*/ 	.word	0x0002f610


	//   ....[204]....
        /*1424*/ 	.word	0x0002f670


	//   ....[205]....
        /*1428*/ 	.word	0x0002f6e0


	//   ....[206]....
        /*142c*/ 	.word	0x0002f740


	//   ....[207]....
        /*1430*/ 	.word	0x0002f790


	//   ....[208]....
        /*1434*/ 	.word	0x0002f810


	//   ....[209]....
        /*1438*/ 	.word	0x0002f880


	//   ....[210]....
        /*143c*/ 	.word	0x0002f8e0


	//   ....[211]....
        /*1440*/ 	.word	0x0002f930


	//   ....[212]....
        /*1444*/ 	.word	0x0002f9b0


	//   ....[213]....
        /*1448*/ 	.word	0x0002fa20


	//   ....[214]....
        /*144c*/ 	.word	0x0002fa80


	//   ....[215]....
        /*1450*/ 	.word	0x0002fad0


	//   ....[216]....
        /*1454*/ 	.word	0x0002fb50


	//   ....[217]....
        /*1458*/ 	.word	0x0002fbc0


	//   ....[218]....
        /*145c*/ 	.word	0x0002fc20


	//   ....[219]....
        /*1460*/ 	.word	0x0002fc70


	//   ....[220]....
        /*1464*/ 	.word	0x0002fcd0


	//   ....[221]....
        /*1468*/ 	.word	0x0002fd40


	//   ....[222]....
        /*146c*/ 	.word	0x0002fda0


	//   ....[223]....
        /*1470*/ 	.word	0x0002fdf0


	//   ....[224]....
        /*1474*/ 	.word	0x0002fe70


	//   ....[225]....
        /*1478*/ 	.word	0x0002fee0


	//   ....[226]....
        /*147c*/ 	.word	0x0002ff40


	//   ....[227]....
        /*1480*/ 	.word	0x0002ff90


	//   ....[228]....
        /*1484*/ 	.word	0x00030010


	//   ....[229]....
        /*1488*/ 	.word	0x00030080


	//   ....[230]....
        /*148c*/ 	.word	0x000300e0


	//   ....[231]....
        /*1490*/ 	.word	0x00030130


	//   ....[232]....
        /*1494*/ 	.word	0x000301b0


	//   ....[233]....
        /*1498*/ 	.word	0x00030260


	//   ....[234]....
        /*149c*/ 	.word	0x000302d0


	//   ....[235]....
        /*14a0*/ 	.word	0x00030380


	//   ....[236]....
        /*14a4*/ 	.word	0x00030720


	//   ....[237]....
        /*14a8*/ 	.word	0x00030770


	//   ....[238]....
        /*14ac*/ 	.word	0x00030800


	//   ....[239]....
        /*14b0*/ 	.word	0x00030890


	//   ....[240]....
        /*14b4*/ 	.word	0x00030920


	//   ....[241]....
        /*14b8*/ 	.word	0x000309b0


	//   ....[242]....
        /*14bc*/ 	.word	0x00030a40


	//   ....[243]....
        /*14c0*/ 	.word	0x00030ad0


	//   ....[244]....
        /*14c4*/ 	.word	0x00030b50


	//   ....[245]....
        /*14c8*/ 	.word	0x00030ba0


	//   ....[246]....
        /*14cc*/ 	.word	0x00030c40


	//   ....[247]....
        /*14d0*/ 	.word	0x00030cd0


	//   ....[248]....
        /*14d4*/ 	.word	0x00030d60


	//   ....[249]....
        /*14d8*/ 	.word	0x00030db0


	//   ....[250]....
        /*14dc*/ 	.word	0x00030e40


	//   ....[251]....
        /*14e0*/ 	.word	0x00030ed0


	//   ....[252]....
        /*14e4*/ 	.word	0x00030f60


	//   ....[253]....
        /*14e8*/ 	.word	0x00030ff0


	//   ....[254]....
        /*14ec*/ 	.word	0x00031080


	//   ....[255]....
        /*14f0*/ 	.word	0x00031110


	//   ....[0]....
        /*14f4*/ 	.word	0x000311d0


	//   ....[1]....
        /*14f8*/ 	.word	0x000314b0


	//   ....[2]....
        /*14fc*/ 	.word	0x000315a0


	//   ....[3]....
        /*1500*/ 	.word	0x00031660


	//   ....[4]....
        /*1504*/ 	.word	0x00031740


	//   ....[5]....
        /*1508*/ 	.word	0x000317f0


	//   ....[6]....
        /*150c*/ 	.word	0x00031850


	//   ....[7]....
        /*1510*/ 	.word	0x00031930


	//   ....[8]....
        /*1514*/ 	.word	0x00031990


	//   ....[9]....
        /*1518*/ 	.word	0x00031a60


	//   ....[10]....
        /*151c*/ 	.word	0x00031ba0


	//   ....[11]....
        /*1520*/ 	.word	0x00031c30


	//   ....[12]....
        /*1524*/ 	.word	0x00031d30


	//   ....[13]....
        /*1528*/ 	.word	0x00031dd0


	//   ....[14]....
        /*152c*/ 	.word	0x00031e30


	//   ....[15]....
        /*1530*/ 	.word	0x00031f20


	//   ....[16]....
        /*1534*/ 	.word	0x00031f80


	//   ....[17]....
        /*1538*/ 	.word	0x00032020


	//   ....[18]....
        /*153c*/ 	.word	0x00032120


	//   ....[19]....
        /*1540*/ 	.word	0x00032190


	//   ....[20]....
        /*1544*/ 	.word	0x000321f0


	//   ....[21]....
        /*1548*/ 	.word	0x000322d0


	//   ....[22]....
        /*154c*/ 	.word	0x00032330


	//   ....[23]....
        /*1550*/ 	.word	0x00032420


	//   ....[24]....
        /*1554*/ 	.word	0x00032480


	//   ....[25]....
        /*1558*/ 	.word	0x00032570


	//   ....[26]....
        /*155c*/ 	.word	0x000325d0


	//   ....[27]....
        /*1560*/ 	.word	0x000326c0


	//   ....[28]....
        /*1564*/ 	.word	0x00032720


	//   ....[29]....
        /*1568*/ 	.word	0x00032810


	//   ....[30]....
        /*156c*/ 	.word	0x00032870


	//   ....[31]....
        /*1570*/ 	.word	0x00032960


	//   ....[32]....
        /*1574*/ 	.word	0x000329c0


	//   ....[33]....
        /*1578*/ 	.word	0x00032a90


	//   ....[34]....
        /*157c*/ 	.word	0x00032bc0


	//   ....[35]....
        /*1580*/ 	.word	0x00032c60


	//   ....[36]....
        /*1584*/ 	.word	0x00032cc0


	//   ....[37]....
        /*1588*/ 	.word	0x00032d80


	//   ....[38]....
        /*158c*/ 	.word	0x00032de0


	//   ....[39]....
        /*1590*/ 	.word	0x00032ea0


	//   ....[40]....
        /*1594*/ 	.word	0x00032f00


	//   ....[41]....
        /*1598*/ 	.word	0x00032fc0


	//   ....[42]....
        /*159c*/ 	.word	0x000330b0


	//   ....[43]....
        /*15a0*/ 	.word	0x00033140


	//   ....[44]....
        /*15a4*/ 	.word	0x000331a0


	//   ....[45]....
        /*15a8*/ 	.word	0x00033260


	//   ....[46]....
        /*15ac*/ 	.word	0x000332c0


	//   ....[47]....
        /*15b0*/ 	.word	0x00033380


	//   ....[48]....
        /*15b4*/ 	.word	0x000333e0


	//   ....[49]....
        /*15b8*/ 	.word	0x000334a0


	//   ....[50]....
        /*15bc*/ 	.word	0x00033680


	//   ....[51]....
        /*15c0*/ 	.word	0x00033720


	//   ....[52]....
        /*15c4*/ 	.word	0x00033890


	//   ....[53]....
        /*15c8*/ 	.word	0x00033900


	//   ....[54]....
        /*15cc*/ 	.word	0x00033970


	//   ....[55]....
        /*15d0*/ 	.word	0x000339e0


	//   ....[56]....
        /*15d4*/ 	.word	0x00033a50


	//   ....[57]....
        /*15d8*/ 	.word	0x00033ad0


	//   ....[58]....
        /*15dc*/ 	.word	0x00033b50


	//   ....[59]....
        /*15e0*/ 	.word	0x00033be0


	//   ....[60]....
        /*15e4*/ 	.word	0x00033c50


	//   ....[61]....
        /*15e8*/ 	.word	0x00033cc0


	//   ....[62]....
        /*15ec*/ 	.word	0x00033d30


	//   ....[63]....
        /*15f0*/ 	.word	0x00033db0


	//   ....[64]....
        /*15f4*/ 	.word	0x00033e20


	//   ....[65]....
        /*15f8*/ 	.word	0x00033ed0


	//   ....[66]....
        /*15fc*/ 	.word	0x00033f20


	//   ....[67]....
        /*1600*/ 	.word	0x00033fb0


	//   ....[68]....
        /*1604*/ 	.word	0x000340e0


	//----- nvinfo : EIATTR_REG_RECONFIG
	.align		4
.L_240:
        /*1608*/ 	.byte	0x01, 0x54
	.zero		2


	//----- nvinfo : EIATTR_SYSCALL_OFFSETS
	.align		4
        /*160c*/ 	.byte	0x04, 0x46
        /*160e*/ 	.short	(.L_242 - .L_241)


	//   ....[0]....
.L_241:
        /*1610*/ 	.word	0x00002430


	//   ....[1]....
        /*1614*/ 	.word	0x00002580


	//   ....[2]....
        /*1618*/ 	.word	0x00008c40


	//   ....[3]....
        /*161c*/ 	.word	0x00008f60


	//   ....[4]....
        /*1620*/ 	.word	0x000261f0


	//   ....[5]....
        /*1624*/ 	.word	0x00026360


	//   ....[6]....
        /*1628*/ 	.word	0x000264b0


	//   ....[7]....
        /*162c*/ 	.word	0x000265f0


	//   ....[8]....
        /*1630*/ 	.word	0x00027670


	//----- nvinfo : EIATTR_MBARRIER_INSTR_OFFSETS
	.align		4
.L_242:
        /*1634*/ 	.byte	0x04, 0x39
        /*1636*/ 	.short	(.L_244 - .L_243)


	//   ....[0]....
.L_243:
        /*1638*/ 	.word	0x00000270
        /*163c*/ 	.word	0x000000ff
        /*1640*/ 	.word	0x00028400
        /*1644*/ 	.short	0x0100
        /*1646*/ 	.byte	0x08
	.zero		1


	//   ....[1]....
        /*1648*/ 	.word	0x00000280
        /*164c*/ 	.word	0x000000ff
        /*1650*/ 	.word	0x00028420
        /*1654*/ 	.short	0x0100
        /*1656*/ 	.byte	0x08
	.zero		1


	//   ....[2]....
        /*1658*/ 	.word	0x00000370
        /*165c*/ 	.word	0x000000ff
        /*1660*/ 	.word	0x00028430
        /*1664*/ 	.short	0x0100
        /*1666*/ 	.byte	0x08
	.zero		1


	//   ....[3]....
        /*1668*/ 	.word	0x00000380
        /*166c*/ 	.word	0x000000ff
        /*1670*/ 	.word	0x00028440
        /*1674*/ 	.short	0x0100
        /*1676*/ 	.byte	0x08
	.zero		1


	//   ....[4]....
        /*1678*/ 	.word	0x00000390
        /*167c*/ 	.word	0x000000ff
        /*1680*/ 	.word	0x00028438
        /*1684*/ 	.short	0x0100
        /*1686*/ 	.byte	0x08
	.zero		1


	//   ....[5]....
        /*1688*/ 	.word	0x000003a0
        /*168c*/ 	.word	0x000000ff
        /*1690*/ 	.word	0x00028448
        /*1694*/ 	.short	0x0100
        /*1696*/ 	.byte	0x08
	.zero		1


	//   ....[6]....
        /*1698*/ 	.word	0x000004d0
        /*169c*/ 	.word	0x000000ff
        /*16a0*/ 	.word	0x00028450
        /*16a4*/ 	.short	0x0100
        /*16a6*/ 	.byte	0x08
	.zero		1


	//   ....[7]....
        /*16a8*/ 	.word	0x000004e0
        /*16ac*/ 	.word	0x000000ff
        /*16b0*/ 	.word	0x00028460
        /*16b4*/ 	.short	0x0100
        /*16b6*/ 	.byte	0x08
	.zero		1


	//   ....[8]....
        /*16b8*/ 	.word	0x000004f0
        /*16bc*/ 	.word	0x000000ff
        /*16c0*/ 	.word	0x00028458
        /*16c4*/ 	.short	0x0100
        /*16c6*/ 	.byte	0x08
	.zero		1


	//   ....[9]....
        /*16c8*/ 	.word	0x00000500
        /*16cc*/ 	.word	0x000000ff
        /*16d0*/ 	.word	0x00028468
        /*16d4*/ 	.short	0x0100
        /*16d6*/ 	.byte	0x08
	.zero		1


	//   ....[10]....
        /*16d8*/ 	.word	0x000005f0
        /*16dc*/ 	.word	0x000000ff
        /*16e0*/ 	.word	0x00028470
        /*16e4*/ 	.short	0x0100
        /*16e6*/ 	.byte	0x06
	.zero		1


	//   ....[11]....
        /*16e8*/ 	.word	0x00000600
        /*16ec*/ 	.word	0x000000ff
        /*16f0*/ 	.word	0x00028480
        /*16f4*/ 	.short	0x0100
        /*16f6*/ 	.byte	0x06
	.zero		1


	//   ....[12]....
        /*16f8*/ 	.word	0x00000610
        /*16fc*/ 	.word	0x000000ff
        /*1700*/ 	.word	0x00028478
        /*1704*/ 	.short	0x0100
        /*1706*/ 	.byte	0x06
	.zero		1


	//   ....[13]....
        /*1708*/ 	.word	0x00000620
        /*170c*/ 	.word	0x000000ff
        /*1710*/ 	.word	0x00028488
        /*1714*/ 	.short	0x0100
        /*1716*/ 	.byte	0x06
	.zero		1


	//   ....[14]....
        /*1718*/ 	.word	0x00000750
        /*171c*/ 	.word	0x000000ff
        /*1720*/ 	.word	0x00028490
        /*1724*/ 	.short	0x0100
        /*1726*/ 	.byte	0x08
	.zero		1


	//   ....[15]....
        /*1728*/ 	.word	0x00000760
        /*172c*/ 	.word	0x000000ff
        /*1730*/ 	.word	0x000284a0
        /*1734*/ 	.short	0x0100
        /*1736*/ 	.byte	0x08
	.zero		1


	//   ....[16]....
        /*1738*/ 	.word	0x00000770
        /*173c*/ 	.word	0x000000ff
        /*1740*/ 	.word	0x00028498
        /*1744*/ 	.short	0x0100
        /*1746*/ 	.byte	0x08
	.zero		1


	//   ....[17]....
        /*1748*/ 	.word	0x00000780
        /*174c*/ 	.word	0x000000ff
        /*1750*/ 	.word	0x000284a8
        /*1754*/ 	.short	0x0100
        /*1756*/ 	.byte	0x08
	.zero		1


	//   ....[18]....
        /*1758*/ 	.word	0x000008c0
        /*175c*/ 	.word	0x000000ff
        /*1760*/ 	.word	0x000284b0
        /*1764*/ 	.short	0x0100
        /*1766*/ 	.byte	0x08
	.zero		1


	//   ....[19]....
        /*1768*/ 	.word	0x000008d0
        /*176c*/ 	.word	0x000000ff
        /*1770*/ 	.word	0x000284c0
        /*1774*/ 	.short	0x0100
        /*1776*/ 	.byte	0x08
	.zero		1


	//   ....[20]....
        /*1778*/ 	.word	0x000008e0
        /*177c*/ 	.word	0x000000ff
        /*1780*/ 	.word	0x000284b8
        /*1784*/ 	.short	0x0100
        /*1786*/ 	.byte	0x08
	.zero		1


	//   ....[21]....
        /*1788*/ 	.word	0x000008f0
        /*178c*/ 	.word	0x000000ff
        /*1790*/ 	.word	0x000284c8
        /*1794*/ 	.short	0x0100
        /*1796*/ 	.byte	0x08
	.zero		1


	//   ....[22]....
        /*1798*/ 	.word	0x00003340
        /*179c*/ 	.word	0x0000004c
        /*17a0*/ 	.word	0x00028490
        /*17a4*/ 	.short	0x010a
        /*17a6*/ 	.byte	0x3f
	.zero		1


	//   ....[23]....
        /*17a8*/ 	.word	0x000053b0
        /*17ac*/ 	.word	0x0000004c
        /*17b0*/ 	.word	0x00028490
        /*17b4*/ 	.short	0x010a
        /*17b6*/ 	.byte	0x3f
	.zero		1


	//   ....[24]....
        /*17b8*/ 	.word	0x00007330
        /*17bc*/ 	.word	0x0000004c
        /*17c0*/ 	.word	0x00028490
        /*17c4*/ 	.short	0x010a
        /*17c6*/ 	.byte	0x3f
	.zero		1


	//   ....[25]....
        /*17c8*/ 	.word	0x000077c0
        /*17cc*/ 	.word	0x00000004
        /*17d0*/ 	.word	0x00000000
        /*17d4*/ 	.short	0x0101
        /*17d6*/ 	.byte	0x3f
	.zero		1


	//   ....[26]....
        /*17d8*/ 	.word	0x00007800
        /*17dc*/ 	.word	0x0000004c
        /*17e0*/ 	.word	0x000284b0
        /*17e4*/ 	.short	0x010a
        /*17e6*/ 	.byte	0x3f
	.zero		1


	//   ....[27]....
        /*17e8*/ 	.word	0x00007c20
        /*17ec*/ 	.word	0x0000004c
        /*17f0*/ 	.word	0x00000000
        /*17f4*/ 	.short	0x0101
        /*17f6*/ 	.byte	0x3f
	.zero		1


	//   ....[28]....
        /*17f8*/ 	.word	0x00008cc0
        /*17fc*/ 	.word	0x00000016
        /*1800*/ 	.word	0x00028400
        /*1804*/ 	.short	0x010a
        /*1806*/ 	.byte	0x3f
	.zero		1


	//   ....[29]....
        /*1808*/ 	.word	0x00008d10
        /*180c*/ 	.word	0x00000016
        /*1810*/ 	.word	0x00028400
        /*1814*/ 	.short	0x010a
        /*1816*/ 	.byte	0x3f
	.zero		1


	//   ....[30]....
        /*1818*/ 	.word	0x00009a30
        /*181c*/ 	.word	0x00000016
        /*1820*/ 	.word	0x00028400
        /*1824*/ 	.short	0x010a
        /*1826*/ 	.byte	0x3f
	.zero		1


	//   ....[31]....
        /*1828*/ 	.word	0x0000e160
        /*182c*/ 	.word	0x00000016
        /*1830*/ 	.word	0x00028400
        /*1834*/ 	.short	0x010a
        /*1836*/ 	.byte	0x3f
	.zero		1


	//   ....[32]....
        /*1838*/ 	.word	0x000123b0
        /*183c*/ 	.word	0x00000006
        /*1840*/ 	.word	0x00028430
        /*1844*/ 	.short	0x010a
        /*1846*/ 	.byte	0x3f
	.zero		1


	//   ....[33]....
        /*1848*/ 	.word	0x000123f0
        /*184c*/ 	.word	0x00000006
        /*1850*/ 	.word	0x00028430
        /*1854*/ 	.short	0x010a
        /*1856*/ 	.byte	0x3f
	.zero		1


	//   ....[34]....
        /*1858*/ 	.word	0x00012b50
        /*185c*/ 	.word	0x00000000
        /*1860*/ 	.word	0x00000000
        /*1864*/ 	.short	0x0101
        /*1866*/ 	.byte	0x3f
	.zero		1


	//   ....[35]....
        /*1868*/ 	.word	0x00014160
        /*186c*/ 	.word	0x00000006
        /*1870*/ 	.word	0x00028450
        /*1874*/ 	.short	0x010a
        /*1876*/ 	.byte	0x3f
	.zero		1


	//   ....[36]....
        /*1878*/ 	.word	0x000141b0
        /*187c*/ 	.word	0x00000006
        /*1880*/ 	.word	0x00028450
        /*1884*/ 	.short	0x010a
        /*1886*/ 	.byte	0x3f
	.zero		1


	//   ....[37]....
        /*1888*/ 	.word	0x000143c0
        /*188c*/ 	.word	0x00000006
        /*1890*/ 	.word	0x00000000
        /*1894*/ 	.short	0x0101
        /*1896*/ 	.byte	0x3f
	.zero		1


	//   ....[38]....
        /*1898*/ 	.word	0x000146f0
        /*189c*/ 	.word	0x0000000c
        /*18a0*/ 	.word	0x00028430
        /*18a4*/ 	.short	0x010a
        /*18a6*/ 	.byte	0x3f
	.zero		1


	//   ....[39]....
        /*18a8*/ 	.word	0x00014770
        /*18ac*/ 	.word	0x0000000c
        /*18b0*/ 	.word	0x00028430
        /*18b4*/ 	.short	0x010a
        /*18b6*/ 	.byte	0x3f
	.zero		1


	//   ....[40]....
        /*18b8*/ 	.word	0x00014d40
        /*18bc*/ 	.word	0x00000008
        /*18c0*/ 	.word	0x00000000
        /*18c4*/ 	.short	0x0101
        /*18c6*/ 	.byte	0x3f
	.zero		1


	//   ....[41]....
        /*18c8*/ 	.word	0x00016930
        /*18cc*/ 	.word	0x0000000c
        /*18d0*/ 	.word	0x00028450
        /*18d4*/ 	.short	0x010a
        /*18d6*/ 	.byte	0x3f
	.zero		1


	//   ....[42]....
        /*18d8*/ 	.word	0x00016980
        /*18dc*/ 	.word	0x0000000c
        /*18e0*/ 	.word	0x00028450
        /*18e4*/ 	.short	0x010a
        /*18e6*/ 	.byte	0x3f
	.zero		1


	//   ....[43]....
        /*18e8*/ 	.word	0x00016b70
        /*18ec*/ 	.word	0x00000004
        /*18f0*/ 	.word	0x00000000
        /*18f4*/ 	.short	0x0101
        /*18f6*/ 	.byte	0x3f
	.zero		1


	//   ....[44]....
        /*18f8*/ 	.word	0x00016f30
        /*18fc*/ 	.word	0x00000006
        /*1900*/ 	.word	0x00028430
        /*1904*/ 	.short	0x010a
        /*1906*/ 	.byte	0x3f
	.zero		1


	//   ....[45]....
        /*1908*/ 	.word	0x00016fb0
        /*190c*/ 	.word	0x00000006
        /*1910*/ 	.word	0x00028430
        /*1914*/ 	.short	0x010a
        /*1916*/ 	.byte	0x3f
	.zero		1


	//   ....[46]....
        /*1918*/ 	.word	0x000174d0
        /*191c*/ 	.word	0x0000000f
        /*1920*/ 	.word	0x00000000
        /*1924*/ 	.short	0x0101
        /*1926*/ 	.byte	0x3f
	.zero		1


	//   ....[47]....
        /*1928*/ 	.word	0x000186c0
        /*192c*/ 	.word	0x00000006
        /*1930*/ 	.word	0x00028450
        /*1934*/ 	.short	0x010a
        /*1936*/ 	.byte	0x3f
	.zero		1


	//   ....[48]....
        /*1938*/ 	.word	0x00018710
        /*193c*/ 	.word	0x00000006
        /*1940*/ 	.word	0x00028450
        /*1944*/ 	.short	0x010a
        /*1946*/ 	.byte	0x3f
	.zero		1


	//   ....[49]....
        /*1948*/ 	.word	0x000188f0
        /*194c*/ 	.word	0x00000006
        /*1950*/ 	.word	0x00000000
        /*1954*/ 	.short	0x0101
        /*1956*/ 	.byte	0x3f
	.zero		1


	//   ....[50]....
        /*1958*/ 	.word	0x00018a10
        /*195c*/ 	.word	0x0000000a
        /*1960*/ 	.word	0x00028430
        /*1964*/ 	.short	0x010a
        /*1966*/ 	.byte	0x3f
	.zero		1


	//   ....[51]....
        /*1968*/ 	.word	0x00018a90
        /*196c*/ 	.word	0x0000000a
        /*1970*/ 	.word	0x00028430
        /*1974*/ 	.short	0x010a
        /*1976*/ 	.byte	0x3f
	.zero		1


	//   ....[52]....
        /*1978*/ 	.word	0x00018fe0
        /*197c*/ 	.word	0x00000004
        /*1980*/ 	.word	0x00000000
        /*1984*/ 	.short	0x0101
        /*1986*/ 	.byte	0x3f
	.zero		1


	//   ....[53]....
        /*1988*/ 	.word	0x0001ac00
        /*198c*/ 	.word	0x0000000a
        /*1990*/ 	.word	0x00028450
        /*1994*/ 	.short	0x010a
        /*1996*/ 	.byte	0x3f
	.zero		1


	//   ....[54]....
        /*1998*/ 	.word	0x0001ac50
        /*199c*/ 	.word	0x0000000a
        /*19a0*/ 	.word	0x00028450
        /*19a4*/ 	.short	0x010a
        /*19a6*/ 	.byte	0x3f
	.zero		1


	//   ....[55]....
        /*19a8*/ 	.word	0x0001ae50
        /*19ac*/ 	.word	0x00000008
        /*19b0*/ 	.word	0x00000000
        /*19b4*/ 	.short	0x0101
        /*19b6*/ 	.byte	0x3f
	.zero		1


	//   ....[56]....
        /*19b8*/ 	.word	0x0001f0c0
        /*19bc*/ 	.word	0x00000000
        /*19c0*/ 	.word	0x00000000
        /*19c4*/ 	.short	0x0101
        /*19c6*/ 	.byte	0x3f
	.zero		1


	//   ....[57]....
        /*19c8*/ 	.word	0x0001f8a0
        /*19cc*/ 	.word	0x0000000b
        /*19d0*/ 	.word	0x00000000
        /*19d4*/ 	.short	0x0101
        /*19d6*/ 	.byte	0x3f
	.zero		1


	//   ....[58]....
        /*19d8*/ 	.word	0x00024a20
        /*19dc*/ 	.word	0x00000016
        /*19e0*/ 	.word	0x00028420
        /*19e4*/ 	.short	0x010a
        /*19e6*/ 	.byte	0x3f
	.zero		1


	//   ....[59]....
        /*19e8*/ 	.word	0x00024ab0
        /*19ec*/ 	.word	0x0000000c
        /*19f0*/ 	.word	0x000284a0
        /*19f4*/ 	.short	0x010a
        /*19f6*/ 	.byte	0x3f
	.zero		1


	//   ....[60]....
        /*19f8*/ 	.word	0x00024e00
        /*19fc*/ 	.word	0x0000000c
        /*1a00*/ 	.word	0x000284c0
        /*1a04*/ 	.short	0x010a
        /*1a06*/ 	.byte	0x3f
	.zero		1


	//   ....[61]....
        /*1a08*/ 	.word	0x00025220
        /*1a0c*/ 	.word	0x0000000b
        /*1a10*/ 	.word	0x000284a0
        /*1a14*/ 	.short	0x010a
        /*1a16*/ 	.byte	0x3f
	.zero		1


	//   ....[62]....
        /*1a18*/ 	.word	0x00025560
        /*1a1c*/ 	.word	0x0000000b
        /*1a20*/ 	.word	0x000284c0
        /*1a24*/ 	.short	0x010a
        /*1a26*/ 	.byte	0x3f
	.zero		1


	//   ....[63]....
        /*1a28*/ 	.word	0x00026a00
        /*1a2c*/ 	.word	0x00000005
        /*1a30*/ 	.word	0x00028480
        /*1a34*/ 	.short	0x010a
        /*1a36*/ 	.byte	0x3f
	.zero		1


	//   ....[64]....
        /*1a38*/ 	.word	0x00026e90
        /*1a3c*/ 	.word	0x00000005
        /*1a40*/ 	.word	0x00028470
        /*1a44*/ 	.short	0x0107
        /*1a46*/ 	.byte	0x3f
	.zero		1


	//   ....[65]....
        /*1a48*/ 	.word	0x00026f40
        /*1a4c*/ 	.word	0x00000005
        /*1a50*/ 	.word	0x00028470
        /*1a54*/ 	.short	0x0101
        /*1a56*/ 	.byte	0x3f
	.zero		1


	//   ....[66]....
        /*1a58*/ 	.word	0x00026f70
        /*1a5c*/ 	.word	0x00000005
        /*1a60*/ 	.word	0x00028440
        /*1a64*/ 	.short	0x010a
        /*1a66*/ 	.byte	0x3f
	.zero		1


	//   ....[67]....
        /*1a68*/ 	.word	0x00027380
        /*1a6c*/ 	.word	0x00000005
        /*1a70*/ 	.word	0x00028430
        /*1a74*/ 	.short	0x0107
        /*1a76*/ 	.byte	0x3f
	.zero		1


	//   ....[68]....
        /*1a78*/ 	.word	0x00027440
        /*1a7c*/ 	.word	0x00000005
        /*1a80*/ 	.word	0x00028430
        /*1a84*/ 	.short	0x0101
        /*1a86*/ 	.byte	0x3f
	.zero		1


	//   ....[69]....
        /*1a88*/ 	.word	0x00027f10
        /*1a8c*/ 	.word	0x00000016
        /*1a90*/ 	.word	0x00028400
        /*1a94*/ 	.short	0x0107
        /*1a96*/ 	.byte	0x3f
	.zero		1


	//   ....[70]....
        /*1a98*/ 	.word	0x00028020
        /*1a9c*/ 	.word	0x00000016
        /*1aa0*/ 	.word	0x00028400
        /*1aa4*/ 	.short	0x0101
        /*1aa6*/ 	.byte	0x3f
	.zero		1


	//   ....[71]....
        /*1aa8*/ 	.word	0x00028040
        /*1aac*/ 	.word	0x00000016
        /*1ab0*/ 	.word	0x00028420
        /*1ab4*/ 	.short	0x010a
        /*1ab6*/ 	.byte	0x3f
	.zero		1


	//   ....[72]....
        /*1ab8*/ 	.word	0x00028380
        /*1abc*/ 	.word	0x00000000
        /*1ac0*/ 	.word	0x00028480
        /*1ac4*/ 	.short	0x010a
        /*1ac6*/ 	.byte	0x3f
	.zero		1


	//   ....[73]....
        /*1ac8*/ 	.word	0x00028720
        /*1acc*/ 	.word	0x00000000
        /*1ad0*/ 	.word	0x00028470
        /*1ad4*/ 	.short	0x0107
        /*1ad6*/ 	.byte	0x3f
	.zero		1


	//   ....[74]....
        /*1ad8*/ 	.word	0x000287d0
        /*1adc*/ 	.word	0x00000000
        /*1ae0*/ 	.word	0x00028470
        /*1ae4*/ 	.short	0x0101
        /*1ae6*/ 	.byte	0x3f
	.zero		1


	//   ....[75]....
        /*1ae8*/ 	.word	0x00028800
        /*1aec*/ 	.word	0x00000000
        /*1af0*/ 	.word	0x00028440
        /*1af4*/ 	.short	0x010a
        /*1af6*/ 	.byte	0x3f
	.zero		1


	//   ....[76]....
        /*1af8*/ 	.word	0x00028b70
        /*1afc*/ 	.word	0x00000000
        /*1b00*/ 	.word	0x00028430
        /*1b04*/ 	.short	0x0107
        /*1b06*/ 	.byte	0x3f
	.zero		1


	//   ....[77]....
        /*1b08*/ 	.word	0x00028c20
        /*1b0c*/ 	.word	0x00000000
        /*1b10*/ 	.word	0x00028430
        /*1b14*/ 	.short	0x0101
        /*1b16*/ 	.byte	0x3f
	.zero		1


	//   ....[78]....
        /*1b18*/ 	.word	0x00028cb0
        /*1b1c*/ 	.word	0x00000003
        /*1b20*/ 	.word	0x00028470
        /*1b24*/ 	.short	0x010a
        /*1b26*/ 	.byte	0x3f
	.zero		1


	//   ....[79]....
        /*1b28*/ 	.word	0x00028d30
        /*1b2c*/ 	.word	0x00000003
        /*1b30*/ 	.word	0x00028460
        /*1b34*/ 	.short	0x010a
        /*1b36*/ 	.byte	0x3f
	.zero		1


	//   ....[80]....
        /*1b38*/ 	.word	0x000291f0
        /*1b3c*/ 	.word	0x00000003
        /*1b40*/ 	.word	0x00028450
        /*1b44*/ 	.short	0x0101
        /*1b46*/ 	.byte	0x3f
	.zero		1


	//   ....[81]....
        /*1b48*/ 	.word	0x00029270
        /*1b4c*/ 	.word	0x00000000
        /*1b50*/ 	.word	0x00000000
        /*1b54*/ 	.short	0x0101
        /*1b56*/ 	.byte	0x3f
	.zero		1


	//   ....[82]....
        /*1b58*/ 	.word	0x00029430
        /*1b5c*/ 	.word	0x00000011
        /*1b60*/ 	.word	0x00028470
        /*1b64*/ 	.short	0x010a
        /*1b66*/ 	.byte	0x3f
	.zero		1


	//   ....[83]....
        /*1b68*/ 	.word	0x000294a0
        /*1b6c*/ 	.word	0x00000011
        /*1b70*/ 	.word	0x00028460
        /*1b74*/ 	.short	0x010a
        /*1b76*/ 	.byte	0x3f
	.zero		1


	//   ....[84]....
        /*1b78*/ 	.word	0x00029970
        /*1b7c*/ 	.word	0x00000011
        /*1b80*/ 	.word	0x00028450
        /*1b84*/ 	.short	0x0101
        /*1b86*/ 	.byte	0x3f
	.zero		1


	//   ....[85]....
        /*1b88*/ 	.word	0x000299f0
        /*1b8c*/ 	.word	0x00000000
        /*1b90*/ 	.word	0x00000000
        /*1b94*/ 	.short	0x0101
        /*1b96*/ 	.byte	0x3f
	.zero		1


	//   ....[86]....
        /*1b98*/ 	.word	0x0002ab10
        /*1b9c*/ 	.word	0x00000007
        /*1ba0*/ 	.word	0x00028420
        /*1ba4*/ 	.short	0x010a
        /*1ba6*/ 	.byte	0x3f
	.zero		1


	//   ....[87]....
        /*1ba8*/ 	.word	0x0002aca0
        /*1bac*/ 	.word	0x00000005
        /*1bb0*/ 	.word	0x00028440
        /*1bb4*/ 	.short	0x010a
        /*1bb6*/ 	.byte	0x3f
	.zero		1


	//   ....[88]....
        /*1bb8*/ 	.word	0x0002ad40
        /*1bbc*/ 	.word	0x00000003
        /*1bc0*/ 	.word	0x00028440
        /*1bc4*/ 	.short	0x010a
        /*1bc6*/ 	.byte	0x3f
	.zero		1


	//   ....[89]....
        /*1bc8*/ 	.word	0x0002ad80
        /*1bcc*/ 	.word	0x00000005
        /*1bd0*/ 	.word	0x00028460
        /*1bd4*/ 	.short	0x010a
        /*1bd6*/ 	.byte	0x3f
	.zero		1


	//   ....[90]....
        /*1bd8*/ 	.word	0x0002adc0
        /*1bdc*/ 	.word	0x00000003
        /*1be0*/ 	.word	0x00028460
        /*1be4*/ 	.short	0x010a
        /*1be6*/ 	.byte	0x3f
	.zero		1


	//   ....[91]....
        /*1be8*/ 	.word	0x0002ae00
        /*1bec*/ 	.word	0x00000005
        /*1bf0*/ 	.word	0x00028480
        /*1bf4*/ 	.short	0x010a
        /*1bf6*/ 	.byte	0x3f
	.zero		1


	//   ....[92]....
        /*1bf8*/ 	.word	0x0002ae40
        /*1bfc*/ 	.word	0x00000003
        /*1c00*/ 	.word	0x00028480
        /*1c04*/ 	.short	0x010a
        /*1c06*/ 	.byte	0x3f
	.zero		1


	//   ....[93]....
        /*1c08*/ 	.word	0x0002aea0
        /*1c0c*/ 	.word	0x0000004c
        /*1c10*/ 	.word	0x00028490
        /*1c14*/ 	.short	0x010a
        /*1c16*/ 	.byte	0x3f
	.zero		1


	//   ....[94]....
        /*1c18*/ 	.word	0x0002b130
        /*1c1c*/ 	.word	0x0000004c
        /*1c20*/ 	.word	0x00028490
        /*1c24*/ 	.short	0x010a
        /*1c26*/ 	.byte	0x3f
	.zero		1


	//   ....[95]....
        /*1c28*/ 	.word	0x0002b3d0
        /*1c2c*/ 	.word	0x0000004c
        /*1c30*/ 	.word	0x00028490
        /*1c34*/ 	.short	0x010a
        /*1c36*/ 	.byte	0x3f
	.zero		1


	//   ....[96]....
        /*1c38*/ 	.word	0x0002b660
        /*1c3c*/ 	.word	0x0000004c
        /*1c40*/ 	.word	0x000284b0
        /*1c44*/ 	.short	0x010a
        /*1c46*/ 	.byte	0x3f
	.zero		1


	//   ....[97]....
        /*1c48*/ 	.word	0x0002be50
        /*1c4c*/ 	.word	0x00000016
        /*1c50*/ 	.word	0x00028400
        /*1c54*/ 	.short	0x010a
        /*1c56*/ 	.byte	0x3f
	.zero		1


	//   ....[98]....
        /*1c58*/ 	.word	0x0002c780
        /*1c5c*/ 	.word	0x00000016
        /*1c60*/ 	.word	0x00028400
        /*1c64*/ 	.short	0x010a
        /*1c66*/ 	.byte	0x3f
	.zero		1


	//   ....[99]....
        /*1c68*/ 	.word	0x0002c7d0
        /*1c6c*/ 	.word	0x00000006
        /*1c70*/ 	.word	0x00028430
        /*1c74*/ 	.short	0x010a
        /*1c76*/ 	.byte	0x3f
	.zero		1


	//   ....[100]....
        /*1c78*/ 	.word	0x0002c820
        /*1c7c*/ 	.word	0x00000006
        /*1c80*/ 	.word	0x00028450
        /*1c84*/ 	.short	0x010a
        /*1c86*/ 	.byte	0x3f
	.zero		1


	//   ....[101]....
        /*1c88*/ 	.word	0x0002c870
        /*1c8c*/ 	.word	0x0000000c
        /*1c90*/ 	.word	0x00028430
        /*1c94*/ 	.short	0x010a
        /*1c96*/ 	.byte	0x3f
	.zero		1


	//   ....[102]....
        /*1c98*/ 	.word	0x0002c8c0
        /*1c9c*/ 	.word	0x0000000c
        /*1ca0*/ 	.word	0x00028450
        /*1ca4*/ 	.short	0x010a
        /*1ca6*/ 	.byte	0x3f
	.zero		1


	//   ....[103]....
        /*1ca8*/ 	.word	0x0002c910
        /*1cac*/ 	.word	0x00000006
        /*1cb0*/ 	.word	0x00028430
        /*1cb4*/ 	.short	0x010a
        /*1cb6*/ 	.byte	0x3f
	.zero		1


	//   ....[104]....
        /*1cb8*/ 	.word	0x0002c960
        /*1cbc*/ 	.word	0x00000006
        /*1cc0*/ 	.word	0x00028450
        /*1cc4*/ 	.short	0x010a
        /*1cc6*/ 	.byte	0x3f
	.zero		1


	//   ....[105]....
        /*1cc8*/ 	.word	0x0002c9b0
        /*1ccc*/ 	.word	0x0000000a
        /*1cd0*/ 	.word	0x00028430
        /*1cd4*/ 	.short	0x010a
        /*1cd6*/ 	.byte	0x3f
	.zero		1


	//   ....[106]....
        /*1cd8*/ 	.word	0x0002ca00
        /*1cdc*/ 	.word	0x0000000a
        /*1ce0*/ 	.word	0x00028450
        /*1ce4*/ 	.short	0x010a
        /*1ce6*/ 	.byte	0x3f
	.zero		1


	//   ....[107]....
        /*1ce8*/ 	.word	0x00031290
        /*1cec*/ 	.word	0x00000016
        /*1cf0*/ 	.word	0x00028420
        /*1cf4*/ 	.short	0x010a
        /*1cf6*/ 	.byte	0x3f
	.zero		1


	//   ....[108]....
        /*1cf8*/ 	.word	0x000312e0
        /*1cfc*/ 	.word	0x0000000c
        /*1d00*/ 	.word	0x000284a0
        /*1d04*/ 	.short	0x010a
        /*1d06*/ 	.byte	0x3f
	.zero		1


	//   ....[109]....
        /*1d08*/ 	.word	0x00031330
        /*1d0c*/ 	.word	0x0000000c
        /*1d10*/ 	.word	0x000284c0
        /*1d14*/ 	.short	0x010a
        /*1d16*/ 	.byte	0x3f
	.zero		1


	//   ....[110]....
        /*1d18*/ 	.word	0x00031380
        /*1d1c*/ 	.word	0x0000000b
        /*1d20*/ 	.word	0x000284a0
        /*1d24*/ 	.short	0x010a
        /*1d26*/ 	.byte	0x3f
	.zero		1


	//   ....[111]....
        /*1d28*/ 	.word	0x000313d0
        /*1d2c*/ 	.word	0x0000000b
        /*1d30*/ 	.word	0x000284c0
        /*1d34*/ 	.short	0x010a
        /*1d36*/ 	.byte	0x3f
	.zero		1


	//   ....[112]....
        /*1d38*/ 	.word	0x000314f0
        /*1d3c*/ 	.word	0x00000005
        /*1d40*/ 	.word	0x00028480
        /*1d44*/ 	.short	0x010a
        /*1d46*/ 	.byte	0x3f
	.zero		1


	//   ....[113]....
        /*1d48*/ 	.word	0x00031af0
        /*1d4c*/ 	.word	0x00000005
        /*1d50*/ 	.word	0x00028440
        /*1d54*/ 	.short	0x010a
        /*1d56*/ 	.byte	0x3f
	.zero		1


	//   ....[114]....
        /*1d58*/ 	.word	0x00032ac0
        /*1d5c*/ 	.word	0x00000016
        /*1d60*/ 	.word	0x00028420
        /*1d64*/ 	.short	0x010a
        /*1d66*/ 	.byte	0x3f
	.zero		1


	//   ....[115]....
        /*1d68*/ 	.word	0x00032b10
        /*1d6c*/ 	.word	0x00000000
        /*1d70*/ 	.word	0x00028480
        /*1d74*/ 	.short	0x010a
        /*1d76*/ 	.byte	0x3f
	.zero		1


	//   ....[116]....
        /*1d78*/ 	.word	0x00033000
        /*1d7c*/ 	.word	0x00000000
        /*1d80*/ 	.word	0x00028440
        /*1d84*/ 	.short	0x010a
        /*1d86*/ 	.byte	0x3f
	.zero		1


	//   ....[117]....
        /*1d88*/ 	.word	0x000334e0
        /*1d8c*/ 	.word	0x00000003
        /*1d90*/ 	.word	0x00028470
        /*1d94*/ 	.short	0x010a
        /*1d96*/ 	.byte	0x3f
	.zero		1


	//   ....[118]....
        /*1d98*/ 	.word	0x00033530
        /*1d9c*/ 	.word	0x00000003
        /*1da0*/ 	.word	0x00028460
        /*1da4*/ 	.short	0x010a
        /*1da6*/ 	.byte	0x3f
	.zero		1


	//   ....[119]....
        /*1da8*/ 	.word	0x00033580
        /*1dac*/ 	.word	0x00000011
        /*1db0*/ 	.word	0x00028470
        /*1db4*/ 	.short	0x010a
        /*1db6*/ 	.byte	0x3f
	.zero		1


	//   ....[120]....
        /*1db8*/ 	.word	0x000335d0
        /*1dbc*/ 	.word	0x00000011
        /*1dc0*/ 	.word	0x00028460
        /*1dc4*/ 	.short	0x010a
        /*1dc6*/ 	.byte	0x3f
	.zero		1


	//   ....[121]....
        /*1dc8*/ 	.word	0x00034000
        /*1dcc*/ 	.word	0x00000007
        /*1dd0*/ 	.word	0x00028420
        /*1dd4*/ 	.short	0x010a
        /*1dd6*/ 	.byte	0x3f
	.zero		1


	//   ....[122]....
        /*1dd8*/ 	.word	0x000341a0
        /*1ddc*/ 	.word	0x00000005
        /*1de0*/ 	.word	0x00028440
        /*1de4*/ 	.short	0x010a
        /*1de6*/ 	.byte	0x3f
	.zero		1


	//   ....[123]....
        /*1de8*/ 	.word	0x000341f0
        /*1dec*/ 	.word	0x00000003
        /*1df0*/ 	.word	0x00028440
        /*1df4*/ 	.short	0x010a
        /*1df6*/ 	.byte	0x3f
	.zero		1


	//   ....[124]....
        /*1df8*/ 	.word	0x00034240
        /*1dfc*/ 	.word	0x00000005
        /*1e00*/ 	.word	0x00028460
        /*1e04*/ 	.short	0x010a
        /*1e06*/ 	.byte	0x3f
	.zero		1


	//   ....[125]....
        /*1e08*/ 	.word	0x00034290
        /*1e0c*/ 	.word	0x00000003
        /*1e10*/ 	.word	0x00028460
        /*1e14*/ 	.short	0x010a
        /*1e16*/ 	.byte	0x3f
	.zero		1


	//   ....[126]....
        /*1e18*/ 	.word	0x000342e0
        /*1e1c*/ 	.word	0x00000005
        /*1e20*/ 	.word	0x00028480
        /*1e24*/ 	.short	0x010a
        /*1e26*/ 	.byte	0x3f
	.zero		1


	//----- nvinfo : EIATTR_NUM_MBARRIERS
	.align		4
.L_244:
        /*1e28*/ 	.byte	0x03, 0x38
        /*1e2a*/ 	.short	0x0016


	//----- nvinfo : EIATTR_EXIT_INSTR_OFFSETS
	.align		4
        /*1e2c*/ 	.byte	0x04, 0x1c
        /*1e2e*/ 	.short	(.L_246 - .L_245)


	//   ....[0]....
.L_245:
        /*1e30*/ 	.word	0x0002ae90


	//----- nvinfo : EIATTR_MAX_THREADS
	.align		4
.L_246:
        /*1e34*/ 	.byte	0x04, 0x05
        /*1e36*/ 	.short	(.L_248 - .L_247)
.L_247:
        /*1e38*/ 	.word	0x00000180
        /*1e3c*/ 	.word	0x00000001
        /*1e40*/ 	.word	0x00000001


	//----- nvinfo : EIATTR_CRS_STACK_SIZE
	.align		4
.L_248:
        /*1e44*/ 	.byte	0x04, 0x1e
        /*1e46*/ 	.short	(.L_250 - .L_249)
.L_249:
        /*1e48*/ 	.word	0x00000000


	//----- nvinfo : EIATTR_CBANK_PARAM_SIZE
	.align		4
.L_250:
        /*1e4c*/ 	.byte	0x03, 0x19
        /*1e4e*/ 	.short	0x0af0


	//----- nvinfo : EIATTR_PARAM_CBANK
	.align		4
        /*1e50*/ 	.byte	0x04, 0x0a
        /*1e52*/ 	.short	(.L_252 - .L_251)
	.align		4
.L_251:
        /*1e54*/ 	.word	index@(.nv.constant0._ZN7cutlass13device_kernelIN5flash11enable_sm90INS1_16FlashAttnFwdSm90INS1_25CollectiveMainloopFwdSm90ILi2EN4cute5tupleIJNS5_1CILi1EEES8_S8_EEENS6_IJNS7_ILi128EEENS7_ILi64EEENS7_ILi256EEEEEELi256ENS_12float_e4m3_tEfNS_4arch4Sm90ELb0ELb1ELb0ELb1ELb1ELb1ELb0ELb1ELb0ELb1ELb1ELb0EEENS1_21CollectiveEpilogueFwdINS6_IJSA_SC_SB_EEES9_NS_10bfloat16_tESG_Li256ELb1ELb1ELb1ELb1EEENS1_36VarlenDynamicPersistentTileSchedulerILi128ELi64ELi256ELi128ELb1ELb1ELb1ELb1ELb0ELb1EEEEEEEEEvNT_6ParamsE)
        /*1e58*/ 	.short	0x0210
        /*1e5a*/ 	.short	0x0af0


	//----- nvinfo : EIATTR_SW_WAR
	.align		4
.L_252:
        /*1e5c*/ 	.byte	0x04, 0x36
        /*1e5e*/ 	.short	(.L_254 - .L_253)
.L_253:
        /*1e60*/ 	.word	0x00000008
.L_254:


//--------------------- .nv.info._ZN7cutlass13device_kernelIN5flash11enable_sm90INS1_16FlashAttnFwdSm90INS1_25CollectiveMainloopFwdSm90ILi2EN4cute5tupleIJNS5_1CILi1EEES8_S8_EEENS6_IJNS7_ILi128EEESA_NS7_ILi256EEEEEELi256ENS_12float_e4m3_tEfNS_4arch4Sm90ELb1ELb0ELb0ELb0ELb1ELb0ELb0ELb1ELb0ELb1ELb1ELb0EEENS1_21CollectiveEpilogueFwdINS6_IJSA_SB_SA_EEES9_NS_10bfloat16_tESF_Li256ELb0ELb1ELb1ELb1EEENS1_19SingleTileSchedulerILb0ELb1ELb1ELi128EEEEEEEEEvNT_6ParamsE --------------------------
	.section	.nv.info._ZN7cutlass13device_kernelIN5flash11enable_sm90INS1_16FlashAttnFwdSm90INS1_25CollectiveMainloopFwdSm90ILi2EN4cute5tupleIJNS5_1CILi1EEES8_S8_EEENS6_IJNS7_ILi128EEESA_NS7_ILi256EEEEEELi256ENS_12float_e4m3_tEfNS_4arch4Sm90ELb1ELb0ELb0ELb0ELb1ELb0ELb0ELb1ELb0ELb1ELb1ELb0EEENS1_21CollectiveEpilogueFwdINS6_IJSA_SB_SA_EEES9_NS_10bfloat16_tESF_Li256ELb0ELb1ELb1ELb1EEENS1_19SingleTileSchedulerILb0ELb1ELb1ELi128EEEEEEEEEvNT_6ParamsE,"",@"SHT_CUDA_INFO"
	.sectionflags	@""
	.align	4


	//----- nvinfo : EIATTR_CUDA_API_VERSION
	.align		4
        /*0000*/ 	.byte	0x04, 0x37
        /*0002*/ 	.short	(.L_256 - .L_255)
.L_255:
        /*0004*/ 	.word	0x00000082


	//----- nvinfo : EIATTR_KPARAM_INFO
	.align		4
.L_256:
        /*0008*/ 	.byte	0x04, 0x17
        /*000a*/ 	.short	(.L_258 - .L_257)
.L_257:
        /*000c*/ 	.word	0x00000000
        /*0010*/ 	.short	0x0000
        /*0012*/ 	.short	0x0070
        /*0014*/ 	.byte	0x00, 0xf0, 0x01, 0x28


	//----- nvinfo : EIATTR_SPARSE_MMA_MASK
	.align		4
.L_258:
        /*0018*/ 	.byte	0x03, 0x50
        /*001a*/ 	.short	0x0000


	//----- nvinfo : EIATTR_MAXREG_COUNT
	.align		4
        /*001c*/ 	.byte	0x03, 0x1b
        /*001e*/ 	.short	0x00a8


	//----- nvinfo : EIATTR_NUM_BARRIERS
	.align		4
        /*0020*/ 	.byte	0x02, 0x4c
        /*0022*/ 	.byte	0x10
	.zero		1


	//----- nvinfo : EIATTR_EXTERNS
	.align		4
        /*0024*/ 	.byte	0x04, 0x0f
        /*0026*/ 	.short	(.L_260 - .L_259)


	//   ....[0]....
	.align		4
.L_259:
        /*0028*/ 	.word	index@(__assertfail)


	//----- nvinfo : EIATTR_ANNOTATIONS
	.align		4
.L_260:
        /*002c*/ 	.byte	0x04, 0x55
        /*002e*/ 	.short	(.L_262 - .L_261)


	//   ....[0]....
.L_261:
        /*0030*/ 	.word	0x00000001
        /*0034*/ 	.byte	0xa0, 0xe4, 0x00, 0x00, 0x01, 0x00, 0x00, 0x00, 0xb0, 0xe5, 0x00, 0x00, 0x01, 0x00, 0x00, 0x00
        /*0044*/ 	.byte	0x90, 0xe6, 0x00, 0x00, 0x01, 0x00, 0x00, 0x00, 0xc0, 0xe6, 0x00, 0x00, 0x01, 0x00, 0x00, 0x00
        /*0054*/ 	.byte	0x30, 0x02, 0x01, 0x00, 0x01, 0x00, 0x00, 0x00, 0x30, 0x11, 0x01, 0x00, 0x01, 0x00, 0x00, 0x00
        /*0064*/ 	.byte	0x40, 0x11, 0x01, 0x00, 0x01, 0x00, 0x00, 0x00, 0x50, 0x11, 0x01, 0x00, 0x01, 0x00, 0x00, 0x00
        /*0074*/ 	.byte	0x80, 0x1a, 0x01, 0x00, 0x01, 0x00, 0x00, 0x00, 0x90, 0x1a, 0x01, 0x00, 0x01, 0x00, 0x00, 0x00
        /*0084*/ 	.byte	0x10, 0x1b, 0x01, 0x00, 0x01, 0x00, 0x00, 0x00, 0x30, 0x1b, 0x01, 0x00


	//----- nvinfo : EIATTR_MERCURY_ISA_VERSION
	.align		4
.L_262:
        /*0090*/ 	.byte	0x03, 0x5f
        /*0092*/ 	.short	0x0101


	//----- nvinfo : EIATTR_INT_WARP_WIDE_INSTR_OFFSETS
	.align		4
        /*0094*/ 	.byte	0x04, 0x31
        /*0096*/ 	.short	(.L_264 - .L_263)


	//   ....[0]....
.L_263:
        /*0098*/ 	.word	0x000000c0


	//   ....[1]....
        /*009c*/ 	.word	0x000000d0


	//   ....[2]....
        /*00a0*/ 	.word	0x00000170


	//----- nvinfo : EIATTR_COOP_GROUP_MASK_REGIDS
	.align		4
.L_264:
        /*00a4*/ 	.byte	0x04, 0x29
        /*00a6*/ 	.short	(.L_266 - .L_265)


	//   ....[0]....
.L_265:
        /*00a8*/ 	.word	0xffffffff


	//   ....[1]....
        /*00ac*/ 	.word	0xffffffff


	//   ....[2]....
        /*00b0*/ 	.word	0xffffffff


	//   ....[3]....
        /*00b4*/ 	.word	0xffffffff


	//   ....[4]....
        /*00b8*/ 	.word	0xffffffff


	//   ....[5]....
        /*00bc*/ 	.word	0xffffffff


	//   ....[6]....
        /*00c0*/ 	.word	0xffffffff


	//   ....[7]....
        /*00c4*/ 	.word	0xffffffff


	//   ....[8]....
        /*00c8*/ 	.word	0xffffffff


	//   ....[9]....
        /*00cc*/ 	.word	0xffffffff


	//   ....[10]....
        /*00d0*/ 	.word	0xffffffff


	//   ....[11]....
        /*00d4*/ 	.word	0xffffffff


	//   ....[12]....
        /*00d8*/ 	.word	0xffffffff


	//   ....[13]....
        /*00dc*/ 	.word	0xffffffff


	//   ....[14]....
        /*00e0*/ 	.word	0xffffffff


	//   ....[15]....
        /*00e4*/ 	.word	0xffffffff


	//   ....[16]....
        /*00e8*/ 	.word	0xffffffff


	//   ....[17]....
        /*00ec*/ 	.word	0xffffffff


	//   ....[18]....
        /*00f0*/ 	.word	0xffffffff


	//   ....[19]....
        /*00f4*/ 	.word	0xffffffff


	//   ....[20]....
        /*00f8*/ 	.word	0xffffffff


	//   ....[21]....
        /*00fc*/ 	.word	0xffffffff


	//   ....[22]....
        /*0100*/ 	.word	0xffffffff


	//   ....[23]....
        /*0104*/ 	.word	0xffffffff


	//   ....[24]....
        /*0108*/ 	.word	0xffffffff


	//   ....[25]....
        /*010c*/ 	.word	0xffffffff


	//   ....[26]....
        /*0110*/ 	.word	0xffffffff


	//   ....[27]....
        /*0114*/ 	.word	0xffffffff


	//   ....[28]....
        /*0118*/ 	.word	0xffffffff


	//   ....[29]....
        /*011c*/ 	.word	0xffffffff


	//   ....[30]....
        /*0120*/ 	.word	0xffffffff


	//   ....[31]....
        /*0124*/ 	.word	0xffffffff


	//   ....[32]....
        /*0128*/ 	.word	0xffffffff


	//   ....[33]....
        /*012c*/ 	.word	0xffffffff


	//   ....[34]....
        /*0130*/ 	.word	0xffffffff


	//   ....[35]....
        /*0134*/ 	.word	0xffffffff


	//   ....[36]....
        /*0138*/ 	.word	0xffffffff


	//   ....[37]....
        /*013c*/ 	.word	0xffffffff


	//   ....[38]....
        /*0140*/ 	.word	0xffffffff


	//   ....[39]....
        /*0144*/ 	.word	0xffffffff


	//   ....[40]....
        /*0148*/ 	.word	0xffffffff


	//   ....[41]....
        /*014c*/ 	.word	0xffffffff


	//   ....[42]....
        /*0150*/ 	.word	0xffffffff


	//   ....[43]....
        /*0154*/ 	.word	0xffffffff


	//   ....[44]....
        /*0158*/ 	.word	0xffffffff


	//   ....[45]....
        /*015c*/ 	.word	0xffffffff


	//   ....[46]....
        /*0160*/ 	.word	0xffffffff


	//   ....[47]....
        /*0164*/ 	.word	0xffffffff


	//   ....[48]....
        /*0168*/ 	.word	0xffffffff


	//   ....[49]....
        /*016c*/ 	.word	0xffffffff


	//   ....[50]....
        /*0170*/ 	.word	0xffffffff


	//   ....[51]....
        /*0174*/ 	.word	0xffffffff


	//   ....[52]....
        /*0178*/ 	.word	0xffffffff


	//   ....[53]....
        /*017c*/ 	.word	0xffffffff


	//   ....[54]....
        /*0180*/ 	.word	0xffffffff


	//   ....[55]....
        /*0184*/ 	.word	0xffffffff


	//   ....[56]....
        /*0188*/ 	.word	0xffffffff


	//   ....[57]....
        /*018c*/ 	.word	0xffffffff


	//   ....[58]....
        /*0190*/ 	.word	0xffffffff


	//   ....[59]....
        /*0194*/ 	.word	0xffffffff


	//   ....[60]....
        /*0198*/ 	.word	0xffffffff


	//   ....[61]....
        /*019c*/ 	.word	0xffffffff


	//   ....[62]....
        /*01a0*/ 	.word	0xffffffff


	//   ....[63]....
        /*01a4*/ 	.word	0xffffffff


	//   ....[64]....
        /*01a8*/ 	.word	0xffffffff


	//   ....[65]....
        /*01ac*/ 	.word	0xffffffff


	//   ....[66]....
        /*01b0*/ 	.word	0xffffffff


	//   ....[67]....
        /*01b4*/ 	.word	0xffffffff


	//   ....[68]....
        /*01b8*/ 	.word	0xffffffff


	//   ....[69]....
        /*01bc*/ 	.word	0xffffffff


	//   ....[70]....
        /*01c0*/ 	.word	0xffffffff


	//   ....[71]....
        /*01c4*/ 	.word	0xffffffff


	//   ....[72]....
        /*01c8*/ 	.word	0xffffffff


	//   ....[73]....
        /*01cc*/ 	.word	0xffffffff


	//   ....[74]....
        /*01d0*/ 	.word	0xffffffff


	//   ....[75]....
        /*01d4*/ 	.word	0xffffffff


	//   ....[76]....
        /*01d8*/ 	.word	0xffffffff


	//   ....[77]....
        /*01dc*/ 	.word	0xffffffff


	//   ....[78]....
        /*01e0*/ 	.word	0xffffffff


	//   ....[79]....
        /*01e4*/ 	.word	0xffffffff


	//   ....[80]....
        /*01e8*/ 	.word	0xffffffff


	//   ....[81]....
        /*01ec*/ 	.word	0xffffffff


	//   ....[82]....
        /*01f0*/ 	.word	0xffffffff


	//   ....[83]....
        /*01f4*/ 	.word	0xffffffff


	//   ....[84]....
        /*01f8*/ 	.word	0xffffffff


	//   ....[85]....
        /*01fc*/ 	.word	0xffffffff


	//   ....[86]....
        /*0200*/ 	.word	0xffffffff


	//   ....[87]....
        /*0204*/ 	.word	0xffffffff


	//   ....[88]....
        /*0208*/ 	.word	0xffffffff


	//   ....[89]....
        /*020c*/ 	.word	0xffffffff


	//   ....[90]....
        /*0210*/ 	.word	0xffffffff


	//   ....[91]....
        /*0214*/ 	.word	0xffffffff


	//   ....[92]....
        /*0218*/ 	.word	0xffffffff


	//   ....[93]....
        /*021c*/ 	.word	0xffffffff


	//   ....[94]....
        /*0220*/ 	.word	0xffffffff


	//   ....[95]....
        /*0224*/ 	.word	0xffffffff


	//   ....[96]....
        /*0228*/ 	.word	0xffffffff


	//   ....[97]....
        /*022c*/ 	.word	0xffffffff


	//   ....[98]....
        /*0230*/ 	.word	0xffffffff


	//   ....[99]....
        /*0234*/ 	.word	0xffffffff


	//   ....[100]....
        /*0238*/ 	.word	0xffffffff


	//   ....[101]....
        /*023c*/ 	.word	0xffffffff


	//   ....[102]....
        /*0240*/ 	.word	0xffffffff


	//   ....[103]....
        /*0244*/ 	.word	0xffffffff


	//   ....[104]....
        /*0248*/ 	.word	0xffffffff


	//   ....[105]....
        /*024c*/ 	.word	0xffffffff


	//   ....[106]....
        /*0250*/ 	.word	0xffffffff


	//   ....[107]....
        /*0254*/ 	.word	0xffffffff


	//   ....[108]....
        /*0258*/ 	.word	0xffffffff


	//   ....[109]....
        /*025c*/ 	.word	0xffffffff


	//   ....[110]....
        /*0260*/ 	.word	0xffffffff


	//   ....[111]....
        /*0264*/ 	.word	0xffffffff


	//   ....[112]....
        /*0268*/ 	.word	0xffffffff


	//   ....[113]....
        /*026c*/ 	.word	0xffffffff


	//   ....[114]....
        /*0270*/ 	.word	0xffffffff


	//   ....[115]....
        /*0274*/ 	.word	0xffffffff


	//   ....[116]....
        /*0278*/ 	.word	0xffffffff


	//   ....[117]....
        /*027c*/ 	.word	0xffffffff


	//   ....[118]....
        /*0280*/ 	.word	0xffffffff


	//   ....[119]....
        /*0284*/ 	.word	0xffffffff


	//   ....[120]....
        /*0288*/ 	.word	0xffffffff


	//   ....[121]....
        /*028c*/ 	.word	0xffffffff


	//   ....[122]....
        /*0290*/ 	.word	0xffffffff


	//   ....[123]....
        /*0294*/ 	.word	0xffffffff


	//   ....[124]....
        /*0298*/ 	.word	0xffffffff


	//   ....[125]....
        /*029c*/ 	.word	0xffffffff


	//   ....[126]....
        /*02a0*/ 	.word	0xffffffff


	//   ....[127]....
        /*02a4*/ 	.word	0xffffffff


	//   ....[128]....
        /*02a8*/ 	.word	0xffffffff


	//   ....[129]....
        /*02ac*/ 	.word	0xffffffff


	//   ....[130]....
        /*02b0*/ 	.word	0xffffffff


	//   ....[131]....
        /*02b4*/ 	.word	0xffffffff


	//   ....[132]....
        /*02b8*/ 	.word	0xffffffff


	//   ....[133]....
        /*02bc*/ 	.word	0xffffffff


	//   ....[134]....
        /*02c0*/ 	.word	0xffffffff


	//   ....[135]....
        /*02c4*/ 	.word	0xffffffff


	//   ....[136]....
        /*02c8*/ 	.word	0xffffffff


	//   ....[137]....
        /*02cc*/ 	.word	0xffffffff


	//   ....[138]....
        /*02d0*/ 	.word	0xffffffff


	//   ....[139]....
        /*02d4*/ 	.word	0xffffffff


	//   ....[140]....
        /*02d8*/ 	.word	0xffffffff


	//   ....[141]....
        /*02dc*/ 	.word	0xffffffff


	//   ....[142]....
        /*02e0*/ 	.word	0xffffffff


	//   ....[143]....
        /*02e4*/ 	.word	0xffffffff


	//   ....[144]....
        /*02e8*/ 	.word	0xffffffff


	//   ....[145]....
        /*02ec*/ 	.word	0xffffffff


	//   ....[146]....
        /*02f0*/ 	.word	0xffffffff


	//   ....[147]....
        /*02f4*/ 	.word	0xffffffff


	//   ....[148]....
        /*02f8*/ 	.word	0xffffffff


	//   ....[149]....
        /*02fc*/ 	.word	0xffffffff


	//   ....[150]....
        /*0300*/ 	.word	0xffffffff


	//   ....[151]....
        /*0304*/ 	.word	0xffffffff


	//   ....[152]....
        /*0308*/ 	.word	0xffffffff


	//   ....[153]....
        /*030c*/ 	.word	0xffffffff


	//   ....[154]....
        /*0310*/ 	.word	0xffffffff


	//   ....[155]....
        /*0314*/ 	.word	0xffffffff


	//   ....[156]....
        /*0318*/ 	.word	0xffffffff


	//   ....[157]....
        /*031c*/ 	.word	0xffffffff


	//   ....[158]....
        /*0320*/ 	.word	0xffffffff


	//   ....[159]....
        /*0324*/ 	.word	0xffffffff


	//   ....[160]....
        /*0328*/ 	.word	0xffffffff


	//   ....[161]....
        /*032c*/ 	.word	0xffffffff


	//   ....[162]....
        /*0330*/ 	.word	0xffffffff


	//   ....[163]....
        /*0334*/ 	.word	0xffffffff


	//   ....[164]....
        /*0338*/ 	.word	0xffffffff


	//   ....[165]....
        /*033c*/ 	.word	0xffffffff


	//   ....[166]....
        /*0340*/ 	.word	0xffffffff


	//   ....[167]....
        /*0344*/ 	.word	0xffffffff


	//   ....[168]....
        /*0348*/ 	.word	0xffffffff


	//   ....[169]....
        /*034c*/ 	.word	0xffffffff


	//   ....[170]....
        /*0350*/ 	.word	0xffffffff


	//   ....[171]....
        /*0354*/ 	.word	0xffffffff


	//   ....[172]....
        /*0358*/ 	.word	0xffffffff


	//   ....[173]....
        /*035c*/ 	.word	0xffffffff


	//   ....[174]....
        /*0360*/ 	.word	0xffffffff


	//   ....[175]....
        /*0364*/ 	.word	0xffffffff


	//   ....[176]....
        /*0368*/ 	.word	0xffffffff


	//   ....[177]....
        /*036c*/ 	.word	0xffffffff


	//   ....[178]....
        /*0370*/ 	.word	0xffffffff


	//   ....[179]....
        /*0374*/ 	.word	0xffffffff


	//   ....[180]....
        /*0378*/ 	.word	0xffffffff


	//   ....[181]....
        /*037c*/ 	.word	0xffffffff


	//   ....[182]....
        /*0380*/ 	.word	0xffffffff


	//   ....[183]....
        /*0384*/ 	.word	0xffffffff


	//   ....[184]....
        /*0388*/ 	.word	0xffffffff


	//   ....[185]....
        /*038c*/ 	.word	0xffffffff


	//   ....[186]....
        /*0390*/ 	.word	0xffffffff


	//   ....[187]....
        /*0394*/ 	.word	0xffffffff


	//   ....[188]....
        /*0398*/ 	.word	0xffffffff


	//   ....[189]....
        /*039c*/ 	.word	0xffffffff


	//   ....[190]....
        /*03a0*/ 	.word	0xffffffff


	//   ....[191]....
        /*03a4*/ 	.word	0xffffffff


	//   ....[192]....
        /*03a8*/ 	.word	0xffffffff


	//   ....[193]....
        /*03ac*/ 	.word	0xffffffff


	//   ....[194]....
        /*03b0*/ 	.word	0xffffffff


	//   ....[195]....
        /*03b4*/ 	.word	0xffffffff


	//   ....[196]....
        /*03b8*/ 	.word	0xffffffff


	//   ....[197]....
        /*03bc*/ 	.word	0xffffffff


	//   ....[198]....
        /*03c0*/ 	.word	0xffffffff


	//   ....[199]....
        /*03c4*/ 	.word	0xffffffff


	//   ....[200]....
        /*03c8*/ 	.word	0xffffffff


	//   ....[201]....
        /*03cc*/ 	.word	0xffffffff


	//   ....[202]....
        /*03d0*/ 	.word	0xffffffff


	//   ....[203]....
        /*03d4*/ 	.word	0xffffffff


	//   ....[204]....
        /*03d8*/ 	.word	0xffffffff


	//   ....[205]....
        /*03dc*/ 	.word	0xffffffff


	//   ....[206]....
        /*03e0*/ 	.word	0xffffffff


	//   ....[207]....
        /*03e4*/ 	.word	0xffffffff


	//   ....[208]....
        /*03e8*/ 	.word	0xffffffff


	//   ....[209]....
        /*03ec*/ 	.word	0xffffffff


	//   ....[210]....
        /*03f0*/ 	.word	0xffffffff


	//   ....[211]....
        /*03f4*/ 	.word	0xffffffff


	//   ....[212]....
        /*03f8*/ 	.word	0xffffffff


	//   ....[213]....
        /*03fc*/ 	.word	0xffffffff


	//   ....[214]....
        /*0400*/ 	.word	0xffffffff


	//   ....[215]....
        /*0404*/ 	.word	0xffffffff


	//   ....[216]....
        /*0408*/ 	.word	0xffffffff


	//   ....[217]....
        /*040c*/ 	.word	0xffffffff


	//   ....[218]....
        /*0410*/ 	.word	0xffffffff


	//   ....[219]....
        /*0414*/ 	.word	0xffffffff


	//   ....[220]....
        /*0418*/ 	.word	0xffffffff


	//   ....[221]....
        /*041c*/ 	.word	0xffffffff


	//   ....[222]....
        /*0420*/ 	.word	0xffffffff


	//   ....[223]....
        /*0424*/ 	.word	0xffffffff


	//   ....[224]....
        /*0428*/ 	.word	0xffffffff


	//   ....[225]....
        /*042c*/ 	.word	0xffffffff


	//   ....[226]....
        /*0430*/ 	.word	0xffffffff


	//   ....[227]....
        /*0434*/ 	.word	0xffffffff


	//   ....[228]....
        /*0438*/ 	.word	0xffffffff


	//   ....[229]....
        /*043c*/ 	.word	0xffffffff


	//   ....[230]....
        /*0440*/ 	.word	0xffffffff


	//   ....[231]....
        /*0444*/ 	.word	0xffffffff


	//   ....[232]....
        /*0448*/ 	.word	0xffffffff


	//   ....[233]....
        /*044c*/ 	.word	0xffffffff


	//   ....[234]....
        /*0450*/ 	.word	0xffffffff


	//   ....[235]....
        /*0454*/ 	.word	0xffffffff


	//   ....[236]....
        /*0458*/ 	.word	0xffffffff


	//   ....[237]....
        /*045c*/ 	.word	0xffffffff


	//   ....[238]....
        /*0460*/ 	.word	0xffffffff


	//   ....[239]....
        /*0464*/ 	.word	0xffffffff


	//   ....[240]....
        /*0468*/ 	.word	0xffffffff


	//   ....[241]....
        /*046c*/ 	.word	0xffffffff


	//   ....[242]....
        /*0470*/ 	.word	0xffffffff


	//   ....[243]....
        /*0474*/ 	.word	0xffffffff


	//   ....[244]....
        /*0478*/ 	.word	0xffffffff


	//   ....[245]....
        /*047c*/ 	.word	0x0500000f


	//   ....[246]....
        /*0480*/ 	.word	0x0500000f


	//   ....[247]....
        /*0484*/ 	.word	0x0500000f


	//   ....[248]....
        /*0488*/ 	.word	0x0500000f


	//   ....[249]....
        /*048c*/ 	.word	0x0500000f


	//   ....[250]....
        /*0490*/ 	.word	0x0500000f


	//   ....[251]....
        /*0494*/ 	.word	0x0500000f


	//   ....[252]....
        /*0498*/ 	.word	0x0500000f


	//   ....[253]....
        /*049c*/ 	.word	0x0500000f


	//   ....[254]....
        /*04a0*/ 	.word	0x0500000f


	//   ....[255]....
        /*04a4*/ 	.word	0x0500000f


	//   ....[0]....
        /*04a8*/ 	.word	0x0500000f


	//   ....[1]....
        /*04ac*/ 	.word	0x0500000f


	//   ....[2]....
        /*04b0*/ 	.word	0x0500000f


	//   ....[3]....
        /*04b4*/ 	.word	0x0500000f


	//   ....[4]....
        /*04b8*/ 	.word	0x0500000f


	//   ....[5]....
        /*04bc*/ 	.word	0x0500000f


	//   ....[6]....
        /*04c0*/ 	.word	0x0500000f


	//   ....[7]....
        /*04c4*/ 	.word	0x0500000f


	//   ....[8]....
        /*04c8*/ 	.word	0x0500000f


	//   ....[9]....
        /*04cc*/ 	.word	0x0500000f


	//   ....[10]....
        /*04d0*/ 	.word	0x0500000f


	//   ....[11]....
        /*04d4*/ 	.word	0x0500000f


	//   ....[12]....
        /*04d8*/ 	.word	0x0500000f


	//   ....[13]....
        /*04dc*/ 	.word	0x0500000f


	//   ....[14]....
        /*04e0*/ 	.word	0x0500000f


	//   ....[15]....
        /*04e4*/ 	.word	0x0500000f


	//   ....[16]....
        /*04e8*/ 	.word	0x0500000f


	//   ....[17]....
        /*04ec*/ 	.word	0x0500000f


	//   ....[18]....
        /*04f0*/ 	.word	0x0500000f


	//   ....[19]....
        /*04f4*/ 	.word	0x0500000f


	//   ....[20]....
        /*04f8*/ 	.word	0x0500000f


	//   ....[21]....
        /*04fc*/ 	.word	0x0500000f


	//   ....[22]....
        /*0500*/ 	.word	0x0500000f


	//   ....[23]....
        /*0504*/ 	.word	0x0500000f


	//   ....[24]....
        /*0508*/ 	.word	0x0500000f


	//   ....[25]....
        /*050c*/ 	.word	0x0500000f


	//   ....[26]....
        /*0510*/ 	.word	0x0500000f


	//   ....[27]....
        /*0514*/ 	.word	0x0500000f


	//   ....[28]....
        /*0518*/ 	.word	0x0500000f


	//   ....[29]....
        /*051c*/ 	.word	0x0500000f


	//   ....[30]....
        /*0520*/ 	.word	0x0500000f


	//   ....[31]....
        /*0524*/ 	.word	0x0500000f


	//   ....[32]....
        /*0528*/ 	.word	0x0500000f


	//   ....[33]....
        /*052c*/ 	.word	0x0500000f


	//   ....[34]....
        /*0530*/ 	.word	0x0500000f


	//   ....[35]....
        /*0534*/ 	.word	0x0500000f


	//   ....[36]....
        /*0538*/ 	.word	0x0500000f


	//   ....[37]....
        /*053c*/ 	.word	0x0500000f


	//   ....[38]....
        /*0540*/ 	.word	0x0500000f


	//   ....[39]....
        /*0544*/ 	.word	0x0500000f


	//   ....[40]....
        /*0548*/ 	.word	0x0500000f


	//   ....[41]....
        /*054c*/ 	.word	0x0500000f


	//   ....[42]....
        /*0550*/ 	.word	0x0500000f


	//   ....[43]....
        /*0554*/ 	.word	0x0500000f


	//   ....[44]....
        /*0558*/ 	.word	0x0500000f


	//   ....[45]....
        /*055c*/ 	.word	0x0500000f


	//   ....[46]....
        /*0560*/ 	.word	0x0500000f


	//   ....[47]....
        /*0564*/ 	.word	0x0500000f


	//   ....[48]....
        /*0568*/ 	.word	0x0500000f


	//   ....[49]....
        /*056c*/ 	.word	0x0500000f


	//   ....[50]....
        /*0570*/ 	.word	0x0500000f


	//   ....[51]....
        /*0574*/ 	.word	0x0500000f


	//   ....[52]....
        /*0578*/ 	.word	0x0500000f


	//   ....[53]....
        /*057c*/ 	.word	0x0500000f


	//   ....[54]....
        /*0580*/ 	.word	0x0500000f


	//   ....[55]....
        /*0584*/ 	.word	0x0500000f


	//   ....[56]....
        /*0588*/ 	.word	0x0500000f


	//   ....[57]....
        /*058c*/ 	.word	0x0500000f


	//   ....[58]....
        /*0590*/ 	.word	0x0500000f


	//   ....[59]....
        /*0594*/ 	.word	0x0500000f


	//   ....[60]....
        /*0598*/ 	.word	0x0500000f


	//   ....[61]....
        /*059c*/ 	.word	0x0500000f


	//   ....[62]....
        /*05a0*/ 	.word	0x0500000f


	//   ....[63]....
        /*05a4*/ 	.word	0x0500000f


	//   ....[64]....
        /*05a8*/ 	.word	0x0500000f


	//   ....[65]....
        /*05ac*/ 	.word	0x0500000f


	//   ....[66]....
        /*05b0*/ 	.word	0x0500000f


	//   ....[67]....
        /*05b4*/ 	.word	0x0500000f


	//   ....[68]....
        /*05b8*/ 	.word	0x0500000f


	//   ....[69]....
        /*05bc*/ 	.word	0x0500000f


	//----- nvinfo : EIATTR_COOP_GROUP_INSTR_OFFSETS
	.align		4
.L_266:
        /*05c0*/ 	.byte	0x04, 0x28
        /*05c2*/ 	.short	(.L_268 - .L_267)


	//   ....[0]....
.L_267:
        /*05c4*/ 	.word	0x00000080


	//   ....[1]....
        /*05c8*/ 	.word	0x00000090


	//   ....[2]....
        /*05cc*/ 	.word	0x000002d0


	//   ....[3]....
        /*05d0*/ 	.word	0x00000430


	//   ....[4]....
        /*05d4*/ 	.word	0x00000550


	//   ....[5]....
        /*05d8*/ 	.word	0x000006b0


	//   ....[6]....
        /*05dc*/ 	.word	0x00001670


	//   ....[7]....
        /*05e0*/ 	.word	0x00001fe0


	//   ....[8]....
        /*05e4*/ 	.word	0x00002660


	//   ....[9]....
        /*05e8*/ 	.word	0x00002690


	//   ....[10]....
        /*05ec*/ 	.word	0x00002700


	//   ....[11]....
        /*05f0*/ 	.word	0x00003020


	//   ....[12]....
        /*05f4*/ 	.word	0x000030a0


	//   ....[13]....
        /*05f8*/ 	.word	0x00004450


	//   ....[14]....
        /*05fc*/ 	.word	0x00004470


	//   ....[15]....
        /*0600*/ 	.word	0x00004b10


	//   ....[16]....
        /*0604*/ 	.word	0x00004bd0


	//   ....[17]....
        /*0608*/ 	.word	0x00005440


	//   ....[18]....
        /*060c*/ 	.word	0x000054b0


	//   ....[19]....
        /*0610*/ 	.word	0x00007190


	//   ....[20]....
        /*0614*/ 	.word	0x000071c0


	//   ....[21]....
        /*0618*/ 	.word	0x00007790


	//   ....[22]....
        /*061c*/ 	.word	0x00007960


	//   ....[23]....
        /*0620*/ 	.word	0x00008ef0


	//   ....[24]....
        /*0624*/ 	.word	0x00008f00


	//   ....[25]....
        /*0628*/ 	.word	0x00008f60


	//   ....[26]....
        /*062c*/ 	.word	0x00008f70


	//   ....[27]....
        /*0630*/ 	.word	0x0000a4f0


	//   ....[28]....
        /*0634*/ 	.word	0x0000a520


	//   ....[29]....
        /*0638*/ 	.word	0x0000a530


	//   ....[30]....
        /*063c*/ 	.word	0x0000a550


	//   ....[31]....
        /*0640*/ 	.word	0x0000a560


	//   ....[32]....
        /*0644*/ 	.word	0x0000a570


	//   ....[33]....
        /*0648*/ 	.word	0x0000a580


	//   ....[34]....
        /*064c*/ 	.word	0x0000a590


	//   ....[35]....
        /*0650*/ 	.word	0x0000a5a0


	//   ....[36]....
        /*0654*/ 	.word	0x0000a5b0


	//   ....[37]....
        /*0658*/ 	.word	0x0000a5c0


	//   ....[38]....
        /*065c*/ 	.word	0x0000a5e0


	//   ....[39]....
        /*0660*/ 	.word	0x0000a5f0


	//   ....[40]....
        /*0664*/ 	.word	0x0000a600


	//   ....[41]....
        /*0668*/ 	.word	0x0000a610


	//   ....[42]....
        /*066c*/ 	.word	0x0000a620


	//   ....[43]....
        /*0670*/ 	.word	0x0000a630


	//   ....[44]....
        /*0674*/ 	.word	0x0000a640


	//   ....[45]....
        /*0678*/ 	.word	0x0000a650


	//   ....[46]....
        /*067c*/ 	.word	0x0000a660


	//   ....[47]....
        /*0680*/ 	.word	0x0000a680


	//   ....[48]....
        /*0684*/ 	.word	0x0000a690


	//   ....[49]....
        /*0688*/ 	.word	0x0000a6a0


	//   ....[50]....
        /*068c*/ 	.word	0x0000a6b0


	//   ....[51]....
        /*0690*/ 	.word	0x0000a6c0


	//   ....[52]....
        /*0694*/ 	.word	0x0000a6d0


	//   ....[53]....
        /*0698*/ 	.word	0x0000a6e0


	//   ....[54]....
        /*069c*/ 	.word	0x0000a6f0


	//   ....[55]....
        /*06a0*/ 	.word	0x0000a700


	//   ....[56]....
        /*06a4*/ 	.word	0x0000a710


	//   ....[57]....
        /*06a8*/ 	.word	0x0000a720


	//   ....[58]....
        /*06ac*/ 	.word	0x0000a730


	//   ....[59]....
        /*06b0*/ 	.word	0x0000a740


	//   ....[60]....
        /*06b4*/ 	.word	0x0000a750


	//   ....[61]....
        /*06b8*/ 	.word	0x0000a760


	//   ....[62]....
        /*06bc*/ 	.word	0x0000a780


	//   ....[63]....
        /*06c0*/ 	.word	0x0000a7a0


	//   ....[64]....
        /*06c4*/ 	.word	0x0000a7b0


	//   ....[65]....
        /*06c8*/ 	.word	0x0000a7c0


	//   ....[66]....
        /*06cc*/ 	.word	0x0000a7d0


	//   ....[67]....
        /*06d0*/ 	.word	0x0000a7f0


	//   ....[68]....
        /*06d4*/ 	.word	0x0000a810


	//   ....[69]....
        /*06d8*/ 	.word	0x0000a830


	//   ....[70]....
        /*06dc*/ 	.word	0x0000a840


	//   ....[71]....
        /*06e0*/ 	.word	0x0000a850


	//   ....[72]....
        /*06e4*/ 	.word	0x0000a870


	//   ....[73]....
        /*06e8*/ 	.word	0x0000a890


	//   ....[74]....
        /*06ec*/ 	.word	0x0000a8b0


	//   ....[75]....
        /*06f0*/ 	.word	0x0000a8c0


	//   ....[76]....
        /*06f4*/ 	.word	0x0000a8d0


	//   ....[77]....
        /*06f8*/ 	.word	0x0000a8e0


	//   ....[78]....
        /*06fc*/ 	.word	0x0000a900


	//   ....[79]....
        /*0700*/ 	.word	0x0000a910


	//   ....[80]....
        /*0704*/ 	.word	0x0000a920


	//   ....[81]....
        /*0708*/ 	.word	0x0000a940


	//   ....[82]....
        /*070c*/ 	.word	0x0000a970


	//   ....[83]....
        /*0710*/ 	.word	0x0000a980


	//   ....[84]....
        /*0714*/ 	.word	0x0000a9b0


	//   ....[85]....
        /*0718*/ 	.word	0x0000a9c0


	//   ....[86]....
        /*071c*/ 	.word	0x0000a9d0


	//   ....[87]....
        /*0720*/ 	.word	0x0000a9e0


	//   ....[88]....
        /*0724*/ 	.word	0x0000a9f0


	//   ....[89]....
        /*0728*/ 	.word	0x0000aa00


	//   ....[90]....
        /*072c*/ 	.word	0x0000aa10


	//   ....[91]....
        /*0730*/ 	.word	0x0000aa20


	//   ....[92]....
        /*0734*/ 	.word	0x0000aa40


	//   ....[93]....
        /*0738*/ 	.word	0x0000aa70


	//   ....[94]....
        /*073c*/ 	.word	0x0000aaa0


	//   ....[95]....
        /*0740*/ 	.word	0x0000aad0


	//   ....[96]....
        /*0744*/ 	.word	0x0000ab00


	//   ....[97]....
        /*0748*/ 	.word	0x0000ab20


	//   ....[98]....
        /*074c*/ 	.word	0x0000ab30


	//   ....[99]....
        /*0750*/ 	.word	0x0000ab50


	//   ....[100]....
        /*0754*/ 	.word	0x0000ab60


	//   ....[101]....
        /*0758*/ 	.word	0x0000ab70


	//   ....[102]....
        /*075c*/ 	.word	0x0000ab80


	//   ....[103]....
        /*0760*/ 	.word	0x0000ab90


	//   ....[104]....
        /*0764*/ 	.word	0x0000aba0


	//   ....[105]....
        /*0768*/ 	.word	0x0000abb0


	//   ....[106]....
        /*076c*/ 	.word	0x0000abc0


	//   ....[107]....
        /*0770*/ 	.word	0x0000abd0


	//   ....[108]....
        /*0774*/ 	.word	0x0000abe0


	//   ....[109]....
        /*0778*/ 	.word	0x0000abf0


	//   ....[110]....
        /*077c*/ 	.word	0x0000ac00


	//   ....[111]....
        /*0780*/ 	.word	0x0000ac10


	//   ....[112]....
        /*0784*/ 	.word	0x0000ac20


	//   ....[113]....
        /*0788*/ 	.word	0x0000ac30


	//   ....[114]....
        /*078c*/ 	.word	0x0000ac40


	//   ....[115]....
        /*0790*/ 	.word	0x0000ac50


	//   ....[116]....
        /*0794*/ 	.word	0x0000ac60


	//   ....[117]....
        /*0798*/ 	.word	0x0000ac70


	//   ....[118]....
        /*079c*/ 	.word	0x0000ac80


	//   ....[119]....
        /*07a0*/ 	.word	0x0000ac90


	//   ....[120]....
        /*07a4*/ 	.word	0x0000aca0


	//   ....[121]....
        /*07a8*/ 	.word	0x0000acb0


	//   ....[122]....
        /*07ac*/ 	.word	0x0000acc0


	//   ....[123]....
        /*07b0*/ 	.word	0x0000acd0


	//   ....[124]....
        /*07b4*/ 	.word	0x0000ace0


	//   ....[125]....
        /*07b8*/ 	.word	0x0000acf0


	//   ....[126]....
        /*07bc*/ 	.word	0x0000ad00


	//   ....[127]....
        /*07c0*/ 	.word	0x0000ad10


	//   ....[128]....
        /*07c4*/ 	.word	0x0000ad40


	//   ....[129]....
        /*07c8*/ 	.word	0x0000ad70


	//   ....[130]....
        /*07cc*/ 	.word	0x0000ada0


	//   ....[131]....
        /*07d0*/ 	.word	0x0000add0


	//   ....[132]....
        /*07d4*/ 	.word	0x0000ae00


	//   ....[133]....
        /*07d8*/ 	.word	0x0000ae30


	//   ....[134]....
        /*07dc*/ 	.word	0x0000ae60


	//   ....[135]....
        /*07e0*/ 	.word	0x0000ae80


	//   ....[136]....
        /*07e4*/ 	.word	0x0000aea0


	//   ....[137]....
        /*07e8*/ 	.word	0x0000aeb0


	//   ....[138]....
        /*07ec*/ 	.word	0x0000aee0


	//   ....[139]....
        /*07f0*/ 	.word	0x0000af10


	//   ....[140]....
        /*07f4*/ 	.word	0x0000af40


	//   ....[141]....
        /*07f8*/ 	.word	0x0000af70


	//   ....[142]....
        /*07fc*/ 	.word	0x0000afa0


	//   ....[143]....
        /*0800*/ 	.word	0x0000afd0


	//   ....[144]....
        /*0804*/ 	.word	0x0000b000


	//   ....[145]....
        /*0808*/ 	.word	0x0000b030


	//   ....[146]....
        /*080c*/ 	.word	0x0000b060


	//   ....[147]....
        /*0810*/ 	.word	0x0000b090


	//   ....[148]....
        /*0814*/ 	.word	0x0000b0c0


	//   ....[149]....
        /*0818*/ 	.word	0x0000b0f0


	//   ....[150]....
        /*081c*/ 	.word	0x0000b120


	//   ....[151]....
        /*0820*/ 	.word	0x0000b150


	//   ....[152]....
        /*0824*/ 	.word	0x0000b190


	//   ....[153]....
        /*0828*/ 	.word	0x0000b1c0


	//   ....[154]....
        /*082c*/ 	.word	0x0000b200


	//   ....[155]....
        /*0830*/ 	.word	0x0000b720


	//   ....[156]....
        /*0834*/ 	.word	0x0000b760


	//   ....[157]....
        /*0838*/ 	.word	0x0000b7a0


	//   ....[158]....
        /*083c*/ 	.word	0x0000b7e0


	//   ....[159]....
        /*0840*/ 	.word	0x0000b840


	//   ....[160]....
        /*0844*/ 	.word	0x0000b870


	//   ....[161]....
        /*0848*/ 	.word	0x0000c520


	//   ....[162]....
        /*084c*/ 	.word	0x0000c550


	//   ....[163]....
        /*0850*/ 	.word	0x0000d6a0


	//   ....[164]....
        /*0854*/ 	.word	0x0000e9d0


	//   ....[165]....
        /*0858*/ 	.word	0x0000ea10


	//   ....[166]....
        /*085c*/ 	.word	0x0000ea40


	//   ....[167]....
        /*0860*/ 	.word	0x0000eac0


	//   ....[168]....
        /*0864*/ 	.word	0x0000eb30


	//   ....[169]....
        /*0868*/ 	.word	0x0000eb50


	//   ....[170]....
        /*086c*/ 	.word	0x0000ebb0


	//   ....[171]....
        /*0870*/ 	.word	0x0000ebd0


	//   ....[172]....
        /*0874*/ 	.word	0x0000ec30


	//   ....[173]....
        /*0878*/ 	.word	0x0000ec50


	//   ....[174]....
        /*087c*/ 	.word	0x0000ecb0


	//   ....[175]....
        /*0880*/ 	.word	0x0000ecd0


	//   ....[176]....
        /*0884*/ 	.word	0x0000ed30


	//   ....[177]....
        /*0888*/ 	.word	0x0000ed50


	//   ....[178]....
        /*088c*/ 	.word	0x0000edb0


	//   ....[179]....
        /*0890*/ 	.word	0x0000edd0


	//   ....[180]....
        /*0894*/ 	.word	0x0000f170


	//   ....[181]....
        /*0898*/ 	.word	0x0000f1a0


	//   ....[182]....
        /*089c*/ 	.word	0x0000f230


	//   ....[183]....
        /*08a0*/ 	.word	0x0000f270


	//   ....[184]....
        /*08a4*/ 	.word	0x0000f2a0


	//   ....[185]....
        /*08a8*/ 	.word	0x0000f2d0


	//   ....[186]....
        /*08ac*/ 	.word	0x0000f330


	//   ....[187]....
        /*08b0*/ 	.word	0x0000f360


	//   ....[188]....
        /*08b4*/ 	.word	0x0000f3c0


	//   ....[189]....
        /*08b8*/ 	.word	0x0000f3f0


	//   ....[190]....
        /*08bc*/ 	.word	0x0000f450


	//   ....[191]....
        /*08c0*/ 	.word	0x0000f470


	//   ....[192]....
        /*08c4*/ 	.word	0x0000f4b0


	//   ....[193]....
        /*08c8*/ 	.word	0x0000f4d0


	//   ....[194]....
        /*08cc*/ 	.word	0x0000f560


	//   ....[195]....
        /*08d0*/ 	.word	0x0000f590


	//   ....[196]....
        /*08d4*/ 	.word	0x0000fb40


	//   ....[197]....
        /*08d8*/ 	.word	0x0000fb70


	//   ....[198]....
        /*08dc*/ 	.word	0x0000fba0


	//   ....[199]....
        /*08e0*/ 	.word	0x0000fc00


	//   ....[200]....
        /*08e4*/ 	.word	0x0000fc80


	//   ....[201]....
        /*08e8*/ 	.word	0x0000fca0


	//   ....[202]....
        /*08ec*/ 	.word	0x0000fd20


	//   ....[203]....
        /*08f0*/ 	.word	0x0000fd40


	//   ....[204]....
        /*08f4*/ 	.word	0x0000fdc0


	//   ....[205]....
        /*08f8*/ 	.word	0x0000fde0


	//   ....[206]....
        /*08fc*/ 	.word	0x0000fe60


	//   ....[207]....
        /*0900*/ 	.word	0x0000fe80


	//   ....[208]....
        /*0904*/ 	.word	0x0000ff00


	//   ....[209]....
        /*0908*/ 	.word	0x0000ff20


	//   ....[210]....
        /*090c*/ 	.word	0x0000ffa0


	//   ....[211]....
        /*0910*/ 	.word	0x0000ffd0


	//   ....[212]....
        /*0914*/ 	.word	0x00010640


	//   ....[213]....
        /*0918*/ 	.word	0x00010660


	//   ....[214]....
        /*091c*/ 	.word	0x00010670


	//   ....[215]....
        /*0920*/ 	.word	0x00010680


	//   ....[216]....
        /*0924*/ 	.word	0x00010690


	//   ....[217]....
        /*0928*/ 	.word	0x000106a0


	//   ....[218]....
        /*092c*/ 	.word	0x000106c0


	//   ....[219]....
        /*0930*/ 	.word	0x00010710


	//   ....[220]....
        /*0934*/ 	.word	0x00010730


	//   ....[221]....
        /*0938*/ 	.word	0x00010770


	//   ....[222]....
        /*093c*/ 	.word	0x00010790


	//   ....[223]....
        /*0940*/ 	.word	0x000107d0


	//   ....[224]....
        /*0944*/ 	.word	0x000107f0


	//   ....[225]....
        /*0948*/ 	.word	0x00010830


	//   ....[226]....
        /*094c*/ 	.word	0x00010850


	//   ....[227]....
        /*0950*/ 	.word	0x00010880


	//   ....[228]....
        /*0954*/ 	.word	0x00010c00


	//   ....[229]....
        /*0958*/ 	.word	0x00010c20


	//   ....[230]....
        /*095c*/ 	.word	0x00010c40


	//   ....[231]....
        /*0960*/ 	.word	0x00010c50


	//   ....[232]....
        /*0964*/ 	.word	0x00010c60


	//   ....[233]....
        /*0968*/ 	.word	0x00010c80


	//   ....[234]....
        /*096c*/ 	.word	0x00010cd0


	//   ....[235]....
        /*0970*/ 	.word	0x00010cf0


	//   ....[236]....
        /*0974*/ 	.word	0x00010d30


	//   ....[237]....
        /*0978*/ 	.word	0x00010d50


	//   ....[238]....
        /*097c*/ 	.word	0x00010d90


	//   ....[239]....
        /*0980*/ 	.word	0x00010db0


	//   ....[240]....
        /*0984*/ 	.word	0x00010df0


	//   ....[241]....
        /*0988*/ 	.word	0x00010e10


	//   ....[242]....
        /*098c*/ 	.word	0x00010e40


	//   ....[243]....
        /*0990*/ 	.word	0x00010ea0


	//   ....[244]....
        /*0994*/ 	.word	0x000123a0


	//   ....[245]....
        /*0998*/ 	.word	0x00012980


	//   ....[246]....
        /*099c*/ 	.word	0x00012a70


	//   ....[247]....
        /*09a0*/ 	.word	0x00012b60


	//   ....[248]....
        /*09a4*/ 	.word	0x00012c10


	//   ....[249]....
        /*09a8*/ 	.word	0x00012ce0


	//   ....[250]....
        /*09ac*/ 	.word	0x00012d40


	//   ....[251]....
        /*09b0*/ 	.word	0x00012e10


	//   ....[252]....
        /*09b4*/ 	.word	0x00012e70


	//   ....[253]....
        /*09b8*/ 	.word	0x00012f40


	//   ....[254]....
        /*09bc*/ 	.word	0x00012fa0


	//   ....[255]....
        /*09c0*/ 	.word	0x00013070


	//   ....[0]....
        /*09c4*/ 	.word	0x000130d0


	//   ....[1]....
        /*09c8*/ 	.word	0x000131a0


	//   ....[2]....
        /*09cc*/ 	.word	0x00013200


	//   ....[3]....
        /*09d0*/ 	.word	0x000132d0


	//   ....[4]....
        /*09d4*/ 	.word	0x00013330


	//   ....[5]....
        /*09d8*/ 	.word	0x000133f0


	//   ....[6]....
        /*09dc*/ 	.word	0x00013580


	//   ....[7]....
        /*09e0*/ 	.word	0x00013610


	//   ....[8]....
        /*09e4*/ 	.word	0x00013700


	//   ....[9]....
        /*09e8*/ 	.word	0x00013750


	//   ....[10]....
        /*09ec*/ 	.word	0x00013850


	//   ....[11]....
        /*09f0*/ 	.word	0x000138a0


	//   ....[12]....
        /*09f4*/ 	.word	0x000139a0


	//   ....[13]....
        /*09f8*/ 	.word	0x000139f0


	//   ....[14]....
        /*09fc*/ 	.word	0x00013ad0


	//   ....[15]....
        /*0a00*/ 	.word	0x00013b70


	//   ....[16]....
        /*0a04*/ 	.word	0x00013be0


	//   ....[17]....
        /*0a08*/ 	.word	0x00013ca0


	//   ....[18]....
        /*0a0c*/ 	.word	0x00013d00


	//   ....[19]....
        /*0a10*/ 	.word	0x00013dd0


	//   ....[20]....
        /*0a14*/ 	.word	0x00013e40


	//   ....[21]....
        /*0a18*/ 	.word	0x00013f00


	//   ....[22]....
        /*0a1c*/ 	.word	0x00013f90


	//   ....[23]....
        /*0a20*/ 	.word	0x00014000


	//   ....[24]....
        /*0a24*/ 	.word	0x000140b0


	//   ....[25]....
        /*0a28*/ 	.word	0x00014170


	//   ....[26]....
        /*0a2c*/ 	.word	0x000141e0


	//   ....[27]....
        /*0a30*/ 	.word	0x000142c0


	//   ....[28]....
        /*0a34*/ 	.word	0x00014330


	//   ....[29]....
        /*0a38*/ 	.word	0x00014410


	//   ....[30]....
        /*0a3c*/ 	.word	0x00014480


	//   ....[31]....
        /*0a40*/ 	.word	0x00014560


	//   ....[32]....
        /*0a44*/ 	.word	0x000145d0


	//   ....[33]....
        /*0a48*/ 	.word	0x000146b0


	//   ....[34]....
        /*0a4c*/ 	.word	0x00014720


	//   ....[35]....
        /*0a50*/ 	.word	0x000147f0


	//   ....[36]....
        /*0a54*/ 	.word	0x00014860


	//   ....[37]....
        /*0a58*/ 	.word	0x00014920


	//   ....[38]....
        /*0a5c*/ 	.word	0x00014a60


	//   ....[39]....
        /*0a60*/ 	.word	0x00014b00


	//   ....[40]....
        /*0a64*/ 	.word	0x00014b60


	//   ....[41]....
        /*0a68*/ 	.word	0x00014c10


	//   ....[42]....
        /*0a6c*/ 	.word	0x00014ca0


	//   ....[43]....
        /*0a70*/ 	.word	0x00014d40


	//   ....[44]....
        /*0a74*/ 	.word	0x00014dc0


	//   ....[45]....
        /*0a78*/ 	.word	0x00014e60


	//   ....[46]....
        /*0a7c*/ 	.word	0x00014ef0


	//   ....[47]....
        /*0a80*/ 	.word	0x00014f90


	//   ....[48]....
        /*0a84*/ 	.word	0x00015020


	//   ....[49]....
        /*0a88*/ 	.word	0x000150c0


	//   ....[50]....
        /*0a8c*/ 	.word	0x00015140


	//   ....[51]....
        /*0a90*/ 	.word	0x000151e0


	//   ....[52]....
        /*0a94*/ 	.word	0x00015270


	//   ....[53]....
        /*0a98*/ 	.word	0x00015310


	//   ....[54]....
        /*0a9c*/ 	.word	0x000153f0


	//   ....[55]....
        /*0aa0*/ 	.word	0x00015490


	//   ....[56]....
        /*0aa4*/ 	.word	0x00015500


	//   ....[57]....
        /*0aa8*/ 	.word	0x000155b0


	//   ....[58]....
        /*0aac*/ 	.word	0x00015610


	//   ....[59]....
        /*0ab0*/ 	.word	0x000156c0


	//   ....[60]....
        /*0ab4*/ 	.word	0x00015720


	//   ....[61]....
        /*0ab8*/ 	.word	0x000157e0


	//   ....[62]....
        /*0abc*/ 	.word	0x00015840


	//   ....[63]....
        /*0ac0*/ 	.word	0x000158f0


	//   ....[64]....
        /*0ac4*/ 	.word	0x00015950


	//   ....[65]....
        /*0ac8*/ 	.word	0x00015a00


	//   ....[66]....
        /*0acc*/ 	.word	0x00015a60


	//   ....[67]....
        /*0ad0*/ 	.word	0x00015b20


	//   ....[68]....
        /*0ad4*/ 	.word	0x00015b80


	//   ....[69]....
        /*0ad8*/ 	.word	0x00015c30


	//----- nvinfo : EIATTR_REG_RECONFIG
	.align		4
.L_268:
        /*0adc*/ 	.byte	0x01, 0x54
	.zero		2


	//----- nvinfo : EIATTR_SYSCALL_OFFSETS
	.align		4
        /*0ae0*/ 	.byte	0x04, 0x46
        /*0ae2*/ 	.short	(.L_270 - .L_269)


	//   ....[0]....
.L_269:
        /*0ae4*/ 	.word	0x00001830


	//   ....[1]....
        /*0ae8*/ 	.word	0x0000ded0


	//   ....[2]....
        /*0aec*/ 	.word	0x0000e010


	//   ....[3]....
        /*0af0*/ 	.word	0x0000e150


	//   ....[4]....
        /*0af4*/ 	.word	0x0000e270


	//   ....[5]....
        /*0af8*/ 	.word	0x0000f890


	//----- nvinfo : EIATTR_MBARRIER_INSTR_OFFSETS
	.align		4
.L_270:
        /*0afc*/ 	.byte	0x04, 0x39
        /*0afe*/ 	.short	(.L_272 - .L_271)


	//   ....[0]....
.L_271:
        /*0b00*/ 	.word	0x00000180
        /*0b04*/ 	.word	0x000000ff
        /*0b08*/ 	.word	0x00038800
        /*0b0c*/ 	.short	0x0100
        /*0b0e*/ 	.byte	0x08
	.zero		1


	//   ....[1]....
        /*0b10*/ 	.word	0x00000190
        /*0b14*/ 	.word	0x000000ff
        /*0b18*/ 	.word	0x00038820
        /*0b1c*/ 	.short	0x0100
        /*0b1e*/ 	.byte	0x08
	.zero		1


	//   ....[2]....
        /*0b20*/ 	.word	0x00000280
        /*0b24*/ 	.word	0x000000ff
        /*0b28*/ 	.word	0x00038830
        /*0b2c*/ 	.short	0x0100
        /*0b2e*/ 	.byte	0x08
	.zero		1


	//   ....[3]....
        /*0b30*/ 	.word	0x00000290
        /*0b34*/ 	.word	0x000000ff
        /*0b38*/ 	.word	0x00038840
        /*0b3c*/ 	.short	0x0100
        /*0b3e*/ 	.byte	0x08
	.zero		1


	//   ....[4]....
        /*0b40*/ 	.word	0x000002a0
        /*0b44*/ 	.word	0x000000ff
        /*0b48*/ 	.word	0x00038838
        /*0b4c*/ 	.short	0x0100
        /*0b4e*/ 	.byte	0x08
	.zero		1


	//   ....[5]....
        /*0b50*/ 	.word	0x000002b0
        /*0b54*/ 	.word	0x000000ff
        /*0b58*/ 	.word	0x00038848
        /*0b5c*/ 	.short	0x0100
        /*0b5e*/ 	.byte	0x08
	.zero		1


	//   ....[6]....
        /*0b60*/ 	.word	0x000003e0
        /*0b64*/ 	.word	0x000000ff
        /*0b68*/ 	.word	0x00038850
        /*0b6c*/ 	.short	0x0100
        /*0b6e*/ 	.byte	0x08
	.zero		1


	//   ....[7]....
        /*0b70*/ 	.word	0x000003f0
        /*0b74*/ 	.word	0x000000ff
        /*0b78*/ 	.word	0x00038860
        /*0b7c*/ 	.short	0x0100
        /*0b7e*/ 	.byte	0x08
	.zero		1


	//   ....[8]....
        /*0b80*/ 	.word	0x00000400
        /*0b84*/ 	.word	0x000000ff
        /*0b88*/ 	.word	0x00038858
        /*0b8c*/ 	.short	0x0100
        /*0b8e*/ 	.byte	0x08
	.zero		1


	//   ....[9]....
        /*0b90*/ 	.word	0x00000410
        /*0b94*/ 	.word	0x000000ff
        /*0b98*/ 	.word	0x00038868
        /*0b9c*/ 	.short	0x0100
        /*0b9e*/ 	.byte	0x08
	.zero		1


	//   ....[10]....
        /*0ba0*/ 	.word	0x00000500
        /*0ba4*/ 	.word	0x000000ff
        /*0ba8*/ 	.word	0x00038870
        /*0bac*/ 	.short	0x0100
        /*0bae*/ 	.byte	0x06
	.zero		1


	//   ....[11]....
        /*0bb0*/ 	.word	0x00000510
        /*0bb4*/ 	.word	0x000000ff
        /*0bb8*/ 	.word	0x00038880
        /*0bbc*/ 	.short	0x0100
        /*0bbe*/ 	.byte	0x06
	.zero		1


	//   ....[12]....
        /*0bc0*/ 	.word	0x00000520
        /*0bc4*/ 	.word	0x000000ff
        /*0bc8*/ 	.word	0x00038878
        /*0bcc*/ 	.short	0x0100
        /*0bce*/ 	.byte	0x06
	.zero		1


	//   ....[13]....
        /*0bd0*/ 	.word	0x00000530
        /*0bd4*/ 	.word	0x000000ff
        /*0bd8*/ 	.word	0x00038888
        /*0bdc*/ 	.short	0x0100
        /*0bde*/ 	.byte	0x06
	.zero		1


	//   ....[14]....
        /*0be0*/ 	.word	0x00000660
        /*0be4*/ 	.word	0x000000ff
        /*0be8*/ 	.word	0x00038890
        /*0bec*/ 	.short	0x0100
        /*0bee*/ 	.byte	0x08
	.zero		1


	//   ....[15]....
        /*0bf0*/ 	.word	0x00000670
        /*0bf4*/ 	.word	0x000000ff
        /*0bf8*/ 	.word	0x000388a0
        /*0bfc*/ 	.short	0x0100
        /*0bfe*/ 	.byte	0x08
	.zero		1


	//   ....[16]....
        /*0c00*/ 	.word	0x00000680
        /*0c04*/ 	.word	0x000000ff
        /*0c08*/ 	.word	0x00038898
        /*0c0c*/ 	.short	0x0100
        /*0c0e*/ 	.byte	0x08
	.zero		1


	//   ....[17]....
        /*0c10*/ 	.word	0x00000690
        /*0c14*/ 	.word	0x000000ff
        /*0c18*/ 	.word	0x000388a8
        /*0c1c*/ 	.short	0x0100
        /*0c1e*/ 	.byte	0x08
	.zero		1


	//   ....[18]....
        /*0c20*/ 	.word	0x000007d0
        /*0c24*/ 	.word	0x000000ff
        /*0c28*/ 	.word	0x000388b0
        /*0c2c*/ 	.short	0x0100
        /*0c2e*/ 	.byte	0x08
	.zero		1


	//   ....[19]....
        /*0c30*/ 	.word	0x000007e0
        /*0c34*/ 	.word	0x000000ff
        /*0c38*/ 	.word	0x000388c0
        /*0c3c*/ 	.short	0x0100
        /*0c3e*/ 	.byte	0x08
	.zero		1


	//   ....[20]....
        /*0c40*/ 	.word	0x000007f0
        /*0c44*/ 	.word	0x000000ff
        /*0c48*/ 	.word	0x000388b8
        /*0c4c*/ 	.short	0x0100
        /*0c4e*/ 	.byte	0x08
	.zero		1


	//   ....[21]....
        /*0c50*/ 	.word	0x00000800
        /*0c54*/ 	.word	0x000000ff
        /*0c58*/ 	.word	0x000388c8
        /*0c5c*/ 	.short	0x0100
        /*0c5e*/ 	.byte	0x08
	.zero		1


	//   ....[22]....
        /*0c60*/ 	.word	0x00001860
        /*0c64*/ 	.word	0x000000ff
        /*0c68*/ 	.word	0x00038800
        /*0c6c*/ 	.short	0x010a
        /*0c6e*/ 	.byte	0x29
	.zero		1


	//   ....[23]....
        /*0c70*/ 	.word	0x000018f0
        /*0c74*/ 	.word	0x000000ff
        /*0c78*/ 	.word	0x00038830
        /*0c7c*/ 	.short	0x010a
        /*0c7e*/ 	.byte	0x29
	.zero		1


	//   ....[24]....
        /*0c80*/ 	.word	0x00001930
        /*0c84*/ 	.word	0x000000ff
        /*0c88*/ 	.word	0x00038830
        /*0c8c*/ 	.short	0x010a
        /*0c8e*/ 	.byte	0x29
	.zero		1


	//   ....[25]....
        /*0c90*/ 	.word	0x00002070
        /*0c94*/ 	.word	0x000000ff
        /*0c98*/ 	.word	0x00000000
        /*0c9c*/ 	.short	0x0101
        /*0c9e*/ 	.byte	0x06
	.zero		1


	//   ....[26]....
        /*0ca0*/ 	.word	0x00003b90
        /*0ca4*/ 	.word	0x000000ff
        /*0ca8*/ 	.word	0x00038850
        /*0cac*/ 	.short	0x010a
        /*0cae*/ 	.byte	0x29
	.zero		1


	//   ....[27]....
        /*0cb0*/ 	.word	0x00003bd0
        /*0cb4*/ 	.word	0x000000ff
        /*0cb8*/ 	.word	0x00038850
        /*0cbc*/ 	.short	0x010a
        /*0cbe*/ 	.byte	0x29
	.zero		1


	//   ....[28]....
        /*0cc0*/ 	.word	0x00003eb0
        /*0cc4*/ 	.word	0x000000ff
        /*0cc8*/ 	.word	0x00000000
        /*0ccc*/ 	.short	0x0101
        /*0cce*/ 	.byte	0x06
	.zero		1


	//   ....[29]....
        /*0cd0*/ 	.word	0x00004060
        /*0cd4*/ 	.word	0x000000ff
        /*0cd8*/ 	.word	0x00038830
        /*0cdc*/ 	.short	0x010a
        /*0cde*/ 	.byte	0x37
	.zero		1


	//   ....[30]....
        /*0ce0*/ 	.word	0x000040b0
        /*0ce4*/ 	.word	0x000000ff
        /*0ce8*/ 	.word	0x00038830
        /*0cec*/ 	.short	0x010a
        /*0cee*/ 	.byte	0x37
	.zero		1


	//   ....[31]....
        /*0cf0*/ 	.word	0x000044c0
        /*0cf4*/ 	.word	0x000000ff
        /*0cf8*/ 	.word	0x00000000
        /*0cfc*/ 	.short	0x0101
        /*0cfe*/ 	.byte	0x06
	.zero		1


	//   ....[32]....
        /*0d00*/ 	.word	0x00006890
        /*0d04*/ 	.word	0x000000ff
        /*0d08*/ 	.word	0x00038850
        /*0d0c*/ 	.short	0x010a
        /*0d0e*/ 	.byte	0x37
	.zero		1


	//   ....[33]....
        /*0d10*/ 	.word	0x000068e0
        /*0d14*/ 	.word	0x000000ff
        /*0d18*/ 	.word	0x00038850
        /*0d1c*/ 	.short	0x010a
        /*0d1e*/ 	.byte	0x37
	.zero		1


	//   ....[34]....
        /*0d20*/ 	.word	0x00006b20
        /*0d24*/ 	.word	0x000000ff
        /*0d28*/ 	.word	0x00000000
        /*0d2c*/ 	.short	0x0101
        /*0d2e*/ 	.byte	0x37
	.zero		1


	//   ....[35]....
        /*0d30*/ 	.word	0x00006c40
        /*0d34*/ 	.word	0x000000ff
        /*0d38*/ 	.word	0x00038830
        /*0d3c*/ 	.short	0x010a
        /*0d3e*/ 	.byte	0x2b
	.zero		1


	//   ....[36]....
        /*0d40*/ 	.word	0x00006c80
        /*0d44*/ 	.word	0x000000ff
        /*0d48*/ 	.word	0x00038830
        /*0d4c*/ 	.short	0x010a
        /*0d4e*/ 	.byte	0x2b
	.zero		1


	//   ....[37]....
        /*0d50*/ 	.word	0x00006fc0
        /*0d54*/ 	.word	0x000000ff
        /*0d58*/ 	.word	0x00000000
        /*0d5c*/ 	.short	0x0101
        /*0d5e*/ 	.byte	0x06
	.zero		1


	//   ....[38]....
        /*0d60*/ 	.word	0x00008ac0
        /*0d64*/ 	.word	0x000000ff
        /*0d68*/ 	.word	0x00038850
        /*0d6c*/ 	.short	0x010a
        /*0d6e*/ 	.byte	0x2b
	.zero		1


	//   ....[39]....
        /*0d70*/ 	.word	0x00008b00
        /*0d74*/ 	.word	0x000000ff
        /*0d78*/ 	.word	0x00038850
        /*0d7c*/ 	.short	0x010a
        /*0d7e*/ 	.byte	0x2b
	.zero		1


	//   ....[40]....
        /*0d80*/ 	.word	0x00008d40
        /*0d84*/ 	.word	0x000000ff
        /*0d88*/ 	.word	0x00000000
        /*0d8c*/ 	.short	0x0101
        /*0d8e*/ 	.byte	0x2b
	.zero		1


	//   ....[41]....
        /*0d90*/ 	.word	0x0000b820
        /*0d94*/ 	.word	0x000000ff
        /*0d98*/ 	.word	0x00000000
        /*0d9c*/ 	.short	0x0101
        /*0d9e*/ 	.byte	0x04
	.zero		1


	//   ....[42]....
        /*0da0*/ 	.word	0x0000e7a0
        /*0da4*/ 	.word	0x000000ff
        /*0da8*/ 	.word	0x00038880
        /*0dac*/ 	.short	0x010a
        /*0dae*/ 	.byte	0x2c
	.zero		1


	//   ....[43]....
        /*0db0*/ 	.word	0x0000ef10
        /*0db4*/ 	.word	0x000000ff
        /*0db8*/ 	.word	0x00038870
        /*0dbc*/ 	.short	0x0107
        /*0dbe*/ 	.byte	0x2c
	.zero		1


	//   ....[44]....
        /*0dc0*/ 	.word	0x0000efa0
        /*0dc4*/ 	.word	0x000000ff
        /*0dc8*/ 	.word	0x00038870
        /*0dcc*/ 	.short	0x0101
        /*0dce*/ 	.byte	0x2c
	.zero		1


	//   ....[45]....
        /*0dd0*/ 	.word	0x0000efd0
        /*0dd4*/ 	.word	0x000000ff
        /*0dd8*/ 	.word	0x00038840
        /*0ddc*/ 	.short	0x010a
        /*0dde*/ 	.byte	0x2c
	.zero		1


	//   ....[46]....
        /*0de0*/ 	.word	0x0000f630
        /*0de4*/ 	.word	0x000000ff
        /*0de8*/ 	.word	0x00038830
        /*0dec*/ 	.short	0x0107
        /*0dee*/ 	.byte	0x2c
	.zero		1


	//   ....[47]....
        /*0df0*/ 	.word	0x0000f6c0
        /*0df4*/ 	.word	0x000000ff
        /*0df8*/ 	.word	0x00038830
        /*0dfc*/ 	.short	0x0101
        /*0dfe*/ 	.byte	0x2c
	.zero		1


	//   ....[48]....
        /*0e00*/ 	.word	0x000100c0
        /*0e04*/ 	.word	0x000000ff
        /*0e08*/ 	.word	0x00038800
        /*0e0c*/ 	.short	0x0107
        /*0e0e*/ 	.byte	0x2c
	.zero		1


	//   ....[49]....
        /*0e10*/ 	.word	0x00010100
        /*0e14*/ 	.word	0x000000ff
        /*0e18*/ 	.word	0x00038800
        /*0e1c*/ 	.short	0x0101
        /*0e1e*/ 	.byte	0x2c
	.zero		1


	//   ....[50]....
        /*0e20*/ 	.word	0x00010130
        /*0e24*/ 	.word	0x000000ff
        /*0e28*/ 	.word	0x00038820
        /*0e2c*/ 	.short	0x010a
        /*0e2e*/ 	.byte	0x2c
	.zero		1


	//   ....[51]....
        /*0e30*/ 	.word	0x00010450
        /*0e34*/ 	.word	0x00000004
        /*0e38*/ 	.word	0x00038880
        /*0e3c*/ 	.short	0x010a
        /*0e3e*/ 	.byte	0x3f
	.zero		1


	//   ....[52]....
        /*0e40*/ 	.word	0x00010990
        /*0e44*/ 	.word	0x00000004
        /*0e48*/ 	.word	0x00038870
        /*0e4c*/ 	.short	0x0107
        /*0e4e*/ 	.byte	0x3f
	.zero		1


	//   ....[53]....
        /*0e50*/ 	.word	0x00010a20
        /*0e54*/ 	.word	0x00000004
        /*0e58*/ 	.word	0x00038870
        /*0e5c*/ 	.short	0x0101
        /*0e5e*/ 	.byte	0x3f
	.zero		1


	//   ....[54]....
        /*0e60*/ 	.word	0x00010a50
        /*0e64*/ 	.word	0x00000004
        /*0e68*/ 	.word	0x00038840
        /*0e6c*/ 	.short	0x010a
        /*0e6e*/ 	.byte	0x3f
	.zero		1


	//   ....[55]....
        /*0e70*/ 	.word	0x00010f60
        /*0e74*/ 	.word	0x00000004
        /*0e78*/ 	.word	0x00038830
        /*0e7c*/ 	.short	0x0107
        /*0e7e*/ 	.byte	0x3f
	.zero		1


	//   ....[56]....
        /*0e80*/ 	.word	0x00011000
        /*0e84*/ 	.word	0x00000004
        /*0e88*/ 	.word	0x00038830
        /*0e8c*/ 	.short	0x0101
        /*0e8e*/ 	.byte	0x3f
	.zero		1


	//   ....[57]....
        /*0e90*/ 	.word	0x00011080
        /*0e94*/ 	.word	0x00000005
        /*0e98*/ 	.word	0x00038870
        /*0e9c*/ 	.short	0x010a
        /*0e9e*/ 	.byte	0x3f
	.zero		1


	//   ....[58]....
        /*0ea0*/ 	.word	0x00011110
        /*0ea4*/ 	.word	0x00000005
        /*0ea8*/ 	.word	0x00038860
        /*0eac*/ 	.short	0x010a
        /*0eae*/ 	.byte	0x3f
	.zero		1


	//   ....[59]....
        /*0eb0*/ 	.word	0x00011890
        /*0eb4*/ 	.word	0x00000005
        /*0eb8*/ 	.word	0x00038850
        /*0ebc*/ 	.short	0x0101
        /*0ebe*/ 	.byte	0x3f
	.zero		1


	//   ....[60]....
        /*0ec0*/ 	.word	0x00011930
        /*0ec4*/ 	.word	0x00000005
        /*0ec8*/ 	.word	0x00000000
        /*0ecc*/ 	.short	0x0101
        /*0ece*/ 	.byte	0x3f
	.zero		1


	//   ....[61]....
        /*0ed0*/ 	.word	0x00011a00
        /*0ed4*/ 	.word	0x00000011
        /*0ed8*/ 	.word	0x00038870
        /*0edc*/ 	.short	0x010a
        /*0ede*/ 	.byte	0x3f
	.zero		1


	//   ....[62]....
        /*0ee0*/ 	.word	0x00011ac0
        /*0ee4*/ 	.word	0x00000011
        /*0ee8*/ 	.word	0x00038860
        /*0eec*/ 	.short	0x010a
        /*0eee*/ 	.byte	0x3f
	.zero		1


	//   ....[63]....
        /*0ef0*/ 	.word	0x00012230
        /*0ef4*/ 	.word	0x00000011
        /*0ef8*/ 	.word	0x00038850
        /*0efc*/ 	.short	0x0101
        /*0efe*/ 	.byte	0x3f
	.zero		1


	//   ....[64]....
        /*0f00*/ 	.word	0x00012300
        /*0f04*/ 	.word	0x00000011
        /*0f08*/ 	.word	0x00000000
        /*0f0c*/ 	.short	0x0101
        /*0f0e*/ 	.byte	0x3f
	.zero		1


	//   ....[65]....
        /*0f10*/ 	.word	0x00012350
        /*0f14*/ 	.word	0x00000005
        /*0f18*/ 	.word	0x00038820
        /*0f1c*/ 	.short	0x010a
        /*0f1e*/ 	.byte	0x3f
	.zero		1


	//   ....[66]....
        /*0f20*/ 	.word	0x00012470
        /*0f24*/ 	.word	0x00000004
        /*0f28*/ 	.word	0x00038840
        /*0f2c*/ 	.short	0x010a
        /*0f2e*/ 	.byte	0x3f
	.zero		1


	//   ....[67]....
        /*0f30*/ 	.word	0x00012510
        /*0f34*/ 	.word	0x00000005
        /*0f38*/ 	.word	0x00038840
        /*0f3c*/ 	.short	0x010a
        /*0f3e*/ 	.byte	0x3f
	.zero		1


	//   ....[68]....
        /*0f40*/ 	.word	0x00012550
        /*0f44*/ 	.word	0x00000004
        /*0f48*/ 	.word	0x00038860
        /*0f4c*/ 	.short	0x010a
        /*0f4e*/ 	.byte	0x3f
	.zero		1


	//   ....[69]....
        /*0f50*/ 	.word	0x00012590
        /*0f54*/ 	.word	0x00000005
        /*0f58*/ 	.word	0x00038860
        /*0f5c*/ 	.short	0x010a
        /*0f5e*/ 	.byte	0x3f
	.zero		1


	//   ....[70]....
        /*0f60*/ 	.word	0x000125d0
        /*0f64*/ 	.word	0x00000004
        /*0f68*/ 	.word	0x00038880
        /*0f6c*/ 	.short	0x010a
        /*0f6e*/ 	.byte	0x3f
	.zero		1


	//   ....[71]....
        /*0f70*/ 	.word	0x00012610
        /*0f74*/ 	.word	0x00000005
        /*0f78*/ 	.word	0x00038880
        /*0f7c*/ 	.short	0x010a
        /*0f7e*/ 	.byte	0x3f
	.zero		1


	//   ....[72]....
        /*0f80*/ 	.word	0x00012680
        /*0f84*/ 	.word	0x00000003
        /*0f88*/ 	.word	0x00038800
        /*0f8c*/ 	.short	0x010a
        /*0f8e*/ 	.byte	0x3f
	.zero		1


	//   ....[73]....
        /*0f90*/ 	.word	0x000126e0
        /*0f94*/ 	.word	0x00000003
        /*0f98*/ 	.word	0x00038830
        /*0f9c*/ 	.short	0x010a
        /*0f9e*/ 	.byte	0x3f
	.zero		1


	//   ....[74]....
        /*0fa0*/ 	.word	0x00012740
        /*0fa4*/ 	.word	0x00000009
        /*0fa8*/ 	.word	0x00038850
        /*0fac*/ 	.short	0x010a
        /*0fae*/ 	.byte	0x3f
	.zero		1


	//   ....[75]....
        /*0fb0*/ 	.word	0x000127b0
        /*0fb4*/ 	.word	0x00000000
        /*0fb8*/ 	.word	0x00038830
        /*0fbc*/ 	.short	0x010a
        /*0fbe*/ 	.byte	0x3f
	.zero		1


	//   ....[76]....
        /*0fc0*/ 	.word	0x00012820
        /*0fc4*/ 	.word	0x00000008
        /*0fc8*/ 	.word	0x00038850
        /*0fcc*/ 	.short	0x010a
        /*0fce*/ 	.byte	0x3f
	.zero		1


	//   ....[77]....
        /*0fd0*/ 	.word	0x00012880
        /*0fd4*/ 	.word	0x00000000
        /*0fd8*/ 	.word	0x00038830
        /*0fdc*/ 	.short	0x010a
        /*0fde*/ 	.byte	0x3f
	.zero		1


	//   ....[78]....
        /*0fe0*/ 	.word	0x000128e0
        /*0fe4*/ 	.word	0x00000006
        /*0fe8*/ 	.word	0x00038850
        /*0fec*/ 	.short	0x010a
        /*0fee*/ 	.byte	0x3f
	.zero		1


	//   ....[79]....
        /*0ff0*/ 	.word	0x000129c0
        /*0ff4*/ 	.word	0x00000002
        /*0ff8*/ 	.word	0x00038880
        /*0ffc*/ 	.short	0x010a
        /*0ffe*/ 	.byte	0x3f
	.zero		1


	//   ....[80]....
        /*1000*/ 	.word	0x000134d0
        /*1004*/ 	.word	0x00000002
        /*1008*/ 	.word	0x00038840
        /*100c*/ 	.short	0x010a
        /*100e*/ 	.byte	0x3f
	.zero		1


	//   ....[81]....
        /*1010*/ 	.word	0x00014960
        /*1014*/ 	.word	0x00000003
        /*1018*/ 	.word	0x00038820
        /*101c*/ 	.short	0x010a
        /*101e*/ 	.byte	0x3f
	.zero		1


	//   ....[82]....
        /*1020*/ 	.word	0x000149b0
        /*1024*/ 	.word	0x00000004
        /*1028*/ 	.word	0x00038880
        /*102c*/ 	.short	0x010a
        /*102e*/ 	.byte	0x3f
	.zero		1


	//   ....[83]....
        /*1030*/ 	.word	0x00015340
        /*1034*/ 	.word	0x00000004
        /*1038*/ 	.word	0x00038840
        /*103c*/ 	.short	0x010a
        /*103e*/ 	.byte	0x3f
	.zero		1


	//   ....[84]....
        /*1040*/ 	.word	0x00015c60
        /*1044*/ 	.word	0x00000005
        /*1048*/ 	.word	0x00038870
        /*104c*/ 	.short	0x010a
        /*104e*/ 	.byte	0x3f
	.zero		1


	//   ....[85]....
        /*1050*/ 	.word	0x00015cb0
        /*1054*/ 	.word	0x00000005
        /*1058*/ 	.word	0x00038860
        /*105c*/ 	.short	0x010a
        /*105e*/ 	.byte	0x3f
	.zero		1


	//   ....[86]....
        /*1060*/ 	.word	0x00015d00
        /*1064*/ 	.word	0x00000011
        /*1068*/ 	.word	0x00038870
        /*106c*/ 	.short	0x010a
        /*106e*/ 	.byte	0x3f
	.zero		1


	//   ....[87]....
        /*1070*/ 	.word	0x00015d50
        /*1074*/ 	.word	0x00000011
        /*1078*/ 	.word	0x00038860
        /*107c*/ 	.short	0x010a
        /*107e*/ 	.byte	0x3f
	.zero		1


	//   ....[88]....
        /*1080*/ 	.word	0x00015da0
        /*1084*/ 	.word	0x00000005
        /*1088*/ 	.word	0x00038820
        /*108c*/ 	.short	0x010a
        /*108e*/ 	.byte	0x3f
	.zero		1


	//   ....[89]....
        /*1090*/ 	.word	0x00015df0
        /*1094*/ 	.word	0x00000004
        /*1098*/ 	.word	0x00038840
        /*109c*/ 	.short	0x010a
        /*109e*/ 	.byte	0x3f
	.zero		1


	//   ....[90]....
        /*10a0*/ 	.word	0x00015e40
        /*10a4*/ 	.word	0x00000005
        /*10a8*/ 	.word	0x00038840
        /*10ac*/ 	.short	0x010a
        /*10ae*/ 	.byte	0x3f
	.zero		1


	//   ....[91]....
        /*10b0*/ 	.word	0x00015e90
        /*10b4*/ 	.word	0x00000004
        /*10b8*/ 	.word	0x00038860
        /*10bc*/ 	.short	0x010a
        /*10be*/ 	.byte	0x3f
	.zero		1


	//   ....[92]....
        /*10c0*/ 	.word	0x00015ee0
        /*10c4*/ 	.word	0x00000005
        /*10c8*/ 	.word	0x00038860
        /*10cc*/ 	.short	0x010a
        /*10ce*/ 	.byte	0x3f
	.zero		1


	//   ....[93]....
        /*10d0*/ 	.word	0x00015f30
        /*10d4*/ 	.word	0x00000004
        /*10d8*/ 	.word	0x00038880
        /*10dc*/ 	.short	0x010a
        /*10de*/ 	.byte	0x3f
	.zero		1


	//----- nvinfo : EIATTR_NUM_MBARRIERS
	.align		4
.L_272:
        /*10e0*/ 	.byte	0x03, 0x38
        /*10e2*/ 	.short	0x0016


	//----- nvinfo : EIATTR_EXIT_INSTR_OFFSETS
	.align		4
        /*10e4*/ 	.byte	0x04, 0x1c
        /*10e6*/ 	.short	(.L_274 - .L_273)


	//   ....[0]....
.L_273:
        /*10e8*/ 	.word	0x00012660


	//----- nvinfo : EIATTR_MAX_THREADS
	.align		4
.L_274:
        /*10ec*/ 	.byte	0x04, 0x05
        /*10ee*/ 	.short	(.L_276 - .L_275)
.L_275:
        /*10f0*/ 	.word	0x00000180
        /*10f4*/ 	.word	0x00000001
        /*10f8*/ 	.word	0x00000001


	//----- nvinfo : EIATTR_CRS_STACK_SIZE
	.align		4
.L_276:
        /*10fc*/ 	.byte	0x04, 0x1e
        /*10fe*/ 	.short	(.L_278 - .L_277)
.L_277:
        /*1100*/ 	.word	0x00000000


	//----- nvinfo : EIATTR_CBANK_PARAM_SIZE
	.align		4
.L_278:
        /*1104*/ 	.byte	0x03, 0x19
        /*1106*/ 	.short	0x0a70


	//----- nvinfo : EIATTR_PARAM_CBANK
	.align		4
        /*1108*/ 	.byte	0x04, 0x0a
        /*110a*/ 	.short	(.L_280 - .L_279)
	.align		4
.L_279:
        /*110c*/ 	.word	index@(.nv.constant0._ZN7cutlass13device_kernelIN5flash11enable_sm90INS1_16FlashAttnFwdSm90INS1_25CollectiveMainloopFwdSm90ILi2EN4cute5tupleIJNS5_1CILi1EEES8_S8_EEENS6_IJNS7_ILi128EEESA_NS7_ILi256EEEEEELi256ENS_12float_e4m3_tEfNS_4arch4Sm90ELb1ELb0ELb0ELb0ELb1ELb0ELb0ELb1ELb0ELb1ELb1ELb0EEENS1_21CollectiveEpilogueFwdINS6_IJSA_SB_SA_EEES9_NS_10bfloat16_tESF_Li256ELb0ELb1ELb1ELb1EEENS1_19SingleTileSchedulerILb0ELb1ELb1ELi128EEEEEEEEEvNT_6ParamsE)
        /*1110*/ 	.short	0x0210
        /*1112*/ 	.short	0x0a70


	//----- nvinfo : EIATTR_SW_WAR
	.align		4
.L_280:
        /*1114*/ 	.byte	0x04, 0x36
        /*1116*/ 	.short	(.L_282 - .L_281)
.L_281:
        /*1118*/ 	.word	0x00000008
.L_282:


//--------------------- .nv.info._ZN7cutlass13device_kernelIN5flash11enable_sm90INS1_16FlashAttnFwdSm90INS1_25CollectiveMainloopFwdSm90ILi2EN4cute5tupleIJNS5_1CILi1EEES8_S8_EEENS6_IJNS7_ILi128EEESA_NS7_ILi256EEEEEELi256ENS_12float_e4m3_tEfNS_4arch4Sm90ELb1ELb0ELb0ELb1ELb1ELb0ELb0ELb1ELb0ELb1ELb1ELb0EEENS1_21CollectiveEpilogueFwdINS6_IJSA_SB_SA_EEES9_NS_10bfloat16_tESF_Li256ELb1ELb1ELb1ELb1EEENS1_36VarlenDynamicPersistentTileSchedulerILi128ELi128ELi256ELi128ELb1ELb1ELb1ELb1ELb1ELb1EEEEEEEEEvNT_6ParamsE --------------------------
	.section	.nv.info._ZN7cutlass13device_kernelIN5flash11enable_sm90INS1_16FlashAttnFwdSm90INS1_25CollectiveMainloopFwdSm90ILi2EN4cute5tupleIJNS5_1CILi1EEES8_S8_EEENS6_IJNS7_ILi128EEESA_NS7_ILi256EEEEEELi256ENS_12float_e4m3_tEfNS_4arch4Sm90ELb1ELb0ELb0ELb1ELb1ELb0ELb0ELb1ELb0ELb1ELb1ELb0EEENS1_21CollectiveEpilogueFwdINS6_IJSA_SB_SA_EEES9_NS_10bfloat16_tESF_Li256ELb1ELb1ELb1ELb1EEENS1_36VarlenDynamicPersistentTileSchedulerILi128ELi128ELi256ELi128ELb1ELb1ELb1ELb1ELb1ELb1EEEEEEEEEvNT_6ParamsE,"",@"SHT_CUDA_INFO"
	.sectionflags	@""
	.align	4


	//----- nvinfo : EIATTR_CUDA_API_VERSION
	.align		4
        /*0000*/ 	.byte	0x04, 0x37
        /*0002*/ 	.short	(.L_284 - .L_283)
.L_283:
        /*0004*/ 	.word	0x00000082


	//----- nvinfo : EIATTR_KPARAM_INFO
	.align		4
.L_284:
        /*0008*/ 	.byte	0x04, 0x17
        /*000a*/ 	.short	(.L_286 - .L_285)
.L_285:
        /*000c*/ 	.word	0x00000000
        /*0010*/ 	.short	0x0000
        /*0012*/ 	.short	0x0070
        /*0014*/ 	.byte	0x00, 0xf0, 0x01, 0x2a


	//----- nvinfo : EIATTR_SPARSE_MMA_MASK
	.align		4
.L_286:
        /*0018*/ 	.byte	0x03, 0x50
        /*001a*/ 	.short	0x0000


	//----- nvinfo : EIATTR_MAXREG_COUNT
	.align		4
        /*001c*/ 	.byte	0x03, 0x1b
        /*001e*/ 	.short	0x00a8


	//----- nvinfo : EIATTR_NUM_BARRIERS
	.align		4
        /*0020*/ 	.byte	0x02, 0x4c
        /*0022*/ 	.byte	0x10
	.zero		1


	//----- nvinfo : EIATTR_EXTERNS
	.align		4
        /*0024*/ 	.byte	0x04, 0x0f
        /*0026*/ 	.short	(.L_288 - .L_287)


	//   ....[0]....
	.align		4
.L_287:
        /*0028*/ 	.word	index@(__assertfail)


	//----- nvinfo : EIATTR_ANNOTATIONS
	.align		4
.L_288:
        /*002c*/ 	.byte	0x04, 0x55
        /*002e*/ 	.short	(.L_290 - .L_289)


	//   ....[0]....
.L_289:
        /* <DEDUP_REMOVED lines=15> */


	//----- nvinfo : EIATTR_MERCURY_ISA_VERSION
	.align		4
.L_290:
        /*0110*/ 	.byte	0x03, 0x5f
        /*0112*/ 	.short	0x0101


	//----- nvinfo : EIATTR_UNUSED_LOAD_BYTE_OFFSET
	.align		4
        /*0114*/ 	.byte	0x04, 0x44
        /*0116*/ 	.short	(.L_292 - .L_291)


	//   ....[0]....
.L_291:
        /*0118*/ 	.word	0x00000980
        /*011c*/ 	.word	0x0000fff0


	//   ....[1]....
        /*0120*/ 	.word	0x0000a2e0
        /*0124*/ 	.word	0x0000fff0


	//----- nvinfo : EIATTR_INT_WARP_WIDE_INSTR_OFFSETS
	.align		4
.L_292:
        /*0128*/ 	.byte	0x04, 0x31
        /*012a*/ 	.short	(.L_294 - .L_293)


	//   ....[0]....
.L_293:
        /*012c*/ 	.word	0x000000c0


	//   ....[1]....
        /*0130*/ 	.word	0x000000d0


	//   ....[2]....
        /*0134*/ 	.word	0x00000170


	//   ....[3]....
        /*0138*/ 	.word	0x00012070


	//   ....[4]....
        /*013c*/ 	.word	0x00012100


	//   ....[5]....
        /*0140*/ 	.word	0x00015eb0


	//   ....[6]....
        /*0144*/ 	.word	0x00015f40


	//----- nvinfo : EIATTR_COOP_GROUP_MASK_REGIDS
	.align		4
.L_294:
        /*0148*/ 	.byte	0x04, 0x29
        /*014a*/ 	.short	(.L_296 - .L_295)


	//   ....[0]....
.L_295:
        /*014c*/ 	.word	0xffffffff


	//   ....[1]....
        /*0150*/ 	.word	0xffffffff


	//   ....[2]....
        /*0154*/ 	.word	0xffffffff


	//   ....[3]....
        /*0158*/ 	.word	0xffffffff


	//   ....[4]....
        /*015c*/ 	.word	0xffffffff


	//   ....[5]....
        /*0160*/ 	.word	0xffffffff


	//   ....[6]....
        /*0164*/ 	.word	0xffffffff


	//   ....[7]....
        /*0168*/ 	.word	0xffffffff


	//   ....[8]....
        /*016c*/ 	.word	0xffffffff


	//   ....[9]....
        /*0170*/ 	.word	0xffffffff


	//   ....[10]....
        /*0174*/ 	.word	0xffffffff


	//   ....[11]....
        /*0178*/ 	.word	0xffffffff


	//   ....[12]....
        /*017c*/ 	.word	0xffffffff


	//   ....[13]....
        /*0180*/ 	.word	0xffffffff


	//   ....[14]....
        /*0184*/ 	.word	0xffffffff


	//   ....[15]....
        /*0188*/ 	.word	0xffffffff


	//   ....[16]....
        /*018c*/ 	.word	0xffffffff


	//   ....[17]....
        /*0190*/ 	.word	0xffffffff


	//   ....[18]....
        /*0194*/ 	.word	0xffffffff


	//   ....[19]....
        /*0198*/ 	.word	0xffffffff


	//   ....[20]....
        /*019c*/ 	.word	0xffffffff


	//   ....[21]....
        /*01a0*/ 	.word	0xffffffff


	//   ....[22]....
        /*01a4*/ 	.word	0xffffffff


	//   ....[23]....
        /*01a8*/ 	.word	0xffffffff


	//   ....[24]....
        /*01ac*/ 	.word	0xffffffff


	//   ....[25]....
        /*01b0*/ 	.word	0xffffffff


	//   ....[26]....
        /*01b4*/ 	.word	0xffffffff


	//   ....[27]....
        /*01b8*/ 	.word	0xffffffff


	//   ....[28]....
        /*01bc*/ 	.word	0xffffffff


	//   ....[29]....
        /*01c0*/ 	.word	0xffffffff


	//   ....[30]....
        /*01c4*/ 	.word	0xffffffff


	//   ....[31]....
        /*01c8*/ 	.word	0xffffffff


	//   ....[32]....
        /*01cc*/ 	.word	0xffffffff


	//   ....[33]....
        /*01d0*/ 	.word	0xffffffff


	//   ....[34]....
        /*01d4*/ 	.word	0xffffffff


	//   ....[35]....
        /*01d8*/ 	.word	0xffffffff


	//   ....[36]....
        /*01dc*/ 	.word	0xffffffff


	//   ....[37]....
        /*01e0*/ 	.word	0xffffffff


	//   ....[38]....
        /*01e4*/ 	.word	0xffffffff


	//   ....[39]....
        /*01e8*/ 	.word	0xffffffff


	//   ....[40]....
        /*01ec*/ 	.word	0xffffffff


	//   ....[41]....
        /*01f0*/ 	.word	0xffffffff


	//   ....[42]....
        /*01f4*/ 	.word	0xffffffff


	//   ....[43]....
        /*01f8*/ 	.word	0xffffffff


	//   ....[44]....
        /*01fc*/ 	.word	0xffffffff


	//   ....[45]....
        /*0200*/ 	.word	0xffffffff


	//   ....[46]....
        /*0204*/ 	.word	0xffffffff


	//   ....[47]....
        /*0208*/ 	.word	0xffffffff


	//   ....[48]....
        /*020c*/ 	.word	0xffffffff


	//   ....[49]....
        /*0210*/ 	.word	0xffffffff


	//   ....[50]....
        /*0214*/ 	.word	0xffffffff


	//   ....[51]....
        /*0218*/ 	.word	0xffffffff


	//   ....[52]....
        /*021c*/ 	.word	0xffffffff


	//   ....[53]....
        /*0220*/ 	.word	0xffffffff


	//   ....[54]....
        /*0224*/ 	.word	0xffffffff


	//   ....[55]....
        /*0228*/ 	.word	0xffffffff


	//   ....[56]....
        /*022c*/ 	.word	0xffffffff


	//   ....[57]....
        /*0230*/ 	.word	0xffffffff


	//   ....[58]....
        /*0234*/ 	.word	0xffffffff


	//   ....[59]....
        /*0238*/ 	.word	0xffffffff


	//   ....[60]....
        /*023c*/ 	.word	0xffffffff


	//   ....[61]....
        /*0240*/ 	.word	0xffffffff


	//   ....[62]....
        /*0244*/ 	.word	0xffffffff


	//   ....[63]....
        /*0248*/ 	.word	0xffffffff


	//   ....[64]....
        /*024c*/ 	.word	0xffffffff


	//   ....[65]....
        /*0250*/ 	.word	0xffffffff


	//   ....[66]....
        /*0254*/ 	.word	0xffffffff


	//   ....[67]....
        /*0258*/ 	.word	0xffffffff


	//   ....[68]....
        /*025c*/ 	.word	0xffffffff


	//   ....[69]....
        /*0260*/ 	.word	0xffffffff


	//   ....[70]....
        /*0264*/ 	.word	0xffffffff


	//   ....[71]....
        /*0268*/ 	.word	0xffffffff


	//   ....[72]....
        /*026c*/ 	.word	0xffffffff


	//   ....[73]....
        /*0270*/ 	.word	0xffffffff


	//   ....[74]....
        /*0274*/ 	.word	0xffffffff


	//   ....[75]....
        /*0278*/ 	.word	0xffffffff


	//   ....[76]....
        /*027c*/ 	.word	0xffffffff


	//   ....[77]....
        /*0280*/ 	.word	0xffffffff


	//   ....[78]....
        /*0284*/ 	.word	0xffffffff


	//   ....[79]....
        /*0288*/ 	.word	0xffffffff


	//   ....[80]....
        /*028c*/ 	.word	0xffffffff


	//   ....[81]....
        /*0290*/ 	.word	0xffffffff


	//   ....[82]....
        /*0294*/ 	.word	0xffffffff


	//   ....[83]....
        /*0298*/ 	.word	0xffffffff


	//   ....[84]....
        /*029c*/ 	.word	0xffffffff


	//   ....[85]....
        /*02a0*/ 	.word	0xffffffff


	//   ....[86]....
        /*02a4*/ 	.word	0xffffffff


	//   ....[87]....
        /*02a8*/ 	.word	0xffffffff


	//   ....[88]....
        /*02ac*/ 	.word	0xffffffff


	//   ....[89]....
        /*02b0*/ 	.word	0xffffffff


	//   ....[90]....
        /*02b4*/ 	.word	0xffffffff


	//   ....[91]....
        /*02b8*/ 	.word	0xffffffff


	//   ....[92]....
        /*02bc*/ 	.word	0xffffffff


	//   ....[93]....
        /*02c0*/ 	.word	0xffffffff


	//   ....[94]....
        /*02c4*/ 	.word	0xffffffff


	//   ....[95]....
        /*02c8*/ 	.word	0xffffffff


	//   ....[96]....
        /*02cc*/ 	.word	0xffffffff


	//   ....[97]....
        /*02d0*/ 	.word	0xffffffff


	//   ....[98]....
        /*02d4*/ 	.word	0xffffffff


	//   ....[99]....
        /*02d8*/ 	.word	0xffffffff


	//   ....[100]....
        /*02dc*/ 	.word	0xffffffff


	//   ....[101]....
        /*02e0*/ 	.word	0xffffffff


	//   ....[102]....
        /*02e4*/ 	.word	0xffffffff


	//   ....[103]....
        /*02e8*/ 	.word	0xffffffff


	//   ....[104]....
        /*02ec*/ 	.word	0xffffffff


	//   ....[105]....
        /*02f0*/ 	.word	0xffffffff


	//   ....[106]....
        /*02f4*/ 	.word	0xffffffff


	//   ....[107]....
        /*02f8*/ 	.word	0xffffffff


	//   ....[108]....
        /*02fc*/ 	.word	0xffffffff


	//   ....[109]....
        /*0300*/ 	.word	0xffffffff


	//   ....[110]....
        /*0304*/ 	.word	0xffffffff


	//   ....[111]....
        /*0308*/ 	.word	0xffffffff


	//   ....[112]....
        /*030c*/ 	.word	0xffffffff


	//   ....[113]....
        /*0310*/ 	.word	0xffffffff


	//   ....[114]....
        /*0314*/ 	.word	0xffffffff


	//   ....[115]....
        /*0318*/ 	.word	0xffffffff


	//   ....[116]....
        /*031c*/ 	.word	0xffffffff


	//   ....[117]....
        /*0320*/ 	.word	0xffffffff


	//   ....[118]....
        /*0324*/ 	.word	0xffffffff


	//   ....[119]....
        /*0328*/ 	.word	0xffffffff


	//   ....[120]....
        /*032c*/ 	.word	0xffffffff


	//   ....[121]....
        /*0330*/ 	.word	0xffffffff


	//   ....[122]....
        /*0334*/ 	.word	0xffffffff


	//   ....[123]....
        /*0338*/ 	.word	0xffffffff


	//   ....[124]....
        /*033c*/ 	.word	0xffffffff


	//   ....[125]....
        /*0340*/ 	.word	0xffffffff


	//   ....[126]....
        /*0344*/ 	.word	0xffffffff


	//   ....[127]....
        /*0348*/ 	.word	0xffffffff


	//   ....[128]....
        /*034c*/ 	.word	0xffffffff


	//   ....[129]....
        /*0350*/ 	.word	0xffffffff


	//   ....[130]....
        /*0354*/ 	.word	0xffffffff


	//   ....[131]....
        /*0358*/ 	.word	0xffffffff


	//   ....[132]....
        /*035c*/ 	.word	0xffffffff


	//   ....[133]....
        /*0360*/ 	.word	0xffffffff


	//   ....[134]....
        /*0364*/ 	.word	0xffffffff


	//   ....[135]....
        /*0368*/ 	.word	0xffffffff


	//   ....[136]....
        /*036c*/ 	.word	0xffffffff


	//   ....[137]....
        /*0370*/ 	.word	0xffffffff


	//   ....[138]....
        /*0374*/ 	.word	0xffffffff


	//   ....[139]....
        /*0378*/ 	.word	0xffffffff


	//   ....[140]....
        /*037c*/ 	.word	0xffffffff


	//   ....[141]....
        /*0380*/ 	.word	0xffffffff


	//   ....[142]....
        /*0384*/ 	.word	0xffffffff


	//   ....[143]....
        /*0388*/ 	.word	0xffffffff


	//   ....[144]....
        /*038c*/ 	.word	0xffffffff


	//   ....[145]....
        /*0390*/ 	.word	0xffffffff


	//   ....[146]....
        /*0394*/ 	.word	0xffffffff


	//   ....[147]....
        /*0398*/ 	.word	0xffffffff


	//   ....[148]....
        /*039c*/ 	.word	0xffffffff


	//   ....[149]....
        /*03a0*/ 	.word	0xffffffff


	//   ....[150]....
        /*03a4*/ 	.word	0xffffffff


	//   ....[151]....
        /*03a8*/ 	.word	0xffffffff


	//   ....[152]....
        /*03ac*/ 	.word	0xffffffff


	//   ....[153]....
        /*03b0*/ 	.word	0xffffffff


	//   ....[154]....
        /*03b4*/ 	.word	0xffffffff


	//   ....[155]....
        /*03b8*/ 	.word	0xffffffff


	//   ....[156]....
        /*03bc*/ 	.word	0xffffffff


	//   ....[157]....
        /*03c0*/ 	.word	0xffffffff


	//   ....[158]....
        /*03c4*/ 	.word	0xffffffff


	//   ....[159]....
        /*03c8*/ 	.word	0xffffffff


	//   ....[160]....
        /*03cc*/ 	.word	0xffffffff


	//   ....[161]....
        /*03d0*/ 	.word	0xffffffff


	//   ....[162]....
        /*03d4*/ 	.word	0xffffffff


	//   ....[163]....
        /*03d8*/ 	.word	0xffffffff


	//   ....[164]....
        /*03dc*/ 	.word	0xffffffff


	//   ....[165]....
        /*03e0*/ 	.word	0xffffffff


	//   ....[166]....
        /*03e4*/ 	.word	0xffffffff


	//   ....[167]....
        /*03e8*/ 	.word	0xffffffff


	//   ....[168]....
        /*03ec*/ 	.word	0xffffffff


	//   ....[169]....
        /*03f0*/ 	.word	0xffffffff


	//   ....[170]....
        /*03f4*/ 	.word	0xffffffff


	//   ....[171]....
        /*03f8*/ 	.word	0xffffffff


	//   ....[172]....
        /*03fc*/ 	.word	0xffffffff


	//   ....[173]....
        /*0400*/ 	.word	0xffffffff


	//   ....[174]....
        /*0404*/ 	.word	0xffffffff


	//   ....[175]....
        /*0408*/ 	.word	0xffffffff


	//   ....[176]....
        /*040c*/ 	.word	0xffffffff


	//   ....[177]....
        /*0410*/ 	.word	0xffffffff


	//   ....[178]....
        /*0414*/ 	.word	0xffffffff


	//   ....[179]....
        /*0418*/ 	.word	0xffffffff


	//   ....[180]....
        /*041c*/ 	.word	0xffffffff


	//   ....[181]....
        /*0420*/ 	.word	0xffffffff


	//   ....[182]....
        /*0424*/ 	.word	0xffffffff


	//   ....[183]....
        /*0428*/ 	.word	0xffffffff


	//   ....[184]....
        /*042c*/ 	.word	0xffffffff


	//   ....[185]....
        /*0430*/ 	.word	0xffffffff


	//   ....[186]....
        /*0434*/ 	.word	0xffffffff


	//   ....[187]....
        /*0438*/ 	.word	0xffffffff


	//   ....[188]....
        /*043c*/ 	.word	0xffffffff


	//   ....[189]....
        /*0440*/ 	.word	0xffffffff


	//   ....[190]....
        /*0444*/ 	.word	0xffffffff


	//   ....[191]....
        /*0448*/ 	.word	0xffffffff


	//   ....[192]....
        /*044c*/ 	.word	0xffffffff


	//   ....[193]....
        /*0450*/ 	.word	0xffffffff


	//   ....[194]....
        /*0454*/ 	.word	0xffffffff


	//   ....[195]....
        /*0458*/ 	.word	0xffffffff


	//   ....[196]....
        /*045c*/ 	.word	0xffffffff


	//   ....[197]....
        /*0460*/ 	.word	0xffffffff


	//   ....[198]....
        /*0464*/ 	.word	0xffffffff


	//   ....[199]....
        /*0468*/ 	.word	0xffffffff


	//   ....[200]....
        /*046c*/ 	.word	0xffffffff


	//   ....[201]....
        /*0470*/ 	.word	0xffffffff


	//   ....[202]....
        /*0474*/ 	.word	0xffffffff


	//   ....[203]....
        /*0478*/ 	.word	0xffffffff


	//   ....[204]....
        /*047c*/ 	.word	0xffffffff


	//   ....[205]....
        /*0480*/ 	.word	0xffffffff


	//   ....[206]....
        /*0484*/ 	.word	0xffffffff


	//   ....[207]....
        /*0488*/ 	.word	0xffffffff


	//   ....[208]....
        /*048c*/ 	.word	0xffffffff


	//   ....[209]....
        /*0490*/ 	.word	0xffffffff


	//   ....[210]....
        /*0494*/ 	.word	0xffffffff


	//   ....[211]....
        /*0498*/ 	.word	0xffffffff


	//   ....[212]....
        /*049c*/ 	.word	0xffffffff


	//   ....[213]....
        /*04a0*/ 	.word	0xffffffff


	//   ....[214]....
        /*04a4*/ 	.word	0xffffffff


	//   ....[215]....
        /*04a8*/ 	.word	0xffffffff


	//   ....[216]....
        /*04ac*/ 	.word	0xffffffff


	//   ....[217]....
        /*04b0*/ 	.word	0xffffffff


	//   ....[218]....
        /*04b4*/ 	.word	0xffffffff


	//   ....[219]....
        /*04b8*/ 	.word	0xffffffff


	//   ....[220]....
        /*04bc*/ 	.word	0xffffffff


	//   ....[221]....
        /*04c0*/ 	.word	0xffffffff


	//   ....[222]....
        /*04c4*/ 	.word	0xffffffff


	//   ....[223]....
        /*04c8*/ 	.word	0xffffffff


	//   ....[224]....
        /*04cc*/ 	.word	0xffffffff


	//   ....[225]....
        /*04d0*/ 	.word	0xffffffff


	//   ....[226]....
        /*04d4*/ 	.word	0xffffffff


	//   ....[227]....
        /*04d8*/ 	.word	0xffffffff


	//   ....[228]....
        /*04dc*/ 	.word	0xffffffff


	//   ....[229]....
        /*04e0*/ 	.word	0xffffffff


	//   ....[230]....
        /*04e4*/ 	.word	0xffffffff


	//   ....[231]....
        /*04e8*/ 	.word	0xffffffff


	//   ....[232]....
        /*04ec*/ 	.word	0xffffffff


	//   ....[233]....
        /*04f0*/ 	.word	0xffffffff


	//   ....[234]....
        /*04f4*/ 	.word	0xffffffff


	//   ....[235]....
        /*04f8*/ 	.word	0xffffffff


	//   ....[236]....
        /*04fc*/ 	.word	0xffffffff


	//   ....[237]....
        /*0500*/ 	.word	0xffffffff


	//   ....[238]....
        /*0504*/ 	.word	0xffffffff


	//   ....[239]....
        /*0508*/ 	.word	0xffffffff


	//   ....[240]....
        /*050c*/ 	.word	0xffffffff


	//   ....[241]....
        /*0510*/ 	.word	0xffffffff


	//   ....[242]....
        /*0514*/ 	.word	0xffffffff


	//   ....[243]....
        /*0518*/ 	.word	0xffffffff


	//   ....[244]....
        /*051c*/ 	.word	0xffffffff


	//   ....[245]....
        /*0520*/ 	.word	0xffffffff


	//   ....[246]....
        /*0524*/ 	.word	0xffffffff


	//   ....[247]....
        /*0528*/ 	.word	0xffffffff


	//   ....[248]....
        /*052c*/ 	.word	0xffffffff


	//   ....[249]....
        /*0530*/ 	.word	0xffffffff


	//   ....[250]....
        /*0534*/ 	.word	0xffffffff


	//   ....[251]....
        /*0538*/ 	.word	0xffffffff


	//   ....[252]....
        /*053c*/ 	.word	0xffffffff


	//   ....[253]....
        /*0540*/ 	.word	0xffffffff


	//   ....[254]....
        /*0544*/ 	.word	0xffffffff


	//   ....[255]....
        /*0548*/ 	.word	0xffffffff


	//   ....[0]....
        /*054c*/ 	.word	0xffffffff


	//   ....[1]....
        /*0550*/ 	.word	0xffffffff


	//   ....[2]....
        /*0554*/ 	.word	0xffffffff


	//   ....[3]....
        /*0558*/ 	.word	0xffffffff


	//   ....[4]....
        /*055c*/ 	.word	0xffffffff


	//   ....[5]....
        /*0560*/ 	.word	0xffffffff


	//   ....[6]....
        /*0564*/ 	.word	0xffffffff


	//   ....[7]....
        /*0568*/ 	.word	0xffffffff


	//   ....[8]....
        /*056c*/ 	.word	0xffffffff


	//   ....[9]....
        /*0570*/ 	.word	0xffffffff


	//   ....[10]....
        /*0574*/ 	.word	0xffffffff


	//   ....[11]....
        /*0578*/ 	.word	0xffffffff


	//   ....[12]....
        /*057c*/ 	.word	0xffffffff


	//   ....[13]....
        /*0580*/ 	.word	0xffffffff


	//   ....[14]....
        /*0584*/ 	.word	0xffffffff


	//   ....[15]....
        /*0588*/ 	.word	0xffffffff


	//   ....[16]....
        /*058c*/ 	.word	0xffffffff


	//   ....[17]....
        /*0590*/ 	.word	0xffffffff


	//   ....[18]....
        /*0594*/ 	.word	0xffffffff


	//   ....[19]....
        /*0598*/ 	.word	0xffffffff


	//   ....[20]....
        /*059c*/ 	.word	0xffffffff


	//   ....[21]....
        /*05a0*/ 	.word	0xffffffff


	//   ....[22]....
        /*05a4*/ 	.word	0xffffffff


	//   ....[23]....
        /*05a8*/ 	.word	0xffffffff


	//   ....[24]....
        /*05ac*/ 	.word	0xffffffff


	//   ....[25]....
        /*05b0*/ 	.word	0xffffffff


	//   ....[26]....
        /*05b4*/ 	.word	0xffffffff


	//   ....[27]....
        /*05b8*/ 	.word	0xffffffff


	//   ....[28]....
        /*05bc*/ 	.word	0xffffffff


	//   ....[29]....
        /*05c0*/ 	.word	0xffffffff


	//   ....[30]....
        /*05c4*/ 	.word	0xffffffff


	//   ....[31]....
        /*05c8*/ 	.word	0xffffffff


	//   ....[32]....
        /*05cc*/ 	.word	0xffffffff


	//   ....[33]....
        /*05d0*/ 	.word	0xffffffff


	//   ....[34]....
        /*05d4*/ 	.word	0xffffffff


	//   ....[35]....
        /*05d8*/ 	.word	0xffffffff


	//   ....[36]....
        /*05dc*/ 	.word	0xffffffff


	//   ....[37]....
        /*05e0*/ 	.word	0xffffffff


	//   ....[38]....
        /*05e4*/ 	.word	0xffffffff


	//   ....[39]....
        /*05e8*/ 	.word	0x0500000f


	//   ....[40]....
        /*05ec*/ 	.word	0x0500000f


	//   ....[41]....
        /*05f0*/ 	.word	0x0500000f


	//   ....[42]....
        /*05f4*/ 	.word	0x0500000f


	//   ....[43]....
        /*05f8*/ 	.word	0x0500000f


	//   ....[44]....
        /*05fc*/ 	.word	0x0500000f


	//   ....[45]....
        /*0600*/ 	.word	0x0500000f


	//   ....[46]....
        /*0604*/ 	.word	0x0500000f


	//   ....[47]....
        /*0608*/ 	.word	0x0500000f


	//   ....[48]....
        /*060c*/ 	.word	0x0500000f


	//   ....[49]....
        /*0610*/ 	.word	0x0500000f


	//   ....[50]....
        /*0614*/ 	.word	0x0500000f


	//   ....[51]....
        /*0618*/ 	.word	0x0500000f


	//   ....[52]....
        /*061c*/ 	.word	0x0500000f


	//   ....[53]....
        /*0620*/ 	.word	0x0500000f


	//   ....[54]....
        /*0624*/ 	.word	0x0500000f


	//   ....[55]....
        /*0628*/ 	.word	0x0500000f


	//   ....[56]....
        /*062c*/ 	.word	0x0500000f


	//   ....[57]....
        /*0630*/ 	.word	0x0500000f


	//   ....[58]....
        /*0634*/ 	.word	0x0500000f


	//   ....[59]....
        /*0638*/ 	.word	0x0500000f


	//   ....[60]....
        /*063c*/ 	.word	0x0500000f


	//   ....[61]....
        /*0640*/ 	.word	0x0500000f


	//   ....[62]....
        /*0644*/ 	.word	0x0500000f


	//   ....[63]....
        /*0648*/ 	.word	0x0500000f


	//   ....[64]....
        /*064c*/ 	.word	0x0500000f


	//   ....[65]....
        /*0650*/ 	.word	0x0500000f


	//   ....[66]....
        /*0654*/ 	.word	0x0500000f


	//   ....[67]....
        /*0658*/ 	.word	0x0500000f


	//   ....[68]....
        /*065c*/ 	.word	0x0500000f


	//   ....[69]....
        /*0660*/ 	.word	0x0500000f


	//   ....[70]....
        /*0664*/ 	.word	0x0500000f


	//   ....[71]....
        /*0668*/ 	.word	0x0500000f


	//   ....[72]....
        /*066c*/ 	.word	0x0500000f


	//   ....[73]....
        /*0670*/ 	.word	0x0500000f


	//   ....[74]....
        /*0674*/ 	.word	0x0500000f


	//   ....[75]....
        /*0678*/ 	.word	0x0500000f


	//   ....[76]....
        /*067c*/ 	.word	0x0500000f


	//   ....[77]....
        /*0680*/ 	.word	0x0500000f


	//   ....[78]....
        /*0684*/ 	.word	0x0500000f


	//   ....[79]....
        /*0688*/ 	.word	0x0500000f


	//   ....[80]....
        /*068c*/ 	.word	0x0500000f


	//   ....[81]....
        /*0690*/ 	.word	0x0500000f


	//   ....[82]....
        /*0694*/ 	.word	0x0500000f


	//   ....[83]....
        /*0698*/ 	.word	0x0500000f


	//   ....[84]....
        /*069c*/ 	.word	0x0500000f


	//   ....[85]....
        /*06a0*/ 	.word	0x0500000f


	//   ....[86]....
        /*06a4*/ 	.word	0x0500000f


	//   ....[87]....
        /*06a8*/ 	.word	0x0500000f


	//   ....[88]....
        /*06ac*/ 	.word	0x0500000f


	//   ....[89]....
        /*06b0*/ 	.word	0x0500000f


	//   ....[90]....
        /*06b4*/ 	.word	0x0500000f


	//   ....[91]....
        /*06b8*/ 	.word	0x0500000f


	//   ....[92]....
        /*06bc*/ 	.word	0x0500000f


	//   ....[93]....
        /*06c0*/ 	.word	0x0500000f


	//   ....[94]....
        /*06c4*/ 	.word	0x0500000f


	//   ....[95]....
        /*06c8*/ 	.word	0x0500000f


	//   ....[96]....
        /*06cc*/ 	.word	0x0500000f


	//   ....[97]....
        /*06d0*/ 	.word	0x0500000f


	//   ....[98]....
        /*06d4*/ 	.word	0x0500000f


	//   ....[99]....
        /*06d8*/ 	.word	0x0500000f


	//   ....[100]....
        /*06dc*/ 	.word	0x0500000f


	//   ....[101]....
        /*06e0*/ 	.word	0x0500000f


	//   ....[102]....
        /*06e4*/ 	.word	0x0500000f


	//   ....[103]....
        /*06e8*/ 	.word	0x0500000f


	//   ....[104]....
        /*06ec*/ 	.word	0x0500000f


	//   ....[105]....
        /*06f0*/ 	.word	0x0500000f


	//   ....[106]....
        /*06f4*/ 	.word	0x0500000f


	//   ....[107]....
        /*06f8*/ 	.word	0x0500000f


	//   ....[108]....
        /*06fc*/ 	.word	0x0500000f


	//   ....[109]....
        /*0700*/ 	.word	0x0500000f


	//   ....[110]....
        /*0704*/ 	.word	0x0500000f


	//   ....[111]....
        /*0708*/ 	.word	0x0500000f


	//   ....[112]....
        /*070c*/ 	.word	0x0500000f


	//   ....[113]....
        /*0710*/ 	.word	0x0500000f


	//   ....[114]....
        /*0714*/ 	.word	0x0500000f


	//   ....[115]....
        /*0718*/ 	.word	0x0500000f


	//   ....[116]....
        /*071c*/ 	.word	0x0500000f


	//   ....[117]....
        /*0720*/ 	.word	0x0500000f


	//   ....[118]....
        /*0724*/ 	.word	0x0500000f


	//   ....[119]....
        /*0728*/ 	.word	0x0500000f


	//   ....[120]....
        /*072c*/ 	.word	0x0500000f


	//----- nvinfo : EIATTR_COOP_GROUP_INSTR_OFFSETS
	.align		4
.L_296:
        /*0730*/ 	.byte	0x04, 0x28
        /*0732*/ 	.short	(.L_298 - .L_297)


	//   ....[0]....
.L_297:
        /*0734*/ 	.word	0x00000080


	//   ....[1]....
        /*0738*/ 	.word	0x00000090


	//   ....[2]....
        /*073c*/ 	.word	0x000002d0


	//   ....[3]....
        /*0740*/ 	.word	0x00000430


	//   ....[4]....
        /*0744*/ 	.word	0x00000550


	//   ....[5]....
        /*0748*/ 	.word	0x000006b0


	//   ....[6]....
        /*074c*/ 	.word	0x000020e0


	//   ....[7]....
        /*0750*/ 	.word	0x000028c0


	//   ....[8]....
        /*0754*/ 	.word	0x000028f0


	//   ....[9]....
        /*0758*/ 	.word	0x00002f60


	//   ....[10]....
        /*075c*/ 	.word	0x00002f80


	//   ....[11]....
        /*0760*/ 	.word	0x00003910


	//   ....[12]....
        /*0764*/ 	.word	0x00003970


	//   ....[13]....
        /*0768*/ 	.word	0x00004ce0


	//   ....[14]....
        /*076c*/ 	.word	0x00004d00


	//   ....[15]....
        /*0770*/ 	.word	0x00005790


	//   ....[16]....
        /*0774*/ 	.word	0x000057b0


	//   ....[17]....
        /*0778*/ 	.word	0x000060f0


	//   ....[18]....
        /*077c*/ 	.word	0x000062c0


	//   ....[19]....
        /*0780*/ 	.word	0x00007ad0


	//   ....[20]....
        /*0784*/ 	.word	0x00007af0


	//   ....[21]....
        /*0788*/ 	.word	0x00008470


	//   ....[22]....
        /*078c*/ 	.word	0x00008570


	//   ....[23]....
        /*0790*/ 	.word	0x00009820


	//   ....[24]....
        /*0794*/ 	.word	0x00009840


	//   ....[25]....
        /*0798*/ 	.word	0x000098c0


	//   ....[26]....
        /*079c*/ 	.word	0x000098e0


	//   ....[27]....
        /*07a0*/ 	.word	0x0000ae00


	//   ....[28]....
        /*07a4*/ 	.word	0x0000ae30


	//   ....[29]....
        /*07a8*/ 	.word	0x0000ae60


	//   ....[30]....
        /*07ac*/ 	.word	0x0000ae90


	//   ....[31]....
        /*07b0*/ 	.word	0x0000aec0


	//   ....[32]....
        /*07b4*/ 	.word	0x0000af00


	//   ....[33]....
        /*07b8*/ 	.word	0x0000af40


	//   ....[34]....
        /*07bc*/ 	.word	0x0000af70


	//   ....[35]....
        /*07c0*/ 	.word	0x0000afa0


	//   ....[36]....
        /*07c4*/ 	.word	0x0000afd0


	//   ....[37]....
        /*07c8*/ 	.word	0x0000b010


	//   ....[38]....
        /*07cc*/ 	.word	0x0000b070


	//   ....[39]....
        /*07d0*/ 	.word	0x0000b0a0


	//   ....[40]....
        /*07d4*/ 	.word	0x0000b0d0


	//   ....[41]....
        /*07d8*/ 	.word	0x0000b100


	//   ....[42]....
        /*07dc*/ 	.word	0x0000b130


	//   ....[43]....
        /*07e0*/ 	.word	0x0000b170


	//   ....[44]....
        /*07e4*/ 	.word	0x0000b1d0


	//   ....[45]....
        /*07e8*/ 	.word	0x0000b200


	//   ....[46]....
        /*07ec*/ 	.word	0x0000b230


	//   ....[47]....
        /*07f0*/ 	.word	0x0000b260


	//   ....[48]....
        /*07f4*/ 	.word	0x0000b290


	//   ....[49]....
        /*07f8*/ 	.word	0x0000b2c0


	//   ....[50]....
        /*07fc*/ 	.word	0x0000b300


	//   ....[51]....
        /*0800*/ 	.word	0x0000b340


	//   ....[52]....
        /*0804*/ 	.word	0x0000b370


	//   ....[53]....
        /*0808*/ 	.word	0x0000b3a0


	//   ....[54]....
        /*080c*/ 	.word	0x0000b3d0


	//   ....[55]....
        /*0810*/ 	.word	0x0000b400


	//   ....[56]....
        /*0814*/ 	.word	0x0000b430


	//   ....[57]....
        /*0818*/ 	.word	0x0000b460


	//   ....[58]....
        /*081c*/ 	.word	0x0000b470


	//   ....[59]....
        /*0820*/ 	.word	0x0000b490


	//   ....[60]....
        /*0824*/ 	.word	0x0000b4a0


	//   ....[61]....
        /*0828*/ 	.word	0x0000b4b0


	//   ....[62]....
        /*082c*/ 	.word	0x0000b4c0


	//   ....[63]....
        /*0830*/ 	.word	0x0000b4d0


	//   ....[64]....
        /*0834*/ 	.word	0x0000b4e0


	//   ....[65]....
        /*0838*/ 	.word	0x0000b4f0


	//   ....[66]....
        /*083c*/ 	.word	0x0000b500


	//   ....[67]....
        /*0840*/ 	.word	0x0000b510


	//   ....[68]....
        /*0844*/ 	.word	0x0000b520


	//   ....[69]....
        /*0848*/ 	.word	0x0000b530


	//   ....[70]....
        /*084c*/ 	.word	0x0000b550


	//   ....[71]....
        /*0850*/ 	.word	0x0000b560


	//   ....[72]....
        /*0854*/ 	.word	0x0000b570


	//   ....[73]....
        /*0858*/ 	.word	0x0000b580


	//   ....[74]....
        /*085c*/ 	.word	0x0000b590


	//   ....[75]....
        /*0860*/ 	.word	0x0000b5a0


	//   ....[76]....
        /*0864*/ 	.word	0x0000b5b0


	//   ....[77]....
        /*0868*/ 	.word	0x0000b5c0


	//   ....[78]....
        /*086c*/ 	.word	0x0000b5d0


	//   ....[79]....
        /*0870*/ 	.word	0x0000b5e0


	//   ....[80]....
        /*0874*/ 	.word	0x0000b600


	//   ....[81]....
        /*0878*/ 	.word	0x0000b610


	//   ....[82]....
        /*087c*/ 	.word	0x0000b620


	//   ....[83]....
        /*0880*/ 	.word	0x0000b630


	//   ....[84]....
        /*0884*/ 	.word	0x0000b640


	//   ....[85]....
        /*0888*/ 	.word	0x0000b650


	//   ....[86]....
        /*088c*/ 	.word	0x0000b660


	//   ....[87]....
        /*0890*/ 	.word	0x0000b680


	//   ....[88]....
        /*0894*/ 	.word	0x0000b6a0


	//   ....[89]....
        /*0898*/ 	.word	0x0000b6b0


	//   ....[90]....
        /*089c*/ 	.word	0x0000b6d0


	//   ....[91]....
        /*08a0*/ 	.word	0x0000b6e0


	//   ....[92]....
        /*08a4*/ 	.word	0x0000b6f0


	//   ....[93]....
        /*08a8*/ 	.word	0x0000b700


	//   ....[94]....
        /*08ac*/ 	.word	0x0000b710


	//   ....[95]....
        /*08b0*/ 	.word	0x0000b720


	//   ....[96]....
        /*08b4*/ 	.word	0x0000b730


	//   ....[97]....
        /*08b8*/ 	.word	0x0000b740


	//   ....[98]....
        /*08bc*/ 	.word	0x0000b760


	//   ....[99]....
        /*08c0*/ 	.word	0x0000b790


	//   ....[100]....
        /*08c4*/ 	.word	0x0000b7b0


	//   ....[101]....
        /*08c8*/ 	.word	0x0000b7d0


	//   ....[102]....
        /*08cc*/ 	.word	0x0000b800


	//   ....[103]....
        /*08d0*/ 	.word	0x0000b820


	//   ....[104]....
        /*08d4*/ 	.word	0x0000b830


	//   ....[105]....
        /*08d8*/ 	.word	0x0000b850


	//   ....[106]....
        /*08dc*/ 	.word	0x0000b870


	//   ....[107]....
        /*08e0*/ 	.word	0x0000b890


	//   ....[108]....
        /*08e4*/ 	.word	0x0000b8a0


	//   ....[109]....
        /*08e8*/ 	.word	0x0000b8c0


	//   ....[110]....
        /*08ec*/ 	.word	0x0000b8f0


	//   ....[111]....
        /*08f0*/ 	.word	0x0000b920


	//   ....[112]....
        /*08f4*/ 	.word	0x0000b950


	//   ....[113]....
        /*08f8*/ 	.word	0x0000b980


	//   ....[114]....
        /*08fc*/ 	.word	0x0000b9b0


	//   ....[115]....
        /*0900*/ 	.word	0x0000b9d0


	//   ....[116]....
        /*0904*/ 	.word	0x0000ba00


	//   ....[117]....
        /*0908*/ 	.word	0x0000ba30


	//   ....[118]....
        /*090c*/ 	.word	0x0000ba50


	//   ....[119]....
        /*0910*/ 	.word	0x0000ba80


	//   ....[120]....
        /*0914*/ 	.word	0x0000bab0


	//   ....[121]....
        /*0918*/ 	.word	0x0000bae0


	//   ....[122]....
        /*091c*/ 	.word	0x0000bb10


	//   ....[123]....
        /*0920*/ 	.word	0x0000bb40


	//   ....[124]....
        /*0924*/ 	.word	0x0000bb70


	//   ....[125]....
        /*0928*/ 	.word	0x0000bba0


	//   ....[126]....
        /*092c*/ 	.word	0x0000bbd0


	//   ....[127]....
        /*0930*/ 	.word	0x0000bc00


	//   ....[128]....
        /*0934*/ 	.word	0x0000bc30


	//   ....[129]....
        /*0938*/ 	.word	0x0000bc60


	//   ....[130]....
        /*093c*/ 	.word	0x0000bc90


	//   ....[131]....
        /*0940*/ 	.word	0x0000bcc0


	//   ....[132]....
        /*0944*/ 	.word	0x0000bcf0


	//   ....[133]....
        /*0948*/ 	.word	0x0000bd20


	//   ....[134]....
        /*094c*/ 	.word	0x0000bd50


	//   ....[135]....
        /*0950*/ 	.word	0x0000bd80


	//   ....[136]....
        /*0954*/ 	.word	0x0000bdb0


	//   ....[137]....
        /*0958*/ 	.word	0x0000bde0


	//   ....[138]....
        /*095c*/ 	.word	0x0000be10


	//   ....[139]....
        /*0960*/ 	.word	0x0000be40


	//   ....[140]....
        /*0964*/ 	.word	0x0000be70


	//   ....[141]....
        /*0968*/ 	.word	0x0000bea0


	//   ....[142]....
        /*096c*/ 	.word	0x0000bed0


	//   ....[143]....
        /*0970*/ 	.word	0x0000bf00


	//   ....[144]....
        /*0974*/ 	.word	0x0000bf30


	//   ....[145]....
        /*0978*/ 	.word	0x0000bf60


	//   ....[146]....
        /*097c*/ 	.word	0x0000bf90


	//   ....[147]....
        /*0980*/ 	.word	0x0000bfc0


	//   ....[148]....
        /*0984*/ 	.word	0x0000bff0


	//   ....[149]....
        /*0988*/ 	.word	0x0000c020


	//   ....[150]....
        /*098c*/ 	.word	0x0000c080


	//   ....[151]....
        /*0990*/ 	.word	0x0000c0b0


	//   ....[152]....
        /*0994*/ 	.word	0x0000c0e0


	//   ....[153]....
        /*0998*/ 	.word	0x0000c110


	//   ....[154]....
        /*099c*/ 	.word	0x0000c140


	//   ....[155]....
        /*09a0*/ 	.word	0x0000ccb0


	//   ....[156]....
        /*09a4*/ 	.word	0x0000ccc0


	//   ....[157]....
        /*09a8*/ 	.word	0x0000ccd0


	//   ....[158]....
        /*09ac*/ 	.word	0x0000cce0


	//   ....[159]....
        /*09b0*/ 	.word	0x0000d7a0


	//   ....[160]....
        /*09b4*/ 	.word	0x0000d7c0


	//   ....[161]....
        /*09b8*/ 	.word	0x0000d960


	//   ....[162]....
        /*09bc*/ 	.word	0x0000d980


	//   ....[163]....
        /*09c0*/ 	.word	0x0000dac0


	//   ....[164]....
        /*09c4*/ 	.word	0x0000dae0


	//   ....[165]....
        /*09c8*/ 	.word	0x0000dc30


	//   ....[166]....
        /*09cc*/ 	.word	0x0000dc50


	//   ....[167]....
        /*09d0*/ 	.word	0x0000e230


	//   ....[168]....
        /*09d4*/ 	.word	0x0000e270


	//   ....[169]....
        /*09d8*/ 	.word	0x0000ec50


	//   ....[170]....
        /*09dc*/ 	.word	0x0000ec60


	//   ....[171]....
        /*09e0*/ 	.word	0x0000fe70


	//   ....[172]....
        /*09e4*/ 	.word	0x0000fea0


	//   ....[173]....
        /*09e8*/ 	.word	0x00010010


	//   ....[174]....
        /*09ec*/ 	.word	0x00010030


	//   ....[175]....
        /*09f0*/ 	.word	0x00010170


	//   ....[176]....
        /*09f4*/ 	.word	0x00010190


	//   ....[177]....
        /*09f8*/ 	.word	0x000102e0


	//   ....[178]....
        /*09fc*/ 	.word	0x00010300


	//   ....[179]....
        /*0a00*/ 	.word	0x000104d0


	//   ....[180]....
        /*0a04*/ 	.word	0x000106b0


	//   ....[181]....
        /*0a08*/ 	.word	0x000106e0


	//   ....[182]....
        /*0a0c*/ 	.word	0x00010710


	//   ....[183]....
        /*0a10*/ 	.word	0x00010740


	//   ....[184]....
        /*0a14*/ 	.word	0x00010770


	//   ....[185]....
        /*0a18*/ 	.word	0x000107c0


	//   ....[186]....
        /*0a1c*/ 	.word	0x00010940


	//   ....[187]....
        /*0a20*/ 	.word	0x00010970


	//   ....[188]....
        /*0a24*/ 	.word	0x000109a0


	//   ....[189]....
        /*0a28*/ 	.word	0x000109d0


	//   ....[190]....
        /*0a2c*/ 	.word	0x00010a00


	//   ....[191]....
        /*0a30*/ 	.word	0x00010a30


	//   ....[192]....
        /*0a34*/ 	.word	0x00010ae0


	//   ....[193]....
        /*0a38*/ 	.word	0x00010b40


	//   ....[194]....
        /*0a3c*/ 	.word	0x00010b50


	//   ....[195]....
        /*0a40*/ 	.word	0x00010ba0


	//   ....[196]....
        /*0a44*/ 	.word	0x00012c60


	//   ....[197]....
        /*0a48*/ 	.word	0x00012ca0


	//   ....[198]....
        /*0a4c*/ 	.word	0x00012db0


	//   ....[199]....
        /*0a50*/ 	.word	0x00012dc0


	//   ....[200]....
        /*0a54*/ 	.word	0x00012e30


	//   ....[201]....
        /*0a58*/ 	.word	0x00012e40


	//   ....[202]....
        /*0a5c*/ 	.word	0x00012eb0


	//   ....[203]....
        /*0a60*/ 	.word	0x00012ec0


	//   ....[204]....
        /*0a64*/ 	.word	0x00012f30


	//   ....[205]....
        /*0a68*/ 	.word	0x00012f40


	//   ....[206]....
        /*0a6c*/ 	.word	0x00012fb0


	//   ....[207]....
        /*0a70*/ 	.word	0x00012fc0


	//   ....[208]....
        /*0a74*/ 	.word	0x00013030


	//   ....[209]....
        /*0a78*/ 	.word	0x00013040


	//   ....[210]....
        /*0a7c*/ 	.word	0x00013050


	//   ....[211]....
        /*0a80*/ 	.word	0x000130d0


	//   ....[212]....
        /*0a84*/ 	.word	0x00013440


	//   ....[213]....
        /*0a88*/ 	.word	0x00013470


	//   ....[214]....
        /*0a8c*/ 	.word	0x00013490


	//   ....[215]....
        /*0a90*/ 	.word	0x00013590


	//   ....[216]....
        /*0a94*/ 	.word	0x000135a0


	//   ....[217]....
        /*0a98*/ 	.word	0x00013630


	//   ....[218]....
        /*0a9c*/ 	.word	0x00013640


	//   ....[219]....
        /*0aa0*/ 	.word	0x000136d0


	//   ....[220]....
        /*0aa4*/ 	.word	0x000136e0


	//   ....[221]....
        /*0aa8*/ 	.word	0x00013760


	//   ....[222]....
        /*0aac*/ 	.word	0x00013770


	//   ....[223]....
        /*0ab0*/ 	.word	0x000137f0


	//   ....[224]....
        /*0ab4*/ 	.word	0x00013800


	//   ....[225]....
        /*0ab8*/ 	.word	0x00013880


	//   ....[226]....
        /*0abc*/ 	.word	0x00013890


	//   ....[227]....
        /*0ac0*/ 	.word	0x000138a0


	//   ....[228]....
        /*0ac4*/ 	.word	0x00013fd0


	//   ....[229]....
        /*0ac8*/ 	.word	0x00014000


	//   ....[230]....
        /*0acc*/ 	.word	0x00014060


	//   ....[231]....
        /*0ad0*/ 	.word	0x000140b0


	//   ....[232]....
        /*0ad4*/ 	.word	0x00014100


	//   ....[233]....
        /*0ad8*/ 	.word	0x00014150


	//   ....[234]....
        /*0adc*/ 	.word	0x000141a0


	//   ....[235]....
        /*0ae0*/ 	.word	0x000141f0


	//   ....[236]....
        /*0ae4*/ 	.word	0x00014240


	//   ....[237]....
        /*0ae8*/ 	.word	0x00014290


	//   ....[238]....
        /*0aec*/ 	.word	0x000142e0


	//   ....[239]....
        /*0af0*/ 	.word	0x00014330


	//   ....[240]....
        /*0af4*/ 	.word	0x00014380


	//   ....[241]....
        /*0af8*/ 	.word	0x000143c0


	//   ....[242]....
        /*0afc*/ 	.word	0x000143e0


	//   ....[243]....
        /*0b00*/ 	.word	0x00014420


	//   ....[244]....
        /*0b04*/ 	.word	0x00014b10


	//   ....[245]....
        /*0b08*/ 	.word	0x00014b30


	//   ....[246]....
        /*0b0c*/ 	.word	0x00014b90


	//   ....[247]....
        /*0b10*/ 	.word	0x00014ba0


	//   ....[248]....
        /*0b14*/ 	.word	0x00014bf0


	//   ....[249]....
        /*0b18*/ 	.word	0x00014c00


	//   ....[250]....
        /*0b1c*/ 	.word	0x00014c50


	//   ....[251]....
        /*0b20*/ 	.word	0x00014c60


	//   ....[252]....
        /*0b24*/ 	.word	0x00014cb0


	//   ....[253]....
        /*0b28*/ 	.word	0x00014cc0


	//   ....[254]....
        /*0b2c*/ 	.word	0x00014d10


	//   ....[255]....
        /*0b30*/ 	.word	0x00014d20


	//   ....[0]....
        /*0b34*/ 	.word	0x00014d70


	//   ....[1]....
        /*0b38*/ 	.word	0x00014d80


	//   ....[2]....
        /*0b3c*/ 	.word	0x00014d90


	//   ....[3]....
        /*0b40*/ 	.word	0x00014de0


	//   ....[4]....
        /*0b44*/ 	.word	0x00015100


	//   ....[5]....
        /*0b48*/ 	.word	0x00015110


	//   ....[6]....
        /*0b4c*/ 	.word	0x00015130


	//   ....[7]....
        /*0b50*/ 	.word	0x00015170


	//   ....[8]....
        /*0b54*/ 	.word	0x00015190


	//   ....[9]....
        /*0b58*/ 	.word	0x000151d0


	//   ....[10]....
        /*0b5c*/ 	.word	0x000151f0


	//   ....[11]....
        /*0b60*/ 	.word	0x00015230


	//   ....[12]....
        /*0b64*/ 	.word	0x00015250


	//   ....[13]....
        /*0b68*/ 	.word	0x00015290


	//   ....[14]....
        /*0b6c*/ 	.word	0x000152b0


	//   ....[15]....
        /*0b70*/ 	.word	0x000152f0


	//   ....[16]....
        /*0b74*/ 	.word	0x00015310


	//   ....[17]....
        /*0b78*/ 	.word	0x00015350


	//   ....[18]....
        /*0b7c*/ 	.word	0x00015370


	//   ....[19]....
        /*0b80*/ 	.word	0x00015380


	//   ....[20]....
        /*0b84*/ 	.word	0x00016ab0


	//   ....[21]....
        /*0b88*/ 	.word	0x00016af0


	//   ....[22]....
        /*0b8c*/ 	.word	0x00016b20


	//   ....[23]....
        /*0b90*/ 	.word	0x00016b30


	//   ....[24]....
        /*0b94*/ 	.word	0x00016b60


	//   ....[25]....
        /*0b98*/ 	.word	0x00016b70


	//   ....[26]....
        /*0b9c*/ 	.word	0x00016ba0


	//   ....[27]....
        /*0ba0*/ 	.word	0x00016bd0


	//   ....[28]....
        /*0ba4*/ 	.word	0x00016d40


	//   ....[29]....
        /*0ba8*/ 	.word	0x00016d70


	//   ....[30]....
        /*0bac*/ 	.word	0x00016db0


	//   ....[31]....
        /*0bb0*/ 	.word	0x00016de0


	//   ....[32]....
        /*0bb4*/ 	.word	0x00016e10


	//   ....[33]....
        /*0bb8*/ 	.word	0x00016e40


	//   ....[34]....
        /*0bbc*/ 	.word	0x00016ed0


	//   ....[35]....
        /*0bc0*/ 	.word	0x00016f20


	//   ....[36]....
        /*0bc4*/ 	.word	0x00016f30


	//   ....[37]....
        /*0bc8*/ 	.word	0x00016f70


	//   ....[38]....
        /*0bcc*/ 	.word	0x000179b0


	//   ....[39]....
        /*0bd0*/ 	.word	0x00017fd0


	//   ....[40]....
        /*0bd4*/ 	.word	0x000180b0


	//   ....[41]....
        /*0bd8*/ 	.word	0x000181a0


	//   ....[42]....
        /*0bdc*/ 	.word	0x00018260


	//   ....[43]....
        /*0be0*/ 	.word	0x00018340


	//   ....[44]....
        /*0be4*/ 	.word	0x000183a0


	//   ....[45]....
        /*0be8*/ 	.word	0x00018480


	//   ....[46]....
        /*0bec*/ 	.word	0x000184e0


	//   ....[47]....
        /*0bf0*/ 	.word	0x000185c0


	//   ....[48]....
        /*0bf4*/ 	.word	0x00018620


	//   ....[49]....
        /*0bf8*/ 	.word	0x00018700


	//   ....[50]....
        /*0bfc*/ 	.word	0x00018760


	//   ....[51]....
        /*0c00*/ 	.word	0x00018840


	//   ....[52]....
        /*0c04*/ 	.word	0x000188a0


	//   ....[53]....
        /*0c08*/ 	.word	0x00018980


	//   ....[54]....
        /*0c0c*/ 	.word	0x000189e0


	//   ....[55]....
        /*0c10*/ 	.word	0x00018ab0


	//   ....[56]....
        /*0c14*/ 	.word	0x00018c40


	//   ....[57]....
        /*0c18*/ 	.word	0x00018cd0


	//   ....[58]....
        /*0c1c*/ 	.word	0x00018df0


	//   ....[59]....
        /*0c20*/ 	.word	0x00018e40


	//   ....[60]....
        /*0c24*/ 	.word	0x00018f60


	//   ....[61]....
        /*0c28*/ 	.word	0x00018fb0


	//   ....[62]....
        /*0c2c*/ 	.word	0x000190d0


	//   ....[63]....
        /*0c30*/ 	.word	0x00019120


	//   ....[64]....
        /*0c34*/ 	.word	0x00019220


	//   ....[65]....
        /*0c38*/ 	.word	0x000192c0


	//   ....[66]....
        /*0c3c*/ 	.word	0x00019320


	//   ....[67]....
        /*0c40*/ 	.word	0x00019410


	//   ....[68]....
        /*0c44*/ 	.word	0x00019470


	//   ....[69]....
        /*0c48*/ 	.word	0x00019560


	//   ....[70]....
        /*0c4c*/ 	.word	0x000195c0


	//   ....[71]....
        /*0c50*/ 	.word	0x000196b0


	//   ....[72]....
        /*0c54*/ 	.word	0x00019750


	//   ....[73]....
        /*0c58*/ 	.word	0x000197c0


	//   ....[74]....
        /*0c5c*/ 	.word	0x00019840


	//   ....[75]....
        /*0c60*/ 	.word	0x00019900


	//   ....[76]....
        /*0c64*/ 	.word	0x00019980


	//   ....[77]....
        /*0c68*/ 	.word	0x00019a50


	//   ....[78]....
        /*0c6c*/ 	.word	0x00019ad0


	//   ....[79]....
        /*0c70*/ 	.word	0x00019ba0


	//   ....[80]....
        /*0c74*/ 	.word	0x00019c20


	//   ....[81]....
        /*0c78*/ 	.word	0x00019cf0


	//   ....[82]....
        /*0c7c*/ 	.word	0x00019d70


	//   ....[83]....
        /*0c80*/ 	.word	0x00019e40


	//   ....[84]....
        /*0c84*/ 	.word	0x00019ec0


	//   ....[85]....
        /*0c88*/ 	.word	0x00019f80


	//   ....[86]....
        /*0c8c*/ 	.word	0x0001a000


	//   ....[87]....
        /*0c90*/ 	.word	0x0001a0b0


	//   ....[88]....
        /*0c94*/ 	.word	0x0001a1e0


	//   ....[89]....
        /*0c98*/ 	.word	0x0001a280


	//   ....[90]....
        /*0c9c*/ 	.word	0x0001a2e0


	//   ....[91]....
        /*0ca0*/ 	.word	0x0001a3a0


	//   ....[92]....
        /*0ca4*/ 	.word	0x0001a400


	//   ....[93]....
        /*0ca8*/ 	.word	0x0001a4c0


	//   ....[94]....
        /*0cac*/ 	.word	0x0001a520


	//   ....[95]....
        /*0cb0*/ 	.word	0x0001a5e0


	//   ....[96]....
        /*0cb4*/ 	.word	0x0001a640


	//   ....[97]....
        /*0cb8*/ 	.word	0x0001a700


	//   ....[98]....
        /*0cbc*/ 	.word	0x0001a760


	//   ....[99]....
        /*0cc0*/ 	.word	0x0001a820


	//   ....[100]....
        /*0cc4*/ 	.word	0x0001a880


	//   ....[101]....
        /*0cc8*/ 	.word	0x0001a940


	//   ....[102]....
        /*0ccc*/ 	.word	0x0001a9a0


	//   ....[103]....
        /*0cd0*/ 	.word	0x0001aa60


	//   ....[104]....
        /*0cd4*/ 	.word	0x0001ab50


	//   ....[105]....
        /*0cd8*/ 	.word	0x0001abe0


	//   ....[106]....
        /*0cdc*/ 	.word	0x0001ac40


	//   ....[107]....
        /*0ce0*/ 	.word	0x0001acf0


	//   ....[108]....
        /*0ce4*/ 	.word	0x0001ad50


	//   ....[109]....
        /*0ce8*/ 	.word	0x0001ae00


	//   ....[110]....
        /*0cec*/ 	.word	0x0001ae60


	//   ....[111]....
        /*0cf0*/ 	.word	0x0001af10


	//   ....[112]....
        /*0cf4*/ 	.word	0x0001af70


	//   ....[113]....
        /*0cf8*/ 	.word	0x0001b020


	//   ....[114]....
        /*0cfc*/ 	.word	0x0001b080


	//   ....[115]....
        /*0d00*/ 	.word	0x0001b130


	//   ....[116]....
        /*0d04*/ 	.word	0x0001b190


	//   ....[117]....
        /*0d08*/ 	.word	0x0001b240


	//   ....[118]....
        /*0d0c*/ 	.word	0x0001b2a0


	//   ....[119]....
        /*0d10*/ 	.word	0x0001b350


	//   ....[120]....
        /*0d14*/ 	.word	0x0001b5a0


	//----- nvinfo : EIATTR_REG_RECONFIG
	.align		4
.L_298:
        /*0d18*/ 	.byte	0x01, 0x54
	.zero		2


	//----- nvinfo : EIATTR_SYSCALL_OFFSETS
	.align		4
        /*0d1c*/ 	.byte	0x04, 0x46
        /*0d1e*/ 	.short	(.L_300 - .L_299)


	//   ....[0]....
.L_299:
        /*0d20*/ 	.word	0x00002260


	//   ....[1]....
        /*0d24*/ 	.word	0x00012260


	//   ....[2]....
        /*0d28*/ 	.word	0x000123d0


	//   ....[3]....
        /*0d2c*/ 	.word	0x00012520


	//   ....[4]....
        /*0d30*/ 	.word	0x00012660


	//   ....[5]....
        /*0d34*/ 	.word	0x00013c70


	//----- nvinfo : EIATTR_MBARRIER_INSTR_OFFSETS
	.align		4
.L_300:
        /*0d38*/ 	.byte	0x04, 0x39
        /*0d3a*/ 	.short	(.L_302 - .L_301)


	//   ....[0]....
.L_301:
        /*0d3c*/ 	.word	0x00000180
        /*0d40*/ 	.word	0x000000ff
        /*0d44*/ 	.word	0x00038800
        /*0d48*/ 	.short	0x0100
        /*0d4a*/ 	.byte	0x08
	.zero		1


	//   ....[1]....
        /*0d4c*/ 	.word	0x00000190
        /*0d50*/ 	.word	0x000000ff
        /*0d54*/ 	.word	0x00038820
        /*0d58*/ 	.short	0x0100
        /*0d5a*/ 	.byte	0x08
	.zero		1


	//   ....[2]....
        /*0d5c*/ 	.word	0x00000280
        /*0d60*/ 	.word	0x000000ff
        /*0d64*/ 	.word	0x00038830
        /*0d68*/ 	.short	0x0100
        /*0d6a*/ 	.byte	0x08
	.zero		1


	//   ....[3]....
        /*0d6c*/ 	.word	0x00000290
        /*0d70*/ 	.word	0x000000ff
        /*0d74*/ 	.word	0x00038840
        /*0d78*/ 	.short	0x0100
        /*0d7a*/ 	.byte	0x08
	.zero		1


	//   ....[4]....
        /*0d7c*/ 	.word	0x000002a0
        /*0d80*/ 	.word	0x000000ff
        /*0d84*/ 	.word	0x00038838
        /*0d88*/ 	.short	0x0100
        /*0d8a*/ 	.byte	0x08
	.zero		1


	//   ....[5]....
        /*0d8c*/ 	.word	0x000002b0
        /*0d90*/ 	.word	0x000000ff
        /*0d94*/ 	.word	0x00038848
        /*0d98*/ 	.short	0x0100
        /*0d9a*/ 	.byte	0x08
	.zero		1


	//   ....[6]....
        /*0d9c*/ 	.word	0x000003e0
        /*0da0*/ 	.word	0x000000ff
        /*0da4*/ 	.word	0x00038850
        /*0da8*/ 	.short	0x0100
        /*0daa*/ 	.byte	0x08
	.zero		1


	//   ....[7]....
        /*0dac*/ 	.word	0x000003f0
        /*0db0*/ 	.word	0x000000ff
        /*0db4*/ 	.word	0x00038860
        /*0db8*/ 	.short	0x0100
        /*0dba*/ 	.byte	0x08
	.zero		1


	//   ....[8]....
        /*0dbc*/ 	.word	0x00000400
        /*0dc0*/ 	.word	0x000000ff
        /*0dc4*/ 	.word	0x00038858
        /*0dc8*/ 	.short	0x0100
        /*0dca*/ 	.byte	0x08
	.zero		1


	//   ....[9]....
        /*0dcc*/ 	.word	0x00000410
        /*0dd0*/ 	.word	0x000000ff
        /*0dd4*/ 	.word	0x00038868
        /*0dd8*/ 	.short	0x0100
        /*0dda*/ 	.byte	0x08
	.zero		1


	//   ....[10]....
        /*0ddc*/ 	.word	0x00000500
        /*0de0*/ 	.word	0x000000ff
        /*0de4*/ 	.word	0x00038870
        /*0de8*/ 	.short	0x0100
        /*0dea*/ 	.byte	0x06
	.zero		1


	//   ....[11]....
        /*0dec*/ 	.word	0x00000510
        /*0df0*/ 	.word	0x000000ff
        /*0df4*/ 	.word	0x00038880
        /*0df8*/ 	.short	0x0100
        /*0dfa*/ 	.byte	0x06
	.zero		1


	//   ....[12]....
        /*0dfc*/ 	.word	0x00000520
        /*0e00*/ 	.word	0x000000ff
        /*0e04*/ 	.word	0x00038878
        /*0e08*/ 	.short	0x0100
        /*0e0a*/ 	.byte	0x06
	.zero		1


	//   ....[13]....
        /*0e0c*/ 	.word	0x00000530
        /*0e10*/ 	.word	0x000000ff
        /*0e14*/ 	.word	0x00038888
        /*0e18*/ 	.short	0x0100
        /*0e1a*/ 	.byte	0x06
	.zero		1


	//   ....[14]....
        /*0e1c*/ 	.word	0x00000660
        /*0e20*/ 	.word	0x000000ff
        /*0e24*/ 	.word	0x00038890
        /*0e28*/ 	.short	0x0100
        /*0e2a*/ 	.byte	0x08
	.zero		1


	//   ....[15]....
        /*0e2c*/ 	.word	0x00000670
        /*0e30*/ 	.word	0x000000ff
        /*0e34*/ 	.word	0x000388a0
        /*0e38*/ 	.short	0x0100
        /*0e3a*/ 	.byte	0x08
	.zero		1


	//   ....[16]....
        /*0e3c*/ 	.word	0x00000680
        /*0e40*/ 	.word	0x000000ff
        /*0e44*/ 	.word	0x00038898
        /*0e48*/ 	.short	0x0100
        /*0e4a*/ 	.byte	0x08
	.zero		1


	//   ....[17]....
        /*0e4c*/ 	.word	0x00000690
        /*0e50*/ 	.word	0x000000ff
        /*0e54*/ 	.word	0x000388a8
        /*0e58*/ 	.short	0x0100
        /*0e5a*/ 	.byte	0x08
	.zero		1


	//   ....[18]....
        /*0e5c*/ 	.word	0x000007e0
        /*0e60*/ 	.word	0x000000ff
        /*0e64*/ 	.word	0x000388b0
        /*0e68*/ 	.short	0x0100
        /*0e6a*/ 	.byte	0x08
	.zero		1


	//   ....[19]....
        /*0e6c*/ 	.word	0x000007f0
        /*0e70*/ 	.word	0x000000ff
        /*0e74*/ 	.word	0x000388c0
        /*0e78*/ 	.short	0x0100
        /*0e7a*/ 	.byte	0x08
	.zero		1


	//   ....[20]....
        /*0e7c*/ 	.word	0x00000800
        /*0e80*/ 	.word	0x000000ff
        /*0e84*/ 	.word	0x000388b8
        /*0e88*/ 	.short	0x0100
        /*0e8a*/ 	.byte	0x08
	.zero		1


	//   ....[21]....
        /*0e8c*/ 	.word	0x00000810
        /*0e90*/ 	.word	0x000000ff
        /*0e94*/ 	.word	0x000388c8
        /*0e98*/ 	.short	0x0100
        /*0e9a*/ 	.byte	0x08
	.zero		1


	//   ....[22]....
        /*0e9c*/ 	.word	0x000022e0
        /*0ea0*/ 	.word	0x000000ff
        /*0ea4*/ 	.word	0x00038800
        /*0ea8*/ 	.short	0x010a
        /*0eaa*/ 	.byte	0x35
	.zero		1


	//   ....[23]....
        /*0eac*/ 	.word	0x00002390
        /*0eb0*/ 	.word	0x000000ff
        /*0eb4*/ 	.word	0x00038830
        /*0eb8*/ 	.short	0x010a
        /*0eba*/ 	.byte	0x3a
	.zero		1


	//   ....[24]....
        /*0ebc*/ 	.word	0x000023d0
        /*0ec0*/ 	.word	0x000000ff
        /*0ec4*/ 	.word	0x00038830
        /*0ec8*/ 	.short	0x010a
        /*0eca*/ 	.byte	0x3a
	.zero		1


	//   ....[25]....
        /*0ecc*/ 	.word	0x00002950
        /*0ed0*/ 	.word	0x000000ff
        /*0ed4*/ 	.word	0x00000000
        /*0ed8*/ 	.short	0x0101
        /*0eda*/ 	.byte	0x06
	.zero		1


	//   ....[26]....
        /*0edc*/ 	.word	0x00004450
        /*0ee0*/ 	.word	0x000000ff
        /*0ee4*/ 	.word	0x00038850
        /*0ee8*/ 	.short	0x010a
        /*0eea*/ 	.byte	0x3a
	.zero		1


	//   ....[27]....
        /*0eec*/ 	.word	0x00004490
        /*0ef0*/ 	.word	0x000000ff
        /*0ef4*/ 	.word	0x00038850
        /*0ef8*/ 	.short	0x010a
        /*0efa*/ 	.byte	0x3a
	.zero		1


	//   ....[28]....
        /*0efc*/ 	.word	0x00004720
        /*0f00*/ 	.word	0x000000ff
        /*0f04*/ 	.word	0x00000000
        /*0f08*/ 	.short	0x0101
        /*0f0a*/ 	.byte	0x3a
	.zero		1


	//   ....[29]....
        /*0f0c*/ 	.word	0x000048c0
        /*0f10*/ 	.word	0x000000ff
        /*0f14*/ 	.word	0x00038830
        /*0f18*/ 	.short	0x010a
        /*0f1a*/ 	.byte	0x38
	.zero		1


	//   ....[30]....
        /*0f1c*/ 	.word	0x00004900
        /*0f20*/ 	.word	0x000000ff
        /*0f24*/ 	.word	0x00038830
        /*0f28*/ 	.short	0x010a
        /*0f2a*/ 	.byte	0x38
	.zero		1


	//   ....[31]....
        /*0f2c*/ 	.word	0x00004d40
        /*0f30*/ 	.word	0x000000ff
        /*0f34*/ 	.word	0x00000000
        /*0f38*/ 	.short	0x0101
        /*0f3a*/ 	.byte	0x06
	.zero		1


	//   ....[32]....
        /*0f3c*/ 	.word	0x00007170
        /*0f40*/ 	.word	0x000000ff
        /*0f44*/ 	.word	0x00038850
        /*0f48*/ 	.short	0x010a
        /*0f4a*/ 	.byte	0x38
	.zero		1


	//   ....[33]....
        /*0f4c*/ 	.word	0x000071b0
        /*0f50*/ 	.word	0x000000ff
        /*0f54*/ 	.word	0x00038850
        /*0f58*/ 	.short	0x010a
        /*0f5a*/ 	.byte	0x38
	.zero		1


	//   ....[34]....
        /*0f5c*/ 	.word	0x00007420
        /*0f60*/ 	.word	0x000000ff
        /*0f64*/ 	.word	0x00000000
        /*0f68*/ 	.short	0x0101
        /*0f6a*/ 	.byte	0x38
	.zero		1


	//   ....[35]....
        /*0f6c*/ 	.word	0x00007560
        /*0f70*/ 	.word	0x000000ff
        /*0f74*/ 	.word	0x00038830
        /*0f78*/ 	.short	0x010a
        /*0f7a*/ 	.byte	0x32
	.zero		1


	//   ....[36]....
        /*0f7c*/ 	.word	0x000075a0
        /*0f80*/ 	.word	0x000000ff
        /*0f84*/ 	.word	0x00038830
        /*0f88*/ 	.short	0x010a
        /*0f8a*/ 	.byte	0x32
	.zero		1


	//   ....[37]....
        /*0f8c*/ 	.word	0x00007900
        /*0f90*/ 	.word	0x000000ff
        /*0f94*/ 	.word	0x00000000
        /*0f98*/ 	.short	0x0101
        /*0f9a*/ 	.byte	0x06
	.zero		1


	//   ....[38]....
        /*0f9c*/ 	.word	0x00009410
        /*0fa0*/ 	.word	0x000000ff
        /*0fa4*/ 	.word	0x00038850
        /*0fa8*/ 	.short	0x010a
        /*0faa*/ 	.byte	0x32
	.zero		1


	//   ....[39]....
        /*0fac*/ 	.word	0x00009450
        /*0fb0*/ 	.word	0x000000ff
        /*0fb4*/ 	.word	0x00038850
        /*0fb8*/ 	.short	0x010a
        /*0fba*/ 	.byte	0x32
	.zero		1


	//   ....[40]....
        /*0fbc*/ 	.word	0x000096c0
        /*0fc0*/ 	.word	0x000000ff
        /*0fc4*/ 	.word	0x00000000
        /*0fc8*/ 	.short	0x0101
        /*0fca*/ 	.byte	0x32
	.zero		1


	//   ....[41]....
        /*0fcc*/ 	.word	0x0000d790
        /*0fd0*/ 	.word	0x000000ff
        /*0fd4*/ 	.word	0x00000000
        /*0fd8*/ 	.short	0x0101
        /*0fda*/ 	.byte	0x08
	.zero		1


	//   ....[42]....
        /*0fdc*/ 	.word	0x0000e040
        /*0fe0*/ 	.word	0x000000ff
        /*0fe4*/ 	.word	0x00000000
        /*0fe8*/ 	.short	0x0101
        /*0fea*/ 	.byte	0x08
	.zero		1


	//   ....[43]....
        /*0fec*/ 	.word	0x00012a70
        /*0ff0*/ 	.word	0x00000006
        /*0ff4*/ 	.word	0x00038880
        /*0ff8*/ 	.short	0x010a
        /*0ffa*/ 	.byte	0x3f
	.zero		1


	//   ....[44]....
        /*0ffc*/ 	.word	0x000131c0
        /*1000*/ 	.word	0x00000006
        /*1004*/ 	.word	0x00038870
        /*1008*/ 	.short	0x0107
        /*100a*/ 	.byte	0x3f
	.zero		1


	//   ....[45]....
        /*100c*/ 	.word	0x00013280
        /*1010*/ 	.word	0x00000006
        /*1014*/ 	.word	0x00038870
        /*1018*/ 	.short	0x0101
        /*101a*/ 	.byte	0x3f
	.zero		1


	//   ....[46]....
        /*101c*/ 	.word	0x000132b0
        /*1020*/ 	.word	0x00000006
        /*1024*/ 	.word	0x00038840
        /*1028*/ 	.short	0x010a
        /*102a*/ 	.byte	0x3f
	.zero		1


	//   ....[47]....
        /*102c*/ 	.word	0x000139c0
        /*1030*/ 	.word	0x00000006
        /*1034*/ 	.word	0x00038830
        /*1038*/ 	.short	0x0107
        /*103a*/ 	.byte	0x3f
	.zero		1


	//   ....[48]....
        /*103c*/ 	.word	0x00013a80
        /*1040*/ 	.word	0x00000006
        /*1044*/ 	.word	0x00038830
        /*1048*/ 	.short	0x0101
        /*104a*/ 	.byte	0x3f
	.zero		1


	//   ....[49]....
        /*104c*/ 	.word	0x00014510
        /*1050*/ 	.word	0x00000011
        /*1054*/ 	.word	0x00038800
        /*1058*/ 	.short	0x0107
        /*105a*/ 	.byte	0x3f
	.zero		1


	//   ....[50]....
        /*105c*/ 	.word	0x00014610
        /*1060*/ 	.word	0x00000011
        /*1064*/ 	.word	0x00038800
        /*1068*/ 	.short	0x0101
        /*106a*/ 	.byte	0x3f
	.zero		1


	//   ....[51]....
        /*106c*/ 	.word	0x00014650
        /*1070*/ 	.word	0x00000011
        /*1074*/ 	.word	0x00038820
        /*1078*/ 	.short	0x010a
        /*107a*/ 	.byte	0x3f
	.zero		1


	//   ....[52]....
        /*107c*/ 	.word	0x00014960
        /*1080*/ 	.word	0x00000000
        /*1084*/ 	.word	0x00038880
        /*1088*/ 	.short	0x010a
        /*108a*/ 	.byte	0x3f
	.zero		1


	//   ....[53]....
        /*108c*/ 	.word	0x00014e70
        /*1090*/ 	.word	0x00000000
        /*1094*/ 	.word	0x00038870
        /*1098*/ 	.short	0x0107
        /*109a*/ 	.byte	0x3f
	.zero		1


	//   ....[54]....
        /*109c*/ 	.word	0x00014f30
        /*10a0*/ 	.word	0x00000000
        /*10a4*/ 	.word	0x00038870
        /*10a8*/ 	.short	0x0101
        /*10aa*/ 	.byte	0x3f
	.zero		1


	//   ....[55]....
        /*10ac*/ 	.word	0x00014f60
        /*10b0*/ 	.word	0x00000000
        /*10b4*/ 	.word	0x00038840
        /*10b8*/ 	.short	0x010a
        /*10ba*/ 	.byte	0x3f
	.zero		1


	//   ....[56]....
        /*10bc*/ 	.word	0x00015440
        /*10c0*/ 	.word	0x00000000
        /*10c4*/ 	.word	0x00038830
        /*10c8*/ 	.short	0x0107
        /*10ca*/ 	.byte	0x3f
	.zero		1


	//   ....[57]....
        /*10cc*/ 	.word	0x00015500
        /*10d0*/ 	.word	0x00000000
        /*10d4*/ 	.word	0x00038830
        /*10d8*/ 	.short	0x0101
        /*10da*/ 	.byte	0x3f
	.zero		1


	//   ....[58]....
        /*10dc*/ 	.word	0x00015590
        /*10e0*/ 	.word	0x00000012
        /*10e4*/ 	.word	0x00038870
        /*10e8*/ 	.short	0x010a
        /*10ea*/ 	.byte	0x3f
	.zero		1


	//   ....[59]....
        /*10ec*/ 	.word	0x00015620
        /*10f0*/ 	.word	0x00000012
        /*10f4*/ 	.word	0x00038860
        /*10f8*/ 	.short	0x010a
        /*10fa*/ 	.byte	0x3f
	.zero		1


	//   ....[60]....
        /*10fc*/ 	.word	0x00015d80
        /*1100*/ 	.word	0x00000012
        /*1104*/ 	.word	0x00038850
        /*1108*/ 	.short	0x0101
        /*110a*/ 	.byte	0x3f
	.zero		1


	//   ....[61]....
        /*110c*/ 	.word	0x00015e10
        /*1110*/ 	.word	0x00000012
        /*1114*/ 	.word	0x00000000
        /*1118*/ 	.short	0x0101
        /*111a*/ 	.byte	0x3f
	.zero		1


	//   ....[62]....
        /*111c*/ 	.word	0x00015fd0
        /*1120*/ 	.word	0x00000013
        /*1124*/ 	.word	0x00038870
        /*1128*/ 	.short	0x010a
        /*112a*/ 	.byte	0x3f
	.zero		1


	//   ....[63]....
        /*112c*/ 	.word	0x00016050
        /*1130*/ 	.word	0x00000013
        /*1134*/ 	.word	0x00038860
        /*1138*/ 	.short	0x010a
        /*113a*/ 	.byte	0x3f
	.zero		1


	//   ....[64]....
        /*113c*/ 	.word	0x000167c0
        /*1140*/ 	.word	0x00000013
        /*1144*/ 	.word	0x00038850
        /*1148*/ 	.short	0x0101
        /*114a*/ 	.byte	0x3f
	.zero		1


	//   ....[65]....
        /*114c*/ 	.word	0x00016880
        /*1150*/ 	.word	0x00000013
        /*1154*/ 	.word	0x00000000
        /*1158*/ 	.short	0x0101
        /*115a*/ 	.byte	0x3f
	.zero		1


	//   ....[66]....
        /*115c*/ 	.word	0x00017930
        /*1160*/ 	.word	0x00000004
        /*1164*/ 	.word	0x00038820
        /*1168*/ 	.short	0x010a
        /*116a*/ 	.byte	0x3f
	.zero		1


	//   ....[67]....
        /*116c*/ 	.word	0x00017ab0
        /*1170*/ 	.word	0x00000005
        /*1174*/ 	.word	0x00038840
        /*1178*/ 	.short	0x010a
        /*117a*/ 	.byte	0x3f
	.zero		1


	//   ....[68]....
        /*117c*/ 	.word	0x00017b50
        /*1180*/ 	.word	0x00000019
        /*1184*/ 	.word	0x00038840
        /*1188*/ 	.short	0x010a
        /*118a*/ 	.byte	0x3f
	.zero		1


	//   ....[69]....
        /*118c*/ 	.word	0x00017b90
        /*1190*/ 	.word	0x00000005
        /*1194*/ 	.word	0x00038860
        /*1198*/ 	.short	0x010a
        /*119a*/ 	.byte	0x3f
	.zero		1


	//   ....[70]....
        /*119c*/ 	.word	0x00017bd0
        /*11a0*/ 	.word	0x00000019
        /*11a4*/ 	.word	0x00038860
        /*11a8*/ 	.short	0x010a
        /*11aa*/ 	.byte	0x3f
	.zero		1


	//   ....[71]....
        /*11ac*/ 	.word	0x00017c10
        /*11b0*/ 	.word	0x00000005
        /*11b4*/ 	.word	0x00038880
        /*11b8*/ 	.short	0x010a
        /*11ba*/ 	.byte	0x3f
	.zero		1


	//   ....[72]....
        /*11bc*/ 	.word	0x00017c50
        /*11c0*/ 	.word	0x00000019
        /*11c4*/ 	.word	0x00038880
        /*11c8*/ 	.short	0x010a
        /*11ca*/ 	.byte	0x3f
	.zero		1


	//   ....[73]....
        /*11cc*/ 	.word	0x00017cc0
        /*11d0*/ 	.word	0x00000003
        /*11d4*/ 	.word	0x00038800
        /*11d8*/ 	.short	0x010a
        /*11da*/ 	.byte	0x3f
	.zero		1


	//   ....[74]....
        /*11dc*/ 	.word	0x00017d20
        /*11e0*/ 	.word	0x00000000
        /*11e4*/ 	.word	0x00038830
        /*11e8*/ 	.short	0x010a
        /*11ea*/ 	.byte	0x3f
	.zero		1


	//   ....[75]....
        /*11ec*/ 	.word	0x00017d80
        /*11f0*/ 	.word	0x00000008
        /*11f4*/ 	.word	0x00038850
        /*11f8*/ 	.short	0x010a
        /*11fa*/ 	.byte	0x3f
	.zero		1


	//   ....[76]....
        /*11fc*/ 	.word	0x00017de0
        /*1200*/ 	.word	0x00000003
        /*1204*/ 	.word	0x00038830
        /*1208*/ 	.short	0x010a
        /*120a*/ 	.byte	0x3f
	.zero		1


	//   ....[77]....
        /*120c*/ 	.word	0x00017e40
        /*1210*/ 	.word	0x00000007
        /*1214*/ 	.word	0x00038850
        /*1218*/ 	.short	0x010a
        /*121a*/ 	.byte	0x3f
	.zero		1


	//   ....[78]....
        /*121c*/ 	.word	0x00017ea0
        /*1220*/ 	.word	0x00000003
        /*1224*/ 	.word	0x00038830
        /*1228*/ 	.short	0x010a
        /*122a*/ 	.byte	0x3f
	.zero		1


	//   ....[79]....
        /*122c*/ 	.word	0x00017f00
        /*1230*/ 	.word	0x00000007
        /*1234*/ 	.word	0x00038850
        /*1238*/ 	.short	0x010a
        /*123a*/ 	.byte	0x3f
	.zero		1


	//   ....[80]....
        /*123c*/ 	.word	0x00018000
        /*1240*/ 	.word	0x00000006
        /*1244*/ 	.word	0x00038880
        /*1248*/ 	.short	0x010a
        /*124a*/ 	.byte	0x3f
	.zero		1


	//   ....[81]....
        /*124c*/ 	.word	0x00018b90
        /*1250*/ 	.word	0x00000006
        /*1254*/ 	.word	0x00038840
        /*1258*/ 	.short	0x010a
        /*125a*/ 	.byte	0x3f
	.zero		1


	//   ....[82]....
        /*125c*/ 	.word	0x0001a0e0
        /*1260*/ 	.word	0x00000011
        /*1264*/ 	.word	0x00038820
        /*1268*/ 	.short	0x010a
        /*126a*/ 	.byte	0x3f
	.zero		1


	//   ....[83]....
        /*126c*/ 	.word	0x0001a130
        /*1270*/ 	.word	0x00000000
        /*1274*/ 	.word	0x00038880
        /*1278*/ 	.short	0x010a
        /*127a*/ 	.byte	0x3f
	.zero		1


	//   ....[84]....
        /*127c*/ 	.word	0x0001aaa0
        /*1280*/ 	.word	0x00000000
        /*1284*/ 	.word	0x00038840
        /*1288*/ 	.short	0x010a
        /*128a*/ 	.byte	0x3f
	.zero		1


	//   ....[85]....
        /*128c*/ 	.word	0x0001b380
        /*1290*/ 	.word	0x00000012
        /*1294*/ 	.word	0x00038870
        /*1298*/ 	.short	0x010a
        /*129a*/ 	.byte	0x3f
	.zero		1


	//   ....[86]....
        /*129c*/ 	.word	0x0001b3d0
        /*12a0*/ 	.word	0x00000012
        /*12a4*/ 	.word	0x00038860
        /*12a8*/ 	.short	0x010a
        /*12aa*/ 	.byte	0x3f
	.zero		1


	//   ....[87]....
        /*12ac*/ 	.word	0x0001b420
        /*12b0*/ 	.word	0x00000013
        /*12b4*/ 	.word	0x00038870
        /*12b8*/ 	.short	0x010a
        /*12ba*/ 	.byte	0x3f
	.zero		1


	//   ....[88]....
        /*12bc*/ 	.word	0x0001b470
        /*12c0*/ 	.word	0x00000013
        /*12c4*/ 	.word	0x00038860
        /*12c8*/ 	.short	0x010a
        /*12ca*/ 	.byte	0x3f
	.zero		1


	//   ....[89]....
        /*12cc*/ 	.word	0x0001b4c0
        /*12d0*/ 	.word	0x00000004
        /*12d4*/ 	.word	0x00038820
        /*12d8*/ 	.short	0x010a
        /*12da*/ 	.byte	0x3f
	.zero		1


	//   ....[90]....
        /*12dc*/ 	.word	0x0001b660
        /*12e0*/ 	.word	0x00000005
        /*12e4*/ 	.word	0x00038840
        /*12e8*/ 	.short	0x010a
        /*12ea*/ 	.byte	0x3f
	.zero		1


	//   ....[91]....
        /*12ec*/ 	.word	0x0001b6b0
        /*12f0*/ 	.word	0x00000019
        /*12f4*/ 	.word	0x00038840
        /*12f8*/ 	.short	0x010a
        /*12fa*/ 	.byte	0x3f
	.zero		1


	//   ....[92]....
        /*12fc*/ 	.word	0x0001b700
        /*1300*/ 	.word	0x00000005
        /*1304*/ 	.word	0x00038860
        /*1308*/ 	.short	0x010a
        /*130a*/ 	.byte	0x3f
	.zero		1


	//   ....[93]....
        /*130c*/ 	.word	0x0001b750
        /*1310*/ 	.word	0x00000019
        /*1314*/ 	.word	0x00038860
        /*1318*/ 	.short	0x010a
        /*131a*/ 	.byte	0x3f
	.zero		1


	//   ....[94]....
        /*131c*/ 	.word	0x0001b7a0
        /*1320*/ 	.word	0x00000005
        /*1324*/ 	.word	0x00038880
        /*1328*/ 	.short	0x010a
        /*132a*/ 	.byte	0x3f
	.zero		1


	//----- nvinfo : EIATTR_NUM_MBARRIERS
	.align		4
.L_302:
        /*132c*/ 	.byte	0x03, 0x38
        /*132e*/ 	.short	0x0016


	//----- nvinfo : EIATTR_EXIT_INSTR_OFFSETS
	.align		4
        /*1330*/ 	.byte	0x04, 0x1c
        /*1332*/ 	.short	(.L_304 - .L_303)


	//   ....[0]....
.L_303:
        /*1334*/ 	.word	0x000009c0


	//   ....[1]....
        /*1338*/ 	.word	0x00010480


	//   ....[2]....
        /*133c*/ 	.word	0x00017ca0


	//----- nvinfo : EIATTR_MAX_THREADS
	.align		4
.L_304:
        /*1340*/ 	.byte	0x04, 0x05
        /*1342*/ 	.short	(.L_306 - .L_305)
.L_305:
        /*1344*/ 	.word	0x00000180
        /*1348*/ 	.word	0x00000001
        /*134c*/ 	.word	0x00000001


	//----- nvinfo : EIATTR_CRS_STACK_SIZE
	.align		4
.L_306:
        /*1350*/ 	.byte	0x04, 0x1e
        /*1352*/ 	.short	(.L_308 - .L_307)
.L_307:
        /*1354*/ 	.word	0x00000000


	//----- nvinfo : EIATTR_CBANK_PARAM_SIZE
	.align		4
.L_308:
        /*1358*/ 	.byte	0x03, 0x19
        /*135a*/ 	.short	0x0af0


	//----- nvinfo : EIATTR_PARAM_CBANK
	.align		4
        /*135c*/ 	.byte	0x04, 0x0a
        /*135e*/ 	.short	(.L_310 - .L_309)
	.align		4
.L_309:
        /*1360*/ 	.word	index@(.nv.constant0._ZN7cutlass13device_kernelIN5flash11enable_sm90INS1_16FlashAttnFwdSm90INS1_25CollectiveMainloopFwdSm90ILi2EN4cute5tupleIJNS5_1CILi1EEES8_S8_EEENS6_IJNS7_ILi128EEESA_NS7_ILi256EEEEEELi256ENS_12float_e4m3_tEfNS_4arch4Sm90ELb1ELb0ELb0ELb1ELb1ELb0ELb0ELb1ELb0ELb1ELb1ELb0EEENS1_21CollectiveEpilogueFwdINS6_IJSA_SB_SA_EEES9_NS_10bfloat16_tESF_Li256ELb1ELb1ELb1ELb1EEENS1_36VarlenDynamicPersistentTileSchedulerILi128ELi128ELi256ELi128ELb1ELb1ELb1ELb1ELb1ELb1EEEEEEEEEvNT_6ParamsE)
        /*1364*/ 	.short	0x0210
        /*1366*/ 	.short	0x0af0


	//----- nvinfo : EIATTR_SW_WAR
	.align		4
.L_310:
        /*1368*/ 	.byte	0x04, 0x36
        /*136a*/ 	.short	(.L_312 - .L_311)
.L_311:
        /*136c*/ 	.word	0x00000008
.L_312:


//--------------------- .nv.info._ZN7cutlass13device_kernelIN5flash11enable_sm90INS1_16FlashAttnFwdSm90INS1_25CollectiveMainloopFwdSm90ILi2EN4cute5tupleIJNS5_1CILi1EEES8_S8_EEENS6_IJNS7_ILi128EEESA_NS7_ILi256EEEEEELi256ENS_12float_e4m3_tEfNS_4arch4Sm90ELb1ELb0ELb0ELb1ELb1ELb1ELb0ELb1ELb0ELb1ELb1ELb0EEENS1_21CollectiveEpilogueFwdINS6_IJSA_SB_SA_EEES9_NS_10bfloat16_tESF_Li256ELb1ELb1ELb1ELb1EEENS1_36VarlenDynamicPersistentTileSchedulerILi128ELi128ELi256ELi128ELb1ELb1ELb1ELb1ELb1ELb1EEEEEEEEEvNT_6ParamsE --------------------------
	.section	.nv.info._ZN7cutlass13device_kernelIN5flash11enable_sm90INS1_16FlashAttnFwdSm90INS1_25CollectiveMainloopFwdSm90ILi2EN4cute5tupleIJNS5_1CILi1EEES8_S8_EEENS6_IJNS7_ILi128EEESA_NS7_ILi256EEEEEELi256ENS_12float_e4m3_tEfNS_4arch4Sm90ELb1ELb0ELb0ELb1ELb1ELb1ELb0ELb1ELb0ELb1ELb1ELb0EEENS1_21CollectiveEpilogueFwdINS6_IJSA_SB_SA_EEES9_NS_10bfloat16_tESF_Li256ELb1ELb1ELb1ELb1EEENS1_36VarlenDynamicPersistentTileSchedulerILi128ELi128ELi256ELi128ELb1ELb1ELb1ELb1ELb1ELb1EEEEEEEEEvNT_6ParamsE,"",@"SHT_CUDA_INFO"
	.sectionflags	@""
	.align	4


	//----- nvinfo : EIATTR_CUDA_API_VERSION
	.align		4
        /*0000*/ 	.byte	0x04, 0x37
        /*0002*/ 	.short	(.L_314 - .L_313)
.L_313:
        /*0004*/ 	.word	0x00000082


	//----- nvinfo : EIATTR_KPARAM_INFO
	.align		4
.L_314:
        /*0008*/ 	.byte	0x04, 0x17
        /*000a*/ 	.short	(.L_316 - .L_315)
.L_315:
        /*000c*/ 	.word	0x00000000
        /*0010*/ 	.short	0x0000
        /*0012*/ 	.short	0x0070
        /*0014*/ 	.byte	0x00, 0xf0, 0x01, 0x2a


	//----- nvinfo : EIATTR_SPARSE_MMA_MASK
	.align		4
.L_316:
        /*0018*/ 	.byte	0x03, 0x50
        /*001a*/ 	.short	0x0000


	//----- nvinfo : EIATTR_MAXREG_COUNT
	.align		4
        /*001c*/ 	.byte	0x03, 0x1b
        /*001e*/ 	.short	0x00a8


	//----- nvinfo : EIATTR_NUM_BARRIERS
	.align		4
        /*0020*/ 	.byte	0x02, 0x4c
        /*0022*/ 	.byte	0x10
	.zero		1


	//----- nvinfo : EIATTR_EXTERNS
	.align		4
        /*0024*/ 	.byte	0x04, 0x0f
        /*0026*/ 	.short	(.L_318 - .L_317)


	//   ....[0]....
	.align		4
.L_317:
        /*0028*/ 	.word	index@(__assertfail)


	//----- nvinfo : EIATTR_ANNOTATIONS
	.align		4
.L_318:
        /*002c*/ 	.byte	0x04, 0x55
        /*002e*/ 	.short	(.L_320 - .L_319)


	//   ....[0]....
.L_319:
        /* <DEDUP_REMOVED lines=210> */


	//----- nvinfo : EIATTR_MERCURY_ISA_VERSION
	.align		4
.L_320:
        /*0d38*/ 	.byte	0x03, 0x5f
        /*0d3a*/ 	.short	0x0101


	//----- nvinfo : EIATTR_UNUSED_LOAD_BYTE_OFFSET
	.align		4
        /*0d3c*/ 	.byte	0x04, 0x44
        /*0d3e*/ 	.short	(.L_322 - .L_321)


	//   ....[0]....
.L_321:
        /*0d40*/ 	.word	0x00000aa0
        /*0d44*/ 	.word	0x0000fff0


	//   ....[1]....
        /*0d48*/ 	.word	0x0001fc40
        /*0d4c*/ 	.word	0x0000fff0


	//----- nvinfo : EIATTR_INT_WARP_WIDE_INSTR_OFFSETS
	.align		4
.L_322:
        /*0d50*/ 	.byte	0x04, 0x31
        /*0d52*/ 	.short	(.L_324 - .L_323)


	//   ....[0]....
.L_323:
        /*0d54*/ 	.word	0x00000130


	//   ....[1]....
        /*0d58*/ 	.word	0x00000170


	//   ....[2]....
        /*0d5c*/ 	.word	0x000001e0


	//   ....[3]....
        /*0d60*/ 	.word	0x0002a380


	//   ....[4]....
        /*0d64*/ 	.word	0x0002a410


	//   ....[5]....
        /*0d68*/ 	.word	0x0002e200


	//   ....[6]....
        /*0d6c*/ 	.word	0x0002e290


	//----- nvinfo : EIATTR_COOP_GROUP_MASK_REGIDS
	.align		4
.L_324:
        /*0d70*/ 	.byte	0x04, 0x29
        /*0d72*/ 	.short	(.L_326 - .L_325)


	//   ....[0]....
.L_325:
        /*0d74*/ 	.word	0xffffffff


	//   ....[1]....
        /*0d78*/ 	.word	0xffffffff


	//   ....[2]....
        /*0d7c*/ 	.word	0xffffffff


	//   ....[3]....
        /*0d80*/ 	.word	0xffffffff


	//   ....[4]....
        /*0d84*/ 	.word	0xffffffff


	//   ....[5]....
        /*0d88*/ 	.word	0xffffffff


	//   ....[6]....
        /*0d8c*/ 	.word	0xffffffff


	//   ....[7]....
        /*0d90*/ 	.word	0xffffffff


	//   ....[8]....
        /*0d94*/ 	.word	0xffffffff


	//   ....[9]....
        /*0d98*/ 	.word	0xffffffff


	//   ....[10]....
        /*0d9c*/ 	.word	0xffffffff


	//   ....[11]....
        /*0da0*/ 	.word	0xffffffff


	//   ....[12]....
        /*0da4*/ 	.word	0xffffffff


	//   ....[13]....
        /*0da8*/ 	.word	0xffffffff


	//   ....[14]....
        /*0dac*/ 	.word	0xffffffff


	//   ....[15]....
        /*0db0*/ 	.word	0xffffffff


	//   ....[16]....
        /*0db4*/ 	.word	0xffffffff


	//   ....[17]....
        /*0db8*/ 	.word	0xffffffff


	//   ....[18]....
        /*0dbc*/ 	.word	0xffffffff


	//   ....[19]....
        /*0dc0*/ 	.word	0xffffffff


	//   ....[20]....
        /*0dc4*/ 	.word	0xffffffff


	//   ....[21]....
        /*0dc8*/ 	.word	0xffffffff


	//   ....[22]....
        /*0dcc*/ 	.word	0xffffffff


	//   ....[23]....
        /*0dd0*/ 	.word	0xffffffff


	//   ....[24]....
        /*0dd4*/ 	.word	0xffffffff


	//   ....[25]....
        /*0dd8*/ 	.word	0xffffffff


	//   ....[26]....
        /*0ddc*/ 	.word	0xffffffff


	//   ....[27]....
        /*0de0*/ 	.word	0xffffffff


	//   ....[28]....
        /*0de4*/ 	.word	0xffffffff


	//   ....[29]....
        /*0de8*/ 	.word	0xffffffff


	//   ....[30]....
        /*0dec*/ 	.word	0xffffffff


	//   ....[31]....
        /*0df0*/ 	.word	0xffffffff


	//   ....[32]....
        /*0df4*/ 	.word	0xffffffff


	//   ....[33]....
        /*0df8*/ 	.word	0xffffffff


	//   ....[34]....
        /*0dfc*/ 	.word	0xffffffff


	//   ....[35]....
        /*0e00*/ 	.word	0xffffffff


	//   ....[36]....
        /*0e04*/ 	.word	0xffffffff


	//   ....[37]....
        /*0e08*/ 	.word	0xffffffff


	//   ....[38]....
        /*0e0c*/ 	.word	0xffffffff


	//   ....[39]....
        /*0e10*/ 	.word	0xffffffff


	//   ....[40]....
        /*0e14*/ 	.word	0xffffffff


	//   ....[41]....
        /*0e18*/ 	.word	0xffffffff


	//   ....[42]....
        /*0e1c*/ 	.word	0xffffffff


	//   ....[43]....
        /*0e20*/ 	.word	0xffffffff


	//   ....[44]....
        /*0e24*/ 	.word	0xffffffff


	//   ....[45]....
        /*0e28*/ 	.word	0xffffffff


	//   ....[46]....
        /*0e2c*/ 	.word	0xffffffff


	//   ....[47]....
        /*0e30*/ 	.word	0xffffffff


	//   ....[48]....
        /*0e34*/ 	.word	0xffffffff


	//   ....[49]....
        /*0e38*/ 	.word	0xffffffff


	//   ....[50]....
        /*0e3c*/ 	.word	0xffffffff


	//   ....[51]....
        /*0e40*/ 	.word	0xffffffff


	//   ....[52]....
        /*0e44*/ 	.word	0xffffffff


	//   ....[53]....
        /*0e48*/ 	.word	0xffffffff


	//   ....[54]....
        /*0e4c*/ 	.word	0xffffffff


	//   ....[55]....
        /*0e50*/ 	.word	0xffffffff


	//   ....[56]....
        /*0e54*/ 	.word	0xffffffff


	//   ....[57]....
        /*0e58*/ 	.word	0xffffffff


	//   ....[58]....
        /*0e5c*/ 	.word	0xffffffff


	//   ....[59]....
        /*0e60*/ 	.word	0xffffffff


	//   ....[60]....
        /*0e64*/ 	.word	0xffffffff


	//   ....[61]....
        /*0e68*/ 	.word	0xffffffff


	//   ....[62]....
        /*0e6c*/ 	.word	0xffffffff


	//   ....[63]....
        /*0e70*/ 	.word	0xffffffff


	//   ....[64]....
        /*0e74*/ 	.word	0xffffffff


	//   ....[65]....
        /*0e78*/ 	.word	0xffffffff


	//   ....[66]....
        /*0e7c*/ 	.word	0xffffffff


	//   ....[67]....
        /*0e80*/ 	.word	0xffffffff


	//   ....[68]....
        /*0e84*/ 	.word	0xffffffff


	//   ....[69]....
        /*0e88*/ 	.word	0xffffffff


	//   ....[70]....
        /*0e8c*/ 	.word	0xffffffff


	//   ....[71]....
        /*0e90*/ 	.word	0xffffffff


	//   ....[72]....
        /*0e94*/ 	.word	0xffffffff


	//   ....[73]....
        /*0e98*/ 	.word	0xffffffff


	//   ....[74]....
        /*0e9c*/ 	.word	0xffffffff


	//   ....[75]....
        /*0ea0*/ 	.word	0xffffffff


	//   ....[76]....
        /*0ea4*/ 	.word	0xffffffff


	//   ....[77]....
        /*0ea8*/ 	.word	0xffffffff


	//   ....[78]....
        /*0eac*/ 	.word	0xffffffff


	//   ....[79]....
        /*0eb0*/ 	.word	0xffffffff


	//   ....[80]....
        /*0eb4*/ 	.word	0xffffffff


	//   ....[81]....
        /*0eb8*/ 	.word	0xffffffff


	//   ....[82]....
        /*0ebc*/ 	.word	0xffffffff


	//   ....[83]....
        /*0ec0*/ 	.word	0xffffffff


	//   ....[84]....
        /*0ec4*/ 	.word	0xffffffff


	//   ....[85]....
        /*0ec8*/ 	.word	0xffffffff


	//   ....[86]....
        /*0ecc*/ 	.word	0xffffffff


	//   ....[87]....
        /*0ed0*/ 	.word	0xffffffff


	//   ....[88]....
        /*0ed4*/ 	.word	0xffffffff


	//   ....[89]....
        /*0ed8*/ 	.word	0xffffffff


	//   ....[90]....
        /*0edc*/ 	.word	0xffffffff


	//   ....[91]....
        /*0ee0*/ 	.word	0xffffffff


	//   ....[92]....
        /*0ee4*/ 	.word	0xffffffff


	//   ....[93]....
        /*0ee8*/ 	.word	0xffffffff


	//   ....[94]....
        /*0eec*/ 	.word	0xffffffff


	//   ....[95]....
        /*0ef0*/ 	.word	0xffffffff


	//   ....[96]....
        /*0ef4*/ 	.word	0xffffffff


	//   ....[97]....
        /*0ef8*/ 	.word	0xffffffff


	//   ....[98]....
        /*0efc*/ 	.word	0xffffffff


	//   ....[99]....
        /*0f00*/ 	.word	0xffffffff


	//   ....[100]....
        /*0f04*/ 	.word	0xffffffff


	//   ....[101]....
        /*0f08*/ 	.word	0xffffffff


	//   ....[102]....
        /*0f0c*/ 	.word	0xffffffff


	//   ....[103]....
        /*0f10*/ 	.word	0xffffffff


	//   ....[104]....
        /*0f14*/ 	.word	0xffffffff


	//   ....[105]....
        /*0f18*/ 	.word	0xffffffff


	//   ....[106]....
        /*0f1c*/ 	.word	0xffffffff


	//   ....[107]....
        /*0f20*/ 	.word	0xffffffff


	//   ....[108]....
        /*0f24*/ 	.word	0xffffffff


	//   ....[109]....
        /*0f28*/ 	.word	0xffffffff


	//   ....[110]....
        /*0f2c*/ 	.word	0xffffffff


	//   ....[111]....
        /*0f30*/ 	.word	0xffffffff


	//   ....[112]....
        /*0f34*/ 	.word	0xffffffff


	//   ....[113]....
        /*0f38*/ 	.word	0xffffffff


	//   ....[114]....
        /*0f3c*/ 	.word	0xffffffff


	//   ....[115]....
        /*0f40*/ 	.word	0xffffffff


	//   ....[116]....
        /*0f44*/ 	.word	0xffffffff


	//   ....[117]....
        /*0f48*/ 	.word	0xffffffff


	//   ....[118]....
        /*0f4c*/ 	.word	0xffffffff


	//   ....[119]....
        /*0f50*/ 	.word	0xffffffff


	//   ....[120]....
        /*0f54*/ 	.word	0xffffffff


	//   ....[121]....
        /*0f58*/ 	.word	0xffffffff


	//   ....[122]....
        /*0f5c*/ 	.word	0xffffffff


	//   ....[123]....
        /*0f60*/ 	.word	0xffffffff


	//   ....[124]....
        /*0f64*/ 	.word	0xffffffff


	//   ....[125]....
        /*0f68*/ 	.word	0xffffffff


	//   ....[126]....
        /*0f6c*/ 	.word	0xffffffff


	//   ....[127]....
        /*0f70*/ 	.word	0xffffffff


	//   ....[128]....
        /*0f74*/ 	.word	0xffffffff


	//   ....[129]....
        /*0f78*/ 	.word	0xffffffff


	//   ....[130]....
        /*0f7c*/ 	.word	0xffffffff


	//   ....[131]....
        /*0f80*/ 	.word	0xffffffff


	//   ....[132]....
        /*0f84*/ 	.word	0xffffffff


	//   ....[133]....
        /*0f88*/ 	.word	0xffffffff


	//   ....[134]....
        /*0f8c*/ 	.word	0xffffffff


	//   ....[135]....
        /*0f90*/ 	.word	0xffffffff


	//   ....[136]....
        /*0f94*/ 	.word	0xffffffff


	//   ....[137]....
        /*0f98*/ 	.word	0xffffffff


	//   ....[138]....
        /*0f9c*/ 	.word	0xffffffff


	//   ....[139]....
        /*0fa0*/ 	.word	0xffffffff


	//   ....[140]....
        /*0fa4*/ 	.word	0xffffffff


	//   ....[141]....
        /*0fa8*/ 	.word	0xffffffff


	//   ....[142]....
        /*0fac*/ 	.word	0xffffffff


	//   ....[143]....
        /*0fb0*/ 	.word	0xffffffff


	//   ....[144]....
        /*0fb4*/ 	.word	0xffffffff


	//   ....[145]....
        /*0fb8*/ 	.word	0xffffffff


	//   ....[146]....
        /*0fbc*/ 	.word	0xffffffff


	//   ....[147]....
        /*0fc0*/ 	.word	0xffffffff


	//   ....[148]....
        /*0fc4*/ 	.word	0xffffffff


	//   ....[149]....
        /*0fc8*/ 	.word	0xffffffff


	//   ....[150]....
        /*0fcc*/ 	.word	0xffffffff


	//   ....[151]....
        /*0fd0*/ 	.word	0xffffffff


	//   ....[152]....
        /*0fd4*/ 	.word	0xffffffff


	//   ....[153]....
        /*0fd8*/ 	.word	0xffffffff


	//   ....[154]....
        /*0fdc*/ 	.word	0xffffffff


	//   ....[155]....
        /*0fe0*/ 	.word	0xffffffff


	//   ....[156]....
        /*0fe4*/ 	.word	0xffffffff


	//   ....[157]....
        /*0fe8*/ 	.word	0xffffffff


	//   ....[158]....
        /*0fec*/ 	.word	0xffffffff


	//   ....[159]....
        /*0ff0*/ 	.word	0xffffffff


	//   ....[160]....
        /*0ff4*/ 	.word	0xffffffff


	//   ....[161]....
        /*0ff8*/ 	.word	0xffffffff


	//   ....[162]....
        /*0ffc*/ 	.word	0xffffffff


	//   ....[163]....
        /*1000*/ 	.word	0xffffffff


	//   ....[164]....
        /*1004*/ 	.word	0xffffffff


	//   ....[165]....
        /*1008*/ 	.word	0xffffffff


	//   ....[166]....
        /*100c*/ 	.word	0xffffffff


	//   ....[167]....
        /*1010*/ 	.word	0xffffffff


	//   ....[168]....
        /*1014*/ 	.word	0xffffffff


	//   ....[169]....
        /*1018*/ 	.word	0xffffffff


	//   ....[170]....
        /*101c*/ 	.word	0xffffffff


	//   ....[171]....
        /*1020*/ 	.word	0xffffffff


	//   ....[172]....
        /*1024*/ 	.word	0xffffffff


	//   ....[173]....
        /*1028*/ 	.word	0xffffffff


	//   ....[174]....
        /*102c*/ 	.word	0xffffffff


	//   ....[175]....
        /*1030*/ 	.word	0xffffffff


	//   ....[176]....
        /*1034*/ 	.word	0xffffffff


	//   ....[177]....
        /*1038*/ 	.word	0xffffffff


	//   ....[178]....
        /*103c*/ 	.word	0xffffffff


	//   ....[179]....
        /*1040*/ 	.word	0xffffffff


	//   ....[180]....
        /*1044*/ 	.word	0xffffffff


	//   ....[181]....
        /*1048*/ 	.word	0xffffffff


	//   ....[182]....
        /*104c*/ 	.word	0xffffffff


	//   ....[183]....
        /*1050*/ 	.word	0xffffffff


	//   ....[184]....
        /*1054*/ 	.word	0xffffffff


	//   ....[185]....
        /*1058*/ 	.word	0xffffffff


	//   ....[186]....
        /*105c*/ 	.word	0xffffffff


	//   ....[187]....
        /*1060*/ 	.word	0xffffffff


	//   ....[188]....
        /*1064*/ 	.word	0xffffffff


	//   ....[189]....
        /*1068*/ 	.word	0xffffffff


	//   ....[190]....
        /*106c*/ 	.word	0xffffffff


	//   ....[191]....
        /*1070*/ 	.word	0xffffffff


	//   ....[192]....
        /*1074*/ 	.word	0xffffffff


	//   ....[193]....
        /*1078*/ 	.word	0xffffffff


	//   ....[194]....
        /*107c*/ 	.word	0xffffffff


	//   ....[195]....
        /*1080*/ 	.word	0xffffffff


	//   ....[196]....
        /*1084*/ 	.word	0xffffffff


	//   ....[197]....
        /*1088*/ 	.word	0xffffffff


	//   ....[198]....
        /*108c*/ 	.word	0xffffffff


	//   ....[199]....
        /*1090*/ 	.word	0xffffffff


	//   ....[200]....
        /*1094*/ 	.word	0xffffffff


	//   ....[201]....
        /*1098*/ 	.word	0xffffffff


	//   ....[202]....
        /*109c*/ 	.word	0xffffffff


	//   ....[203]....
        /*10a0*/ 	.word	0xffffffff


	//   ....[204]....
        /*10a4*/ 	.word	0xffffffff


	//   ....[205]....
        /*10a8*/ 	.word	0xffffffff


	//   ....[206]....
        /*10ac*/ 	.word	0xffffffff


	//   ....[207]....
        /*10b0*/ 	.word	0xffffffff


	//   ....[208]....
        /*10b4*/ 	.word	0xffffffff


	//   ....[209]....
        /*10b8*/ 	.word	0xffffffff


	//   ....[210]....
        /*10bc*/ 	.word	0xffffffff


	//   ....[211]....
        /*10c0*/ 	.word	0xffffffff


	//   ....[212]....
        /*10c4*/ 	.word	0xffffffff


	//   ....[213]....
        /*10c8*/ 	.word	0xffffffff


	//   ....[214]....
        /*10cc*/ 	.word	0xffffffff


	//   ....[215]....
        /*10d0*/ 	.word	0xffffffff


	//   ....[216]....
        /*10d4*/ 	.word	0xffffffff


	//   ....[217]....
        /*10d8*/ 	.word	0xffffffff


	//   ....[218]....
        /*10dc*/ 	.word	0xffffffff


	//   ....[219]....
        /*10e0*/ 	.word	0xffffffff


	//   ....[220]....
        /*10e4*/ 	.word	0xffffffff


	//   ....[221]....
        /*10e8*/ 	.word	0xffffffff


	//   ....[222]....
        /*10ec*/ 	.word	0xffffffff


	//   ....[223]....
        /*10f0*/ 	.word	0xffffffff


	//   ....[224]....
        /*10f4*/ 	.word	0xffffffff


	//   ....[225]....
        /*10f8*/ 	.word	0xffffffff


	//   ....[226]....
        /*10fc*/ 	.word	0xffffffff


	//   ....[227]....
        /*1100*/ 	.word	0xffffffff


	//   ....[228]....
        /*1104*/ 	.word	0xffffffff


	//   ....[229]....
        /*1108*/ 	.word	0xffffffff


	//   ....[230]....
        /*110c*/ 	.word	0xffffffff


	//   ....[231]....
        /*1110*/ 	.word	0xffffffff


	//   ....[232]....
        /*1114*/ 	.word	0xffffffff


	//   ....[233]....
        /*1118*/ 	.word	0xffffffff


	//   ....[234]....
        /*111c*/ 	.word	0xffffffff


	//   ....[235]....
        /*1120*/ 	.word	0xffffffff


	//   ....[236]....
        /*1124*/ 	.word	0xffffffff


	//   ....[237]....
        /*1128*/ 	.word	0xffffffff


	//   ....[238]....
        /*112c*/ 	.word	0xffffffff


	//   ....[239]....
        /*1130*/ 	.word	0xffffffff


	//   ....[240]....
        /*1134*/ 	.word	0xffffffff


	//   ....[241]....
        /*1138*/ 	.word	0xffffffff


	//   ....[242]....
        /*113c*/ 	.word	0xffffffff


	//   ....[243]....
        /*1140*/ 	.word	0xffffffff


	//   ....[244]....
        /*1144*/ 	.word	0xffffffff


	//   ....[245]....
        /*1148*/ 	.word	0xffffffff


	//   ....[246]....
        /*114c*/ 	.word	0xffffffff


	//   ....[247]....
        /*1150*/ 	.word	0xffffffff


	//   ....[248]....
        /*1154*/ 	.word	0xffffffff


	//   ....[249]....
        /*1158*/ 	.word	0xffffffff


	//   ....[250]....
        /*115c*/ 	.word	0xffffffff


	//   ....[251]....
        /*1160*/ 	.word	0xffffffff


	//   ....[252]....
        /*1164*/ 	.word	0xffffffff


	//   ....[253]....
        /*1168*/ 	.word	0xffffffff


	//   ....[254]....
        /*116c*/ 	.word	0xffffffff


	//   ....[255]....
        /*1170*/ 	.word	0xffffffff


	//   ....[0]....
        /*1174*/ 	.word	0xffffffff


	//   ....[1]....
        /*1178*/ 	.word	0xffffffff


	//   ....[2]....
        /*117c*/ 	.word	0xffffffff


	//   ....[3]....
        /*1180*/ 	.word	0xffffffff


	//   ....[4]....
        /*1184*/ 	.word	0xffffffff


	//   ....[5]....
        /*1188*/ 	.word	0xffffffff


	//   ....[6]....
        /*118c*/ 	.word	0xffffffff


	//   ....[7]....
        /*1190*/ 	.word	0xffffffff


	//   ....[8]....
        /*1194*/ 	.word	0xffffffff


	//   ....[9]....
        /*1198*/ 	.word	0xffffffff


	//   ....[10]....
        /*119c*/ 	.word	0xffffffff


	//   ....[11]....
        /*11a0*/ 	.word	0xffffffff


	//   ....[12]....
        /*11a4*/ 	.word	0xffffffff


	//   ....[13]....
        /*11a8*/ 	.word	0xffffffff


	//   ....[14]....
        /*11ac*/ 	.word	0xffffffff


	//   ....[15]....
        /*11b0*/ 	.word	0xffffffff


	//   ....[16]....
        /*11b4*/ 	.word	0xffffffff


	//   ....[17]....
        /*11b8*/ 	.word	0xffffffff


	//   ....[18]....
        /*11bc*/ 	.word	0xffffffff


	//   ....[19]....
        /*11c0*/ 	.word	0xffffffff


	//   ....[20]....
        /*11c4*/ 	.word	0xffffffff


	//   ....[21]....
        /*11c8*/ 	.word	0xffffffff


	//   ....[22]....
        /*11cc*/ 	.word	0xffffffff


	//   ....[23]....
        /*11d0*/ 	.word	0xffffffff


	//   ....[24]....
        /*11d4*/ 	.word	0xffffffff


	//   ....[25]....
        /*11d8*/ 	.word	0xffffffff


	//   ....[26]....
        /*11dc*/ 	.word	0xffffffff


	//   ....[27]....
        /*11e0*/ 	.word	0xffffffff


	//   ....[28]....
        /*11e4*/ 	.word	0xffffffff


	//   ....[29]....
        /*11e8*/ 	.word	0xffffffff


	//   ....[30]....
        /*11ec*/ 	.word	0xffffffff


	//   ....[31]....
        /*11f0*/ 	.word	0xffffffff


	//   ....[32]....
        /*11f4*/ 	.word	0xffffffff


	//   ....[33]....
        /*11f8*/ 	.word	0xffffffff


	//   ....[34]....
        /*11fc*/ 	.word	0xffffffff


	//   ....[35]....
        /*1200*/ 	.word	0xffffffff


	//   ....[36]....
        /*1204*/ 	.word	0xffffffff


	//   ....[37]....
        /*1208*/ 	.word	0xffffffff


	//   ....[38]....
        /*120c*/ 	.word	0xffffffff


	//   ....[39]....
        /*1210*/ 	.word	0xffffffff


	//   ....[40]....
        /*1214*/ 	.word	0xffffffff


	//   ....[41]....
        /*1218*/ 	.word	0xffffffff


	//   ....[42]....
        /*121c*/ 	.word	0xffffffff


	//   ....[43]....
        /*1220*/ 	.word	0xffffffff


	//   ....[44]....
        /*1224*/ 	.word	0xffffffff


	//   ....[45]....
        /*1228*/ 	.word	0xffffffff


	//   ....[46]....
        /*122c*/ 	.word	0xffffffff


	//   ....[47]....
        /*1230*/ 	.word	0xffffffff


	//   ....[48]....
        /*1234*/ 	.word	0xffffffff


	//   ....[49]....
        /*1238*/ 	.word	0xffffffff


	//   ....[50]....
        /*123c*/ 	.word	0xffffffff


	//   ....[51]....
        /*1240*/ 	.word	0xffffffff


	//   ....[52]....
        /*1244*/ 	.word	0xffffffff


	//   ....[53]....
        /*1248*/ 	.word	0xffffffff


	//   ....[54]....
        /*124c*/ 	.word	0xffffffff


	//   ....[55]....
        /*1250*/ 	.word	0xffffffff


	//   ....[56]....
        /*1254*/ 	.word	0xffffffff


	//   ....[57]....
        /*1258*/ 	.word	0xffffffff


	//   ....[58]....
        /*125c*/ 	.word	0xffffffff


	//   ....[59]....
        /*1260*/ 	.word	0xffffffff


	//   ....[60]....
        /*1264*/ 	.word	0xffffffff


	//   ....[61]....
        /*1268*/ 	.word	0xffffffff


	//   ....[62]....
        /*126c*/ 	.word	0xffffffff


	//   ....[63]....
        /*1270*/ 	.word	0xffffffff


	//   ....[64]....
        /*1274*/ 	.word	0xffffffff


	//   ....[65]....
        /*1278*/ 	.word	0xffffffff


	//   ....[66]....
        /*127c*/ 	.word	0xffffffff


	//   ....[67]....
        /*1280*/ 	.word	0xffffffff


	//   ....[68]....
        /*1284*/ 	.word	0xffffffff


	//   ....[69]....
        /*1288*/ 	.word	0xffffffff


	//   ....[70]....
        /*128c*/ 	.word	0xffffffff


	//   ....[71]....
        /*1290*/ 	.word	0xffffffff


	//   ....[72]....
        /*1294*/ 	.word	0xffffffff


	//   ....[73]....
        /*1298*/ 	.word	0xffffffff


	//   ....[74]....
        /*129c*/ 	.word	0xffffffff


	//   ....[75]....
        /*12a0*/ 	.word	0xffffffff


	//   ....[76]....
        /*12a4*/ 	.word	0xffffffff


	//   ....[77]....
        /*12a8*/ 	.word	0xffffffff


	//   ....[78]....
        /*12ac*/ 	.word	0xffffffff


	//   ....[79]....
        /*12b0*/ 	.word	0xffffffff


	//   ....[80]....
        /*12b4*/ 	.word	0xffffffff


	//   ....[81]....
        /*12b8*/ 	.word	0xffffffff


	//   ....[82]....
        /*12bc*/ 	.word	0xffffffff


	//   ....[83]....
        /*12c0*/ 	.word	0xffffffff


	//   ....[84]....
        /*12c4*/ 	.word	0xffffffff


	//   ....[85]....
        /*12c8*/ 	.word	0xffffffff


	//   ....[86]....
        /*12cc*/ 	.word	0xffffffff


	//   ....[87]....
        /*12d0*/ 	.word	0xffffffff


	//   ....[88]....
        /*12d4*/ 	.word	0xffffffff


	//   ....[89]....
        /*12d8*/ 	.word	0xffffffff


	//   ....[90]....
        /*12dc*/ 	.word	0xffffffff


	//   ....[91]....
        /*12e0*/ 	.word	0xffffffff


	//   ....[92]....
        /*12e4*/ 	.word	0xffffffff


	//   ....[93]....
        /*12e8*/ 	.word	0xffffffff


	//   ....[94]....
        /*12ec*/ 	.word	0xffffffff


	//   ....[95]....
        /*12f0*/ 	.word	0xffffffff


	//   ....[96]....
        /*12f4*/ 	.word	0xffffffff


	//   ....[97]....
        /*12f8*/ 	.word	0xffffffff


	//   ....[98]....
        /*12fc*/ 	.word	0xffffffff


	//   ....[99]....
        /*1300*/ 	.word	0xffffffff


	//   ....[100]....
        /*1304*/ 	.word	0xffffffff


	//   ....[101]....
        /*1308*/ 	.word	0xffffffff


	//   ....[102]....
        /*130c*/ 	.word	0xffffffff


	//   ....[103]....
        /*1310*/ 	.word	0xffffffff


	//   ....[104]....
        /*1314*/ 	.word	0xffffffff


	//   ....[105]....
        /*1318*/ 	.word	0x0500000f


	//   ....[106]....
        /*131c*/ 	.word	0x0500000f


	//   ....[107]....
        /*1320*/ 	.word	0x0500000f


	//   ....[108]....
        /*1324*/ 	.word	0x0500000f


	//   ....[109]....
        /*1328*/ 	.word	0x0500000f


	//   ....[110]....
        /*132c*/ 	.word	0x0500000f


	//   ....[111]....
        /*1330*/ 	.word	0x0500000f


	//   ....[112]....
        /*1334*/ 	.word	0x0500000f


	//   ....[113]....
        /*1338*/ 	.word	0x0500000f


	//   ....[114]....
        /*133c*/ 	.word	0x0500000f


	//   ....[115]....
        /*1340*/ 	.word	0x0500000f


	//   ....[116]....
        /*1344*/ 	.word	0x0500000f


	//   ....[117]....
        /*1348*/ 	.word	0x0500000f


	//   ....[118]....
        /*134c*/ 	.word	0x0500000f


	//   ....[119]....
        /*1350*/ 	.word	0x0500000f


	//   ....[120]....
        /*1354*/ 	.word	0x0500000f


	//   ....[121]....
        /*1358*/ 	.word	0x0500000f


	//   ....[122]....
        /*135c*/ 	.word	0x0500000f


	//   ....[123]....
        /*1360*/ 	.word	0x0500000f


	//   ....[124]....
        /*1364*/ 	.word	0x0500000f


	//   ....[125]....
        /*1368*/ 	.word	0x0500000f


	//   ....[126]....
        /*136c*/ 	.word	0x0500000f


	//   ....[127]....
        /*1370*/ 	.word	0x0500000f


	//   ....[128]....
        /*1374*/ 	.word	0x0500000f


	//   ....[129]....
        /*1378*/ 	.word	0x0500000f


	//   ....[130]....
        /*137c*/ 	.word	0x0500000f


	//   ....[131]....
        /*1380*/ 	.word	0x0500000f


	//   ....[132]....
        /*1384*/ 	.word	0x0500000f


	//   ....[133]....
        /*1388*/ 	.word	0x0500000f


	//   ....[134]....
        /*138c*/ 	.word	0x0500000f


	//   ....[135]....
        /*1390*/ 	.word	0x0500000f


	//   ....[136]....
        /*1394*/ 	.word	0x0500000f


	//   ....[137]....
        /*1398*/ 	.word	0x0500000f


	//   ....[138]....
        /*139c*/ 	.word	0x0500000f


	//   ....[139]....
        /*13a0*/ 	.word	0x0500000f


	//   ....[140]....
        /*13a4*/ 	.word	0x0500000f


	//   ....[141]....
        /*13a8*/ 	.word	0x0500000f


	//   ....[142]....
        /*13ac*/ 	.word	0x0500000f


	//   ....[143]....
        /*13b0*/ 	.word	0x0500000f


	//   ....[144]....
        /*13b4*/ 	.word	0x0500000f


	//   ....[145]....
        /*13b8*/ 	.word	0x0500000f


	//   ....[146]....
        /*13bc*/ 	.word	0x0500000f


	//   ....[147]....
        /*13c0*/ 	.word	0x0500000f


	//   ....[148]....
        /*13c4*/ 	.word	0x0500000f


	//   ....[149]....
        /*13c8*/ 	.word	0x0500000f


	//   ....[150]....
        /*13cc*/ 	.word	0x0500000f


	//   ....[151]....
        /*13d0*/ 	.word	0x0500000f


	//   ....[152]....
        /*13d4*/ 	.word	0x0500000f


	//   ....[153]....
        /*13d8*/ 	.word	0x0500000f


	//   ....[154]....
        /*13dc*/ 	.word	0x0500000f


	//   ....[155]....
        /*13e0*/ 	.word	0x0500000f


	//   ....[156]....
        /*13e4*/ 	.word	0x0500000f


	//   ....[157]....
        /*13e8*/ 	.word	0x0500000f


	//   ....[158]....
        /*13ec*/ 	.word	0x0500000f


	//   ....[159]....
        /*13f0*/ 	.word	0x0500000f


	//   ....[160]....
        /*13f4*/ 	.word	0x0500000f


	//   ....[161]....
        /*13f8*/ 	.word	0x0500000f


	//   ....[162]....
        /*13fc*/ 	.word	0x0500000f


	//   ....[163]....
        /*1400*/ 	.word	0x0500000f


	//   ....[164]....
        /*1404*/ 	.word	0x0500000f


	//   ....[165]....
        /*1408*/ 	.word	0x0500000f


	//   ....[166]....
        /*140c*/ 	.word	0x0500000f


	//   ....[167]....
        /*1410*/ 	.word	0x0500000f


	//   ....[168]....
        /*1414*/ 	.word	0x0500000f


	//   ....[169]....
        /*1418*/ 	.word	0x0500000f


	//   ....[170]....
        /*141c*/ 	.word	0x0500000f


	//   ....[171]....
        /*1420*/ 	.word	0x0500000f


	//   ....[172]....
        /*1424*/ 	.word	0x0500000f


	//   ....[173]....
        /*1428*/ 	.word	0x0500000f


	//   ....[174]....
        /*142c*/ 	.word	0x0500000f


	//   ....[175]....
        /*1430*/ 	.word	0x0500000f


	//   ....[176]....
        /*1434*/ 	.word	0x0500000f


	//   ....[177]....
        /*1438*/ 	.word	0x0500000f


	//   ....[178]....
        /*143c*/ 	.word	0x0500000f


	//   ....[179]....
        /*1440*/ 	.word	0x0500000f


	//   ....[180]....
        /*1444*/ 	.word	0x0500000f


	//   ....[181]....
        /*1448*/ 	.word	0x0500000f


	//   ....[182]....
        /*144c*/ 	.word	0x0500000f


	//   ....[183]....
        /*1450*/ 	.word	0x0500000f


	//   ....[184]....
        /*1454*/ 	.word	0x0500000f


	//   ....[185]....
        /*1458*/ 	.word	0x0500000f


	//   ....[186]....
        /*145c*/ 	.word	0x0500000f


	//   ....[187]....
        /*1460*/ 	.word	0x0500000f


	//   ....[188]....
        /*1464*/ 	.word	0x0500000f


	//   ....[189]....
        /*1468*/ 	.word	0x0500000f


	//   ....[190]....
        /*146c*/ 	.word	0x0500000f


	//   ....[191]....
        /*1470*/ 	.word	0x0500000f


	//   ....[192]....
        /*1474*/ 	.word	0x0500000f


	//   ....[193]....
        /*1478*/ 	.word	0x0500000f


	//   ....[194]....
        /*147c*/ 	.word	0x0500000f


	//   ....[195]....
        /*1480*/ 	.word	0x0500000f


	//   ....[196]....
        /*1484*/ 	.word	0x0500000f


	//   ....[197]....
        /*1488*/ 	.word	0x0500000f


	//   ....[198]....
        /*148c*/ 	.word	0x0500000f


	//   ....[199]....
        /*1490*/ 	.word	0x0500000f


	//   ....[200]....
        /*1494*/ 	.word	0x0500000f


	//   ....[201]....
        /*1498*/ 	.word	0x0500000f


	//   ....[202]....
        /*149c*/ 	.word	0x0500000f


	//   ....[203]....
        /*14a0*/ 	.word	0x0500000f


	//   ....[204]....
        /*14a4*/ 	.word	0x0500000f


	//   ....[205]....
        /*14a8*/ 	.word	0x0500000f


	//   ....[206]....
        /*14ac*/ 	.word	0x0500000f


	//   ....[207]....
        /*14b0*/ 	.word	0x0500000f


	//   ....[208]....
        /*14b4*/ 	.word	0x0500000f


	//   ....[209]....
        /*14b8*/ 	.word	0x0500000f


	//   ....[210]....
        /*14bc*/ 	.word	0x0500000f


	//   ....[211]....
        /*14c0*/ 	.word	0x0500000f


	//   ....[212]....
        /*14c4*/ 	.word	0x0500000f


	//   ....[213]....
        /*14c8*/ 	.word	0x0500000f


	//   ....[214]....
        /*14cc*/ 	.word	0x0500000f


	//   ....[215]....
        /*14d0*/ 	.word	0x0500000f


	//   ....[216]....
        /*14d4*/ 	.word	0x0500000f


	//   ....[217]....
        /*14d8*/ 	.word	0x0500000f


	//   ....[218]....
        /*14dc*/ 	.word	0x0500000f


	//   ....[219]....
        /*14e0*/ 	.word	0x0500000f


	//   ....[220]....
        /*14e4*/ 	.word	0x0500000f


	//   ....[221]....
        /*14e8*/ 	.word	0x0500000f


	//   ....[222]....
        /*14ec*/ 	.word	0x0500000f


	//   ....[223]....
        /*14f0*/ 	.word	0x0500000f


	//   ....[224]....
        /*14f4*/ 	.word	0x0500000f


	//   ....[225]....
        /*14f8*/ 	.word	0x0500000f


	//   ....[226]....
        /*14fc*/ 	.word	0x0500000f


	//   ....[227]....
        /*1500*/ 	.word	0x0500000f


	//   ....[228]....
        /*1504*/ 	.word	0x0500000f


	//   ....[229]....
        /*1508*/ 	.word	0x0500000f


	//   ....[230]....
        /*150c*/ 	.word	0x0500000f


	//   ....[231]....
        /*1510*/ 	.word	0x0500000f


	//   ....[232]....
        /*1514*/ 	.word	0x0500000f


	//   ....[233]....
        /*1518*/ 	.word	0x0500000f


	//   ....[234]....
        /*151c*/ 	.word	0x0500000f


	//   ....[235]....
        /*1520*/ 	.word	0x0500000f


	//   ....[236]....
        /*1524*/ 	.word	0x0500000f


	//   ....[237]....
        /*1528*/ 	.word	0x0500000f


	//   ....[238]....
        /*152c*/ 	.word	0x0500000f


	//   ....[239]....
        /*1530*/ 	.word	0x0500000f


	//   ....[240]....
        /*1534*/ 	.word	0x0500000f


	//   ....[241]....
        /*1538*/ 	.word	0x0500000f


	//   ....[242]....
        /*153c*/ 	.word	0x0500000f


	//   ....[243]....
        /*1540*/ 	.word	0x0500000f


	//   ....[244]....
        /*1544*/ 	.word	0x0500000f


	//   ....[245]....
        /*1548*/ 	.word	0x0500000f


	//   ....[246]....
        /*154c*/ 	.word	0x0500000f


	//   ....[247]....
        /*1550*/ 	.word	0x0500000f


	//   ....[248]....
        /*1554*/ 	.word	0x0500000f


	//   ....[249]....
        /*1558*/ 	.word	0x0500000f


	//   ....[250]....
        /*155c*/ 	.word	0x0500000f


	//   ....[251]....
        /*1560*/ 	.word	0x0500000f


	//   ....[252]....
        /*1564*/ 	.word	0x0500000f


	//   ....[253]....
        /*1568*/ 	.word	0x0500000f


	//   ....[254]....
        /*156c*/ 	.word	0x0500000f


	//   ....[255]....
        /*1570*/ 	.word	0x0500000f


	//   ....[0]....
        /*1574*/ 	.word	0x0500000f


	//   ....[1]....
        /*1578*/ 	.word	0x0500000f


	//   ....[2]....
        /*157c*/ 	.word	0x0500000f


	//   ....[3]....
        /*1580*/ 	.word	0x0500000f


	//   ....[4]....
        /*1584*/ 	.word	0x0500000f


	//   ....[5]....
        /*1588*/ 	.word	0x0500000f


	//   ....[6]....
        /*158c*/ 	.word	0x0500000f


	//   ....[7]....
        /*1590*/ 	.word	0x0500000f


	//   ....[8]....
        /*1594*/ 	.word	0x0500000f


	//   ....[9]....
        /*1598*/ 	.word	0x0500000f


	//   ....[10]....
        /*159c*/ 	.word	0x0500000f


	//   ....[11]....
        /*15a0*/ 	.word	0x0500000f


	//   ....[12]....
        /*15a4*/ 	.word	0x0500000f


	//   ....[13]....
        /*15a8*/ 	.word	0x0500000f


	//   ....[14]....
        /*15ac*/ 	.word	0x0500000f


	//   ....[15]....
        /*15b0*/ 	.word	0x0500000f


	//   ....[16]....
        /*15b4*/ 	.word	0x0500000f


	//   ....[17]....
        /*15b8*/ 	.word	0x0500000f


	//   ....[18]....
        /*15bc*/ 	.word	0x0500000f


	//   ....[19]....
        /*15c0*/ 	.word	0x0500000f


	//   ....[20]....
        /*15c4*/ 	.word	0x0500000f


	//   ....[21]....
        /*15c8*/ 	.word	0x0500000f


	//   ....[22]....
        /*15cc*/ 	.word	0x0500000f


	//   ....[23]....
        /*15d0*/ 	.word	0x0500000f


	//   ....[24]....
        /*15d4*/ 	.word	0x0500000f


	//   ....[25]....
        /*15d8*/ 	.word	0x0500000f


	//   ....[26]....
        /*15dc*/ 	.word	0x0500000f


	//   ....[27]....
        /*15e0*/ 	.word	0x0500000f


	//   ....[28]....
        /*15e4*/ 	.word	0x0500000f


	//   ....[29]....
        /*15e8*/ 	.word	0x0500000f


	//   ....[30]....
        /*15ec*/ 	.word	0x0500000f


	//   ....[31]....
        /*15f0*/ 	.word	0x0500000f


	//   ....[32]....
        /*15f4*/ 	.word	0x0500000f


	//   ....[33]....
        /*15f8*/ 	.word	0x0500000f


	//   ....[34]....
        /*15fc*/ 	.word	0x0500000f


	//   ....[35]....
        /*1600*/ 	.word	0x0500000f


	//   ....[36]....
        /*1604*/ 	.word	0x0500000f


	//   ....[37]....
        /*1608*/ 	.word	0x0500000f


	//   ....[38]....
        /*160c*/ 	.word	0x0500000f


	//   ....[39]....
        /*1610*/ 	.word	0x0500000f


	//   ....[40]....
        /*1614*/ 	.word	0x0500000f


	//   ....[41]....
        /*1618*/ 	.word	0x0500000f


	//   ....[42]....
        /*161c*/ 	.word	0x0500000f


	//   ....[43]....
        /*1620*/ 	.word	0x0500000f


	//   ....[44]....
        /*1624*/ 	.word	0x0500000f


	//   ....[45]....
        /*1628*/ 	.word	0x0500000f


	//   ....[46]....
        /*162c*/ 	.word	0x0500000f


	//   ....[47]....
        /*1630*/ 	.word	0x0500000f


	//   ....[48]....
        /*1634*/ 	.word	0x0500000f


	//   ....[49]....
        /*1638*/ 	.word	0x0500000f


	//   ....[50]....
        /*163c*/ 	.word	0x0500000f


	//   ....[51]....
        /*1640*/ 	.word	0x0500000f


	//   ....[52]....
        /*1644*/ 	.word	0x0500000f


	//   ....[53]....
        /*1648*/ 	.word	0x0500000f


	//   ....[54]....
        /*164c*/ 	.word	0x0500000f


	//   ....[55]....
        /*1650*/ 	.word	0x0500000f


	//   ....[56]....
        /*1654*/ 	.word	0x0500000f


	//   ....[57]....
        /*1658*/ 	.word	0x0500000f


	//   ....[58]....
        /*165c*/ 	.word	0x0500000f


	//   ....[59]....
        /*1660*/ 	.word	0x0500000f


	//   ....[60]....
        /*1664*/ 	.word	0x0500000f


	//   ....[61]....
        /*1668*/ 	.word	0x0500000f


	//   ....[62]....
        /*166c*/ 	.word	0x0500000f


	//   ....[63]....
        /*1670*/ 	.word	0x0500000f


	//   ....[64]....
        /*1674*/ 	.word	0x0500000f


	//   ....[65]....
        /*1678*/ 	.word	0x0500000f


	//   ....[66]....
        /*167c*/ 	.word	0x0500000f


	//   ....[67]....
        /*1680*/ 	.word	0x0500000f


	//   ....[68]....
        /*1684*/ 	.word	0x0500000f


	//   ....[69]....
        /*1688*/ 	.word	0x0500000f


	//   ....[70]....
        /*168c*/ 	.word	0x0500000f


	//   ....[71]....
        /*1690*/ 	.word	0x0500000f


	//   ....[72]....
        /*1694*/ 	.word	0x0500000f


	//   ....[73]....
        /*1698*/ 	.word	0x0500000f


	//   ....[74]....
        /*169c*/ 	.word	0x0500000f


	//   ....[75]....
        /*16a0*/ 	.word	0x0500000f


	//   ....[76]....
        /*16a4*/ 	.word	0x0500000f


	//   ....[77]....
        /*16a8*/ 	.word	0x0500000f


	//   ....[78]....
        /*16ac*/ 	.word	0x0500000f


	//   ....[79]....
        /*16b0*/ 	.word	0x0500000f


	//   ....[80]....
        /*16b4*/ 	.word	0x0500000f


	//   ....[81]....
        /*16b8*/ 	.word	0x0500000f


	//   ....[82]....
        /*16bc*/ 	.word	0x0500000f


	//   ....[83]....
        /*16c0*/ 	.word	0x0500000f


	//   ....[84]....
        /*16c4*/ 	.word	0x0500000f


	//   ....[85]....
        /*16c8*/ 	.word	0x0500000f


	//   ....[86]....
        /*16cc*/ 	.word	0x0500000f


	//   ....[87]....
        /*16d0*/ 	.word	0x0500000f


	//   ....[88]....
        /*16d4*/ 	.word	0x0500000f


	//   ....[89]....
        /*16d8*/ 	.word	0x0500000f


	//   ....[90]....
        /*16dc*/ 	.word	0x0500000f


	//   ....[91]....
        /*16e0*/ 	.word	0x0500000f


	//   ....[92]....
        /*16e4*/ 	.word	0x0500000f


	//   ....[93]....
        /*16e8*/ 	.word	0x0500000f


	//   ....[94]....
        /*16ec*/ 	.word	0x0500000f


	//   ....[95]....
        /*16f0*/ 	.word	0x0500000f


	//   ....[96]....
        /*16f4*/ 	.word	0x0500000f


	//   ....[97]....
        /*16f8*/ 	.word	0x0500000f


	//   ....[98]....
        /*16fc*/ 	.word	0x0500000f


	//   ....[99]....
        /*1700*/ 	.word	0x0500000f


	//   ....[100]....
        /*1704*/ 	.word	0x0500000f


	//   ....[101]....
        /*1708*/ 	.word	0x0500000f


	//   ....[102]....
        /*170c*/ 	.word	0x0500000f


	//   ....[103]....
        /*1710*/ 	.word	0x0500000f


	//   ....[104]....
        /*1714*/ 	.word	0x0500000f


	//   ....[105]....
        /*1718*/ 	.word	0x0500000f


	//   ....[106]....
        /*171c*/ 	.word	0x0500000f


	//   ....[107]....
        /*1720*/ 	.word	0x0500000f


	//   ....[108]....
        /*1724*/ 	.word	0x0500000f


	//   ....[109]....
        /*1728*/ 	.word	0x0500000f


	//   ....[110]....
        /*172c*/ 	.word	0x0500000f


	//   ....[111]....
        /*1730*/ 	.word	0x0500000f


	//   ....[112]....
        /*1734*/ 	.word	0x0500000f


	//   ....[113]....
        /*1738*/ 	.word	0x0500000f


	//   ....[114]....
        /*173c*/ 	.word	0x0500000f


	//   ....[115]....
        /*1740*/ 	.word	0x0500000f


	//   ....[116]....
        /*1744*/ 	.word	0x0500000f


	//   ....[117]....
        /*1748*/ 	.word	0x0500000f


	//   ....[118]....
        /*174c*/ 	.word	0x0500000f


	//   ....[119]....
        /*1750*/ 	.word	0x0500000f


	//   ....[120]....
        /*1754*/ 	.word	0x0500000f


	//   ....[121]....
        /*1758*/ 	.word	0x0500000f


	//   ....[122]....
        /*175c*/ 	.word	0x0500000f


	//   ....[123]....
        /*1760*/ 	.word	0x0500000f


	//   ....[124]....
        /*1764*/ 	.word	0x0500000f


	//   ....[125]....
        /*1768*/ 	.word	0x0500000f


	//   ....[126]....
        /*176c*/ 	.word	0x0500000f


	//   ....[127]....
        /*1770*/ 	.word	0x0500000f


	//   ....[128]....
        /*1774*/ 	.word	0x0500000f


	//   ....[129]....
        /*1778*/ 	.word	0x0500000f


	//   ....[130]....
        /*177c*/ 	.word	0x0500000f


	//   ....[131]....
        /*1780*/ 	.word	0x0500000f


	//   ....[132]....
        /*1784*/ 	.word	0x0500000f


	//   ....[133]....
        /*1788*/ 	.word	0x0500000f


	//   ....[134]....
        /*178c*/ 	.word	0x0500000f


	//   ....[135]....
        /*1790*/ 	.word	0x0500000f


	//   ....[136]....
        /*1794*/ 	.word	0x0500000f


	//   ....[137]....
        /*1798*/ 	.word	0x0500000f


	//   ....[138]....
        /*179c*/ 	.word	0x0500000f


	//   ....[139]....
        /*17a0*/ 	.word	0x0500000f


	//   ....[140]....
        /*17a4*/ 	.word	0x0500000f


	//   ....[141]....
        /*17a8*/ 	.word	0x0500000f


	//   ....[142]....
        /*17ac*/ 	.word	0x0500000f


	//   ....[143]....
        /*17b0*/ 	.word	0x0500000f


	//   ....[144]....
        /*17b4*/ 	.word	0x0500000f


	//   ....[145]....
        /*17b8*/ 	.word	0x0500000f


	//   ....[146]....
        /*17bc*/ 	.word	0x0500000f


	//   ....[147]....
        /*17c0*/ 	.word	0x0500000f


	//   ....[148]....
        /*17c4*/ 	.word	0x0500000f


	//   ....[149]....
        /*17c8*/ 	.word	0x0500000f


	//   ....[150]....
        /*17cc*/ 	.word	0x0500000f


	//   ....[151]....
        /*17d0*/ 	.word	0x0500000f


	//   ....[152]....
        /*17d4*/ 	.word	0x0500000f


	//   ....[153]....
        /*17d8*/ 	.word	0x0500000f


	//   ....[154]....
        /*17dc*/ 	.word	0x0500000f


	//----- nvinfo : EIATTR_COOP_GROUP_INSTR_OFFSETS
	.align		4
.L_326:
        /*17e0*/ 	.byte	0x04, 0x28
        /*17e2*/ 	.short	(.L_328 - .L_327)


	//   ....[0]....
.L_327:
        /*17e4*/ 	.word	0x00000070


	//   ....[1]....
        /*17e8*/ 	.word	0x00000140


	//   ....[2]....
        /*17ec*/ 	.word	0x00000190


	//   ....[3]....
        /*17f0*/ 	.word	0x000003c0


	//   ....[4]....
        /*17f4*/ 	.word	0x00000520


	//   ....[5]....
        /*17f8*/ 	.word	0x00000640


	//   ....[6]....
        /*17fc*/ 	.word	0x000007a0


	//   ....[7]....
        /*1800*/ 	.word	0x00003cc0


	//   ....[8]....
        /*1804*/ 	.word	0x00003cd0


	//   ....[9]....
        /*1808*/ 	.word	0x00004bc0


	//   ....[10]....
        /*180c*/ 	.word	0x00004bd0


	//   ....[11]....
        /*1810*/ 	.word	0x00005ac0


	//   ....[12]....
        /*1814*/ 	.word	0x00005ad0


	//   ....[13]....
        /*1818*/ 	.word	0x000069a0


	//   ....[14]....
        /*181c*/ 	.word	0x000069b0


	//   ....[15]....
        /*1820*/ 	.word	0x00007f10


	//   ....[16]....
        /*1824*/ 	.word	0x00007f20


	//   ....[17]....
        /*1828*/ 	.word	0x00008f00


	//   ....[18]....
        /*182c*/ 	.word	0x00008f10


	//   ....[19]....
        /*1830*/ 	.word	0x00009ed0


	//   ....[20]....
        /*1834*/ 	.word	0x00009ee0


	//   ....[21]....
        /*1838*/ 	.word	0x0000aec0


	//   ....[22]....
        /*183c*/ 	.word	0x0000aed0


	//   ....[23]....
        /*1840*/ 	.word	0x0000c0e0


	//   ....[24]....
        /*1844*/ 	.word	0x0000c0f0


	//   ....[25]....
        /*1848*/ 	.word	0x0000c200


	//   ....[26]....
        /*184c*/ 	.word	0x0000c210


	//   ....[27]....
        /*1850*/ 	.word	0x0000c330


	//   ....[28]....
        /*1854*/ 	.word	0x0000c340


	//   ....[29]....
        /*1858*/ 	.word	0x0000c460


	//   ....[30]....
        /*185c*/ 	.word	0x0000c470


	//   ....[31]....
        /*1860*/ 	.word	0x0000c7e0


	//   ....[32]....
        /*1864*/ 	.word	0x0000c800


	//   ....[33]....
        /*1868*/ 	.word	0x0000c8e0


	//   ....[34]....
        /*186c*/ 	.word	0x0000c900


	//   ....[35]....
        /*1870*/ 	.word	0x0000c9e0


	//   ....[36]....
        /*1874*/ 	.word	0x0000ca00


	//   ....[37]....
        /*1878*/ 	.word	0x0000cae0


	//   ....[38]....
        /*187c*/ 	.word	0x0000cb00


	//   ....[39]....
        /*1880*/ 	.word	0x0000d7c0


	//   ....[40]....
        /*1884*/ 	.word	0x0000ded0


	//   ....[41]....
        /*1888*/ 	.word	0x0000dee0


	//   ....[42]....
        /*188c*/ 	.word	0x0000def0


	//   ....[43]....
        /*1890*/ 	.word	0x0000df00


	//   ....[44]....
        /*1894*/ 	.word	0x0000e120


	//   ....[45]....
        /*1898*/ 	.word	0x0000e130


	//   ....[46]....
        /*189c*/ 	.word	0x0000e140


	//   ....[47]....
        /*18a0*/ 	.word	0x0000e150


	//   ....[48]....
        /*18a4*/ 	.word	0x0000e340


	//   ....[49]....
        /*18a8*/ 	.word	0x0000e350


	//   ....[50]....
        /*18ac*/ 	.word	0x0000e360


	//   ....[51]....
        /*18b0*/ 	.word	0x0000e370


	//   ....[52]....
        /*18b4*/ 	.word	0x0000e580


	//   ....[53]....
        /*18b8*/ 	.word	0x0000e590


	//   ....[54]....
        /*18bc*/ 	.word	0x0000e5a0


	//   ....[55]....
        /*18c0*/ 	.word	0x0000e5b0


	//   ....[56]....
        /*18c4*/ 	.word	0x000128f0


	//   ....[57]....
        /*18c8*/ 	.word	0x00012900


	//   ....[58]....
        /*18cc*/ 	.word	0x00012910


	//   ....[59]....
        /*18d0*/ 	.word	0x00012920


	//   ....[60]....
        /*18d4*/ 	.word	0x000129f0


	//   ....[61]....
        /*18d8*/ 	.word	0x00012a10


	//   ....[62]....
        /*18dc*/ 	.word	0x00012a20


	//   ....[63]....
        /*18e0*/ 	.word	0x00012a30


	//   ....[64]....
        /*18e4*/ 	.word	0x00012c10


	//   ....[65]....
        /*18e8*/ 	.word	0x00012c30


	//   ....[66]....
        /*18ec*/ 	.word	0x00012c50


	//   ....[67]....
        /*18f0*/ 	.word	0x00012c60


	//   ....[68]....
        /*18f4*/ 	.word	0x00012ce0


	//   ....[69]....
        /*18f8*/ 	.word	0x00012cf0


	//   ....[70]....
        /*18fc*/ 	.word	0x00012d00


	//   ....[71]....
        /*1900*/ 	.word	0x00012d10


	//   ....[72]....
        /*1904*/ 	.word	0x00017a90


	//   ....[73]....
        /*1908*/ 	.word	0x00017ab0


	//   ....[74]....
        /*190c*/ 	.word	0x00018120


	//   ....[75]....
        /*1910*/ 	.word	0x00018160


	//   ....[76]....
        /*1914*/ 	.word	0x00018ab0


	//   ....[77]....
        /*1918*/ 	.word	0x00018b20


	//   ....[78]....
        /*191c*/ 	.word	0x0001a210


	//   ....[79]....
        /*1920*/ 	.word	0x0001a230


	//   ....[80]....
        /*1924*/ 	.word	0x0001abd0


	//   ....[81]....
        /*1928*/ 	.word	0x0001abf0


	//   ....[82]....
        /*192c*/ 	.word	0x0001b210


	//   ....[83]....
        /*1930*/ 	.word	0x0001b230


	//   ....[84]....
        /*1934*/ 	.word	0x0001d330


	//   ....[85]....
        /*1938*/ 	.word	0x0001d350


	//   ....[86]....
        /*193c*/ 	.word	0x0001dc70


	//   ....[87]....
        /*1940*/ 	.word	0x0001de40


	//   ....[88]....
        /*1944*/ 	.word	0x0001f040


	//   ....[89]....
        /*1948*/ 	.word	0x0001f0b0


	//   ....[90]....
        /*194c*/ 	.word	0x0001f170


	//   ....[91]....
        /*1950*/ 	.word	0x0001f190


	//   ....[92]....
        /*1954*/ 	.word	0x00020420


	//   ....[93]....
        /*1958*/ 	.word	0x00020460


	//   ....[94]....
        /*195c*/ 	.word	0x00020490


	//   ....[95]....
        /*1960*/ 	.word	0x000204c0


	//   ....[96]....
        /*1964*/ 	.word	0x000204f0


	//   ....[97]....
        /*1968*/ 	.word	0x00020520


	//   ....[98]....
        /*196c*/ 	.word	0x00020550


	//   ....[99]....
        /*1970*/ 	.word	0x00020580


	//   ....[100]....
        /*1974*/ 	.word	0x000205b0


	//   ....[101]....
        /*1978*/ 	.word	0x000205e0


	//   ....[102]....
        /*197c*/ 	.word	0x00020610


	//   ....[103]....
        /*1980*/ 	.word	0x00020640


	//   ....[104]....
        /*1984*/ 	.word	0x00020670


	//   ....[105]....
        /*1988*/ 	.word	0x000206a0


	//   ....[106]....
        /*198c*/ 	.word	0x000206d0


	//   ....[107]....
        /*1990*/ 	.word	0x00020700


	//   ....[108]....
        /*1994*/ 	.word	0x00020730


	//   ....[109]....
        /*1998*/ 	.word	0x00020760


	//   ....[110]....
        /*199c*/ 	.word	0x00020790


	//   ....[111]....
        /*19a0*/ 	.word	0x000207c0


	//   ....[112]....
        /*19a4*/ 	.word	0x000207f0


	//   ....[113]....
        /*19a8*/ 	.word	0x00020820


	//   ....[114]....
        /*19ac*/ 	.word	0x00020850


	//   ....[115]....
        /*19b0*/ 	.word	0x00020880


	//   ....[116]....
        /*19b4*/ 	.word	0x000208b0


	//   ....[117]....
        /*19b8*/ 	.word	0x000208e0


	//   ....[118]....
        /*19bc*/ 	.word	0x00020910


	//   ....[119]....
        /*19c0*/ 	.word	0x00020940


	//   ....[120]....
        /*19c4*/ 	.word	0x00020970


	//   ....[121]....
        /*19c8*/ 	.word	0x000209a0


	//   ....[122]....
        /*19cc*/ 	.word	0x000209d0


	//   ....[123]....
        /*19d0*/ 	.word	0x00020a00


	//   ....[124]....
        /*19d4*/ 	.word	0x00020a30


	//   ....[125]....
        /*19d8*/ 	.word	0x00020a60


	//   ....[126]....
        /*19dc*/ 	.word	0x00020a90


	//   ....[127]....
        /*19e0*/ 	.word	0x00020ac0


	//   ....[128]....
        /*19e4*/ 	.word	0x00020af0


	//   ....[129]....
        /*19e8*/ 	.word	0x00020b20


	//   ....[130]....
        /*19ec*/ 	.word	0x00020b50


	//   ....[131]....
        /*19f0*/ 	.word	0x00020b80


	//   ....[132]....
        /*19f4*/ 	.word	0x00020bb0


	//   ....[133]....
        /*19f8*/ 	.word	0x00020be0


	//   ....[134]....
        /*19fc*/ 	.word	0x00020c10


	//   ....[135]....
        /*1a00*/ 	.word	0x00020c40


	//   ....[136]....
        /*1a04*/ 	.word	0x00020c70


	//   ....[137]....
        /*1a08*/ 	.word	0x00020ca0


	//   ....[138]....
        /*1a0c*/ 	.word	0x00020cd0


	//   ....[139]....
        /*1a10*/ 	.word	0x00020d00


	//   ....[140]....
        /*1a14*/ 	.word	0x00020d30


	//   ....[141]....
        /*1a18*/ 	.word	0x00020d60


	//   ....[142]....
        /*1a1c*/ 	.word	0x00020d90


	//   ....[143]....
        /*1a20*/ 	.word	0x00020dc0


	//   ....[144]....
        /*1a24*/ 	.word	0x00020df0


	//   ....[145]....
        /*1a28*/ 	.word	0x00020e20


	//   ....[146]....
        /*1a2c*/ 	.word	0x00020e50


	//   ....[147]....
        /*1a30*/ 	.word	0x00020e80


	//   ....[148]....
        /*1a34*/ 	.word	0x00020eb0


	//   ....[149]....
        /*1a38*/ 	.word	0x00020ee0


	//   ....[150]....
        /*1a3c*/ 	.word	0x00020f10


	//   ....[151]....
        /*1a40*/ 	.word	0x00020f40


	//   ....[152]....
        /*1a44*/ 	.word	0x00020f70


	//   ....[153]....
        /*1a48*/ 	.word	0x00020fa0


	//   ....[154]....
        /*1a4c*/ 	.word	0x00020fd0


	//   ....[155]....
        /*1a50*/ 	.word	0x00021000


	//   ....[156]....
        /*1a54*/ 	.word	0x00021030


	//   ....[157]....
        /*1a58*/ 	.word	0x00021060


	//   ....[158]....
        /*1a5c*/ 	.word	0x00021090


	//   ....[159]....
        /*1a60*/ 	.word	0x000210c0


	//   ....[160]....
        /*1a64*/ 	.word	0x000210f0


	//   ....[161]....
        /*1a68*/ 	.word	0x00021120


	//   ....[162]....
        /*1a6c*/ 	.word	0x00021150


	//   ....[163]....
        /*1a70*/ 	.word	0x00021180


	//   ....[164]....
        /*1a74*/ 	.word	0x000211b0


	//   ....[165]....
        /*1a78*/ 	.word	0x000211e0


	//   ....[166]....
        /*1a7c*/ 	.word	0x00021210


	//   ....[167]....
        /*1a80*/ 	.word	0x00021240


	//   ....[168]....
        /*1a84*/ 	.word	0x00021270


	//   ....[169]....
        /*1a88*/ 	.word	0x000212a0


	//   ....[170]....
        /*1a8c*/ 	.word	0x000212d0


	//   ....[171]....
        /*1a90*/ 	.word	0x00021300


	//   ....[172]....
        /*1a94*/ 	.word	0x00021330


	//   ....[173]....
        /*1a98*/ 	.word	0x00021360


	//   ....[174]....
        /*1a9c*/ 	.word	0x00021390


	//   ....[175]....
        /*1aa0*/ 	.word	0x000213c0


	//   ....[176]....
        /*1aa4*/ 	.word	0x000213f0


	//   ....[177]....
        /*1aa8*/ 	.word	0x00021420


	//   ....[178]....
        /*1aac*/ 	.word	0x00021450


	//   ....[179]....
        /*1ab0*/ 	.word	0x00021480


	//   ....[180]....
        /*1ab4*/ 	.word	0x000214b0


	//   ....[181]....
        /*1ab8*/ 	.word	0x000214e0


	//   ....[182]....
        /*1abc*/ 	.word	0x00021510


	//   ....[183]....
        /*1ac0*/ 	.word	0x00021540


	//   ....[184]....
        /*1ac4*/ 	.word	0x00021570


	//   ....[185]....
        /*1ac8*/ 	.word	0x000215a0


	//   ....[186]....
        /*1acc*/ 	.word	0x000215d0


	//   ....[187]....
        /*1ad0*/ 	.word	0x00021600


	//   ....[188]....
        /*1ad4*/ 	.word	0x00021630


	//   ....[189]....
        /*1ad8*/ 	.word	0x00021660


	//   ....[190]....
        /*1adc*/ 	.word	0x00021690


	//   ....[191]....
        /*1ae0*/ 	.word	0x000216c0


	//   ....[192]....
        /*1ae4*/ 	.word	0x000216f0


	//   ....[193]....
        /*1ae8*/ 	.word	0x00021720


	//   ....[194]....
        /*1aec*/ 	.word	0x00021750


	//   ....[195]....
        /*1af0*/ 	.word	0x00021780


	//   ....[196]....
        /*1af4*/ 	.word	0x000217b0


	//   ....[197]....
        /*1af8*/ 	.word	0x000217e0


	//   ....[198]....
        /*1afc*/ 	.word	0x00021810


	//   ....[199]....
        /*1b00*/ 	.word	0x00021840


	//   ....[200]....
        /*1b04*/ 	.word	0x00021870


	//   ....[201]....
        /*1b08*/ 	.word	0x000218a0


	//   ....[202]....
        /*1b0c*/ 	.word	0x000218d0


	//   ....[203]....
        /*1b10*/ 	.word	0x00021900


	//   ....[204]....
        /*1b14*/ 	.word	0x00021930


	//   ....[205]....
        /*1b18*/ 	.word	0x00021960


	//   ....[206]....
        /*1b1c*/ 	.word	0x00021990


	//   ....[207]....
        /*1b20*/ 	.word	0x000219c0


	//   ....[208]....
        /*1b24*/ 	.word	0x000219f0


	//   ....[209]....
        /*1b28*/ 	.word	0x00021a20


	//   ....[210]....
        /*1b2c*/ 	.word	0x00021a50


	//   ....[211]....
        /*1b30*/ 	.word	0x00021a60


	//   ....[212]....
        /*1b34*/ 	.word	0x00021a90


	//   ....[213]....
        /*1b38*/ 	.word	0x00021aa0


	//   ....[214]....
        /*1b3c*/ 	.word	0x00021ad0


	//   ....[215]....
        /*1b40*/ 	.word	0x00021ae0


	//   ....[216]....
        /*1b44*/ 	.word	0x00021b10


	//   ....[217]....
        /*1b48*/ 	.word	0x00021b20


	//   ....[218]....
        /*1b4c*/ 	.word	0x00021b50


	//   ....[219]....
        /*1b50*/ 	.word	0x00021b60


	//   ....[220]....
        /*1b54*/ 	.word	0x00022650


	//   ....[221]....
        /*1b58*/ 	.word	0x00022670


	//   ....[222]....
        /*1b5c*/ 	.word	0x00022680


	//   ....[223]....
        /*1b60*/ 	.word	0x00022690


	//   ....[224]....
        /*1b64*/ 	.word	0x000230b0


	//   ....[225]....
        /*1b68*/ 	.word	0x000230c0


	//   ....[226]....
        /*1b6c*/ 	.word	0x00023290


	//   ....[227]....
        /*1b70*/ 	.word	0x000232a0


	//   ....[228]....
        /*1b74*/ 	.word	0x00023480


	//   ....[229]....
        /*1b78*/ 	.word	0x00023490


	//   ....[230]....
        /*1b7c*/ 	.word	0x00023670


	//   ....[231]....
        /*1b80*/ 	.word	0x00023680


	//   ....[232]....
        /*1b84*/ 	.word	0x00023b00


	//   ....[233]....
        /*1b88*/ 	.word	0x00023b10


	//   ....[234]....
        /*1b8c*/ 	.word	0x00024b30


	//   ....[235]....
        /*1b90*/ 	.word	0x00024b40


	//   ....[236]....
        /*1b94*/ 	.word	0x00026ba0


	//   ....[237]....
        /*1b98*/ 	.word	0x00026bb0


	//   ....[238]....
        /*1b9c*/ 	.word	0x00026d90


	//   ....[239]....
        /*1ba0*/ 	.word	0x00026da0


	//   ....[240]....
        /*1ba4*/ 	.word	0x00026f80


	//   ....[241]....
        /*1ba8*/ 	.word	0x00026f90


	//   ....[242]....
        /*1bac*/ 	.word	0x00027170


	//   ....[243]....
        /*1bb0*/ 	.word	0x00027180


	//   ....[244]....
        /*1bb4*/ 	.word	0x000273b0


	//   ....[245]....
        /*1bb8*/ 	.word	0x000275a0


	//   ....[246]....
        /*1bbc*/ 	.word	0x000275d0


	//   ....[247]....
        /*1bc0*/ 	.word	0x00027600


	//   ....[248]....
        /*1bc4*/ 	.word	0x00027630


	//   ....[249]....
        /*1bc8*/ 	.word	0x00027660


	//   ....[250]....
        /*1bcc*/ 	.word	0x00027690


	//   ....[251]....
        /*1bd0*/ 	.word	0x00027820


	//   ....[252]....
        /*1bd4*/ 	.word	0x00027850


	//   ....[253]....
        /*1bd8*/ 	.word	0x00027880


	//   ....[254]....
        /*1bdc*/ 	.word	0x000278b0


	//   ....[255]....
        /*1be0*/ 	.word	0x000278e0


	//   ....[0]....
        /*1be4*/ 	.word	0x00027910


	//   ....[1]....
        /*1be8*/ 	.word	0x000279a0


	//   ....[2]....
        /*1bec*/ 	.word	0x000279d0


	//   ....[3]....
        /*1bf0*/ 	.word	0x000279e0


	//   ....[4]....
        /*1bf4*/ 	.word	0x00027a20


	//   ....[5]....
        /*1bf8*/ 	.word	0x00029020


	//   ....[6]....
        /*1bfc*/ 	.word	0x0002af50


	//   ....[7]....
        /*1c00*/ 	.word	0x0002af90


	//   ....[8]....
        /*1c04*/ 	.word	0x0002b0a0


	//   ....[9]....
        /*1c08*/ 	.word	0x0002b0b0


	//   ....[10]....
        /*1c0c*/ 	.word	0x0002b120


	//   ....[11]....
        /*1c10*/ 	.word	0x0002b130


	//   ....[12]....
        /*1c14*/ 	.word	0x0002b1a0


	//   ....[13]....
        /*1c18*/ 	.word	0x0002b1b0


	//   ....[14]....
        /*1c1c*/ 	.word	0x0002b220


	//   ....[15]....
        /*1c20*/ 	.word	0x0002b230


	//   ....[16]....
        /*1c24*/ 	.word	0x0002b2a0


	//   ....[17]....
        /*1c28*/ 	.word	0x0002b2b0


	//   ....[18]....
        /*1c2c*/ 	.word	0x0002b320


	//   ....[19]....
        /*1c30*/ 	.word	0x0002b330


	//   ....[20]....
        /*1c34*/ 	.word	0x0002b340


	//   ....[21]....
        /*1c38*/ 	.word	0x0002b3c0


	//   ....[22]....
        /*1c3c*/ 	.word	0x0002b730


	//   ....[23]....
        /*1c40*/ 	.word	0x0002b760


	//   ....[24]....
        /*1c44*/ 	.word	0x0002b880


	//   ....[25]....
        /*1c48*/ 	.word	0x0002b890


	//   ....[26]....
        /*1c4c*/ 	.word	0x0002b920


	//   ....[27]....
        /*1c50*/ 	.word	0x0002b930


	//   ....[28]....
        /*1c54*/ 	.word	0x0002b9c0


	//   ....[29]....
        /*1c58*/ 	.word	0x0002b9d0


	//   ....[30]....
        /*1c5c*/ 	.word	0x0002ba50


	//   ....[31]....
        /*1c60*/ 	.word	0x0002ba60


	//   ....[32]....
        /*1c64*/ 	.word	0x0002bae0


	//   ....[33]....
        /*1c68*/ 	.word	0x0002baf0


	//   ....[34]....
        /*1c6c*/ 	.word	0x0002bb70


	//   ....[35]....
        /*1c70*/ 	.word	0x0002bb80


	//   ....[36]....
        /*1c74*/ 	.word	0x0002bb90


	//   ....[37]....
        /*1c78*/ 	.word	0x0002bba0


	//   ....[38]....
        /*1c7c*/ 	.word	0x0002c2f0


	//   ....[39]....
        /*1c80*/ 	.word	0x0002c320


	//   ....[40]....
        /*1c84*/ 	.word	0x0002c340


	//   ....[41]....
        /*1c88*/ 	.word	0x0002c3c0


	//   ....[42]....
        /*1c8c*/ 	.word	0x0002c3e0


	//   ....[43]....
        /*1c90*/ 	.word	0x0002c460


	//   ....[44]....
        /*1c94*/ 	.word	0x0002c480


	//   ....[45]....
        /*1c98*/ 	.word	0x0002c500


	//   ....[46]....
        /*1c9c*/ 	.word	0x0002c520


	//   ....[47]....
        /*1ca0*/ 	.word	0x0002c5a0


	//   ....[48]....
        /*1ca4*/ 	.word	0x0002c5c0


	//   ....[49]....
        /*1ca8*/ 	.word	0x0002c640


	//   ....[50]....
        /*1cac*/ 	.word	0x0002c660


	//   ....[51]....
        /*1cb0*/ 	.word	0x0002c6e0


	//   ....[52]....
        /*1cb4*/ 	.word	0x0002c6f0


	//   ....[53]....
        /*1cb8*/ 	.word	0x0002c700


	//   ....[54]....
        /*1cbc*/ 	.word	0x0002ce40


	//   ....[55]....
        /*1cc0*/ 	.word	0x0002ce60


	//   ....[56]....
        /*1cc4*/ 	.word	0x0002cec0


	//   ....[57]....
        /*1cc8*/ 	.word	0x0002ced0


	//   ....[58]....
        /*1ccc*/ 	.word	0x0002cf20


	//   ....[59]....
        /*1cd0*/ 	.word	0x0002cf30


	//   ....[60]....
        /*1cd4*/ 	.word	0x0002cf80


	//   ....[61]....
        /*1cd8*/ 	.word	0x0002cf90


	//   ....[62]....
        /*1cdc*/ 	.word	0x0002cfe0


	//   ....[63]....
        /*1ce0*/ 	.word	0x0002cff0


	//   ....[64]....
        /*1ce4*/ 	.word	0x0002d040


	//   ....[65]....
        /*1ce8*/ 	.word	0x0002d050


	//   ....[66]....
        /*1cec*/ 	.word	0x0002d0a0


	//   ....[67]....
        /*1cf0*/ 	.word	0x0002d0b0


	//   ....[68]....
        /*1cf4*/ 	.word	0x0002d0c0


	//   ....[69]....
        /*1cf8*/ 	.word	0x0002d110


	//   ....[70]....
        /*1cfc*/ 	.word	0x0002d430


	//   ....[71]....
        /*1d00*/ 	.word	0x0002d440


	//   ....[72]....
        /*1d04*/ 	.word	0x0002d4a0


	//   ....[73]....
        /*1d08*/ 	.word	0x0002d4b0


	//   ....[74]....
        /*1d0c*/ 	.word	0x0002d500


	//   ....[75]....
        /*1d10*/ 	.word	0x0002d510


	//   ....[76]....
        /*1d14*/ 	.word	0x0002d560


	//   ....[77]....
        /*1d18*/ 	.word	0x0002d570


	//   ....[78]....
        /*1d1c*/ 	.word	0x0002d5c0


	//   ....[79]....
        /*1d20*/ 	.word	0x0002d5d0


	//   ....[80]....
        /*1d24*/ 	.word	0x0002d620


	//   ....[81]....
        /*1d28*/ 	.word	0x0002d630


	//   ....[82]....
        /*1d2c*/ 	.word	0x0002d680


	//   ....[83]....
        /*1d30*/ 	.word	0x0002d690


	//   ....[84]....
        /*1d34*/ 	.word	0x0002d6a0


	//   ....[85]....
        /*1d38*/ 	.word	0x0002d6f0


	//   ....[86]....
        /*1d3c*/ 	.word	0x0002edd0


	//   ....[87]....
        /*1d40*/ 	.word	0x0002ee00


	//   ....[88]....
        /*1d44*/ 	.word	0x0002ee60


	//   ....[89]....
        /*1d48*/ 	.word	0x0002ee90


	//   ....[90]....
        /*1d4c*/ 	.word	0x0002eec0


	//   ....[91]....
        /*1d50*/ 	.word	0x0002eef0


	//   ....[92]....
        /*1d54*/ 	.word	0x0002ef20


	//   ....[93]....
        /*1d58*/ 	.word	0x0002ef50


	//   ....[94]....
        /*1d5c*/ 	.word	0x0002f0f0


	//   ....[95]....
        /*1d60*/ 	.word	0x0002f120


	//   ....[96]....
        /*1d64*/ 	.word	0x0002f150


	//   ....[97]....
        /*1d68*/ 	.word	0x0002f180


	//   ....[98]....
        /*1d6c*/ 	.word	0x0002f1b0


	//   ....[99]....
        /*1d70*/ 	.word	0x0002f1e0


	//   ....[100]....
        /*1d74*/ 	.word	0x0002f2a0


	//   ....[101]....
        /*1d78*/ 	.word	0x0002f2c0


	//   ....[102]....
        /*1d7c*/ 	.word	0x0002f2e0


	//   ....[103]....
        /*1d80*/ 	.word	0x0002f340


	//   ....[104]....
        /*1d84*/ 	.word	0x0002fd80


	//   ....[105]....
        /*1d88*/ 	.word	0x00030120


	//   ....[106]....
        /*1d8c*/ 	.word	0x000301b0


	//   ....[107]....
        /*1d90*/ 	.word	0x00030250


	//   ....[108]....
        /*1d94*/ 	.word	0x000302e0


	//   ....[109]....
        /*1d98*/ 	.word	0x00030380


	//   ....[110]....
        /*1d9c*/ 	.word	0x00030410


	//   ....[111]....
        /*1da0*/ 	.word	0x000304b0


	//   ....[112]....
        /*1da4*/ 	.word	0x00030540


	//   ....[113]....
        /*1da8*/ 	.word	0x00030630


	//   ....[114]....
        /*1dac*/ 	.word	0x000306c0


	//   ....[115]....
        /*1db0*/ 	.word	0x00030760


	//   ....[116]....
        /*1db4*/ 	.word	0x000307f0


	//   ....[117]....
        /*1db8*/ 	.word	0x00030890


	//   ....[118]....
        /*1dbc*/ 	.word	0x00030920


	//   ....[119]....
        /*1dc0*/ 	.word	0x000309c0


	//   ....[120]....
        /*1dc4*/ 	.word	0x00030a50


	//   ....[121]....
        /*1dc8*/ 	.word	0x00030b40


	//   ....[122]....
        /*1dcc*/ 	.word	0x00030bd0


	//   ....[123]....
        /*1dd0*/ 	.word	0x00030c60


	//   ....[124]....
        /*1dd4*/ 	.word	0x00030cf0


	//   ....[125]....
        /*1dd8*/ 	.word	0x00030d80


	//   ....[126]....
        /*1ddc*/ 	.word	0x00030e10


	//   ....[127]....
        /*1de0*/ 	.word	0x00030ea0


	//   ....[128]....
        /*1de4*/ 	.word	0x00030f30


	//   ....[129]....
        /*1de8*/ 	.word	0x00031000


	//   ....[130]....
        /*1dec*/ 	.word	0x000310a0


	//   ....[131]....
        /*1df0*/ 	.word	0x00031130


	//   ....[132]....
        /*1df4*/ 	.word	0x00031180


	//   ....[133]....
        /*1df8*/ 	.word	0x000311d0


	//   ....[134]....
        /*1dfc*/ 	.word	0x00031260


	//   ....[135]....
        /*1e00*/ 	.word	0x000312f0


	//   ....[136]....
        /*1e04*/ 	.word	0x00031340


	//   ....[137]....
        /*1e08*/ 	.word	0x00031390


	//   ....[138]....
        /*1e0c*/ 	.word	0x00031420


	//   ....[139]....
        /*1e10*/ 	.word	0x000314b0


	//   ....[140]....
        /*1e14*/ 	.word	0x00031500


	//   ....[141]....
        /*1e18*/ 	.word	0x00031550


	//   ....[142]....
        /*1e1c*/ 	.word	0x000315e0


	//   ....[143]....
        /*1e20*/ 	.word	0x00031670


	//   ....[144]....
        /*1e24*/ 	.word	0x000316c0


	//   ....[145]....
        /*1e28*/ 	.word	0x00031710


	//   ....[146]....
        /*1e2c*/ 	.word	0x00031810


	//   ....[147]....
        /*1e30*/ 	.word	0x000318c0


	//   ....[148]....
        /*1e34*/ 	.word	0x00031910


	//   ....[149]....
        /*1e38*/ 	.word	0x00031960


	//   ....[150]....
        /*1e3c*/ 	.word	0x00031a70


	//   ....[151]....
        /*1e40*/ 	.word	0x00031ac0


	//   ....[152]....
        /*1e44*/ 	.word	0x00031b10


	//   ....[153]....
        /*1e48*/ 	.word	0x00031b60


	//   ....[154]....
        /*1e4c*/ 	.word	0x00031c80


	//   ....[155]....
        /*1e50*/ 	.word	0x00031d20


	//   ....[156]....
        /*1e54*/ 	.word	0x00031d80


	//   ....[157]....
        /*1e58*/ 	.word	0x00031df0


	//   ....[158]....
        /*1e5c*/ 	.word	0x00031e90


	//   ....[159]....
        /*1e60*/ 	.word	0x00031ee0


	//   ....[160]....
        /*1e64*/ 	.word	0x00031f30


	//   ....[161]....
        /*1e68*/ 	.word	0x00031f80


	//   ....[162]....
        /*1e6c*/ 	.word	0x00032320


	//   ....[163]....
        /*1e70*/ 	.word	0x00032440


	//   ....[164]....
        /*1e74*/ 	.word	0x00032570


	//   ....[165]....
        /*1e78*/ 	.word	0x00032680


	//   ....[166]....
        /*1e7c*/ 	.word	0x000327b0


	//   ....[167]....
        /*1e80*/ 	.word	0x000328d0


	//   ....[168]....
        /*1e84*/ 	.word	0x000329f0


	//   ....[169]....
        /*1e88*/ 	.word	0x00032b10


	//   ....[170]....
        /*1e8c*/ 	.word	0x00032c40


	//   ....[171]....
        /*1e90*/ 	.word	0x00032d60


	//   ....[172]....
        /*1e94*/ 	.word	0x00032e80


	//   ....[173]....
        /*1e98*/ 	.word	0x00032f10


	//   ....[174]....
        /*1e9c*/ 	.word	0x00032f90


	//   ....[175]....
        /*1ea0*/ 	.word	0x00033000


	//   ....[176]....
        /*1ea4*/ 	.word	0x00033060


	//   ....[177]....
        /*1ea8*/ 	.word	0x000330b0


	//   ....[178]....
        /*1eac*/ 	.word	0x00033130


	//   ....[179]....
        /*1eb0*/ 	.word	0x000331a0


	//   ....[180]....
        /*1eb4*/ 	.word	0x00033200


	//   ....[181]....
        /*1eb8*/ 	.word	0x00033250


	//   ....[182]....
        /*1ebc*/ 	.word	0x000332d0


	//   ....[183]....
        /*1ec0*/ 	.word	0x00033340


	//   ....[184]....
        /*1ec4*/ 	.word	0x000333a0


	//   ....[185]....
        /*1ec8*/ 	.word	0x000333f0


	//   ....[186]....
        /*1ecc*/ 	.word	0x00033470


	//   ....[187]....
        /*1ed0*/ 	.word	0x000334e0


	//   ....[188]....
        /*1ed4*/ 	.word	0x00033540


	//   ....[189]....
        /*1ed8*/ 	.word	0x00033590


	//   ....[190]....
        /*1edc*/ 	.word	0x00033610


	//   ....[191]....
        /*1ee0*/ 	.word	0x00033680


	//   ....[192]....
        /*1ee4*/ 	.word	0x000336e0


	//   ....[193]....
        /*1ee8*/ 	.word	0x00033730


	//   ....[194]....
        /*1eec*/ 	.word	0x000337b0


	//   ....[195]....
        /*1ef0*/ 	.word	0x00033820


	//   ....[196]....
        /*1ef4*/ 	.word	0x00033880


	//   ....[197]....
        /*1ef8*/ 	.word	0x000338d0


	//   ....[198]....
        /*1efc*/ 	.word	0x00033950


	//   ....[199]....
        /*1f00*/ 	.word	0x000339c0


	//   ....[200]....
        /*1f04*/ 	.word	0x00033a20


	//   ....[201]....
        /*1f08*/ 	.word	0x00033a70


	//   ....[202]....
        /*1f0c*/ 	.word	0x00033af0


	//   ....[203]....
        /*1f10*/ 	.word	0x00033b60


	//   ....[204]....
        /*1f14*/ 	.word	0x00033bc0


	//   ....[205]....
        /*1f18*/ 	.word	0x00033c10


	//   ....[206]....
        /*1f1c*/ 	.word	0x00033c90


	//   ....[207]....
        /*1f20*/ 	.word	0x00033d00


	//   ....[208]....
        /*1f24*/ 	.word	0x00033d60


	//   ....[209]....
        /*1f28*/ 	.word	0x00033db0


	//   ....[210]....
        /*1f2c*/ 	.word	0x00033e30


	//   ....[211]....
        /*1f30*/ 	.word	0x00033ea0


	//   ....[212]....
        /*1f34*/ 	.word	0x00033f00


	//   ....[213]....
        /*1f38*/ 	.word	0x00033f50


	//   ....[214]....
        /*1f3c*/ 	.word	0x00033fd0


	//   ....[215]....
        /*1f40*/ 	.word	0x00034040


	//   ....[216]....
        /*1f44*/ 	.word	0x000340a0


	//   ....[217]....
        /*1f48*/ 	.word	0x000340f0


	//   ....[218]....
        /*1f4c*/ 	.word	0x00034170


	//   ....[219]....
        /*1f50*/ 	.word	0x000341e0


	//   ....[220]....
        /*1f54*/ 	.word	0x00034240


	//   ....[221]....
        /*1f58*/ 	.word	0x00034290


	//   ....[222]....
        /*1f5c*/ 	.word	0x00034310


	//   ....[223]....
        /*1f60*/ 	.word	0x00034380


	//   ....[224]....
        /*1f64*/ 	.word	0x000343e0


	//   ....[225]....
        /*1f68*/ 	.word	0x00034430


	//   ....[226]....
        /*1f6c*/ 	.word	0x000344b0


	//   ....[227]....
        /*1f70*/ 	.word	0x00034520


	//   ....[228]....
        /*1f74*/ 	.word	0x00034580


	//   ....[229]....
        /*1f78*/ 	.word	0x000345d0


	//   ....[230]....
        /*1f7c*/ 	.word	0x00034650


	//   ....[231]....
        /*1f80*/ 	.word	0x000346c0


	//   ....[232]....
        /*1f84*/ 	.word	0x00034720


	//   ....[233]....
        /*1f88*/ 	.word	0x00034770


	//   ....[234]....
        /*1f8c*/ 	.word	0x000347f0


	//   ....[235]....
        /*1f90*/ 	.word	0x00034860


	//   ....[236]....
        /*1f94*/ 	.word	0x000348c0


	//   ....[237]....
        /*1f98*/ 	.word	0x00034910


	//   ....[238]....
        /*1f9c*/ 	.word	0x00034990


	//   ....[239]....
        /*1fa0*/ 	.word	0x00034a00


	//   ....[240]....
        /*1fa4*/ 	.word	0x00034a60


	//   ....[241]....
        /*1fa8*/ 	.word	0x00034ab0


	//   ....[242]....
        /*1fac*/ 	.word	0x00034b30


	//   ....[243]....
        /*1fb0*/ 	.word	0x00034ba0


	//   ....[244]....
        /*1fb4*/ 	.word	0x00034c00


	//   ....[245]....
        /*1fb8*/ 	.word	0x00034c50


	//   ....[246]....
        /*1fbc*/ 	.word	0x00034cd0


	//   ....[247]....
        /*1fc0*/ 	.word	0x00034d40


	//   ....[248]....
        /*1fc4*/ 	.word	0x00034da0


	//   ....[249]....
        /*1fc8*/ 	.word	0x00034df0


	//   ....[250]....
        /*1fcc*/ 	.word	0x00034e70


	//   ....[251]....
        /*1fd0*/ 	.word	0x00034ee0


	//   ....[252]....
        /*1fd4*/ 	.word	0x00034f40


	//   ....[253]....
        /*1fd8*/ 	.word	0x00034f90


	//   ....[254]....
        /*1fdc*/ 	.word	0x00035010


	//   ....[255]....
        /*1fe0*/ 	.word	0x00035080


	//   ....[0]....
        /*1fe4*/ 	.word	0x000350e0


	//   ....[1]....
        /*1fe8*/ 	.word	0x00035130


	//   ....[2]....
        /*1fec*/ 	.word	0x000351b0


	//   ....[3]....
        /*1ff0*/ 	.word	0x00035220


	//   ....[4]....
        /*1ff4*/ 	.word	0x00035280


	//   ....[5]....
        /*1ff8*/ 	.word	0x000352d0


	//   ....[6]....
        /*1ffc*/ 	.word	0x00035350


	//   ....[7]....
        /*2000*/ 	.word	0x000353c0


	//   ....[8]....
        /*2004*/ 	.word	0x00035420


	//   ....[9]....
        /*2008*/ 	.word	0x00035470


	//   ....[10]....
        /*200c*/ 	.word	0x000354f0


	//   ....[11]....
        /*2010*/ 	.word	0x00035560


	//   ....[12]....
        /*2014*/ 	.word	0x000355c0


	//   ....[13]....
        /*2018*/ 	.word	0x00035610


	//   ....[14]....
        /*201c*/ 	.word	0x00035690


	//   ....[15]....
        /*2020*/ 	.word	0x00035700


	//   ....[16]....
        /*2024*/ 	.word	0x00035760


	//   ....[17]....
        /*2028*/ 	.word	0x000357b0


	//   ....[18]....
        /*202c*/ 	.word	0x00035830


	//   ....[19]....
        /*2030*/ 	.word	0x000358a0


	//   ....[20]....
        /*2034*/ 	.word	0x00035900


	//   ....[21]....
        /*2038*/ 	.word	0x00035950


	//   ....[22]....
        /*203c*/ 	.word	0x000359d0


	//   ....[23]....
        /*2040*/ 	.word	0x00035a40


	//   ....[24]....
        /*2044*/ 	.word	0x00035aa0


	//   ....[25]....
        /*2048*/ 	.word	0x00035af0


	//   ....[26]....
        /*204c*/ 	.word	0x00035b70


	//   ....[27]....
        /*2050*/ 	.word	0x00035be0


	//   ....[28]....
        /*2054*/ 	.word	0x00035c40


	//   ....[29]....
        /*2058*/ 	.word	0x00035c90


	//   ....[30]....
        /*205c*/ 	.word	0x00035d10


	//   ....[31]....
        /*2060*/ 	.word	0x00035d80


	//   ....[32]....
        /*2064*/ 	.word	0x00035de0


	//   ....[33]....
        /*2068*/ 	.word	0x00035e30


	//   ....[34]....
        /*206c*/ 	.word	0x00035ed0


	//   ....[35]....
        /*2070*/ 	.word	0x00035f20


	//   ....[36]....
        /*2074*/ 	.word	0x00035fb0


	//   ....[37]....
        /*2078*/ 	.word	0x00036040


	//   ....[38]....
        /*207c*/ 	.word	0x000360d0


	//   ....[39]....
        /*2080*/ 	.word	0x00036160


	//   ....[40]....
        /*2084*/ 	.word	0x000361f0


	//   ....[41]....
        /*2088*/ 	.word	0x00036280


	//   ....[42]....
        /*208c*/ 	.word	0x00036300


	//   ....[43]....
        /*2090*/ 	.word	0x00036350


	//   ....[44]....
        /*2094*/ 	.word	0x000363f0


	//   ....[45]....
        /*2098*/ 	.word	0x00036480


	//   ....[46]....
        /*209c*/ 	.word	0x00036510


	//   ....[47]....
        /*20a0*/ 	.word	0x00036560


	//   ....[48]....
        /*20a4*/ 	.word	0x000365f0


	//   ....[49]....
        /*20a8*/ 	.word	0x00036680


	//   ....[50]....
        /*20ac*/ 	.word	0x00036710


	//   ....[51]....
        /*20b0*/ 	.word	0x000367a0


	//   ....[52]....
        /*20b4*/ 	.word	0x00036830


	//   ....[53]....
        /*20b8*/ 	.word	0x000368c0


	//   ....[54]....
        /*20bc*/ 	.word	0x00036980


	//   ....[55]....
        /*20c0*/ 	.word	0x00036c60


	//   ....[56]....
        /*20c4*/ 	.word	0x00036d50


	//   ....[57]....
        /*20c8*/ 	.word	0x00036e30


	//   ....[58]....
        /*20cc*/ 	.word	0x00036f00


	//   ....[59]....
        /*20d0*/ 	.word	0x00036fe0


	//   ....[60]....
        /*20d4*/ 	.word	0x00037040


	//   ....[61]....
        /*20d8*/ 	.word	0x00037120


	//   ....[62]....
        /*20dc*/ 	.word	0x00037180


	//   ....[63]....
        /*20e0*/ 	.word	0x00037260


	//   ....[64]....
        /*20e4*/ 	.word	0x000372c0


	//   ....[65]....
        /*20e8*/ 	.word	0x000373a0


	//   ....[66]....
        /*20ec*/ 	.word	0x00037400


	//   ....[67]....
        /*20f0*/ 	.word	0x000374e0


	//   ....[68]....
        /*20f4*/ 	.word	0x00037540


	//   ....[69]....
        /*20f8*/ 	.word	0x00037620


	//   ....[70]....
        /*20fc*/ 	.word	0x00037680


	//   ....[71]....
        /*2100*/ 	.word	0x00037750


	//   ....[72]....
        /*2104*/ 	.word	0x000378e0


	//   ....[73]....
        /*2108*/ 	.word	0x00037970


	//   ....[74]....
        /*210c*/ 	.word	0x00037a90


	//   ....[75]....
        /*2110*/ 	.word	0x00037ae0


	//   ....[76]....
        /*2114*/ 	.word	0x00037c00


	//   ....[77]....
        /*2118*/ 	.word	0x00037c50


	//   ....[78]....
        /*211c*/ 	.word	0x00037d70


	//   ....[79]....
        /*2120*/ 	.word	0x00037dc0


	//   ....[80]....
        /*2124*/ 	.word	0x00037ec0


	//   ....[81]....
        /*2128*/ 	.word	0x00037f60


	//   ....[82]....
        /*212c*/ 	.word	0x00037fc0


	//   ....[83]....
        /*2130*/ 	.word	0x000380b0


	//   ....[84]....
        /*2134*/ 	.word	0x00038110


	//   ....[85]....
        /*2138*/ 	.word	0x00038200


	//   ....[86]....
        /*213c*/ 	.word	0x00038260


	//   ....[87]....
        /*2140*/ 	.word	0x00038340


	//   ....[88]....
        /*2144*/ 	.word	0x00038430


	//   ....[89]....
        /*2148*/ 	.word	0x00038490


	//   ....[90]....
        /*214c*/ 	.word	0x000384f0


	//   ....[91]....
        /*2150*/ 	.word	0x000385e0


	//   ....[92]....
        /*2154*/ 	.word	0x00038640


	//   ....[93]....
        /*2158*/ 	.word	0x00038730


	//   ....[94]....
        /*215c*/ 	.word	0x00038790


	//   ....[95]....
        /*2160*/ 	.word	0x00038880


	//   ....[96]....
        /*2164*/ 	.word	0x000388e0


	//   ....[97]....
        /*2168*/ 	.word	0x000389d0


	//   ....[98]....
        /*216c*/ 	.word	0x00038a30


	//   ....[99]....
        /*2170*/ 	.word	0x00038b20


	//   ....[100]....
        /*2174*/ 	.word	0x00038b80


	//   ....[101]....
        /*2178*/ 	.word	0x00038c70


	//   ....[102]....
        /*217c*/ 	.word	0x00038cd0


	//   ....[103]....
        /*2180*/ 	.word	0x00038db0


	//   ....[104]....
        /*2184*/ 	.word	0x00038ee0


	//   ....[105]....
        /*2188*/ 	.word	0x00038f80


	//   ....[106]....
        /*218c*/ 	.word	0x00038fe0


	//   ....[107]....
        /*2190*/ 	.word	0x000390a0


	//   ....[108]....
        /*2194*/ 	.word	0x00039100


	//   ....[109]....
        /*2198*/ 	.word	0x000391c0


	//   ....[110]....
        /*219c*/ 	.word	0x00039220


	//   ....[111]....
        /*21a0*/ 	.word	0x000392e0


	//   ....[112]....
        /*21a4*/ 	.word	0x00039340


	//   ....[113]....
        /*21a8*/ 	.word	0x00039400


	//   ....[114]....
        /*21ac*/ 	.word	0x00039460


	//   ....[115]....
        /*21b0*/ 	.word	0x00039520


	//   ....[116]....
        /*21b4*/ 	.word	0x00039580


	//   ....[117]....
        /*21b8*/ 	.word	0x00039640


	//   ....[118]....
        /*21bc*/ 	.word	0x000396a0


	//   ....[119]....
        /*21c0*/ 	.word	0x00039760


	//   ....[120]....
        /*21c4*/ 	.word	0x00039850


	//   ....[121]....
        /*21c8*/ 	.word	0x000398e0


	//   ....[122]....
        /*21cc*/ 	.word	0x00039940


	//   ....[123]....
        /*21d0*/ 	.word	0x00039a00


	//   ....[124]....
        /*21d4*/ 	.word	0x00039a60


	//   ....[125]....
        /*21d8*/ 	.word	0x00039b20


	//   ....[126]....
        /*21dc*/ 	.word	0x00039b80


	//   ....[127]....
        /*21e0*/ 	.word	0x00039c40


	//   ....[128]....
        /*21e4*/ 	.word	0x00039ca0


	//   ....[129]....
        /*21e8*/ 	.word	0x00039d60


	//   ....[130]....
        /*21ec*/ 	.word	0x00039dc0


	//   ....[131]....
        /*21f0*/ 	.word	0x00039e80


	//   ....[132]....
        /*21f4*/ 	.word	0x00039ee0


	//   ....[133]....
        /*21f8*/ 	.word	0x00039fa0


	//   ....[134]....
        /*21fc*/ 	.word	0x0003a000


	//   ....[135]....
        /*2200*/ 	.word	0x0003a0c0


	//   ....[136]....
        /*2204*/ 	.word	0x0003a2a0


	//   ....[137]....
        /*2208*/ 	.word	0x0003a340


	//   ....[138]....
        /*220c*/ 	.word	0x0003a4b0


	//   ....[139]....
        /*2210*/ 	.word	0x0003a520


	//   ....[140]....
        /*2214*/ 	.word	0x0003a590


	//   ....[141]....
        /*2218*/ 	.word	0x0003a600


	//   ....[142]....
        /*221c*/ 	.word	0x0003a670


	//   ....[143]....
        /*2220*/ 	.word	0x0003a6f0


	//   ....[144]....
        /*2224*/ 	.word	0x0003a770


	//   ....[145]....
        /*2228*/ 	.word	0x0003a800


	//   ....[146]....
        /*222c*/ 	.word	0x0003a870


	//   ....[147]....
        /*2230*/ 	.word	0x0003a8e0


	//   ....[148]....
        /*2234*/ 	.word	0x0003a950


	//   ....[149]....
        /*2238*/ 	.word	0x0003a9d0


	//   ....[150]....
        /*223c*/ 	.word	0x0003aa40


	//   ....[151]....
        /*2240*/ 	.word	0x0003aad0


	//   ....[152]....
        /*2244*/ 	.word	0x0003ab30


	//   ....[153]....
        /*2248*/ 	.word	0x0003abc0


	//   ....[154]....
        /*224c*/ 	.word	0x0003acf0


	//----- nvinfo : EIATTR_REG_RECONFIG
	.align		4
.L_328:
        /*2250*/ 	.byte	0x01, 0x54
	.zero		2


	//----- nvinfo : EIATTR_SYSCALL_OFFSETS
	.align		4
        /*2254*/ 	.byte	0x04, 0x46
        /*2256*/ 	.short	(.L_330 - .L_329)


	//   ....[0]....
.L_329:
        /*2258*/ 	.word	0x000025d0


	//   ....[1]....
        /*225c*/ 	.word	0x00002720


	//   ....[2]....
        /*2260*/ 	.word	0x0000d960


	//   ....[3]....
        /*2264*/ 	.word	0x0000dc80


	//   ....[4]....
        /*2268*/ 	.word	0x0002a570


	//   ....[5]....
        /*226c*/ 	.word	0x0002a6e0


	//   ....[6]....
        /*2270*/ 	.word	0x0002a830


	//   ....[7]....
        /*2274*/ 	.word	0x0002a970


	//   ....[8]....
        /*2278*/ 	.word	0x0002bfb0


	//----- nvinfo : EIATTR_MBARRIER_INSTR_OFFSETS
	.align		4
.L_330:
        /*227c*/ 	.byte	0x04, 0x39
        /*227e*/ 	.short	(.L_332 - .L_331)


	//   ....[0]....
.L_331:
        /*2280*/ 	.word	0x00000270
        /*2284*/ 	.word	0x000000ff
        /*2288*/ 	.word	0x00038800
        /*228c*/ 	.short	0x0100
        /*228e*/ 	.byte	0x08
	.zero		1


	//   ....[1]....
        /*2290*/ 	.word	0x00000280
        /*2294*/ 	.word	0x000000ff
        /*2298*/ 	.word	0x00038820
        /*229c*/ 	.short	0x0100
        /*229e*/ 	.byte	0x08
	.zero		1


	//   ....[2]....
        /*22a0*/ 	.word	0x00000370
        /*22a4*/ 	.word	0x000000ff
        /*22a8*/ 	.word	0x00038830
        /*22ac*/ 	.short	0x0100
        /*22ae*/ 	.byte	0x08
	.zero		1


	//   ....[3]....
        /*22b0*/ 	.word	0x00000380
        /*22b4*/ 	.word	0x000000ff
        /*22b8*/ 	.word	0x00038840
        /*22bc*/ 	.short	0x0100
        /*22be*/ 	.byte	0x08
	.zero		1


	//   ....[4]....
        /*22c0*/ 	.word	0x00000390
        /*22c4*/ 	.word	0x000000ff
        /*22c8*/ 	.word	0x00038838
        /*22cc*/ 	.short	0x0100
        /*22ce*/ 	.byte	0x08
	.zero		1


	//   ....[5]....
        /*22d0*/ 	.word	0x000003a0
        /*22d4*/ 	.word	0x000000ff
        /*22d8*/ 	.word	0x00038848
        /*22dc*/ 	.short	0x0100
        /*22de*/ 	.byte	0x08
	.zero		1


	//   ....[6]....
        /*22e0*/ 	.word	0x000004d0
        /*22e4*/ 	.word	0x000000ff
        /*22e8*/ 	.word	0x00038850
        /*22ec*/ 	.short	0x0100
        /*22ee*/ 	.byte	0x08
	.zero		1


	//   ....[7]....
        /*22f0*/ 	.word	0x000004e0
        /*22f4*/ 	.word	0x000000ff
        /*22f8*/ 	.word	0x00038860
        /*22fc*/ 	.short	0x0100
        /*22fe*/ 	.byte	0x08
	.zero		1


	//   ....[8]....
        /*2300*/ 	.word	0x000004f0
        /*2304*/ 	.word	0x000000ff
        /*2308*/ 	.word	0x00038858
        /*230c*/ 	.short	0x0100
        /*230e*/ 	.byte	0x08
	.zero		1


	//   ....[9]....
        /*2310*/ 	.word	0x00000500
        /*2314*/ 	.word	0x000000ff
        /*2318*/ 	.word	0x00038868
        /*231c*/ 	.short	0x0100
        /*231e*/ 	.byte	0x08
	.zero		1


	//   ....[10]....
        /*2320*/ 	.word	0x000005f0
        /*2324*/ 	.word	0x000000ff
        /*2328*/ 	.word	0x00038870
        /*232c*/ 	.short	0x0100
        /*232e*/ 	.byte	0x06
	.zero		1


	//   ....[11]....
        /*2330*/ 	.word	0x00000600
        /*2334*/ 	.word	0x000000ff
        /*2338*/ 	.word	0x00038880
        /*233c*/ 	.short	0x0100
        /*233e*/ 	.byte	0x06
	.zero		1


	//   ....[12]....
        /*2340*/ 	.word	0x00000610
        /*2344*/ 	.word	0x000000ff
        /*2348*/ 	.word	0x00038878
        /*234c*/ 	.short	0x0100
        /*234e*/ 	.byte	0x06
	.zero		1


	//   ....[13]....
        /*2350*/ 	.word	0x00000620
        /*2354*/ 	.word	0x000000ff
        /*2358*/ 	.word	0x00038888
        /*235c*/ 	.short	0x0100
        /*235e*/ 	.byte	0x06
	.zero		1


	//   ....[14]....
        /*2360*/ 	.word	0x00000750
        /*2364*/ 	.word	0x000000ff
        /*2368*/ 	.word	0x00038890
        /*236c*/ 	.short	0x0100
        /*236e*/ 	.byte	0x08
	.zero		1


	//   ....[15]....
        /*2370*/ 	.word	0x00000760
        /*2374*/ 	.word	0x000000ff
        /*2378*/ 	.word	0x000388a0
        /*237c*/ 	.short	0x0100
        /*237e*/ 	.byte	0x08
	.zero		1


	//   ....[16]....
        /*2380*/ 	.word	0x00000770
        /*2384*/ 	.word	0x000000ff
        /*2388*/ 	.word	0x00038898
        /*238c*/ 	.short	0x0100
        /*238e*/ 	.byte	0x08
	.zero		1


	//   ....[17]....
        /*2390*/ 	.word	0x00000780
        /*2394*/ 	.word	0x000000ff
        /*2398*/ 	.word	0x000388a8
        /*239c*/ 	.short	0x0100
        /*239e*/ 	.byte	0x08
	.zero		1


	//   ....[18]....
        /*23a0*/ 	.word	0x000008c0
        /*23a4*/ 	.word	0x000000ff
        /*23a8*/ 	.word	0x000388b0
        /*23ac*/ 	.short	0x0100
        /*23ae*/ 	.byte	0x08
	.zero		1


	//   ....[19]....
        /*23b0*/ 	.word	0x000008d0
        /*23b4*/ 	.word	0x000000ff
        /*23b8*/ 	.word	0x000388c0
        /*23bc*/ 	.short	0x0100
        /*23be*/ 	.byte	0x08
	.zero		1


	//   ....[20]....
        /*23c0*/ 	.word	0x000008e0
        /*23c4*/ 	.word	0x000000ff
        /*23c8*/ 	.word	0x000388b8
        /*23cc*/ 	.short	0x0100
        /*23ce*/ 	.byte	0x08
	.zero		1


	//   ....[21]....
        /*23d0*/ 	.word	0x000008f0
        /*23d4*/ 	.word	0x000000ff
        /*23d8*/ 	.word	0x000388c8
        /*23dc*/ 	.short	0x0100
        /*23de*/ 	.byte	0x08
	.zero		1


	//   ....[22]....
        /*23e0*/ 	.word	0x00003c70
        /*23e4*/ 	.word	0x00000058
        /*23e8*/ 	.word	0x00038890
        /*23ec*/ 	.short	0x010a
        /*23ee*/ 	.byte	0x3f
	.zero		1


	//   ....[23]....
        /*23f0*/ 	.word	0x00007eb0
        /*23f4*/ 	.word	0x00000058
        /*23f8*/ 	.word	0x00038890
        /*23fc*/ 	.short	0x010a
        /*23fe*/ 	.byte	0x3f
	.zero		1


	//   ....[24]....
        /*2400*/ 	.word	0x0000bf40
        /*2404*/ 	.word	0x00000058
        /*2408*/ 	.word	0x00038890
        /*240c*/ 	.short	0x010a
        /*240e*/ 	.byte	0x3f
	.zero		1


	//   ....[25]....
        /*2410*/ 	.word	0x0000c630
        /*2414*/ 	.word	0x0000000b
        /*2418*/ 	.word	0x00000000
        /*241c*/ 	.short	0x0101
        /*241e*/ 	.byte	0x3f
	.zero		1


	//   ....[26]....
        /*2420*/ 	.word	0x0000c670
        /*2424*/ 	.word	0x00000058
        /*2428*/ 	.word	0x000388b0
        /*242c*/ 	.short	0x010a
        /*242e*/ 	.byte	0x3f
	.zero		1


	//   ....[27]....
        /*2430*/ 	.word	0x0000cc80
        /*2434*/ 	.word	0x00000058
        /*2438*/ 	.word	0x00000000
        /*243c*/ 	.short	0x0101
        /*243e*/ 	.byte	0x3f
	.zero		1


	//   ....[28]....
        /*2440*/ 	.word	0x0000da00
        /*2444*/ 	.word	0x000000d8
        /*2448*/ 	.word	0x00038800
        /*244c*/ 	.short	0x010a
        /*244e*/ 	.byte	0x3f
	.zero		1


	//   ....[29]....
        /*2450*/ 	.word	0x0000da50
        /*2454*/ 	.word	0x000000d8
        /*2458*/ 	.word	0x00038800
        /*245c*/ 	.short	0x010a
        /*245e*/ 	.byte	0x3f
	.zero		1


	//   ....[30]....
        /*2460*/ 	.word	0x0000e7d0
        /*2464*/ 	.word	0x000000d8
        /*2468*/ 	.word	0x00038800
        /*246c*/ 	.short	0x010a
        /*246e*/ 	.byte	0x3f
	.zero		1


	//   ....[31]....
        /*2470*/ 	.word	0x00012f70
        /*2474*/ 	.word	0x000000d8
        /*2478*/ 	.word	0x00038800
        /*247c*/ 	.short	0x010a
        /*247e*/ 	.byte	0x3f
	.zero		1


	//   ....[32]....
        /*2480*/ 	.word	0x000172b0
        /*2484*/ 	.word	0x00000004
        /*2488*/ 	.word	0x00038830
        /*248c*/ 	.short	0x010a
        /*248e*/ 	.byte	0x3f
	.zero		1


	//   ....[33]....
        /*2490*/ 	.word	0x000172f0
        /*2494*/ 	.word	0x00000004
        /*2498*/ 	.word	0x00038830
        /*249c*/ 	.short	0x010a
        /*249e*/ 	.byte	0x3f
	.zero		1


	//   ....[34]....
        /*24a0*/ 	.word	0x00018fd0
        /*24a4*/ 	.word	0x00000035
        /*24a8*/ 	.word	0x00000000
        /*24ac*/ 	.short	0x0101
        /*24ae*/ 	.byte	0x3f
	.zero		1


	//   ....[35]....
        /*24b0*/ 	.word	0x00019600
        /*24b4*/ 	.word	0x00000004
        /*24b8*/ 	.word	0x00038850
        /*24bc*/ 	.short	0x010a
        /*24be*/ 	.byte	0x3f
	.zero		1


	//   ....[36]....
        /*24c0*/ 	.word	0x00019650
        /*24c4*/ 	.word	0x00000004
        /*24c8*/ 	.word	0x00038850
        /*24cc*/ 	.short	0x010a
        /*24ce*/ 	.byte	0x3f
	.zero		1


	//   ....[37]....
        /*24d0*/ 	.word	0x00019980
        /*24d4*/ 	.word	0x00000004
        /*24d8*/ 	.word	0x00000000
        /*24dc*/ 	.short	0x0101
        /*24de*/ 	.byte	0x3f
	.zero		1


	//   ....[38]....
        /*24e0*/ 	.word	0x00019b30
        /*24e4*/ 	.word	0x00000005
        /*24e8*/ 	.word	0x00038830
        /*24ec*/ 	.short	0x010a
        /*24ee*/ 	.byte	0x3f
	.zero		1


	//   ....[39]....
        /*24f0*/ 	.word	0x00019bb0
        /*24f4*/ 	.word	0x00000005
        /*24f8*/ 	.word	0x00038830
        /*24fc*/ 	.short	0x010a
        /*24fe*/ 	.byte	0x3f
	.zero		1


	//   ....[40]....
        /*2500*/ 	.word	0x0001b690
        /*2504*/ 	.word	0x000000a9
        /*2508*/ 	.word	0x00000000
        /*250c*/ 	.short	0x0101
        /*250e*/ 	.byte	0x3f
	.zero		1


	//   ....[41]....
        /*2510*/ 	.word	0x0001c6c0
        /*2514*/ 	.word	0x00000005
        /*2518*/ 	.word	0x00038850
        /*251c*/ 	.short	0x010a
        /*251e*/ 	.byte	0x3f
	.zero		1


	//   ....[42]....
        /*2520*/ 	.word	0x0001c710
        /*2524*/ 	.word	0x00000005
        /*2528*/ 	.word	0x00038850
        /*252c*/ 	.short	0x010a
        /*252e*/ 	.byte	0x3f
	.zero		1


	//   ....[43]....
        /*2530*/ 	.word	0x0001ca00
        /*2534*/ 	.word	0x00000005
        /*2538*/ 	.word	0x00000000
        /*253c*/ 	.short	0x0101
        /*253e*/ 	.byte	0x3f
	.zero		1


	//   ....[44]....
        /*2540*/ 	.word	0x0001cb40
        /*2544*/ 	.word	0x00000005
        /*2548*/ 	.word	0x00038830
        /*254c*/ 	.short	0x010a
        /*254e*/ 	.byte	0x3f
	.zero		1


	//   ....[45]....
        /*2550*/ 	.word	0x0001cbc0
        /*2554*/ 	.word	0x00000005
        /*2558*/ 	.word	0x00038830
        /*255c*/ 	.short	0x010a
        /*255e*/ 	.byte	0x3f
	.zero		1


	//   ....[46]....
        /*2560*/ 	.word	0x0001e440
        /*2564*/ 	.word	0x0000009a
        /*2568*/ 	.word	0x00000000
        /*256c*/ 	.short	0x0101
        /*256e*/ 	.byte	0x3f
	.zero		1


	//   ....[47]....
        /*2570*/ 	.word	0x0001ec90
        /*2574*/ 	.word	0x00000005
        /*2578*/ 	.word	0x00038850
        /*257c*/ 	.short	0x010a
        /*257e*/ 	.byte	0x3f
	.zero		1


	//   ....[48]....
        /*2580*/ 	.word	0x0001ece0
        /*2584*/ 	.word	0x00000005
        /*2588*/ 	.word	0x00038850
        /*258c*/ 	.short	0x010a
        /*258e*/ 	.byte	0x3f
	.zero		1


	//   ....[49]....
        /*2590*/ 	.word	0x0001efd0
        /*2594*/ 	.word	0x00000005
        /*2598*/ 	.word	0x00000000
        /*259c*/ 	.short	0x0101
        /*259e*/ 	.byte	0x3f
	.zero		1


	//   ....[50]....
        /*25a0*/ 	.word	0x00022ff0
        /*25a4*/ 	.word	0x00000008
        /*25a8*/ 	.word	0x00000000
        /*25ac*/ 	.short	0x0101
        /*25ae*/ 	.byte	0x3f
	.zero		1


	//   ....[51]....
        /*25b0*/ 	.word	0x00023a60
        /*25b4*/ 	.word	0x0000000e
        /*25b8*/ 	.word	0x00000000
        /*25bc*/ 	.short	0x0101
        /*25be*/ 	.byte	0x3f
	.zero		1


	//   ....[52]....
        /*25c0*/ 	.word	0x00029100
        /*25c4*/ 	.word	0x00000016
        /*25c8*/ 	.word	0x00038820
        /*25cc*/ 	.short	0x010a
        /*25ce*/ 	.byte	0x3f
	.zero		1


	//   ....[53]....
        /*25d0*/ 	.word	0x00029190
        /*25d4*/ 	.word	0x0000000a
        /*25d8*/ 	.word	0x000388a0
        /*25dc*/ 	.short	0x010a
        /*25de*/ 	.byte	0x3f
	.zero		1


	//   ....[54]....
        /*25e0*/ 	.word	0x000294e0
        /*25e4*/ 	.word	0x0000000a
        /*25e8*/ 	.word	0x000388c0
        /*25ec*/ 	.short	0x010a
        /*25ee*/ 	.byte	0x3f
	.zero		1


	//   ....[55]....
        /*25f0*/ 	.word	0x00029900
        /*25f4*/ 	.word	0x00000009
        /*25f8*/ 	.word	0x000388a0
        /*25fc*/ 	.short	0x010a
        /*25fe*/ 	.byte	0x3f
	.zero		1


	//   ....[56]....
        /*2600*/ 	.word	0x00029c40
        /*2604*/ 	.word	0x00000009
        /*2608*/ 	.word	0x000388c0
        /*260c*/ 	.short	0x010a
        /*260e*/ 	.byte	0x3f
	.zero		1


	//   ....[57]....
        /*2610*/ 	.word	0x0002ad60
        /*2614*/ 	.word	0x00000006
        /*2618*/ 	.word	0x00038880
        /*261c*/ 	.short	0x010a
        /*261e*/ 	.byte	0x3f
	.zero		1


	//   ....[58]....
        /*2620*/ 	.word	0x0002b4b0
        /*2624*/ 	.word	0x00000006
        /*2628*/ 	.word	0x00038870
        /*262c*/ 	.short	0x0107
        /*262e*/ 	.byte	0x3f
	.zero		1


	//   ....[59]....
        /*2630*/ 	.word	0x0002b570
        /*2634*/ 	.word	0x00000006
        /*2638*/ 	.word	0x00038870
        /*263c*/ 	.short	0x0101
        /*263e*/ 	.byte	0x3f
	.zero		1


	//   ....[60]....
        /*2640*/ 	.word	0x0002b5a0
        /*2644*/ 	.word	0x00000006
        /*2648*/ 	.word	0x00038840
        /*264c*/ 	.short	0x010a
        /*264e*/ 	.byte	0x3f
	.zero		1


	//   ....[61]....
        /*2650*/ 	.word	0x0002bcd0
        /*2654*/ 	.word	0x00000006
        /*2658*/ 	.word	0x00038830
        /*265c*/ 	.short	0x0107
        /*265e*/ 	.byte	0x3f
	.zero		1


	//   ....[62]....
        /*2660*/ 	.word	0x0002bdc0
        /*2664*/ 	.word	0x00000006
        /*2668*/ 	.word	0x00038830
        /*266c*/ 	.short	0x0101
        /*266e*/ 	.byte	0x3f
	.zero		1


	//   ....[63]....
        /*2670*/ 	.word	0x0002c830
        /*2674*/ 	.word	0x00000016
        /*2678*/ 	.word	0x00038800
        /*267c*/ 	.short	0x0107
        /*267e*/ 	.byte	0x3f
	.zero		1


	//   ....[64]....
        /*2680*/ 	.word	0x0002c940
        /*2684*/ 	.word	0x00000016
        /*2688*/ 	.word	0x00038800
        /*268c*/ 	.short	0x0101
        /*268e*/ 	.byte	0x3f
	.zero		1


	//   ....[65]....
        /*2690*/ 	.word	0x0002c960
        /*2694*/ 	.word	0x00000016
        /*2698*/ 	.word	0x00038820
        /*269c*/ 	.short	0x010a
        /*269e*/ 	.byte	0x3f
	.zero		1


	//   ....[66]....
        /*26a0*/ 	.word	0x0002cc90
        /*26a4*/ 	.word	0x00000000
        /*26a8*/ 	.word	0x00038880
        /*26ac*/ 	.short	0x010a
        /*26ae*/ 	.byte	0x3f
	.zero		1


	//   ....[67]....
        /*26b0*/ 	.word	0x0002d1a0
        /*26b4*/ 	.word	0x00000000
        /*26b8*/ 	.word	0x00038870
        /*26bc*/ 	.short	0x0107
        /*26be*/ 	.byte	0x3f
	.zero		1


	//   ....[68]....
        /*26c0*/ 	.word	0x0002d260
        /*26c4*/ 	.word	0x00000000
        /*26c8*/ 	.word	0x00038870
        /*26cc*/ 	.short	0x0101
        /*26ce*/ 	.byte	0x3f
	.zero		1


	//   ....[69]....
        /*26d0*/ 	.word	0x0002d290
        /*26d4*/ 	.word	0x00000000
        /*26d8*/ 	.word	0x00038840
        /*26dc*/ 	.short	0x010a
        /*26de*/ 	.byte	0x3f
	.zero		1


	//   ....[70]....
        /*26e0*/ 	.word	0x0002d780
        /*26e4*/ 	.word	0x00000000
        /*26e8*/ 	.word	0x00038830
        /*26ec*/ 	.short	0x0107
        /*26ee*/ 	.byte	0x3f
	.zero		1


	//   ....[71]....
        /*26f0*/ 	.word	0x0002d840
        /*26f4*/ 	.word	0x00000000
        /*26f8*/ 	.word	0x00038830
        /*26fc*/ 	.short	0x0101
        /*26fe*/ 	.byte	0x3f
	.zero		1


	//   ....[72]....
        /*2700*/ 	.word	0x0002d8d0
        /*2704*/ 	.word	0x00000011
        /*2708*/ 	.word	0x00038870
        /*270c*/ 	.short	0x010a
        /*270e*/ 	.byte	0x3f
	.zero		1


	//   ....[73]....
        /*2710*/ 	.word	0x0002d960
        /*2714*/ 	.word	0x00000011
        /*2718*/ 	.word	0x00038860
        /*271c*/ 	.short	0x010a
        /*271e*/ 	.byte	0x3f
	.zero		1


	//   ....[74]....
        /*2720*/ 	.word	0x0002e0d0
        /*2724*/ 	.word	0x00000011
        /*2728*/ 	.word	0x00038850
        /*272c*/ 	.short	0x0101
        /*272e*/ 	.byte	0x3f
	.zero		1


	//   ....[75]....
        /*2730*/ 	.word	0x0002e160
        /*2734*/ 	.word	0x00000011
        /*2738*/ 	.word	0x00000000
        /*273c*/ 	.short	0x0101
        /*273e*/ 	.byte	0x3f
	.zero		1


	//   ....[76]....
        /*2740*/ 	.word	0x0002e320
        /*2744*/ 	.word	0x00000012
        /*2748*/ 	.word	0x00038870
        /*274c*/ 	.short	0x010a
        /*274e*/ 	.byte	0x3f
	.zero		1


	//   ....[77]....
        /*2750*/ 	.word	0x0002e3a0
        /*2754*/ 	.word	0x00000012
        /*2758*/ 	.word	0x00038860
        /*275c*/ 	.short	0x010a
        /*275e*/ 	.byte	0x3f
	.zero		1


	//   ....[78]....
        /*2760*/ 	.word	0x0002eb20
        /*2764*/ 	.word	0x00000012
        /*2768*/ 	.word	0x00038850
        /*276c*/ 	.short	0x0101
        /*276e*/ 	.byte	0x3f
	.zero		1


	//   ....[79]....
        /*2770*/ 	.word	0x0002ebe0
        /*2774*/ 	.word	0x00000012
        /*2778*/ 	.word	0x00000000
        /*277c*/ 	.short	0x0101
        /*277e*/ 	.byte	0x3f
	.zero		1


	//   ....[80]....
        /*2780*/ 	.word	0x0002fd00
        /*2784*/ 	.word	0x00000007
        /*2788*/ 	.word	0x00038820
        /*278c*/ 	.short	0x010a
        /*278e*/ 	.byte	0x3f
	.zero		1


	//   ....[81]....
        /*2790*/ 	.word	0x0002fe70
        /*2794*/ 	.word	0x00000005
        /*2798*/ 	.word	0x00038840
        /*279c*/ 	.short	0x010a
        /*279e*/ 	.byte	0x3f
	.zero		1


	//   ....[82]....
        /*27a0*/ 	.word	0x0002ff10
        /*27a4*/ 	.word	0x00000003
        /*27a8*/ 	.word	0x00038840
        /*27ac*/ 	.short	0x010a
        /*27ae*/ 	.byte	0x3f
	.zero		1


	//   ....[83]....
        /*27b0*/ 	.word	0x0002ff50
        /*27b4*/ 	.word	0x00000005
        /*27b8*/ 	.word	0x00038860
        /*27bc*/ 	.short	0x010a
        /*27be*/ 	.byte	0x3f
	.zero		1


	//   ....[84]....
        /*27c0*/ 	.word	0x0002ff90
        /*27c4*/ 	.word	0x00000003
        /*27c8*/ 	.word	0x00038860
        /*27cc*/ 	.short	0x010a
        /*27ce*/ 	.byte	0x3f
	.zero		1


	//   ....[85]....
        /*27d0*/ 	.word	0x0002ffd0
        /*27d4*/ 	.word	0x00000005
        /*27d8*/ 	.word	0x00038880
        /*27dc*/ 	.short	0x010a
        /*27de*/ 	.byte	0x3f
	.zero		1


	//   ....[86]....
        /*27e0*/ 	.word	0x00030010
        /*27e4*/ 	.word	0x00000003
        /*27e8*/ 	.word	0x00038880
        /*27ec*/ 	.short	0x010a
        /*27ee*/ 	.byte	0x3f
	.zero		1


	//   ....[87]....
        /*27f0*/ 	.word	0x00030070
        /*27f4*/ 	.word	0x00000058
        /*27f8*/ 	.word	0x00038890
        /*27fc*/ 	.short	0x010a
        /*27fe*/ 	.byte	0x3f
	.zero		1


	//   ....[88]....
        /*2800*/ 	.word	0x00030580
        /*2804*/ 	.word	0x00000058
        /*2808*/ 	.word	0x00038890
        /*280c*/ 	.short	0x010a
        /*280e*/ 	.byte	0x3f
	.zero		1


	//   ....[89]....
        /*2810*/ 	.word	0x00030a90
        /*2814*/ 	.word	0x00000058
        /*2818*/ 	.word	0x00038890
        /*281c*/ 	.short	0x010a
        /*281e*/ 	.byte	0x3f
	.zero		1


	//   ....[90]....
        /*2820*/ 	.word	0x00030f60
        /*2824*/ 	.word	0x00000058
        /*2828*/ 	.word	0x000388b0
        /*282c*/ 	.short	0x010a
        /*282e*/ 	.byte	0x3f
	.zero		1


	//   ....[91]....
        /*2830*/ 	.word	0x00031750
        /*2834*/ 	.word	0x000000d8
        /*2838*/ 	.word	0x00038800
        /*283c*/ 	.short	0x010a
        /*283e*/ 	.byte	0x3f
	.zero		1


	//   ....[92]....
        /*2840*/ 	.word	0x00032090
        /*2844*/ 	.word	0x000000d8
        /*2848*/ 	.word	0x00038800
        /*284c*/ 	.short	0x010a
        /*284e*/ 	.byte	0x3f
	.zero		1


	//   ....[93]....
        /*2850*/ 	.word	0x000320e0
        /*2854*/ 	.word	0x00000004
        /*2858*/ 	.word	0x00038830
        /*285c*/ 	.short	0x010a
        /*285e*/ 	.byte	0x3f
	.zero		1


	//   ....[94]....
        /*2860*/ 	.word	0x00032130
        /*2864*/ 	.word	0x00000004
        /*2868*/ 	.word	0x00038850
        /*286c*/ 	.short	0x010a
        /*286e*/ 	.byte	0x3f
	.zero		1


	//   ....[95]....
        /*2870*/ 	.word	0x00032180
        /*2874*/ 	.word	0x00000005
        /*2878*/ 	.word	0x00038830
        /*287c*/ 	.short	0x010a
        /*287e*/ 	.byte	0x3f
	.zero		1


	//   ....[96]....
        /*2880*/ 	.word	0x000321d0
        /*2884*/ 	.word	0x00000005
        /*2888*/ 	.word	0x00038850
        /*288c*/ 	.short	0x010a
        /*288e*/ 	.byte	0x3f
	.zero		1


	//   ....[97]....
        /*2890*/ 	.word	0x00032220
        /*2894*/ 	.word	0x00000005
        /*2898*/ 	.word	0x00038830
        /*289c*/ 	.short	0x010a
        /*289e*/ 	.byte	0x3f
	.zero		1


	//   ....[98]....
        /*28a0*/ 	.word	0x00032270
        /*28a4*/ 	.word	0x00000005
        /*28a8*/ 	.word	0x00038850
        /*28ac*/ 	.short	0x010a
        /*28ae*/ 	.byte	0x3f
	.zero		1


	//   ....[99]....
        /*28b0*/ 	.word	0x00036a40
        /*28b4*/ 	.word	0x00000016
        /*28b8*/ 	.word	0x00038820
        /*28bc*/ 	.short	0x010a
        /*28be*/ 	.byte	0x3f
	.zero		1


	//   ....[100]....
        /*28c0*/ 	.word	0x00036a90
        /*28c4*/ 	.word	0x0000000a
        /*28c8*/ 	.word	0x000388a0
        /*28cc*/ 	.short	0x010a
        /*28ce*/ 	.byte	0x3f
	.zero		1


	//   ....[101]....
        /*28d0*/ 	.word	0x00036ae0
        /*28d4*/ 	.word	0x0000000a
        /*28d8*/ 	.word	0x000388c0
        /*28dc*/ 	.short	0x010a
        /*28de*/ 	.byte	0x3f
	.zero		1


	//   ....[102]....
        /*28e0*/ 	.word	0x00036b30
        /*28e4*/ 	.word	0x00000009
        /*28e8*/ 	.word	0x000388a0
        /*28ec*/ 	.short	0x010a
        /*28ee*/ 	.byte	0x3f
	.zero		1


	//   ....[103]....
        /*28f0*/ 	.word	0x00036b80
        /*28f4*/ 	.word	0x00000009
        /*28f8*/ 	.word	0x000388c0
        /*28fc*/ 	.short	0x010a
        /*28fe*/ 	.byte	0x3f
	.zero		1


	//   ....[104]....
        /*2900*/ 	.word	0x00036ca0
        /*2904*/ 	.word	0x00000006
        /*2908*/ 	.word	0x00038880
        /*290c*/ 	.short	0x010a
        /*290e*/ 	.byte	0x3f
	.zero		1


	//   ....[105]....
        /*2910*/ 	.word	0x00037830
        /*2914*/ 	.word	0x00000006
        /*2918*/ 	.word	0x00038840
        /*291c*/ 	.short	0x010a
        /*291e*/ 	.byte	0x3f
	.zero		1


	//   ....[106]....
        /*2920*/ 	.word	0x00038de0
        /*2924*/ 	.word	0x00000016
        /*2928*/ 	.word	0x00038820
        /*292c*/ 	.short	0x010a
        /*292e*/ 	.byte	0x3f
	.zero		1


	//   ....[107]....
        /*2930*/ 	.word	0x00038e30
        /*2934*/ 	.word	0x00000000
        /*2938*/ 	.word	0x00038880
        /*293c*/ 	.short	0x010a
        /*293e*/ 	.byte	0x3f
	.zero		1


	//   ....[108]....
        /*2940*/ 	.word	0x000397a0
        /*2944*/ 	.word	0x00000000
        /*2948*/ 	.word	0x00038840
        /*294c*/ 	.short	0x010a
        /*294e*/ 	.byte	0x3f
	.zero		1


	//   ....[109]....
        /*2950*/ 	.word	0x0003a100
        /*2954*/ 	.word	0x00000011
        /*2958*/ 	.word	0x00038870
        /*295c*/ 	.short	0x010a
        /*295e*/ 	.byte	0x3f
	.zero		1


	//   ....[110]....
        /*2960*/ 	.word	0x0003a150
        /*2964*/ 	.word	0x00000011
        /*2968*/ 	.word	0x00038860
        /*296c*/ 	.short	0x010a
        /*296e*/ 	.byte	0x3f
	.zero		1


	//   ....[111]....
        /*2970*/ 	.word	0x0003a1a0
        /*2974*/ 	.word	0x00000012
        /*2978*/ 	.word	0x00038870
        /*297c*/ 	.short	0x010a
        /*297e*/ 	.byte	0x3f
	.zero		1


	//   ....[112]....
        /*2980*/ 	.word	0x0003a1f0
        /*2984*/ 	.word	0x00000012
        /*2988*/ 	.word	0x00038860
        /*298c*/ 	.short	0x010a
        /*298e*/ 	.byte	0x3f
	.zero		1


	//   ....[113]....
        /*2990*/ 	.word	0x0003ac10
        /*2994*/ 	.word	0x00000007
        /*2998*/ 	.word	0x00038820
        /*299c*/ 	.short	0x010a
        /*299e*/ 	.byte	0x3f
	.zero		1


	//   ....[114]....
        /*29a0*/ 	.word	0x0003adb0
        /*29a4*/ 	.word	0x00000005
        /*29a8*/ 	.word	0x00038840
        /*29ac*/ 	.short	0x010a
        /*29ae*/ 	.byte	0x3f
	.zero		1


	//   ....[115]....
        /*29b0*/ 	.word	0x0003ae00
        /*29b4*/ 	.word	0x00000003
        /*29b8*/ 	.word	0x00038840
        /*29bc*/ 	.short	0x010a
        /*29be*/ 	.byte	0x3f
	.zero		1


	//   ....[116]....
        /*29c0*/ 	.word	0x0003ae50
        /*29c4*/ 	.word	0x00000005
        /*29c8*/ 	.word	0x00038860
        /*29cc*/ 	.short	0x010a
        /*29ce*/ 	.byte	0x3f
	.zero		1


	//   ....[117]....
        /*29d0*/ 	.word	0x0003aea0
        /*29d4*/ 	.word	0x00000003
        /*29d8*/ 	.word	0x00038860
        /*29dc*/ 	.short	0x010a
        /*29de*/ 	.byte	0x3f
	.zero		1


	//   ....[118]....
        /*29e0*/ 	.word	0x0003aef0
        /*29e4*/ 	.word	0x00000005
        /*29e8*/ 	.word	0x00038880
        /*29ec*/ 	.short	0x010a
        /*29ee*/ 	.byte	0x3f
	.zero		1


	//----- nvinfo : EIATTR_NUM_MBARRIERS
	.align		4
.L_332:
        /*29f0*/ 	.byte	0x03, 0x38
        /*29f2*/ 	.short	0x0016


	//----- nvinfo : EIATTR_EXIT_INSTR_OFFSETS
	.align		4
        /*29f4*/ 	.byte	0x04, 0x1c
        /*29f6*/ 	.short	(.L_334 - .L_333)


	//   ....[0]....
.L_333:
        /*29f8*/ 	.word	0x00030060


	//----- nvinfo : EIATTR_MAX_THREADS
	.align		4
.L_334:
        /*29fc*/ 	.byte	0x04, 0x05
        /*29fe*/ 	.short	(.L_336 - .L_335)
.L_335:
        /*2a00*/ 	.word	0x00000180
        /*2a04*/ 	.word	0x00000001
        /*2a08*/ 	.word	0x00000001


	//----- nvinfo : EIATTR_CRS_STACK_SIZE
	.align		4
.L_336:
        /*2a0c*/ 	.byte	0x04, 0x1e
        /*2a0e*/ 	.short	(.L_338 - .L_337)
.L_337:
        /*2a10*/ 	.word	0x00000000


	//----- nvinfo : EIATTR_CBANK_PARAM_SIZE
	.align		4
.L_338:
        /*2a14*/ 	.byte	0x03, 0x19
        /*2a16*/ 	.short	0x0af0


	//----- nvinfo : EIATTR_PARAM_CBANK
	.align		4
        /*2a18*/ 	.byte	0x04, 0x0a
        /*2a1a*/ 	.short	(.L_340 - .L_339)
	.align		4
.L_339:
        /*2a1c*/ 	.word	index@(.nv.constant0._ZN7cutlass13device_kernelIN5flash11enable_sm90INS1_16FlashAttnFwdSm90INS1_25CollectiveMainloopFwdSm90ILi2EN4cute5tupleIJNS5_1CILi1EEES8_S8_EEENS6_IJNS7_ILi128EEESA_NS7_ILi256EEEEEELi256ENS_12float_e4m3_tEfNS_4arch4Sm90ELb1ELb0ELb0ELb1ELb1ELb1ELb0ELb1ELb0ELb1ELb1ELb0EEENS1_21CollectiveEpilogueFwdINS6_IJSA_SB_SA_EEES9_NS_10bfloat16_tESF_Li256ELb1ELb1ELb1ELb1EEENS1_36VarlenDynamicPersistentTileSchedulerILi128ELi128ELi256ELi128ELb1ELb1ELb1ELb1ELb1ELb1EEEEEEEEEvNT_6ParamsE)
        /*2a20*/ 	.short	0x0210
        /*2a22*/ 	.short	0x0af0


	//----- nvinfo : EIATTR_SW_WAR
	.align		4
.L_340:
        /*2a24*/ 	.byte	0x04, 0x36
        /*2a26*/ 	.short	(.L_342 - .L_341)
.L_341:
        /*2a28*/ 	.word	0x00000008
.L_342:


//--------------------- .nv.callgraph             --------------------------
	.section	.nv.callgraph,"",@"SHT_CUDA_CALLGRAPH"
	.align	4
	.sectionentsize	8
	.align		4
        /*0000*/ 	.word	0x00000000
	.align		4
        /*0004*/ 	.word	0xffffffff
	.align		4
        /*0008*/ 	.word	index@(_ZN7cutlass13device_kernelIN5flash11enable_sm90INS1_16FlashAttnFwdSm90INS1_25CollectiveMainloopFwdSm90ILi2EN4cute5tupleIJNS5_1CILi1EEES8_S8_EEENS6_IJNS7_ILi128EEESA_NS7_ILi256EEEEEELi256ENS_12float_e4m3_tEfNS_4arch4Sm90ELb0ELb0ELb0ELb0ELb1ELb0ELb0ELb1ELb0ELb1ELb1ELb0EEENS1_21CollectiveEpilogueFwdINS6_IJSA_SB_SA_EEES9_NS_10bfloat16_tESF_Li256ELb0ELb1ELb1ELb1EEENS1_19SingleTileSchedulerILb0ELb1ELb1ELi128EEEEEEEEEvNT_6ParamsE)
	.align		4
        /*000c*/ 	.word	index@(__assertfail)
	.align		4
        /*0010*/ 	.word	index@(_ZN7cutlass13device_kernelIN5flash11enable_sm90INS1_16FlashAttnFwdSm90INS1_25CollectiveMainloopFwdSm90ILi2EN4cute5tupleIJNS5_1CILi1EEES8_S8_EEENS6_IJNS7_ILi128EEESA_NS7_ILi256EEEEEELi256ENS_12float_e4m3_tEfNS_4arch4Sm90ELb0ELb0ELb0ELb1ELb1ELb0ELb0ELb1ELb0ELb1ELb1ELb0EEENS1_21CollectiveEpilogueFwdINS6_IJSA_SB_SA_EEES9_NS_10bfloat16_tESF_Li256ELb1ELb1ELb1ELb1EEENS1_36VarlenDynamicPersistentTileSchedulerILi128ELi128ELi256ELi128ELb1ELb1ELb1ELb0ELb1ELb1EEEEEEEEEvNT_6ParamsE)
	.align		4
        /*0014*/ 	.word	index@(__assertfail)
	.align		4
        /*0018*/ 	.word	index@(_ZN7cutlass13device_kernelIN5flash11enable_sm90INS1_16FlashAttnFwdSm90INS1_25CollectiveMainloopFwdSm90ILi2EN4cute5tupleIJNS5_1CILi1EEES8_S8_EEENS6_IJNS7_ILi128EEESA_NS7_ILi256EEEEEELi256ENS_12float_e4m3_tEfNS_4arch4Sm90ELb0ELb0ELb0ELb1ELb1ELb1ELb0ELb1ELb0ELb1ELb1ELb0EEENS1_21CollectiveEpilogueFwdINS6_IJSA_SB_SA_EEES9_NS_10bfloat16_tESF_Li256ELb1ELb1ELb1ELb1EEENS1_36VarlenDynamicPersistentTileSchedulerILi128ELi128ELi256ELi128ELb1ELb1ELb1ELb0ELb1ELb1EEEEEEEEEvNT_6ParamsE)
	.align		4
        /*001c*/ 	.word	index@(__assertfail)
	.align		4
        /*0020*/ 	.word	index@(_ZN7cutlass13device_kernelIN5flash11enable_sm90INS1_16FlashAttnFwdSm90INS1_25CollectiveMainloopFwdSm90ILi2EN4cute5tupleIJNS5_1CILi1EEES8_S8_EEENS6_IJNS7_ILi128EEENS7_ILi64EEENS7_ILi256EEEEEELi256ENS_12float_e4m3_tEfNS_4arch4Sm90ELb0ELb1ELb0ELb0ELb1ELb0ELb0ELb1ELb0ELb1ELb1ELb0EEENS1_21CollectiveEpilogueFwdINS6_IJSA_SC_SB_EEES9_NS_10bfloat16_tESG_Li256ELb0ELb1ELb1ELb1EEENS1_19SingleTileSchedulerILb0ELb1ELb1ELi128EEEEEEEEEvNT_6ParamsE)
	.align		4
        /*0024*/ 	.word	index@(__assertfail)
	.align		4
        /*0028*/ 	.word	index@(_ZN7cutlass13device_kernelIN5flash11enable_sm90INS1_16FlashAttnFwdSm90INS1_25CollectiveMainloopFwdSm90ILi2EN4cute5tupleIJNS5_1CILi1EEES8_S8_EEENS6_IJNS7_ILi128EEENS7_ILi64EEENS7_ILi256EEEEEELi256ENS_12float_e4m3_tEfNS_4arch4Sm90ELb0ELb1ELb0ELb1ELb1ELb0ELb0ELb1ELb0ELb1ELb1ELb0EEENS1_21CollectiveEpilogueFwdINS6_IJSA_SC_SB_EEES9_NS_10bfloat16_tESG_Li256ELb1ELb1ELb1ELb1EEENS1_36VarlenDynamicPersistentTileSchedulerILi128ELi64ELi256ELi128ELb1ELb1ELb1ELb1ELb0ELb1EEEEEEEEEvNT_6ParamsE)
	.align		4
        /*002c*/ 	.word	index@(__assertfail)
	.align		4
        /*0030*/ 	.word	index@(_ZN7cutlass13device_kernelIN5flash11enable_sm90INS1_16FlashAttnFwdSm90INS1_25CollectiveMainloopFwdSm90ILi2EN4cute5tupleIJNS5_1CILi1EEES8_S8_EEENS6_IJNS7_ILi128EEENS7_ILi64EEENS7_ILi256EEEEEELi256ENS_12float_e4m3_tEfNS_4arch4Sm90ELb0ELb1ELb0ELb1ELb1ELb1ELb0ELb1ELb0ELb1ELb1ELb0EEENS1_21CollectiveEpilogueFwdINS6_IJSA_SC_SB_EEES9_NS_10bfloat16_tESG_Li256ELb1ELb1ELb1ELb1EEENS1_36VarlenDynamicPersistentTileSchedulerILi128ELi64ELi256ELi128ELb1ELb1ELb1ELb1ELb0ELb1EEEEEEEEEvNT_6ParamsE)
	.align		4
        /*0034*/ 	.word	index@(__assertfail)
	.align		4
        /*0038*/ 	.word	index@(_ZN7cutlass13device_kernelIN5flash11enable_sm90INS1_16FlashAttnFwdSm90INS1_25CollectiveMainloopFwdSm90ILi2EN4cute5tupleIJNS5_1CILi1EEES8_S8_EEENS6_IJNS7_ILi128EEESA_NS7_ILi256EEEEEELi256ENS_12float_e4m3_tEfNS_4arch4Sm90ELb1ELb0ELb0ELb0ELb1ELb0ELb0ELb1ELb0ELb1ELb1ELb0EEENS1_21CollectiveEpilogueFwdINS6_IJSA_SB_SA_EEES9_NS_10bfloat16_tESF_Li256ELb0ELb1ELb1ELb1EEENS1_19SingleTileSchedulerILb0ELb1ELb1ELi128EEEEEEEEEvNT_6ParamsE)
	.align		4
        /*003c*/ 	.word	index@(__assertfail)
	.align		4
        /*0040*/ 	.word	index@(_ZN7cutlass13device_kernelIN5flash11enable_sm90INS1_16FlashAttnFwdSm90INS1_25CollectiveMainloopFwdSm90ILi2EN4cute5tupleIJNS5_1CILi1EEES8_S8_EEENS6_IJNS7_ILi128EEESA_NS7_ILi256EEEEEELi256ENS_12float_e4m3_tEfNS_4arch4Sm90ELb1ELb0ELb0ELb1ELb1ELb0ELb0ELb1ELb0ELb1ELb1ELb0EEENS1_21CollectiveEpilogueFwdINS6_IJSA_SB_SA_EEES9_NS_10bfloat16_tESF_Li256ELb1ELb1ELb1ELb1EEENS1_36VarlenDynamicPersistentTileSchedulerILi128ELi128ELi256ELi128ELb1ELb1ELb1ELb1ELb1ELb1EEEEEEEEEvNT_6ParamsE)
	.align		4
        /*0044*/ 	.word	index@(__assertfail)
	.align		4
        /*0048*/ 	.word	index@(_ZN7cutlass13device_kernelIN5flash11enable_sm90INS1_16FlashAttnFwdSm90INS1_25CollectiveMainloopFwdSm90ILi2EN4cute5tupleIJNS5_1CILi1EEES8_S8_EEENS6_IJNS7_ILi128EEESA_NS7_ILi256EEEEEELi256ENS_12float_e4m3_tEfNS_4arch4Sm90ELb1ELb0ELb0ELb1ELb1ELb1ELb0ELb1ELb0ELb1ELb1ELb0EEENS1_21CollectiveEpilogueFwdINS6_IJSA_SB_SA_EEES9_NS_10bfloat16_tESF_Li256ELb1ELb1ELb1ELb1EEENS1_36VarlenDynamicPersistentTileSchedulerILi128ELi128ELi256ELi128ELb1ELb1ELb1ELb1ELb1ELb1EEEEEEEEEvNT_6ParamsE)
	.align		4
        /*004c*/ 	.word	index@(__assertfail)
	.align		4
        /*0050*/ 	.word	0x00000000
	.align		4
        /*0054*/ 	.word	0xfffffffe
	.align		4
        /*0058*/ 	.word	0x00000000
	.align		4
        /*005c*/ 	.word	0xfffffffd
	.align		4
        /*0060*/ 	.word	0x00000000
	.align		4
        /*0064*/ 	.word	0xfffffffc


//--------------------- .nv.constant4             --------------------------
	.section	.nv.constant4,"a",@progbits
	.align	8
	.align		8
.nv.constant4:
        /*0000*/ 	.dword	__assertfail
	.align		8
        /*0008*/ 	.dword	__unnamed_1
	.align		8
        /*0010*/ 	.dword	__unnamed_2
	.align		8
        /*0018*/ 	.dword	__unnamed_3
	.align		8
        /*0020*/ 	.dword	__unnamed_4
	.align		8
        /*0028*/ 	.dword	__unnamed_5
	.align		8
        /*0030*/ 	.dword	__unnamed_6
	.align		8
        /*0038*/ 	.dword	_ZZN5flash28permute_output_fp8_VcolmajorIN4cute6TensorINS1_11ArrayEngineIfLm128EEENS1_6LayoutINS1_5tupleIJNS6_IJNS1_1CILi2EEES8_NS7_ILi32EEEEEENS7_ILi1EEESB_EEENS6_IJNS6_IJSB_S8_NS7_ILi4EEEEEENS7_ILi0EEESF_EEEEEEEEEvRT_E9upper_map
	.align		8
        /*0040*/ 	.dword	__unnamed_7
	.align		8
        /*0048*/ 	.dword	__unnamed_8
	.align		8
        /*0050*/ 	.dword	__unnamed_9
	.align		8
        /*0058*/ 	.dword	__unnamed_10
	.align		8
        /*0060*/ 	.dword	__unnamed_11
	.align		8
        /*0068*/ 	.dword	_ZN78_INTERNAL_15aef12b_42_flash_fwd_hdim256_e4m3_paged_split_sm90_cu_ceb34e2a_34414cuda3std3__45__cpo5beginE
	.align		8
        /*0070*/ 	.dword	_ZN78_INTERNAL_15aef12b_42_flash_fwd_hdim256_e4m3_paged_split_sm90_cu_ceb34e2a_34414cuda3std3__45__cpo3endE
	.align		8
        /*0078*/ 	.dword	_ZN78_INTERNAL_15aef12b_42_flash_fwd_hdim256_e4m3_paged_split_sm90_cu_ceb34e2a_34414cuda3std3__45__cpo6cbeginE
	.align		8
        /*0080*/ 	.dword	_ZN78_INTERNAL_15aef12b_42_flash_fwd_hdim256_e4m3_paged_split_sm90_cu_ceb34e2a_34414cuda3std3__45__cpo4cendE
	.align		8
        /*0088*/ 	.dword	_ZN78_INTERNAL_15aef12b_42_flash_fwd_hdim256_e4m3_paged_split_sm90_cu_ceb34e2a_34414cuda3std3__480_GLOBAL__N__15aef12b_42_flash_fwd_hdim256_e4m3_paged_split_sm90_cu_ceb34e2a_34416ignoreE
	.align		8
        /*0090*/ 	.dword	_ZN78_INTERNAL_15aef12b_42_flash_fwd_hdim256_e4m3_paged_split_sm90_cu_ceb34e2a_34414cuda3std3__419piecewise_constructE
	.align		8
        /*0098*/ 	.dword	_ZN78_INTERNAL_15aef12b_42_flash_fwd_hdim256_e4m3_paged_split_sm90_cu_ceb34e2a_34414cuda3std3__48in_placeE
	.align		8
        /*00a0*/ 	.dword	_ZN78_INTERNAL_15aef12b_42_flash_fwd_hdim256_e4m3_paged_split_sm90_cu_ceb34e2a_34414cuda3std6ranges3__45__cpo4swapE
	.align		8
        /*00a8*/ 	.dword	_ZN78_INTERNAL_15aef12b_42_flash_fwd_hdim256_e4m3_paged_split_sm90_cu_ceb34e2a_34414cuda3std6ranges3__45__cpo9iter_moveE
	.align		8
        /*00b0*/ 	.dword	_ZN78_INTERNAL_15aef12b_42_flash_fwd_hdim256_e4m3_paged_split_sm90_cu_ceb34e2a_34414cute7productE
	.align		8
        /*00b8*/ 	.dword	_ZN78_INTERNAL_15aef12b_42_flash_fwd_hdim256_e4m3_paged_split_sm90_cu_ceb34e2a_34414cute1_E
	.align		8
        /*00c0*/ 	.dword	$str$23
	.align		8
        /*00c8*/ 	.dword	$str$24


//--------------------- .text._ZN7cutlass13device_kernelIN5flash11enable_sm90INS1_16FlashAttnFwdSm90INS1_25CollectiveMainloopFwdSm90ILi2EN4cute5tupleIJNS5_1CILi1EEES8_S8_EEENS6_IJNS7_ILi128EEESA_NS7_ILi256EEEEEELi256ENS_12float_e4m3_tEfNS_4arch4Sm90ELb0ELb0ELb0ELb0ELb1ELb0ELb0ELb1ELb0ELb1ELb1ELb0EEENS1_21CollectiveEpilogueFwdINS6_IJSA_SB_SA_EEES9_NS_10bfloat16_tESF_Li256ELb0ELb1ELb1ELb1EEENS1_19SingleTileSchedulerILb0ELb1ELb1ELi128EEEEEEEEEvNT_6ParamsE --------------------------
	.section	.text._ZN7cutlass13device_kernelIN5flash11enable_sm90INS1_16FlashAttnFwdSm90INS1_25CollectiveMainloopFwdSm90ILi2EN4cute5tupleIJNS5_1CILi1EEES8_S8_EEENS6_IJNS7_ILi128EEESA_NS7_ILi256EEEEEELi256ENS_12float_e4m3_tEfNS_4arch4Sm90ELb0ELb0ELb0ELb0ELb1ELb0ELb0ELb1ELb0ELb1ELb1ELb0EEENS1_21CollectiveEpilogueFwdINS6_IJSA_SB_SA_EEES9_NS_10bfloat16_tESF_Li256ELb0ELb1ELb1ELb1EEENS1_19SingleTileSchedulerILb0ELb1ELb1ELi128EEEEEEEEEvNT_6ParamsE,"ax",@progbits
	.align	128
.text._ZN7cutlass13device_kernelIN5flash11enable_sm90INS1_16FlashAttnFwdSm90INS1_25CollectiveMainloopFwdSm90ILi2EN4cute5tupleIJNS5_1CILi1EEES8_S8_EEENS6_IJNS7_ILi128EEESA_NS7_ILi256EEEEEELi256ENS_12float_e4m3_tEfNS_4arch4Sm90ELb0ELb0ELb0ELb0ELb1ELb0ELb0ELb1ELb0ELb1ELb1ELb0EEENS1_21CollectiveEpilogueFwdINS6_IJSA_SB_SA_EEES9_NS_10bfloat16_tESF_Li256ELb0ELb1ELb1ELb1EEENS1_19SingleTileSchedulerILb0ELb1ELb1ELi128EEEEEEEEEvNT_6ParamsE:
        .type           _ZN7cutlass13device_kernelIN5flash11enable_sm90INS1_16FlashAttnFwdSm90INS1_25CollectiveMainloopFwdSm90ILi2EN4cute5tupleIJNS5_1CILi1EEES8_S8_EEENS6_IJNS7_ILi128EEESA_NS7_ILi256EEEEEELi256ENS_12float_e4m3_tEfNS_4arch4Sm90ELb0ELb0ELb0ELb0ELb1ELb0ELb0ELb1ELb0ELb1ELb1ELb0EEENS1_21CollectiveEpilogueFwdINS6_IJSA_SB_SA_EEES9_NS_10bfloat16_tESF_Li256ELb0ELb1ELb1ELb1EEENS1_19SingleTileSchedulerILb0ELb1ELb1ELi128EEEEEEEEEvNT_6ParamsE,@function
        .size           _ZN7cutlass13device_kernelIN5flash11enable_sm90INS1_16FlashAttnFwdSm90INS1_25CollectiveMainloopFwdSm90ILi2EN4cute5tupleIJNS5_1CILi1EEES8_S8_EEENS6_IJNS7_ILi128EEESA_NS7_ILi256EEEEEELi256ENS_12float_e4m3_tEfNS_4arch4Sm90ELb0ELb0ELb0ELb0ELb1ELb0ELb0ELb1ELb0ELb1ELb1ELb0EEENS1_21CollectiveEpilogueFwdINS6_IJSA_SB_SA_EEES9_NS_10bfloat16_tESF_Li256ELb0ELb1ELb1ELb1EEENS1_19SingleTileSchedulerILb0ELb1ELb1ELi128EEEEEEEEEvNT_6ParamsE,(.L_x_3852 - _ZN7cutlass13device_kernelIN5flash11enable_sm90INS1_16FlashAttnFwdSm90INS1_25CollectiveMainloopFwdSm90ILi2EN4cute5tupleIJNS5_1CILi1EEES8_S8_EEENS6_IJNS7_ILi128EEESA_NS7_ILi256EEEEEELi256ENS_12float_e4m3_tEfNS_4arch4Sm90ELb0ELb0ELb0ELb0ELb1ELb0ELb0ELb1ELb0ELb1ELb1ELb0EEENS1_21CollectiveEpilogueFwdINS6_IJSA_SB_SA_EEES9_NS_10bfloat16_tESF_Li256ELb0ELb1ELb1ELb1EEENS1_19SingleTileSchedulerILb0ELb1ELb1ELi128EEEEEEEEEvNT_6ParamsE)
        .other          _ZN7cutlass13device_kernelIN5flash11enable_sm90INS1_16FlashAttnFwdSm90INS1_25CollectiveMainloopFwdSm90ILi2EN4cute5tupleIJNS5_1CILi1EEES8_S8_EEENS6_IJNS7_ILi128EEESA_NS7_ILi256EEEEEELi256ENS_12float_e4m3_tEfNS_4arch4Sm90ELb0ELb0ELb0ELb0ELb1ELb0ELb0ELb1ELb0ELb1ELb1ELb0EEENS1_21CollectiveEpilogueFwdINS6_IJSA_SB_SA_EEES9_NS_10bfloat16_tESF_Li256ELb0ELb1ELb1ELb1EEENS1_19SingleTileSchedulerILb0ELb1ELb1ELi128EEEEEEEEEvNT_6ParamsE,@"STO_CUDA_ENTRY STV_DEFAULT"
_ZN7cutlass13device_kernelIN5flash11enable_sm90INS1_16FlashAttnFwdSm90INS1_25CollectiveMainloopFwdSm90ILi2EN4cute5tupleIJNS5_1CILi1EEES8_S8_EEENS6_IJNS7_ILi128EEESA_NS7_ILi256EEEEEELi256ENS_12float_e4m3_tEfNS_4arch4Sm90ELb0ELb0ELb0ELb0ELb1ELb0ELb0ELb1ELb0ELb1ELb1ELb0EEENS1_21CollectiveEpilogueFwdINS6_IJSA_SB_SA_EEES9_NS_10bfloat16_tESF_Li256ELb0ELb1ELb1ELb1EEENS1_19SingleTileSchedulerILb0ELb1ELb1ELi128EEEEEEEEEvNT_6ParamsE:
[----:B------:R-:W0:Y:S02]  /*0000*/  LDC R1, c[0x0][0x28] ;  /* 0x00000a00ff017b82 */ /* 0x000e240000000800 */
[----:B0-----:R-:W-:Y:S01]  /*0010*/  VIADD R1, R1, 0xfffffff0 ;  /* 0xfffffff001017836 */ /* 0x001fe20000000000 */
[----:B------:R-:W0:Y:S01]  /*0020*/  S2R R19, SR_TID.X ;  /* 0x0000000000137919 */ /* 0x000e220000002100 */
[----:B------:R-:W-:Y:S01]  /*0030*/  ELECT P0, URZ, PT ;  /* 0x00000000003f782f */ /* 0x000fe20003800000 */
[----:B------:R-:W-:Y:S01]  /*0040*/  UMOV UR4, 0x80 ;  /* 0x0000008000047882 */ /* 0x000fe20000000000 */
[----:B------:R-:W-:Y:S01]  /*0050*/  UMOV UR7, 0x100 ;  /* 0x0000010000077882 */ /* 0x000fe20000000000 */
[--C-:B0-----:R-:W-:Y:S02]  /*0060*/  SHF.R.U32.HI R0, RZ, 0x5, R19.reuse ;  /* 0x00000005ff007819 */ /* 0x101fe40000011613 */
[----:B------:R-:W-:-:S03]  /*0070*/  SHF.R.U32.HI R16, RZ, 0x7, R19 ;  /* 0x00000007ff107819 */ /* 0x000fc60000011613 */
[----:B------:R-:W0:Y:S04]  /*0080*/  SHFL.IDX PT, R2, R0, RZ, 0x1f ;  /* 0x00001fff00027589 */ /* 0x000e2800000e0000 */
[----:B------:R1:W2:Y:S01]  /*0090*/  SHFL.IDX PT, R3, R16, RZ, 0x1f ;  /* 0x00001fff10037589 */ /* 0x0002a200000e0000 */
[C---:B0-----:R-:W-:Y:S02]  /*00a0*/  ISETP.NE.OR P0, PT, R2.reuse, RZ, !P0 ;  /* 0x000000ff0200720c */ /* 0x041fe40004705670 */
[----:B------:R-:W-:-:S11]  /*00b0*/  ISETP.NE.AND P1, PT, R2, RZ, PT ;  /* 0x000000ff0200720c */ /* 0x000fd60003f25270 */
[----:B------:R-:W-:Y:S01]  /*00c0*/  VOTEU.ALL UP0, P0 ;  /* 0x00000000003f7886 */ /* 0x000fe20000000000 */
[----:B------:R-:W-:-:S04]  /*00d0*/  VOTEU.ALL UP1, P0 ;  /* 0x00000000003f7886 */ /* 0x000fc80000020000 */
[----:B------:R-:W0:Y:S01]  /*00e0*/  @!UP0 S2UR UR8, SR_CgaCtaId ;  /* 0x00000000000889c3 */ /* 0x000e220000008800 */
[----:B------:R-:W-:Y:S01]  /*00f0*/  @!UP0 UMOV UR6, 0x400 ;  /* 0x0000040000068882 */ /* 0x000fe20000000000 */
[----:B------:R-:W-:-:S04]  /*0100*/  @!UP0 UIADD3 UR4, -UR4, 0x100000, URZ ;  /* 0x0010000004048890 */ /* 0x000fc8000fffe13f */
[----:B------:R-:W-:Y:S02]  /*0110*/  @!UP0 USHF.L.U32 UR5, UR4, 0xb, URZ ;  /* 0x0000000b04058899 */ /* 0x000fe4000800063f */
[----:B------:R-:W-:Y:S02]  /*0120*/  @!UP0 USHF.L.U32 UR4, UR4, 0x1, URZ ;  /* 0x0000000104048899 */ /* 0x000fe4000800063f */
[----:B0-----:R-:W-:Y:S02]  /*0130*/  @!UP0 ULEA UR8, UR8, UR6, 0x18 ;  /* 0x0000000608088291 */ /* 0x001fe4000f8ec03f */
[----:B------:R-:W-:-:S04]  /*0140*/  @!UP0 UIADD3 UR6, -UR7, 0x100000, URZ ;  /* 0x0010000007068890 */ /* 0x000fc8000fffe13f */
[----:B------:R-:W-:Y:S02]  /*0150*/  @!UP0 USHF.L.U32 UR7, UR6, 0xb, URZ ;  /* 0x0000000b06078899 */ /* 0x000fe4000800063f */
[----:B------:R-:W-:Y:S01]  /*0160*/  @!UP0 USHF.L.U32 UR6, UR6, 0x1, URZ ;  /* 0x0000000106068899 */ /* 0x000fe2000800063f */
[----:B------:R-:W-:-:S05]  /*0170*/  VOTEU.ALL UP0, P0 ;  /* 0x00000000003f7886 */ /* 0x000fca0000000000 */
[----:B------:R1:W0:Y:S06]  /*0180*/  @!UP0 SYNCS.EXCH.64 URZ, [UR8+0x38800], UR4 ;  /* 0x03880004083f85b2 */ /* 0x00022c0008000100 */
[----:B------:R1:W3:Y:S02]  /*0190*/  @!UP1 SYNCS.EXCH.64 URZ, [UR8+0x38820], UR6 ;  /* 0x03882006083f95b2 */ /* 0x0002e40008000100 */
[----:B-12---:R-:W-:Y:S05]  /*01a0*/  @P1 BRA `(.L_x_0) ;  /* 0x0000000000481947 */ /* 0x006fea0003800000 */
[----:B------:R-:W1:Y:S01]  /*01b0*/  S2UR UR5, SR_CgaCtaId ;  /* 0x00000000000579c3 */ /* 0x000e620000008800 */
[----:B------:R-:W-:Y:S01]  /*01c0*/  UMOV UR4, 0x400 ;  /* 0x0000040000047882 */ /* 0x000fe20000000000 */
[----:B------:R-:W-:Y:S01]  /*01d0*/  UMOV UR6, 0x80 ;  /* 0x0000008000067882 */ /* 0x000fe20000000000 */
[----:B------:R-:W-:Y:S01]  /*01e0*/  UMOV UR7, 0x100 ;  /* 0x0000010000077882 */ /* 0x000fe20000000000 */
[----:B------:R-:W-:Y:S01]  /*01f0*/  ELECT P0, URZ, PT ;  /* 0x00000000003f782f */ /* 0x000fe20003800000 */
[----:B-1----:R-:W-:Y:S02]  /*0200*/  ULEA UR8, UR5, UR4, 0x18 ;  /* 0x0000000405087291 */ /* 0x002fe4000f8ec03f */
[----:B------:R-:W-:-:S04]  /*0210*/  UIADD3 UR4, -UR6, 0x100000, URZ ;  /* 0x0010000006047890 */ /* 0x000fc8000fffe13f */
[----:B------:R-:W-:Y:S02]  /*0220*/  USHF.L.U32 UR5, UR4, 0xb, URZ ;  /* 0x0000000b04057899 */ /* 0x000fe4000800063f */
[----:B------:R-:W-:Y:S02]  /*0230*/  USHF.L.U32 UR4, UR4, 0x1, URZ ;  /* 0x0000000104047899 */ /* 0x000fe4000800063f */
[----:B------:R-:W-:-:S04]  /*0240*/  UIADD3 UR6, -UR7, 0x100000, URZ ;  /* 0x0010000007067890 */ /* 0x000fc8000fffe13f */
[----:B------:R-:W-:Y:S02]  /*0250*/  USHF.L.U32 UR7, UR6, 0xb, URZ ;  /* 0x0000000b06077899 */ /* 0x000fe4000800063f */
[----:B------:R-:W-:Y:S01]  /*0260*/  USHF.L.U32 UR6, UR6, 0x1, URZ ;  /* 0x0000000106067899 */ /* 0x000fe2000800063f */
[----:B------:R-:W1:Y:S03]  /*0270*/  FENCE.VIEW.ASYNC.S ;  /* 0x00000000000073c6 */ /* 0x000e660000000000 */
[----:B-1----:R1:W2:Y:S08]  /*0280*/  SYNCS.EXCH.64 URZ, [UR8+0x38830], UR4 ;  /* 0x03883004083f75b2 */ /* 0x0022b00008000100 */
[----:B------:R1:W4:Y:S01]  /*0290*/  SYNCS.EXCH.64 URZ, [UR8+0x38840], UR6 ;  /* 0x03884006083f75b2 */ /* 0x0003220008000100 */
[----:B------:R1:W0:Y:S01]  /*02a0*/  SYNCS.EXCH.64 URZ, [UR8+0x38838], UR4 ;  /* 0x03883804083f75b2 */ /* 0x0002220008000100 */
[----:B------:R1:W0:Y:S01]  /*02b0*/  SYNCS.EXCH.64 URZ, [UR8+0x38848], UR6 ;  /* 0x03884806083f75b2 */ /* 0x0002220008000100 */
[----:B------:R-:W-:Y:S01]  /*02c0*/  NOP ;  /* 0x0000000000007918 */ /* 0x000fe20000000000 */
.L_x_0:
[----:B------:R-:W5:Y:S01]  /*02d0*/  SHFL.IDX PT, R2, R0, RZ, 0x1f ;  /* 0x00001fff00027589 */ /* 0x000f6200000e0000 */
[----:B------:R-:W-:Y:S01]  /*02e0*/  NOP ;  /* 0x0000000000007918 */ /* 0x000fe20000000000 */
[----:B-----5:R-:W-:-:S13]  /*02f0*/  ISETP.NE.AND P0, PT, R2, RZ, PT ;  /* 0x000000ff0200720c */ /* 0x020fda0003f05270 */
[----:B------:R-:W-:Y:S05]  /*0300*/  @P0 BRA `(.L_x_1) ;  /* 0x0000000000480947 */ /* 0x000fea0003800000 */
[----:B-1----:R-:W1:Y:S01]  /*0310*/  S2UR UR5, SR_CgaCtaId ;  /* 0x00000000000579c3 */ /* 0x002e620000008800 */
        /* <DEDUP_REMOVED lines=12> */
[----:B-1----:R1:W0:Y:S08]  /*03e0*/  SYNCS.EXCH.64 URZ, [UR8+0x38850], UR4 ;  /* 0x03885004083f75b2 */ /* 0x0022300008000100 */
[----:B------:R1:W0:Y:S01]  /*03f0*/  SYNCS.EXCH.64 URZ, [UR8+0x38860], UR6 ;  /* 0x03886006083f75b2 */ /* 0x0002220008000100 */
[----:B------:R1:W0:Y:S01]  /*0400*/  SYNCS.EXCH.64 URZ, [UR8+0x38858], UR4 ;  /* 0x03885804083f75b2 */ /* 0x0002220008000100 */
[----:B------:R1:W0:Y:S01]  /*0410*/  SYNCS.EXCH.64 URZ, [UR8+0x38868], UR6 ;  /* 0x03886806083f75b2 */ /* 0x0002220008000100 */
[----:B------:R-:W-:Y:S01]  /*0420*/  NOP ;  /* 0x0000000000007918 */ /* 0x000fe20000000000 */
.L_x_1:
[----:B------:R-:W5:Y:S01]  /*0430*/  SHFL.IDX PT, R2, R0, RZ, 0x1f ;  /* 0x00001fff00027589 */ /* 0x000f6200000e0000 */
[----:B------:R-:W-:Y:S01]  /*0440*/  NOP ;  /* 0x0000000000007918 */ /* 0x000fe20000000000 */
[----:B-----5:R-:W-:-:S13]  /*0450*/  ISETP.NE.AND P0, PT, R2, RZ, PT ;  /* 0x000000ff0200720c */ /* 0x020fda0003f05270 */
[----:B------:R-:W-:Y:S05]  /*0460*/  @P0 BRA `(.L_x_2) ;  /* 0x0000000000380947 */ /* 0x000fea0003800000 */
[----:B-1----:R-:W1:Y:S01]  /*0470*/  S2UR UR5, SR_CgaCtaId ;  /* 0x00000000000579c3 */ /* 0x002e620000008800 */
[----:B------:R-:W-:Y:S01]  /*0480*/  UMOV UR4, 0x400 ;  /* 0x0000040000047882 */ /* 0x000fe20000000000 */
[----:B------:R-:W-:Y:S01]  /*0490*/  UMOV UR7, 0x80 ;  /* 0x0000008000077882 */ /* 0x000fe20000000000 */
[----:B------:R-:W-:Y:S01]  /*04a0*/  ELECT P0, URZ, PT ;  /* 0x00000000003f782f */ /* 0x000fe20003800000 */
[----:B-1----:R-:W-:Y:S02]  /*04b0*/  ULEA UR6, UR5, UR4, 0x18 ;  /* 0x0000000405067291 */ /* 0x002fe4000f8ec03f */
[----:B------:R-:W-:-:S04]  /*04c0*/  UIADD3 UR4, -UR7, 0x100000, URZ ;  /* 0x0010000007047890 */ /* 0x000fc8000fffe13f */
[----:B------:R-:W-:Y:S02]  /*04d0*/  USHF.L.U32 UR5, UR4, 0xb, URZ ;  /* 0x0000000b04057899 */ /* 0x000fe4000800063f */
[----:B------:R-:W-:Y:S01]  /*04e0*/  USHF.L.U32 UR4, UR4, 0x1, URZ ;  /* 0x0000000104047899 */ /* 0x000fe2000800063f */
[----:B------:R-:W1:Y:S11]  /*04f0*/  FENCE.VIEW.ASYNC.S ;  /* 0x00000000000073c6 */ /* 0x000e760000000000 */
[----:B-1----:R1:W0:Y:S01]  /*0500*/  SYNCS.EXCH.64 URZ, [UR6+0x38870], UR4 ;  /* 0x03887004063f75b2 */ /* 0x0022220008000100 */
[----:B------:R1:W0:Y:S01]  /*0510*/  SYNCS.EXCH.64 URZ, [UR6+0x38880], UR4 ;  /* 0x03888004063f75b2 */ /* 0x0002220008000100 */
[----:B------:R1:W0:Y:S01]  /*0520*/  SYNCS.EXCH.64 URZ, [UR6+0x38878], UR4 ;  /* 0x03887804063f75b2 */ /* 0x0002220008000100 */
[----:B------:R1:W0:Y:S01]  /*0530*/  SYNCS.EXCH.64 URZ, [UR6+0x38888], UR4 ;  /* 0x03888804063f75b2 */ /* 0x0002220008000100 */
[----:B------:R-:W-:Y:S01]  /*0540*/  NOP ;  /* 0x0000000000007918 */ /* 0x000fe20000000000 */
.L_x_2:
        /* <DEDUP_REMOVED lines=22> */
.L_x_3:
[----:B------:R-:W5:Y:S01]  /*06b0*/  SHFL.IDX PT, R2, R0, RZ, 0x1f ;  /* 0x00001fff00027589 */ /* 0x000f6200000e0000 */
[----:B------:R-:W-:Y:S01]  /*06c0*/  R2UR UR9, R3 ;  /* 0x00000000030972ca */ /* 0x000fe200000e0000 */
        /* <DEDUP_REMOVED lines=21> */
.L_x_4:
[----:B------:R-:W-:Y:S01]  /*0820*/  UISETP.NE.AND UP0, UPT, UR9, URZ, UPT ;  /* 0x0000003f0900728c */ /* 0x000fe2000bf05270 */
[----:B------:R-:W-:Y:S01]  /*0830*/  NOP ;  /* 0x0000000000007918 */ /* 0x000fe20000000000 */
[----:B------:R-:W-:Y:S01]  /*0840*/  UMOV UR36, 0x1 ;  /* 0x0000000100247882 */ /* 0x000fe20000000000 */
[----:B------:R-:W-:Y:S01]  /*0850*/  ULDC.64 UR46, c[0x0][0x208] ;  /* 0x00008200002e7ab9 */ /* 0x000fe20000000a00 */
[----:B------:R-:W-:Y:S01]  /*0860*/  USEL UR36, UR36, 0x2, !UP0 ;  /* 0x0000000224247887 */ /* 0x000fe2000c000000 */
[----:B------:R-:W-:Y:S01]  /*0870*/  BSSY B6, `(.L_x_5) ;  /* 0x0000eb6000067945 */ /* 0x000fe20003800000 */
[----:B0-234-:R-:W-:Y:S01]  /*0880*/  BAR.SYNC.DEFER_BLOCKING 0x0 ;  /* 0x0000000000007b1d */ /* 0x01dfe20000010000 */
[----:B------:R-:W-:-:S13]  /*0890*/  PLOP3.LUT P0, PT, PT, PT, UP0, 0x80, 0x0 ;  /* 0x000000000000781c */ /* 0x000fda0003f0f008 */
[----:B------:R-:W-:Y:S05]  /*08a0*/  @!P0 BRA `(.L_x_6) ;  /* 0x0000009c000c8947 */ /* 0x000fea0003800000 */
.L_x_7:
[----:B------:R-:W-:-:S08]  /*08b0*/  NOP ;  /* 0x0000000000007918 */ /* 0x000fd00000000000 */
[----:B------:R-:W0:Y:S02]  /*08c0*/  USETMAXREG.TRY_ALLOC.CTAPOOL UP0, 0xe8 ;  /* 0x000000e8000079c8 */ /* 0x000e240008000600 */
[----:B0-----:R-:W-:-:S13]  /*08d0*/  PLOP3.LUT P0, PT, PT, PT, UP0, 0x80, 0x0 ;  /* 0x000000000000781c */ /* 0x001fda0003f0f008 */
[----:B------:R-:W-:Y:S05]  /*08e0*/  @!P0 BRA `(.L_x_7) ;  /* 0xfffffffc00f08947 */ /* 0x000fea000383ffff */
[----:B-1----:R-:W0:Y:S01]  /*08f0*/  S2UR UR6, SR_CTAID.Y ;  /* 0x00000000000679c3 */ /* 0x002e220000002600 */
[----:B------:R-:W-:-:S07]  /*0900*/  ULDC UR8, c[0x0][0xc50] ;  /* 0x0003140000087ab9 */ /* 0x000fce0000000800 */
[----:B------:R-:W-:Y:S08]  /*0910*/  BAR.ARV 0x8, 0x180 ;  /* 0x0206000000007b1d */ /* 0x000ff00000002000 */
[----:B------:R-:W1:Y:S01]  /*0920*/  S2UR UR37, SR_CTAID.Z ;  /* 0x00000000002579c3 */ /* 0x000e620000002700 */
[----:B------:R-:W-:Y:S01]  /*0930*/  ISETP.NE.AND P0, PT, R16, 0x1, PT ;  /* 0x000000011000780c */ /* 0x000fe20003f05270 */
[----:B------:R-:W-:-:S11]  /*0940*/  UISETP.NE.AND UP0, UPT, UR8, 0x1, UPT ;  /* 0x000000010800788c */ /* 0x000fd6000bf05270 */
[----:B------:R-:W-:Y:S01]  /*0950*/  @UP0 ULDC UR4, c[0x0][0xc54] ;  /* 0x0003150000040ab9 */ /* 0x000fe20000000800 */
[----:B------:R-:W-:Y:S06]  /*0960*/  @!P0 BAR.ARV 0x9, 0x100 ;  /* 0x0244000000008b1d */ /* 0x000fec0000002000 */
[----:B0-----:R-:W-:Y:S01]  /*0970*/  UIMAD.WIDE.U32 UR4, UR6, UR4, URZ ;  /* 0x00000004060472a5 */ /* 0x001fe2000f8e003f */
[----:B------:R-:W-:Y:S01]  /*0980*/  @UP0 ULDC UR7, c[0x0][0xc58] ;  /* 0x0003160000070ab9 */ /* 0x000fe20000000800 */
[----:B------:R-:W-:Y:S01]  /*0990*/  UMOV UR42, UR6 ;  /* 0x00000006002a7c82 */ /* 0x000fe20008000000 */
[----:B-1----:R-:W-:Y:S01]  /*09a0*/  ISETP.LE.AND P0, PT, RZ, UR37, PT ;  /* 0x00000025ff007c0c */ /* 0x002fe2000bf03270 */
[----:B------:R-:W-:-:S04]  /*09b0*/  @UP0 USHF.R.U32.HI UR42, URZ, UR7, UR5 ;  /* 0x000000073f2a0299 */ /* 0x000fc80008011605 */
[----:B------:R-:W-:-:S04]  /*09c0*/  UIADD3 UR4, -UR42, URZ, URZ ;  /* 0x0000003f2a047290 */ /* 0x000fc8000fffe13f */
[----:B------:R-:W-:-:S04]  /*09d0*/  UIMAD UR8, UR8, UR4, UR6 ;  /* 0x00000004080872a4 */ /* 0x000fc8000f8e0206 */
[----:B------:R-:W-:Y:S08]  /*09e0*/  @!P0 BRA `(.L_x_8) ;  /* 0x000000e800788947 */ /* 0x000ff00003800000 */
[----:B------:R-:W-:Y:S01]  /*09f0*/  ULDC.64 UR4, c[0x0][0x990] ;  /* 0x0002640000047ab9 */ /* 0x000fe20000000a00 */
[----:B------:R-:W-:Y:S01]  /*0a00*/  ULDC.64 UR6, c[0x0][0x998] ;  /* 0x0002660000067ab9 */ /* 0x000fe20000000a00 */
[----:B------:R-:W-:Y:S01]  /*0a10*/  UISETP.NE.U32.AND UP0, UPT, UR4, URZ, UPT ;  /* 0x0000003f0400728c */ /* 0x000fe2000bf05070 */
[----:B------:R-:W-:Y:S01]  /*0a20*/  IMAD.MOV.U32 R0, RZ, RZ, 0x3f800000 ;  /* 0x3f800000ff007424 */ /* 0x000fe200078e00ff */
[----:B------:R-:W-:Y:S01]  /*0a30*/  UISETP.NE.U32.AND UP1, UPT, UR6, URZ, UPT ;  /* 0x0000003f0600728c */ /* 0x000fe2000bf25070 */
[----:B------:R-:W-:Y:S01]  /*0a40*/  IMAD.MOV.U32 R5, RZ, RZ, 0x3f800000 ;  /* 0x3f800000ff057424 */ /* 0x000fe200078e00ff */
[----:B------:R-:W-:Y:S02]  /*0a50*/  UISETP.NE.AND.EX UP0, UPT, UR5, URZ, UPT, UP0 ;  /* 0x0000003f0500728c */ /* 0x000fe4000bf05300 */
[----:B------:R-:W-:Y:S02]  /*0a60*/  UISETP.NE.AND.EX UP1, UPT, UR7, URZ, UPT, UP1 ;  /* 0x0000003f0700728c */ /* 0x000fe4000bf25310 */
[----:B------:R-:W-:-:S02]  /*0a70*/  USHF.R.S32.HI UR38, URZ, 0x1f, UR37 ;  /* 0x0000001f3f267899 */ /* 0x000fc40008011425 */
[----:B------:R-:W-:Y:S01]  /*0a80*/  PLOP3.LUT P0, PT, PT, PT, UP0, 0x80, 0x0 ;  /* 0x000000000000781c */ /* 0x000fe20003f0f008 */
[----:B------:R-:W-:Y:S01]  /*0a90*/  ULDC UR45, c[0x0][0x424] ;  /* 0x00010900002d7ab9 */ /* 0x000fe20000000800 */
[----:B------:R-:W-:-:S03]  /*0aa0*/  PLOP3.LUT P1, PT, PT, PT, UP1, 0x80, 0x0 ;  /* 0x000000000000781c */ /* 0x000fc60003f2f018 */
[----:B------:R-:W-:Y:S02]  /*0ab0*/  @UP0 ULDC.64 UR12, c[0x0][0x9a8] ;  /* 0x00026a00000c0ab9 */ /* 0x000fe40000000a00 */
[----:B------:R-:W-:Y:S01]  /*0ac0*/  @UP1 ULDC.64 UR16, c[0x0][0x9b8] ;  /* 0x00026e0000101ab9 */ /* 0x000fe20000000a00 */
[----:B------:R-:W-:Y:S02]  /*0ad0*/  @UP0 UIMAD UR9, UR38, UR12, URZ ;  /* 0x0000000c260902a4 */ /* 0x000fe4000f8e023f */
[----:B------:R-:W-:Y:S02]  /*0ae0*/  @UP1 UIMAD UR15, UR38, UR16, URZ ;  /* 0x00000010260f12a4 */ /* 0x000fe4000f8e023f */
[----:B------:R-:W-:Y:S02]  /*0af0*/  @UP0 UIMAD UR14, UR37, UR13, UR9 ;  /* 0x0000000d250e02a4 */ /* 0x000fe4000f8e0209 */
[----:B------:R-:W-:Y:S02]  /*0b00*/  @UP0 UIMAD.WIDE.U32 UR10, UR37, UR12, URZ ;  /* 0x0000000c250a02a5 */ /* 0x000fe4000f8e003f */
[----:B------:R-:W-:-:S02]  /*0b10*/  @UP0 USHF.R.S32.HI UR9, URZ, 0x1f, UR42 ;  /* 0x0000001f3f090899 */ /* 0x000fc4000801142a */
[----:B------:R-:W-:Y:S02]  /*0b20*/  @UP1 UIMAD.WIDE.U32 UR12, UR37, UR16, URZ ;  /* 0x00000010250c12a5 */ /* 0x000fe4000f8e003f */
[----:B------:R-:W-:Y:S02]  /*0b30*/  @UP1 UIMAD UR15, UR37, UR17, UR15 ;  /* 0x00000011250f12a4 */ /* 0x000fe4000f8e020f */
[----:B------:R-:W-:Y:S01]  /*0b40*/  @UP1 USHF.R.S32.HI UR20, URZ, 0x1f, UR42 ;  /* 0x0000001f3f141899 */ /* 0x000fe2000801142a */
[----:B------:R-:W-:Y:S01]  /*0b50*/  @UP0 ULDC.64 UR16, c[0x0][0x9b0] ;  /* 0x00026c0000100ab9 */ /* 0x000fe20000000a00 */
[----:B------:R-:W-:Y:S01]  /*0b60*/  @UP1 ULDC.64 UR18, c[0x0][0x9c0] ;  /* 0x0002700000121ab9 */ /* 0x000fe20000000a00 */
[----:B------:R-:W-:Y:S02]  /*0b70*/  @UP0 UIMAD UR9, UR9, UR16, URZ ;  /* 0x00000010090902a4 */ /* 0x000fe4000f8e023f */
[----:B------:R-:W-:Y:S02]  /*0b80*/  @UP0 UIADD3 UR11, UR11, UR14, URZ ;  /* 0x0000000e0b0b0290 */ /* 0x000fe4000fffe03f */
[----:B------:R-:W-:-:S02]  /*0b90*/  @UP1 UIMAD UR14, UR20, UR18, URZ ;  /* 0x00000012140e12a4 */ /* 0x000fc4000f8e023f */
[----:B------:R-:W-:Y:S02]  /*0ba0*/  @UP1 UIADD3 UR13, UR13, UR15, URZ ;  /* 0x0000000f0d0d1290 */ /* 0x000fe4000fffe03f */
[----:B------:R-:W-:Y:S02]  /*0bb0*/  @UP0 UIMAD UR9, UR42, UR17, UR9 ;  /* 0x000000112a0902a4 */ /* 0x000fe4000f8e0209 */
[----:B------:R-:W-:Y:S02]  /*0bc0*/  @UP0 UIMAD.WIDE.U32 UR10, UR42, UR16, UR10 ;  /* 0x000000102a0a02a5 */ /* 0x000fe4000f8e000a */
[----:B------:R-:W-:Y:S02]  /*0bd0*/  @UP1 UIMAD UR14, UR42, UR19, UR14 ;  /* 0x000000132a0e12a4 */ /* 0x000fe4000f8e020e */
[----:B------:R-:W-:Y:S02]  /*0be0*/  @UP1 UIMAD.WIDE.U32 UR12, UR42, UR18, UR12 ;  /* 0x000000122a0c12a5 */ /* 0x000fe4000f8e000c */
[----:B------:R-:W-:-:S02]  /*0bf0*/  @UP0 UIADD3 UR11, UR11, UR9, URZ ;  /* 0x000000090b0b0290 */ /* 0x000fc4000fffe03f */
[----:B------:R-:W-:Y:S02]  /*0c00*/  @UP1 UIADD3 UR9, UR13, UR14, URZ ;  /* 0x0000000e0d091290 */ /* 0x000fe4000fffe03f */
[----:B------:R-:W-:Y:S02]  /*0c10*/  @UP1 ULEA UR6, UP3, UR12, UR6, 0x2 ;  /* 0x000000060c061291 */ /* 0x000fe4000f86103f */
[----:B------:R-:W-:Y:S02]  /*0c20*/  @UP0 ULEA UR4, UP2, UR10, UR4, 0x2 ;  /* 0x000000040a040291 */ /* 0x000fe4000f84103f */
[----:B------:R-:W-:Y:S02]  /*0c30*/  @UP1 ULEA.HI.X UR7, UR12, UR7, UR9, 0x2, UP3 ;  /* 0x000000070c071291 */ /* 0x000fe400098f1409 */
[----:B------:R-:W-:Y:S01]  /*0c40*/  IMAD.U32 R6, RZ, RZ, UR6 ;  /* 0x00000006ff067e24 */ /* 0x000fe2000f8e00ff */
[----:B------:R-:W-:Y:S01]  /*0c50*/  @UP0 ULEA.HI.X UR5, UR10, UR5, UR11, 0x2, UP2 ;  /* 0x000000050a050291 */ /* 0x000fe200090f140b */
[----:B------:R-:W-:-:S02]  /*0c60*/  IMAD.U32 R2, RZ, RZ, UR4 ;  /* 0x00000004ff027e24 */ /* 0x000fc4000f8e00ff */
[----:B------:R-:W-:-:S03]  /*0c70*/  IMAD.U32 R7, RZ, RZ, UR7 ;  /* 0x00000007ff077e24 */ /* 0x000fc6000f8e00ff */
[----:B------:R-:W-:Y:S01]  /*0c80*/  IMAD.U32 R3, RZ, RZ, UR5 ;  /* 0x00000005ff037e24 */ /* 0x000fe2000f8e00ff */
[----:B------:R-:W-:Y:S01]  /*0c90*/  ULDC.64 UR4, c[0x0][0x418] ;  /* 0x0001060000047ab9 */ /* 0x000fe20000000a00 */
[----:B------:R0:W5:Y:S01]  /*0ca0*/  @P1 LDG.E R0, desc[UR46][R6.64] ;  /* 0x0000002e06001981 */ /* 0x000162000c1e1900 */
[----:B------:R-:W-:-:S03]  /*0cb0*/  UISETP.NE.U32.AND UP0, UPT, UR4, URZ, UPT ;  /* 0x0000003f0400728c */ /* 0x000fc6000bf05070 */
[----:B------:R-:W-:Y:S01]  /*0cc0*/  ULDC UR4, c[0x0][0x2f0] ;  /* 0x0000bc0000047ab9 */ /* 0x000fe20000000800 */
[----:B------:R-:W-:Y:S01]  /*0cd0*/  UISETP.NE.AND.EX UP0, UPT, UR5, URZ, UPT, UP0 ;  /* 0x0000003f0500728c */ /* 0x000fe2000bf05300 */
[----:B------:R0:W5:Y:S03]  /*0ce0*/  @P0 LDG.E R5, desc[UR46][R2.64] ;  /* 0x0000002e02050981 */ /* 0x000166000c1e1900 */
[----:B------:R-:W-:-:S04]  /*0cf0*/  USEL UR45, UR45, 0x1, UP0 ;  /* 0x000000012d2d7887 */ /* 0x000fc80008000000 */
[----:B------:R-:W-:-:S04]  /*0d00*/  UIMAD UR45, UR45, UR4, URZ ;  /* 0x000000042d2d72a4 */ /* 0x000fc8000f8e023f */
[----:B------:R-:W-:Y:S02]  /*0d10*/  UISETP.GE.AND UP0, UPT, UR45, 0x1, UPT ;  /* 0x000000012d00788c */ /* 0x000fe4000bf06270 */
[----:B------:R-:W-:-:S04]  /*0d20*/  UIADD3 UR4, UR45, 0x7f, URZ ;  /* 0x0000007f2d047890 */ /* 0x000fc8000fffe03f */
[----:B------:R-:W-:Y:S01]  /*0d30*/  PLOP3.LUT P0, PT, PT, PT, UP0, 0x80, 0x0 ;  /* 0x000000000000781c */ /* 0x000fe20003f0f008 */
[----:B------:R-:W-:-:S04]  /*0d40*/  USHF.R.S32.HI UR5, URZ, 0x1f, UR4 ;  /* 0x0000001f3f057899 */ /* 0x000fc80008011404 */
[----:B------:R-:W-:Y:S02]  /*0d50*/  ULEA.HI UR5, UR5, UR4, URZ, 0x7 ;  /* 0x0000000405057291 */ /* 0x000fe4000f8f383f */
[----:B------:R-:W-:Y:S01]  /*0d60*/  ULOP3.LUT UR39, UR8, 0xffff, URZ, 0xc0, !UPT ;  /* 0x0000ffff08277892 */ /* 0x000fe2000f8ec03f */
[----:B------:R-:W-:Y:S01]  /*0d70*/  UMOV UR4, URZ ;  /* 0x0000003f00047c82 */ /* 0x000fe20008000000 */
[----:B------:R-:W-:-:S04]  /*0d80*/  USHF.R.S32.HI UR6, URZ, 0x7, UR5 ;  /* 0x000000073f067899 */ /* 0x000fc80008011405 */
[----:B0-----:R-:W-:Y:S08]  /*0d90*/  @!P0 BRA `(.L_x_9) ;  /* 0x0000000000908947 */ /* 0x001ff00003800000 */
[----:B------:R-:W-:Y:S01]  /*0da0*/  USHF.R.U32.HI UR8, URZ, 0x10, UR8 ;  /* 0x000000103f087899 */ /* 0x000fe20008011608 */
[----:B------:R-:W-:-:S03]  /*0db0*/  UMOV UR4, URZ ;  /* 0x0000003f00047c82 */ /* 0x000fc60008000000 */
[----:B------:R-:W-:-:S11]  /*0dc0*/  UISETP.NE.AND UP0, UPT, UR8, URZ, UPT ;  /* 0x0000003f0800728c */ /* 0x000fd6000bf05270 */
[----:B------:R-:W-:Y:S02]  /*0dd0*/  @!UP0 ULDC UR8, c[0x0][0x9f0] ;  /* 0x00027c0000088ab9 */ /* 0x000fe40000000800 */
[----:B------:R-:W-:Y:S01]  /*0de0*/  IMAD.U32 R4, RZ, RZ, UR8 ;  /* 0x00000008ff047e24 */ /* 0x000fe2000f8e00ff */
[----:B------:R-:W-:-:S04]  /*0df0*/  UIADD3 UR7, UR6, -0x1, UR8 ;  /* 0xffffffff06077890 */ /* 0x000fc8000fffe008 */
[-C--:B------:R-:W-:Y:S02]  /*0e00*/  IABS R2, R4.reuse ;  /* 0x0000000400027213 */ /* 0x080fe40000000000 */
[----:B------:R-:W-:Y:S01]  /*0e10*/  IMAD.U32 R6, RZ, RZ, UR7 ;  /* 0x00000007ff067e24 */ /* 0x000fe2000f8e00ff */
[----:B------:R-:W-:Y:S01]  /*0e20*/  IABS R7, R4 ;  /* 0x0000000400077213 */ /* 0x000fe20000000000 */
[----:B------:R-:W-:Y:S01]  /*0e30*/  ULOP3.LUT UR7, UR7, UR8, URZ, 0x3c, !UPT ;  /* 0x0000000807077292 */ /* 0x000fe2000f8e3c3f */
[----:B------:R-:W-:Y:S02]  /*0e40*/  R2UR UR11, R2 ;  /* 0x00000000020b72ca */ /* 0x000fe400000e0000 */
[----:B------:R-:W-:-:S05]  /*0e50*/  IABS R6, R6 ;  /* 0x0000000600067213 */ /* 0x000fca0000000000 */
[----:B------:R-:W-:-:S05]  /*0e60*/  IMAD.MOV.U32 R4, RZ, RZ, R6 ;  /* 0x000000ffff047224 */ /* 0x000fca00078e0006 */
[----:B------:R-:W-:Y:S01]  /*0e70*/  R2UR UR10, R4 ;  /* 0x00000000040a72ca */ /* 0x000fe200000e0000 */
[----:B------:R-:W0:Y:S08]  /*0e80*/  I2F.RP R2, UR11 ;  /* 0x0000000b00027d06 */ /* 0x000e300008209400 */
[----:B0-----:R-:W0:Y:S02]  /*0e90*/  MUFU.RCP R2, R2 ;  /* 0x0000000200027308 */ /* 0x001e240000001000 */
[----:B0-----:R-:W-:-:S02]  /*0ea0*/  VIADD R3, R2, 0xffffffe ;  /* 0x0ffffffe02037836 */ /* 0x001fc40000000000 */
[----:B------:R-:W-:-:S04]  /*0eb0*/  IMAD.MOV R2, RZ, RZ, -R7 ;  /* 0x000000ffff027224 */ /* 0x000fc800078e0a07 */
[----:B------:R-:W0:Y:S02]  /*0ec0*/  F2I.FTZ.U32.TRUNC.NTZ R3, R3 ;  /* 0x0000000300037305 */ /* 0x000e24000021f000 */
[----:B0-----:R-:W-:-:S13]  /*0ed0*/  R2UR UR5, R3 ;  /* 0x00000000030572ca */ /* 0x001fda00000e0000 */
[----:B------:R-:W-:-:S04]  /*0ee0*/  UIADD3 UR9, URZ, -UR5, URZ ;  /* 0x800000053f097290 */ /* 0x000fc8000fffe03f */
[----:B------:R-:W-:-:S04]  /*0ef0*/  UIMAD UR9, UR9, UR11, URZ ;  /* 0x0000000b090972a4 */ /* 0x000fc8000f8e023f */
[----:B------:R-:W-:-:S03]  /*0f00*/  UIMAD.WIDE.U32 UR4, UR5, UR9, UR4 ;  /* 0x00000009050472a5 */ /* 0x000fc6000f8e0004 */
[----:B------:R-:W-:Y:S01]  /*0f10*/  R2UR UR9, R2 ;  /* 0x00000000020972ca */ /* 0x000fe200000e0000 */
[----:B------:R-:W-:-:S12]  /*0f20*/  UIMAD.WIDE.U32 UR4, UR5, UR10, URZ ;  /* 0x0000000a050472a5 */ /* 0x000fd8000f8e003f */
[----:B------:R-:W-:-:S04]  /*0f30*/  UIMAD UR4, UR5, UR9, UR10 ;  /* 0x00000009050472a4 */ /* 0x000fc8000f8e020a */
[----:B------:R-:W-:-:S11]  /*0f40*/  UISETP.GT.U32.AND UP1, UPT, UR11, UR4, UPT ;  /* 0x000000040b00728c */ /* 0x000fd6000bf24070 */
[----:B------:R-:W-:Y:S02]  /*0f50*/  @!UP1 UIADD3 UR4, UR4, -UR11, URZ ;  /* 0x8000000b04049290 */ /* 0x000fe4000fffe03f */
[----:B------:R-:W-:Y:S02]  /*0f60*/  @!UP1 UIADD3 UR5, UR5, 0x1, URZ ;  /* 0x0000000105059890 */ /* 0x000fe4000fffe03f */
[----:B------:R-:W-:Y:S02]  /*0f70*/  UISETP.GE.U32.AND UP0, UPT, UR4, UR11, UPT ;  /* 0x0000000b0400728c */ /* 0x000fe4000bf06070 */
[----:B------:R-:W-:-:S09]  /*0f80*/  UISETP.GE.AND UP1, UPT, UR7, URZ, UPT ;  /* 0x0000003f0700728c */ /* 0x000fd2000bf26270 */
[----:B------:R-:W-:Y:S02]  /*0f90*/  @UP0 UIADD3 UR5, UR5, 0x1, URZ ;  /* 0x0000000105050890 */ /* 0x000fe4000fffe03f */
[----:B------:R-:W-:-:S05]  /*0fa0*/  UISETP.NE.AND UP0, UPT, UR8, URZ, UPT ;  /* 0x0000003f0800728c */ /* 0x000fca000bf05270 */
[----:B------:R-:W-:Y:S02]  /*0fb0*/  UMOV UR4, UR5 ;  /* 0x0000000500047c82 */ /* 0x000fe40008000000 */
[----:B------:R-:W-:-:S04]  /*0fc0*/  @!UP1 UIADD3 UR4, -UR4, URZ, URZ ;  /* 0x0000003f04049290 */ /* 0x000fc8000fffe13f */
[----:B------:R-:W-:-:S12]  /*0fd0*/  @!UP0 ULOP3.LUT UR4, URZ, UR8, URZ, 0x33, !UPT ;  /* 0x000000083f048292 */ /* 0x000fd8000f8e333f */
.L_x_9:
[----:B------:R-:W-:Y:S01]  /*0fe0*/  UIMAD UR39, UR39, UR4, URZ ;  /* 0x00000004272772a4 */ /* 0x000fe2000f8e023f */
[----:B------:R-:W-:Y:S02]  /*0ff0*/  IMAD.U32 R2, RZ, RZ, UR6 ;  /* 0x00000006ff027e24 */ /* 0x000fe4000f8e00ff */
[----:B-----5:R-:W-:Y:S01]  /*1000*/  FMUL.FTZ R0, R5, R0 ;  /* 0x0000000005007220 */ /* 0x020fe20000410000 */
[----:B------:R-:W-:Y:S01]  /*1010*/  IMAD.U32 R3, RZ, RZ, UR4 ;  /* 0x00000004ff037e24 */ /* 0x000fe2000f8e00ff */
[----:B------:R-:W-:Y:S01]  /*1020*/  ULDC UR4, c[0x0][0x988] ;  /* 0x0002620000047ab9 */ /* 0x000fe20000000800 */
[----:B------:R-:W-:Y:S02]  /*1030*/  VIADD R19, R19, 0xffffff80 ;  /* 0xffffff8013137836 */ /* 0x000fe40000000000 */
[----:B------:R-:W-:Y:S01]  /*1040*/  FMUL.FTZ R0, R0, UR4 ;  /* 0x0000000400007c20 */ /* 0x000fe20008410000 */
[----:B------:R-:W-:Y:S02]  /*1050*/  PLOP3.LUT P0, PT, PT, PT, PT, 0x80, 0x0 ;  /* 0x000000000000781c */ /* 0x000fe40003f0f070 */
[----:B------:R-:W-:-:S02]  /*1060*/  CS2R R28, SRZ ;  /* 0x00000000001c7805 */ /* 0x000fc4000001ff00 */
[----:B------:R-:W-:Y:S02]  /*1070*/  VIADDMNMX R2, R3, UR39, R2, PT ;  /* 0x0000002703027c46 */ /* 0x000fe4000b800102 */
[----:B------:R-:W-:Y:S02]  /*1080*/  CS2R R24, SRZ ;  /* 0x0000000000187805 */ /* 0x000fe4000001ff00 */
[----:B------:R-:W-:Y:S01]  /*1090*/  R2UR UR40, R0 ;  /* 0x00000000002872ca */ /* 0x000fe200000e0000 */
[----:B------:R-:W-:Y:S01]  /*10a0*/  IMAD.MOV.U32 R0, RZ, RZ, RZ ;  /* 0x000000ffff007224 */ /* 0x000fe200078e00ff */
[----:B------:R-:W-:Y:S01]  /*10b0*/  R2UR UR44, R2 ;  /* 0x00000000022c72ca */ /* 0x000fe200000e0000 */
[----:B------:R-:W-:Y:S01]  /*10c0*/  IMAD.MOV.U32 R2, RZ, RZ, RZ ;  /* 0x000000ffff027224 */ /* 0x000fe200078e00ff */
[----:B------:R-:W-:Y:S01]  /*10d0*/  CS2R R26, SRZ ;  /* 0x00000000001a7805 */ /* 0x000fe2000001ff00 */
[----:B------:R-:W-:Y:S01]  /*10e0*/  IMAD.MOV.U32 R6, RZ, RZ, RZ ;  /* 0x000000ffff067224 */ /* 0x000fe200078e00ff */
[----:B------:R-:W-:Y:S01]  /*10f0*/  CS2R R36, SRZ ;  /* 0x0000000000247805 */ /* 0x000fe2000001ff00 */
[----:B------:R-:W-:Y:S01]  /*1100*/  IMAD.MOV.U32 R31, RZ, RZ, RZ ;  /* 0x000000ffff1f7224 */ /* 0x000fe200078e00ff */
[----:B------:R-:W-:Y:S01]  /*1110*/  CS2R R32, SRZ ;  /* 0x0000000000207805 */ /* 0x000fe2000001ff00 */
[----:B------:R-:W-:Y:S01]  /*1120*/  IMAD.MOV.U32 R10, RZ, RZ, RZ ;  /* 0x000000ffff0a7224 */ /* 0x000fe200078e00ff */
[----:B------:R-:W-:Y:S01]  /*1130*/  CS2R R34, SRZ ;  /* 0x0000000000227805 */ /* 0x000fe2000001ff00 */
[----:B------:R-:W-:Y:S01]  /*1140*/  IMAD.MOV.U32 R39, RZ, RZ, RZ ;  /* 0x000000ffff277224 */ /* 0x000fe200078e00ff */
[----:B------:R-:W-:-:S02]  /*1150*/  CS2R R44, SRZ ;  /* 0x00000000002c7805 */ /* 0x000fc4000001ff00 */
[----:B------:R-:W-:Y:S02]  /*1160*/  CS2R R40, SRZ ;  /* 0x0000000000287805 */ /* 0x000fe4000001ff00 */
[----:B------:R-:W-:Y:S01]  /*1170*/  CS2R R46, SRZ ;  /* 0x00000000002e7805 */ /* 0x000fe2000001ff00 */
[----:B------:R-:W-:Y:S01]  /*1180*/  UISETP.GT.AND UP0, UPT, UR44, UR39, UPT ;  /* 0x000000272c00728c */ /* 0x000fe2000bf04270 */
[----:B------:R-:W-:Y:S02]  /*1190*/  CS2R R42, SRZ ;  /* 0x00000000002a7805 */ /* 0x000fe4000001ff00 */
[----:B------:R-:W-:Y:S02]  /*11a0*/  CS2R R52, SRZ ;  /* 0x0000000000347805 */ /* 0x000fe4000001ff00 */
[----:B------:R-:W-:Y:S02]  /*11b0*/  CS2R R48, SRZ ;  /* 0x0000000000307805 */ /* 0x000fe4000001ff00 */
[----:B------:R-:W-:-:S02]  /*11c0*/  CS2R R54, SRZ ;  /* 0x0000000000367805 */ /* 0x000fc4000001ff00 */
[----:B------:R-:W-:Y:S02]  /*11d0*/  CS2R R50, SRZ ;  /* 0x0000000000327805 */ /* 0x000fe4000001ff00 */
[----:B------:R-:W-:Y:S02]  /*11e0*/  PLOP3.LUT P1, PT, PT, PT, UP0, 0x80, 0x0 ;  /* 0x000000000000781c */ /* 0x000fe40003f2f008 */
[----:B------:R-:W-:Y:S02]  /*11f0*/  CS2R R60, SRZ ;  /* 0x00000000003c7805 */ /* 0x000fe4000001ff00 */
[----:B------:R-:W-:Y:S02]  /*1200*/  CS2R R56, SRZ ;  /* 0x0000000000387805 */ /* 0x000fe4000001ff00 */
[----:B------:R-:W-:Y:S02]  /*1210*/  CS2R R62, SRZ ;  /* 0x00000000003e7805 */ /* 0x000fe4000001ff00 */
[----:B------:R-:W-:-:S02]  /*1220*/  CS2R R58, SRZ ;  /* 0x00000000003a7805 */ /* 0x000fc4000001ff00 */
[----:B------:R-:W-:Y:S02]  /*1230*/  CS2R R68, SRZ ;  /* 0x0000000000447805 */ /* 0x000fe4000001ff00 */
[----:B------:R-:W-:Y:S02]  /*1240*/  CS2R R64, SRZ ;  /* 0x0000000000407805 */ /* 0x000fe4000001ff00 */
        /* <DEDUP_REMOVED lines=40> */
[----:B------:R-:W-:Y:S01]  /*14d0*/  CS2R R150, SRZ ;  /* 0x0000000000967805 */ /* 0x000fe2000001ff00 */
[----:B------:R-:W-:Y:S02]  /*14e0*/  IMAD.MOV.U32 R8, RZ, RZ, RZ ;  /* 0x000000ffff087224 */ /* 0x000fe400078e00ff */
[----:B------:R-:W-:Y:S01]  /*14f0*/  IMAD.MOV.U32 R147, RZ, RZ, RZ ;  /* 0x000000ffff937224 */ /* 0x000fe200078e00ff */
[----:B------:R-:W-:Y:S06]  /*1500*/  @!P1 BRA `(.L_x_10) ;  /* 0x00000050009c9947 */ /* 0x000fec0003800000 */
[----:B------:R-:W-:Y:S01]  /*1510*/  SHF.R.S32.HI R0, RZ, 0x1f, R19 ;  /* 0x0000001fff007819 */ /* 0x000fe20000011413 */
[----:B------:R-:W0:Y:S01]  /*1520*/  S2UR UR43, SR_CgaCtaId ;  /* 0x00000000002b79c3 */ /* 0x000e220000008800 */
[----:B------:R-:W-:Y:S02]  /*1530*/  UMOV UR41, 0x400 ;  /* 0x0000040000297882 */ /* 0x000fe40000000000 */
[----:B------:R-:W-:-:S04]  /*1540*/  LEA.HI R17, R0, R19, RZ, 0x7 ;  /* 0x0000001300117211 */ /* 0x000fc800078f38ff */
[----:B------:R-:W-:-:S06]  /*1550*/  SHF.R.S32.HI R0, RZ, 0x7, R17 ;  /* 0x00000007ff007819 */ /* 0x000fcc0000011411 */
[----:B------:R-:W1:Y:S01]  /*1560*/  SHFL.IDX PT, R0, R0, RZ, 0x1f ;  /* 0x00001fff00007589 */ /* 0x000e6200000e0000 */
[----:B0-----:R-:W-:-:S04]  /*1570*/  ULEA UR41, UR43, UR41, 0x18 ;  /* 0x000000292b297291 */ /* 0x001fc8000f8ec03f */
[----:B------:R-:W-:-:S04]  /*1580*/  UIADD3 UR6, UR41, 0x20400, URZ ;  /* 0x0002040029067890 */ /* 0x000fc8000fffe03f */
[----:B------:R-:W-:Y:S01]  /*1590*/  ULOP3.LUT UP0, URZ, UR6, 0x3ff, URZ, 0xc0, !UPT ;  /* 0x000003ff063f7892 */ /* 0x000fe2000f80c03f */
[----:B-1----:R-:W-:-:S05]  /*15a0*/  R2UR UR4, R0 ;  /* 0x00000000000472ca */ /* 0x002fca00000e0000 */
[----:B------:R-:W-:-:S08]  /*15b0*/  PLOP3.LUT P0, PT, PT, PT, UP0, 0x80, 0x0 ;  /* 0x000000000000781c */ /* 0x000fd00003f0f008 */
[----:B------:R-:W-:-:S04]  /*15c0*/  ULEA.HI UR5, UR4, UR4, URZ, 0x1 ;  /* 0x0000000404057291 */ /* 0x000fc8000f8f083f */
[----:B------:R-:W-:-:S04]  /*15d0*/  ULOP3.LUT UR5, UR5, 0x1e, URZ, 0xc0, !UPT ;  /* 0x0000001e05057892 */ /* 0x000fc8000f8ec03f */
[----:B------:R-:W-:-:S04]  /*15e0*/  UIADD3 UR5, UR4, -UR5, URZ ;  /* 0x8000000504057290 */ /* 0x000fc8000fffe03f */
[----:B------:R-:W-:-:S04]  /*15f0*/  ULEA UR5, UR5, UR6, 0xd ;  /* 0x0000000605057291 */ /* 0x000fc8000f8e683f */
[----:B------:R-:W-:-:S04]  /*1600*/  USHF.R.U32.HI UR5, URZ, 0x4, UR5 ;  /* 0x000000043f057899 */ /* 0x000fc80008011605 */
[----:B------:R-:W-:Y:S01]  /*1610*/  ULOP3.LUT UR48, UR5, 0x3fff, URZ, 0xc0, !UPT ;  /* 0x00003fff05307892 */ /* 0x000fe2000f8ec03f */
[----:B------:R-:W-:Y:S11]  /*1620*/  @!P0 BRA `(.L_x_11) ;  /* 0x0000000000408947 */ /* 0x000ff60003800000 */
[----:B------:R-:W-:Y:S01]  /*1630*/  MOV R0, 0x0 ;  /* 0x0000000000007802 */ /* 0x000fe20000000f00 */
[----:B------:R-:W-:Y:S01]  /*1640*/  ULDC.64 UR4, c[0x4][0xc0] ;  /* 0x0100300000047ab9 */ /* 0x000fe20000000a00 */
[----:B------:R-:W-:Y:S01]  /*1650*/  ULDC.64 UR6, c[0x4][0x30] ;  /* 0x01000c0000067ab9 */ /* 0x000fe20000000a00 */
[----:B------:R-:W-:Y:S01]  /*1660*/  IMAD.U32 R4, RZ, RZ, UR4 ;  /* 0x00000004ff047e24 */ /* 0x000fe2000f8e00ff */
[----:B------:R0:W1:Y:S01]  /*1670*/  LDC.64 R2, c[0x4][R0] ;  /* 0x0100000000027b82 */ /* 0x0000620000000a00 */
[----:B------:R-:W-:Y:S01]  /*1680*/  IMAD.U32 R5, RZ, RZ, UR5 ;  /* 0x00000005ff057e24 */ /* 0x000fe2000f8e00ff */
[----:B------:R-:W-:Y:S01]  /*1690*/  ULDC.64 UR4, c[0x4][0xc8] ;  /* 0x0100320000047ab9 */ /* 0x000fe20000000a00 */
[----:B------:R-:W-:Y:S02]  /*16a0*/  IMAD.U32 R10, RZ, RZ, UR6 ;  /* 0x00000006ff0a7e24 */ /* 0x000fe4000f8e00ff */
[----:B------:R-:W-:Y:S02]  /*16b0*/  IMAD.U32 R6, RZ, RZ, UR4 ;  /* 0x00000004ff067e24 */ /* 0x000fe4000f8e00ff */
[----:B------:R-:W-:-:S02]  /*16c0*/  IMAD.U32 R7, RZ, RZ, UR5 ;  /* 0x00000005ff077e24 */ /* 0x000fc4000f8e00ff */
[----:B------:R-:W-:Y:S02]  /*16d0*/  IMAD.U32 R11, RZ, RZ, UR7 ;  /* 0x00000007ff0b7e24 */ /* 0x000fe4000f8e00ff */
[----:B------:R-:W-:Y:S02]  /*16e0*/  IMAD.MOV.U32 R8, RZ, RZ, 0x70 ;  /* 0x00000070ff087424 */ /* 0x000fe400078e00ff */
[----:B------:R-:W-:Y:S02]  /*16f0*/  IMAD.MOV.U32 R12, RZ, RZ, 0x1 ;  /* 0x00000001ff0c7424 */ /* 0x000fe400078e00ff */
[----:B0-----:R-:W-:-:S07]  /*1700*/  IMAD.MOV.U32 R13, RZ, RZ, RZ ;  /* 0x000000ffff0d7224 */ /* 0x001fce00078e00ff */
[----:B------:R-:W-:-:S07]  /*1710*/  LEPC R20, `(.L_x_11) ;  /* 0x000000001014794e */ /* 0x000fce0000000000 */
[----:B-1----:R-:W-:Y:S05]  /*1720*/  CALL.ABS.NOINC R2 ;  /* 0x0000000002007343 */ /* 0x002fea0003c00000 */
.L_x_11:
[----:B------:R-:W-:Y:S01]  /*1730*/  SHF.L.U32 R6, RZ, 0x1f, RZ ;  /* 0x0000001fff067819 */ /* 0x000fe200000006ff */
[----:B------:R-:W-:-:S03]  /*1740*/  VIADD R2, R16, 0x8 ;  /* 0x0000000810027836 */ /* 0x000fc60000000000 */
[----:B------:R-:W0:Y:S02]  /*1750*/  SYNCS.PHASECHK.TRANS64.TRYWAIT P0, [UR41+0x38800], R6 ;  /* 0x03880006ff0075a7 */ /* 0x000e240008000169 */
[----:B0-----:R-:W-:Y:S05]  /*1760*/  @!P0 BRA `(.L_x_12) ;  /* 0x000000dc00208947 */ /* 0x001fea0003800000 */
.L_x_96:
[----:B------:R-:W-:Y:S05]  /*1770*/  WARPSYNC.ALL ;  /* 0x0000000000007948 */ /* 0x000fea0003800000 */
[----:B------:R-:W-:Y:S01]  /*1780*/  ULOP3.LUT UR4, UR36, 0x1, URZ, 0xfc, !UPT ;  /* 0x0000000124047892 */ /* 0x000fe2000f8efc3f */
[----:B------:R1:W-:Y:S03]  /*1790*/  BAR.SYNC.DEFER_BLOCKING R2, 0x100 ;  /* 0x000400020000751d */ /* 0x0003e60000010000 */
[----:B------:R-:W-:-:S06]  /*17a0*/  UISETP.NE.AND UP0, UPT, UR4, 0x3, UPT ;  /* 0x000000030400788c */ /* 0x000fcc000bf05270 */
[----:B------:R-:W-:-:S13]  /*17b0*/  PLOP3.LUT P0, PT, PT, PT, UP0, 0x80, 0x0 ;  /* 0x000000000000781c */ /* 0x000fda0003f0f008 */
[----:B-1----:R-:W-:Y:S05]  /*17c0*/  @!P0 BRA `(.L_x_13) ;  /* 0x0000000000048947 */ /* 0x002fea0003800000 */
[----:B------:R-:W-:Y:S01]  /*17d0*/  BPT.TRAP 0x1 ;  /* 0x000000040000795c */ /* 0x000fe20000300000 */
.L_x_13:
[----:B------:R1:W2:Y:S01]  /*17e0*/  SYNCS.PHASECHK.TRANS64.TRYWAIT P1, [UR41+0x38830], R6 ;  /* 0x03883006ff0075a7 */ /* 0x0002a20008020169 */
[----:B------:R-:W-:Y:S05]  /*17f0*/  @!P0 BRA `(.L_x_14) ;  /* 0x0000000000048947 */ /* 0x000fea0003800000 */
[----:B------:R-:W-:Y:S01]  /*1800*/  BPT.TRAP 0x1 ;  /* 0x000000040000795c */ /* 0x000fe20000300000 */
.L_x_14:
[----:B--2---:R-:W-:Y:S05]  /*1810*/  @P1 BRA `(.L_x_15) ;  /* 0x0000000000081947 */ /* 0x004fea0003800000 */
[----:B------:R-:W2:Y:S02]  /*1820*/  SYNCS.PHASECHK.TRANS64.TRYWAIT P1, [UR41+0x38830], R6 ;  /* 0x03883006ff0075a7 */ /* 0x000ea40008020169 */
[----:B--2---:R-:W-:Y:S05]  /*1830*/  @!P1 BRA `(.L_x_16) ;  /* 0x000000dc00049947 */ /* 0x004fea0003800000 */
.L_x_15:
[----:B------:R-:W-:Y:S01]  /*1840*/  UIADD3 UR4, UR41, 0x28400, URZ ;  /* 0x0002840029047890 */ /* 0x000fe2000fffe03f */
[----:B------:R-:W-:Y:S01]  /*1850*/  WARPGROUP.ARRIVE ;  /* 0x00000000000079c5 */ /* 0x000fe20000000000 */
[----:B------:R-:W-:Y:S01]  /*1860*/  ULOP3.LUT UR28, UR48, 0x10000, URZ, 0xfc, !UPT ;  /* 0x00010000301c7892 */ /* 0x000fe2000f8efc3f */
[----:B------:R-:W-:Y:S01]  /*1870*/  IADD3 R0, -R16, 0xb, RZ ;  /* 0x0000000b10007810 */ /* 0x000fe20007ffe1ff */
[----:B------:R-:W-:Y:S01]  /*1880*/  USHF.R.U32.HI UR4, URZ, 0x4, UR4 ;  /* 0x000000043f047899 */ /* 0x000fe20008011604 */
[----:B------:R-:W-:Y:S01]  /*1890*/  UMOV UR29, 0x40000040 ;  /* 0x40000040001d7882 */ /* 0x000fe20000000000 */
[----:B------:R-:W-:Y:S02]  /*18a0*/  UMOV UR7, 0x40000040 ;  /* 0x4000004000077882 */ /* 0x000fe40000000000 */
[----:B------:R-:W-:Y:S01]  /*18b0*/  ULOP3.LUT UR4, UR4, 0x3fff, URZ, 0xc0, !UPT ;  /* 0x00003fff04047892 */ /* 0x000fe2000f8ec03f */
[----:B------:R-:W-:Y:S01]  /*18c0*/  UMOV UR5, UR29 ;  /* 0x0000001d00057c82 */ /* 0x000fe20008000000 */
[----:B------:R-:W-:-:S02]  /*18d0*/  UIADD3 UR24, UR28, 0x2, URZ ;  /* 0x000000021c187890 */ /* 0x000fc4000fffe03f */
[----:B------:R-:W-:Y:S01]  /*18e0*/  ULOP3.LUT UR48, UR4, 0x10000, URZ, 0xfc, !UPT ;  /* 0x0001000004307892 */ /* 0x000fe2000f8efc3f */
[----:B------:R-:W-:Y:S02]  /*18f0*/  UMOV UR25, 0x40000040 ;  /* 0x4000004000197882 */ /* 0x000fe40000000000 */
[----:B------:R-:W-:Y:S01]  /*1900*/  UMOV UR4, UR28 ;  /* 0x0000001c00047c82 */ /* 0x000fe20008000000 */
[----:B------:R-:W-:Y:S01]  /*1910*/  UIADD3 UR26, UR48, 0x2, URZ ;  /* 0x00000002301a7890 */ /* 0x000fe2000fffe03f */
[----:B------:R-:W-:Y:S02]  /*1920*/  UMOV UR27, 0x40000040 ;  /* 0x40000040001b7882 */ /* 0x000fe40000000000 */
[----:B------:R-:W-:Y:S01]  /*1930*/  UMOV UR6, UR48 ;  /* 0x0000003000067c82 */ /* 0x000fe20008000000 */
[----:B------:R-:W-:Y:S01]  /*1940*/  UIADD3 UR20, UR28, 0x4, URZ ;  /* 0x000000041c147890 */ /* 0x000fe2000fffe03f */
[----:B------:R-:W-:Y:S01]  /*1950*/  QGMMA.64x128x32.F32.E4M3.E4M3 R24, gdesc[UR4], RZ, !UPT, gsb0 ;  /* 0x01e00000041879f3 */ /* 0x000fe2000c0008ff */
[----:B------:R-:W-:Y:S01]  /*1960*/  UIADD3 UR22, UR48, 0x4, URZ ;  /* 0x0000000430167890 */ /* 0x000fe2000fffe03f */
[----:B------:R-:W-:Y:S01]  /*1970*/  UMOV UR21, 0x40000040 ;  /* 0x4000004000157882 */ /* 0x000fe20000000000 */
[----:B------:R-:W-:Y:S01]  /*1980*/  UMOV UR23, 0x40000040 ;  /* 0x4000004000177882 */ /* 0x000fe20000000000 */
[----:B------:R-:W-:-:S02]  /*1990*/  UIADD3 UR16, UR28, 0x6, URZ ;  /* 0x000000061c107890 */ /* 0x000fc4000fffe03f */
[----:B------:R-:W-:Y:S01]  /*19a0*/  UIADD3 UR18, UR48, 0x6, URZ ;  /* 0x0000000630127890 */ /* 0x000fe2000fffe03f */
[----:B------:R-:W-:Y:S01]  /*19b0*/  UMOV UR17, 0x40000040 ;  /* 0x4000004000117882 */ /* 0x000fe20000000000 */
[----:B------:R-:W-:Y:S01]  /*19c0*/  UMOV UR19, 0x40000040 ;  /* 0x4000004000137882 */ /* 0x000fe20000000000 */
[----:B------:R-:W-:Y:S02]  /*19d0*/  UIADD3 UR12, UR28, 0x400, URZ ;  /* 0x000004001c0c7890 */ /* 0x000fe4000fffe03f */
[----:B------:R-:W-:Y:S01]  /*19e0*/  UIADD3 UR14, UR48, 0x400, URZ ;  /* 0x00000400300e7890 */ /* 0x000fe2000fffe03f */
[----:B------:R-:W-:Y:S01]  /*19f0*/  UMOV UR13, 0x40000040 ;  /* 0x40000040000d7882 */ /* 0x000fe20000000000 */
[----:B------:R-:W-:Y:S01]  /*1a00*/  UMOV UR15, 0x40000040 ;  /* 0x40000040000f7882 */ /* 0x000fe20000000000 */
[----:B------:R-:W-:Y:S02]  /*1a10*/  UIADD3 UR8, UR28, 0x402, URZ ;  /* 0x000004021c087890 */ /* 0x000fe4000fffe03f */
        /* <DEDUP_REMOVED lines=11> */
[----:B------:R-:W-:Y:S02]  /*1ad0*/  WARPGROUP.DEPBAR.LE gsb0, 0x0 ;  /* 0x00008000000079c5 */ /* 0x000fe40000010000 */
[----:B------:R-:W-:-:S06]  /*1ae0*/  WARPGROUP.ARRIVE ;  /* 0x00000000000079c5 */ /* 0x000fcc0000000000 */
[----:B------:R-:W-:Y:S03]  /*1af0*/  QGMMA.64x128x32.F32.E4M3.E4M3 R24, gdesc[UR24], R24, gsb0 ;  /* 0x01e00000181879f3 */ /* 0x000fe60008000818 */
[----:B------:R-:W-:Y:S02]  /*1b00*/  WARPGROUP.DEPBAR.LE gsb0, 0x0 ;  /* 0x00008000000079c5 */ /* 0x000fe40000010000 */
[----:B------:R-:W-:-:S07]  /*1b10*/  WARPGROUP.ARRIVE ;  /* 0x00000000000079c5 */ /* 0x000fce0000000000 */
        /* <DEDUP_REMOVED lines=17> */
[----:B------:R2:W-:Y:S06]  /*1c30*/  BAR.ARV R0, 0x100 ;  /* 0x000400000000751d */ /* 0x0005ec0000002000 */
[----:B------:R-:W-:Y:S05]  /*1c40*/  @!P0 BRA `(.L_x_17) ;  /* 0x0000000000048947 */ /* 0x000fea0003800000 */
[----:B------:R-:W-:Y:S01]  /*1c50*/  BPT.TRAP 0x1 ;  /* 0x000000040000795c */ /* 0x000fe20000300000 */
.L_x_17:
[----:B------:R-:W-:Y:S01]  /*1c60*/  LOP3.LUT R4, R17, 0xffffff80, RZ, 0xc0, !PT ;  /* 0xffffff8011047812 */ /* 0x000fe200078ec0ff */
[----:B------:R-:W-:Y:S01]  /*1c70*/  UIMAD UR45, UR44, -0x80, UR45 ;  /* 0xffffff802c2d78a4 */ /* 0x000fe2000f8e022d */
[----:B------:R-:W-:Y:S01]  /*1c80*/  P2R R14, PR, RZ, 0x1 ;  /* 0x00000001ff0e7803 */ /* 0x000fe20000000000 */
[----:B------:R-:W-:Y:S02]  /*1c90*/  UIADD3 UR6, UR41, 0x38840, URZ ;  /* 0x0003884029067890 */ /* 0x000fe4000fffe03f */
[----:B------:R-:W-:Y:S01]  /*1ca0*/  IMAD.IADD R4, R19, 0x1, -R4 ;  /* 0x0000000113047824 */ /* 0x000fe200078e0a04 */
[----:B------:R-:W-:Y:S02]  /*1cb0*/  UIADD3 UR45, UR45, 0x80, URZ ;  /* 0x000000802d2d7890 */ /* 0x000fe4000fffe03f */
[----:B------:R-:W-:Y:S02]  /*1cc0*/  UPRMT UR6, UR43, 0x654, UR6 ;  /* 0x000006542b067896 */ /* 0x000fe40008000006 */
[----:B0-----:R-:W-:-:S02]  /*1cd0*/  SHF.R.S32.HI R3, RZ, 0x1f, R4 ;  /* 0x0000001fff037819 */ /* 0x001fc40000011404 */
[----:B------:R-:W-:Y:S02]  /*1ce0*/  IMAD.U32 R8, RZ, RZ, UR45 ;  /* 0x0000002dff087e24 */ /* 0x000fe4000f8e00ff */
[----:B------:R-:W-:-:S03]  /*1cf0*/  LEA.HI R3, R3, R4, RZ, 0x2 ;  /* 0x0000000403037211 */ /* 0x000fc600078f10ff */
[----:B------:R-:W-:Y:S01]  /*1d00*/  SYNCS.ARRIVE.TRANS64.RED.A1T0 RZ, [UR6], RZ ;  /* 0x000000ffffff79a7 */ /* 0x000fe20008100406 */
[----:B------:R-:W-:-:S05]  /*1d10*/  LOP3.LUT R3, R3, 0x7ffffffc, RZ, 0xc0, !PT ;  /* 0x7ffffffc03037812 */ /* 0x000fca00078ec0ff */
[----:B------:R-:W-:-:S04]  /*1d20*/  IMAD.IADD R3, R4, 0x1, -R3 ;  /* 0x0000000104037824 */ /* 0x000fc800078e0a03 */
[----:B------:R-:W-:-:S05]  /*1d30*/  IMAD R4, R3, -0x2, R8 ;  /* 0xfffffffe03047824 */ /* 0x000fca00078e0208 */
[C---:B------:R-:W-:Y:S02]  /*1d40*/  ISETP.GT.AND P4, PT, R4.reuse, RZ, PT ;  /* 0x000000ff0400720c */ /* 0x040fe40003f84270 */
[C---:B------:R-:W-:Y:S02]  /*1d50*/  ISETP.GT.AND P3, PT, R4.reuse, 0x1, PT ;  /* 0x000000010400780c */ /* 0x040fe40003f64270 */
[----:B------:R-:W-:Y:S02]  /*1d60*/  ISETP.GT.AND P1, PT, R4, 0x8, PT ;  /* 0x000000080400780c */ /* 0x000fe40003f24270 */
[----:B------:R-:W-:Y:S02]  /*1d70*/  FSEL R24, R24, -INF , P4 ;  /* 0xff80000018187808 */ /* 0x000fe40002000000 */
[----:B------:R-:W-:Y:S02]  /*1d80*/  FSEL R25, R25, -INF , P3 ;  /* 0xff80000019197808 */ /* 0x000fe40001800000 */
[----:B------:R-:W-:-:S02]  /*1d90*/  ISETP.GT.AND P2, PT, R4, 0x9, PT ;  /* 0x000000090400780c */ /* 0x000fc40003f44270 */
[----:B------:R-:W-:Y:S02]  /*1da0*/  FSEL R28, R28, -INF , P1 ;  /* 0xff8000001c1c7808 */ /* 0x000fe40000800000 */
[----:B------:R-:W-:Y:S02]  /*1db0*/  FMNMX.FTZ R3, R24, R25, !PT ;  /* 0x0000001918037209 */ /* 0x000fe40007810000 */
[----:B------:R-:W-:Y:S02]  /*1dc0*/  ISETP.GT.AND P6, PT, R4, 0x10, PT ;  /* 0x000000100400780c */ /* 0x000fe40003fc4270 */
[----:B------:R-:W-:Y:S02]  /*1dd0*/  FSEL R29, R29, -INF , P2 ;  /* 0xff8000001d1d7808 */ /* 0x000fe40001000000 */
[----:B------:R-:W-:Y:S02]  /*1de0*/  FMNMX.FTZ R8, R28, R3, !PT ;  /* 0x000000031c087209 */ /* 0x000fe40007810000 */
[----:B------:R-:W-:-:S02]  /*1df0*/  ISETP.GT.AND P5, PT, R4, 0x11, PT ;  /* 0x000000110400780c */ /* 0x000fc40003fa4270 */
[----:B------:R-:W-:Y:S02]  /*1e00*/  FSEL R32, R32, -INF , P6 ;  /* 0xff80000020207808 */ /* 0x000fe40003000000 */
[----:B------:R-:W-:Y:S02]  /*1e10*/  FMNMX.FTZ R3, R29, R8, !PT ;  /* 0x000000081d037209 */ /* 0x000fe40007810000 */
[----:B------:R-:W-:Y:S02]  /*1e20*/  FSEL R26, R26, -INF , P4 ;  /* 0xff8000001a1a7808 */ /* 0x000fe40002000000 */
[----:B------:R-:W-:Y:S02]  /*1e30*/  ISETP.GT.AND P4, PT, R4, 0x18, PT ;  /* 0x000000180400780c */ /* 0x000fe40003f84270 */
[----:B------:R-:W-:Y:S02]  /*1e40*/  FSEL R33, R33, -INF , P5 ;  /* 0xff80000021217808 */ /* 0x000fe40002800000 */
[----:B------:R-:W-:-:S02]  /*1e50*/  FMNMX.FTZ R8, R32, R3, !PT ;  /* 0x0000000320087209 */ /* 0x000fc40007810000 */
[----:B------:R-:W-:Y:S02]  /*1e60*/  FSEL R27, R27, -INF , P3 ;  /* 0xff8000001b1b7808 */ /* 0x000fe40001800000 */
[----:B------:R-:W-:Y:S02]  /*1e70*/  ISETP.GT.AND P3, PT, R4, 0x19, PT ;  /* 0x000000190400780c */ /* 0x000fe40003f64270 */
[----:B------:R-:W-:Y:S02]  /*1e80*/  FSEL R36, R36, -INF , P4 ;  /* 0xff80000024247808 */ /* 0x000fe40002000000 */
[----:B------:R-:W-:Y:S02]  /*1e90*/  FMNMX.FTZ R3, R33, R8, !PT ;  /* 0x0000000821037209 */ /* 0x000fe40007810000 */
[----:B------:R-:W-:Y:S02]  /*1ea0*/  FSEL R30, R30, -INF , P1 ;  /* 0xff8000001e1e7808 */ /* 0x000fe40000800000 */
        /* <DEDUP_REMOVED lines=59> */
[----:B------:R-:W-:Y:S02]  /*2260*/  ISETP.GT.AND P0, PT, R4, 0x59, PT ;  /* 0x000000590400780c */ /* 0x000fe40003f04270 */
[----:B------:R-:W-:-:S02]  /*2270*/  FSEL R68, R68, -INF , P6 ;  /* 0xff80000044447808 */ /* 0x000fc40003000000 */
[----:B------:R-:W-:Y:S02]  /*2280*/  FMNMX.FTZ R3, R65, R8, !PT ;  /* 0x0000000841037209 */ /* 0x000fe40007810000 */
[----:B------:R-:W-:Y:S02]  /*2290*/  FSEL R59, R59, -INF , P5 ;  /* 0xff8000003b3b7808 */ /* 0x000fe40002800000 */
        /* <DEDUP_REMOVED lines=15> */
[----:B------:R-:W-:-:S02]  /*2390*/  FSEL R77, R77, -INF , P2 ;  /* 0xff8000004d4d7808 */ /* 0x000fc40001000000 */
[----:B------:R-:W-:Y:S02]  /*23a0*/  FMNMX.FTZ R8, R76, R3, !PT ;  /* 0x000000034c087209 */ /* 0x000fe40007810000 */
[----:B------:R-:W-:Y:S02]  /*23b0*/  ISETP.GT.AND P3, PT, R4, 0x70, PT ;  /* 0x000000700400780c */ /* 0x000fe40003f64270 */
[----:B------:R-:W-:Y:S02]  /*23c0*/  FSEL R62, R62, -INF , P4 ;  /* 0xff8000003e3e7808 */ /* 0x000fe40002000000 */
[----:B------:R-:W-:Y:S02]  /*23d0*/  FSEL R80, R80, -INF , P3 ;  /* 0xff80000050507808 */ /* 0x000fe40001800000 */
[----:B------:R-:W-:Y:S02]  /*23e0*/  FMNMX.FTZ R3, R77, R8, !PT ;  /* 0x000000084d037209 */ /* 0x000fe40007810000 */
[----:B------:R-:W-:-:S02]  /*23f0*/  ISETP.GT.AND P4, PT, R4, 0x71, PT ;  /* 0x000000710400780c */ /* 0x000fc40003f84270 */
[----:B------:R-:W-:Y:S02]  /*2400*/  FMNMX.FTZ R8, R80, R3, !PT ;  /* 0x0000000350087209 */ /* 0x000fe40007810000 */
[----:B------:R-:W-:Y:S02]  /*2410*/  FSEL R81, R81, -INF , P4 ;  /* 0xff80000051517808 */ /* 0x000fe40002000000 */
[----:B------:R-:W-:Y:S02]  /*2420*/  ISETP.GT.AND P5, PT, R4, 0x78, PT ;  /* 0x000000780400780c */ /* 0x000fe40003fa4270 */
[----:B------:R-:W-:Y:S02]  /*2430*/  FMNMX.FTZ R3, R81, R8, !PT ;  /* 0x0000000851037209 */ /* 0x000fe40007810000 */
[----:B------:R-:W-:Y:S02]  /*2440*/  FSEL R84, R84, -INF , P5 ;  /* 0xff80000054547808 */ /* 0x000fe40002800000 */
[----:B------:R-:W-:-:S02]  /*2450*/  ISETP.GT.AND P6, PT, R4, 0x79, PT ;  /* 0x000000790400780c */ /* 0x000fc40003fc4270 */
[----:B------:R-:W-:Y:S02]  /*2460*/  FMNMX.FTZ R8, R84, R3, !PT ;  /* 0x0000000354087209 */ /* 0x000fe40007810000 */
[----:B------:R-:W-:Y:S02]  /*2470*/  FSEL R85, R85, -INF , P6 ;  /* 0xff80000055557808 */ /* 0x000fe40003000000 */
[----:B------:R-:W-:Y:S02]  /*2480*/  P2R R9, PR, RZ, 0x8 ;  /* 0x00000008ff097803 */ /* 0x000fe40000000000 */
[----:B------:R-:W-:Y:S02]  /*2490*/  FMNMX.FTZ R8, R85, R8, !PT ;  /* 0x0000000855087209 */ /* 0x000fe40007810000 */
[----:B------:R-:W-:Y:S02]  /*24a0*/  P2R R11, PR, RZ, 0x4 ;  /* 0x00000004ff0b7803 */ /* 0x000fe40000000000 */
[----:B------:R-:W-:Y:S01]  /*24b0*/  ISETP.GT.AND P2, PT, R4, 0x58, PT ;  /* 0x000000580400780c */ /* 0x000fe20003f44270 */
[----:B------:R-:W0:Y:S01]  /*24c0*/  SHFL.BFLY PT, R3, R8, 0x2, 0x1f ;  /* 0x0c401f0008037f89 */ /* 0x000e2200000e0000 */
[----:B------:R-:W-:-:S02]  /*24d0*/  P2R R13, PR, RZ, 0x1 ;  /* 0x00000001ff0d7803 */ /* 0x000fc40000000000 */
[----:B------:R-:W-:Y:S02]  /*24e0*/  FSEL R70, R70, -INF , P2 ;  /* 0xff80000046467808 */ /* 0x000fe40001000000 */
[----:B------:R-:W-:Y:S02]  /*24f0*/  ISETP.NE.AND P2, PT, R11, RZ, PT ;  /* 0x000000ff0b00720c */ /* 0x000fe40003f45270 */
[----:B------:R-:W-:Y:S02]  /*2500*/  ISETP.GT.AND P0, PT, R4, 0x60, PT ;  /* 0x000000600400780c */ /* 0x000fe40003f04270 */
[----:B------:R-:W-:Y:S02]  /*2510*/  P2R R12, PR, RZ, 0x2 ;  /* 0x00000002ff0c7803 */ /* 0x000fe40000000000 */
[----:B------:R-:W-:Y:S02]  /*2520*/  FSEL R74, R74, -INF , P0 ;  /* 0xff8000004a4a7808 */ /* 0x000fe40000000000 */
[----:B------:R-:W-:-:S02]  /*2530*/  ISETP.NE.AND P0, PT, R13, RZ, PT ;  /* 0x000000ff0d00720c */ /* 0x000fc40003f05270 */
[----:B------:R-:W-:Y:S02]  /*2540*/  ISETP.GT.AND P1, PT, R4, 0x59, PT ;  /* 0x000000590400780c */ /* 0x000fe40003f24270 */
[----:B------:R-:W-:Y:S02]  /*2550*/  FSEL R75, R75, -INF , P0 ;  /* 0xff8000004b4b7808 */ /* 0x000fe40000000000 */
[----:B------:R-:W-:Y:S02]  /*2560*/  FSEL R71, R71, -INF , P1 ;  /* 0xff80000047477808 */ /* 0x000fe40000800000 */
[----:B------:R-:W-:Y:S02]  /*2570*/  ISETP.NE.AND P1, PT, R12, RZ, PT ;  /* 0x000000ff0c00720c */ /* 0x000fe40003f25270 */
[----:B------:R-:W-:Y:S02]  /*2580*/  ISETP.NE.AND P0, PT, R14, RZ, PT ;  /* 0x000000ff0e00720c */ /* 0x000fe40003f05270 */
[----:B0-----:R-:W-:-:S02]  /*2590*/  FMNMX.FTZ R5, R8, R3, !PT ;  /* 0x0000000308057209 */ /* 0x001fc40007810000 */
[----:B------:R-:W-:Y:S02]  /*25a0*/  FSEL R78, R78, -INF , P1 ;  /* 0xff8000004e4e7808 */ /* 0x000fe40000800000 */
[----:B------:R-:W-:Y:S01]  /*25b0*/  FSEL R79, R79, -INF , P2 ;  /* 0xff8000004f4f7808 */ /* 0x000fe20001000000 */
[----:B------:R-:W0:Y:S01]  /*25c0*/  SHFL.BFLY PT, R10, R5, 0x1, 0x1f ;  /* 0x0c201f00050a7f89 */ /* 0x000e2200000e0000 */
[----:B------:R-:W-:Y:S02]  /*25d0*/  FSEL R83, R83, -INF , P4 ;  /* 0xff80000053537808 */ /* 0x000fe40002000000 */
[----:B------:R-:W-:Y:S02]  /*25e0*/  FSEL R86, R86, -INF , P5 ;  /* 0xff80000056567808 */ /* 0x000fe40002800000 */
[----:B------:R-:W-:Y:S02]  /*25f0*/  FSEL R87, R87, -INF , P6 ;  /* 0xff80000057577808 */ /* 0x000fe40003000000 */
[----:B0-----:R-:W-:Y:S01]  /*2600*/  FMNMX.FTZ R3, R5, R10, !PT ;  /* 0x0000000a05037209 */ /* 0x001fe20007810000 */
[----:B------:R-:W-:Y:S01]  /*2610*/  IMAD.U32 R10, RZ, RZ, UR40 ;  /* 0x00000028ff0a7e24 */ /* 0x000fe2000f8e00ff */
[----:B------:R-:W-:-:S02]  /*2620*/  FMNMX.FTZ R5, R26, R27, !PT ;  /* 0x0000001b1a057209 */ /* 0x000fc40007810000 */
[C---:B------:R-:W-:Y:S01]  /*2630*/  FSETP.NEU.FTZ.AND P3, PT, R3.reuse, -INF , PT ;  /* 0xff8000000300780b */ /* 0x040fe20003f7d000 */
[----:B------:R-:W-:Y:S01]  /*2640*/  FFMA.FTZ R7, R3, R10, -8 ;  /* 0xc100000003077423 */ /* 0x000fe2000001000a */
[----:B------:R-:W-:-:S04]  /*2650*/  FMNMX.FTZ R8, R30, R5, !PT ;  /* 0x000000051e087209 */ /* 0x000fc80007810000 */
[----:B------:R-:W-:Y:S02]  /*2660*/  FSEL R20, R7, RZ, P3 ;  /* 0x000000ff07147208 */ /* 0x000fe40001800000 */
[----:B------:R-:W-:Y:S02]  /*2670*/  ISETP.NE.AND P3, PT, R9, RZ, PT ;  /* 0x000000ff0900720c */ /* 0x000fe40003f65270 */
[----:B------:R-:W-:Y:S01]  /*2680*/  FMNMX.FTZ R9, R31, R8, !PT ;  /* 0x000000081f097209 */ /* 0x000fe20007810000 */
[--C-:B------:R-:W-:Y:S01]  /*2690*/  FFMA.FTZ R7, R25, UR40, -R20.reuse ;  /* 0x0000002819077c23 */ /* 0x100fe20008010814 */
[----:B------:R-:W-:Y:S01]  /*26a0*/  FSEL R82, R82, -INF , P3 ;  /* 0xff80000052527808 */ /* 0x000fe20001800000 */
[--C-:B------:R-:W-:Y:S01]  /*26b0*/  FFMA.FTZ R152, R24, UR40, -R20.reuse ;  /* 0x0000002818987c23 */ /* 0x100fe20008010814 */
[----:B------:R-:W-:Y:S01]  /*26c0*/  FMNMX.FTZ R8, R34, R9, !PT ;  /* 0x0000000922087209 */ /* 0x000fe20007810000 */
[--C-:B------:R-:W-:Y:S01]  /*26d0*/  FFMA.FTZ R4, R28, UR40, -R20.reuse ;  /* 0x000000281c047c23 */ /* 0x100fe20008010814 */
[--C-:B------:R-:W-:Y:S01]  /*26e0*/  FFMA.FTZ R29, R29, UR40, -R20.reuse ;  /* 0x000000281d1d7c23 */ /* 0x100fe20008010814 */
[----:B------:R-:W-:Y:S01]  /*26f0*/  MUFU.EX2 R7, R7 ;  /* 0x0000000700077308 */ /* 0x000fe20000000800 */
[----:B------:R-:W-:Y:S01]  /*2700*/  FMNMX.FTZ R9, R35, R8, !PT ;  /* 0x0000000823097209 */ /* 0x000fe20007810000 */
[--C-:B------:R-:W-:Y:S01]  /*2710*/  FFMA.FTZ R154, R32, UR40, -R20.reuse ;  /* 0x00000028209a7c23 */ /* 0x100fe20008010814 */
[--C-:B------:R-:W-:Y:S01]  /*2720*/  FFMA.FTZ R33, R33, UR40, -R20.reuse ;  /* 0x0000002821217c23 */ /* 0x100fe20008010814 */
[--C-:B------:R-:W-:Y:S01]  /*2730*/  FFMA.FTZ R37, R37, UR40, -R20.reuse ;  /* 0x0000002825257c23 */ /* 0x100fe20008010814 */
[----:B------:R-:W-:Y:S01]  /*2740*/  FMNMX.FTZ R8, R38, R9, !PT ;  /* 0x0000000926087209 */ /* 0x000fe20007810000 */
[--C-:B------:R-:W-:Y:S01]  /*2750*/  FFMA.FTZ R156, R40, UR40, -R20.reuse ;  /* 0x00000028289c7c23 */ /* 0x100fe20008010814 */
[--C-:B------:R-:W-:Y:S01]  /*2760*/  FFMA.FTZ R41, R41, UR40, -R20.reuse ;  /* 0x0000002829297c23 */ /* 0x100fe20008010814 */
[----:B------:R-:W0:Y:S01]  /*2770*/  MUFU.EX2 R152, R152 ;  /* 0x0000009800987308 */ /* 0x000e220000000800 */
[----:B------:R-:W-:Y:S01]  /*2780*/  FMNMX.FTZ R11, R39, R8, !PT ;  /* 0x00000008270b7209 */ /* 0x000fe20007810000 */
[--C-:B------:R-:W-:Y:S01]  /*2790*/  FFMA.FTZ R8, R36, UR40, -R20.reuse ;  /* 0x0000002824087c23 */ /* 0x100fe20008010814 */
[--C-:B------:R-:W-:Y:S01]  /*27a0*/  FFMA.FTZ R17, R45, UR40, -R20.reuse ;  /* 0x000000282d117c23 */ /* 0x100fe20008010814 */
[--C-:B------:R-:W-:Y:S01]  /*27b0*/  FFMA.FTZ R158, R48, UR40, -R20.reuse ;  /* 0x00000028309e7c23 */ /* 0x100fe20008010814 */
[----:B------:R-:W-:Y:S01]  /*27c0*/  FMNMX.FTZ R10, R42, R11, !PT ;  /* 0x0000000b2a0a7209 */ /* 0x000fe20007810000 */
[--C-:B------:R-:W-:Y:S01]  /*27d0*/  FFMA.FTZ R49, R49, UR40, -R20.reuse ;  /* 0x0000002831317c23 */ /* 0x100fe20008010814 */
[--C-:B------:R-:W-:Y:S01]  /*27e0*/  FFMA.FTZ R53, R53, UR40, -R20.reuse ;  /* 0x0000002835357c23 */ /* 0x100fe20008010814 */
[----:B------:R-:W3:Y:S01]  /*27f0*/  MUFU.EX2 R4, R4 ;  /* 0x0000000400047308 */ /* 0x000ee20000000800 */
[----:B------:R-:W-:Y:S01]  /*2800*/  FMNMX.FTZ R11, R43, R10, !PT ;  /* 0x0000000a2b0b7209 */ /* 0x000fe20007810000 */
[--C-:B------:R-:W-:Y:S01]  /*2810*/  FFMA.FTZ R168, R56, UR40, -R20.reuse ;  /* 0x0000002838a87c23 */ /* 0x100fe20008010814 */
[--C-:B------:R-:W-:Y:S01]  /*2820*/  FFMA.FTZ R57, R57, UR40, -R20.reuse ;  /* 0x0000002839397c23 */ /* 0x100fe20008010814 */
[--C-:B------:R-:W-:Y:S01]  /*2830*/  FFMA.FTZ R60, R60, UR40, -R20.reuse ;  /* 0x000000283c3c7c23 */ /* 0x100fe20008010814 */
[----:B------:R-:W-:Y:S01]  /*2840*/  FMNMX.FTZ R10, R46, R11, !PT ;  /* 0x0000000b2e0a7209 */ /* 0x000fe20007810000 */
[--C-:B------:R-:W-:Y:S01]  /*2850*/  FFMA.FTZ R61, R61, UR40, -R20.reuse ;  /* 0x000000283d3d7c23 */ /* 0x100fe20008010814 */
[--C-:B------:R-:W-:Y:S01]  /*2860*/  FFMA.FTZ R170, R64, UR40, -R20.reuse ;  /* 0x0000002840aa7c23 */ /* 0x100fe20008010814 */
[----:B------:R0:W4:Y:S01]  /*2870*/  MUFU.EX2 R5, R29 ;  /* 0x0000001d00057308 */ /* 0x0001220000000800 */
[----:B------:R-:W-:Y:S01]  /*2880*/  FMNMX.FTZ R13, R47, R10, !PT ;  /* 0x0000000a2f0d7209 */ /* 0x000fe20007810000 */
[--C-:B------:R-:W-:Y:S01]  /*2890*/  FFMA.FTZ R21, R65, UR40, -R20.reuse ;  /* 0x0000002841157c23 */ /* 0x100fe20008010814 */
[--C-:B------:R-:W-:Y:S01]  /*28a0*/  FFMA.FTZ R68, R68, UR40, -R20.reuse ;  /* 0x0000002844447c23 */ /* 0x100fe20008010814 */
[--C-:B------:R-:W-:Y:S01]  /*28b0*/  FFMA.FTZ R69, R69, UR40, -R20.reuse ;  /* 0x0000002845457c23 */ /* 0x100fe20008010814 */
[----:B------:R-:W-:Y:S01]  /*28c0*/  FMNMX.FTZ R10, R50, R13, !PT ;  /* 0x0000000d320a7209 */ /* 0x000fe20007810000 */
[--C-:B------:R-:W-:Y:S01]  /*28d0*/  FFMA.FTZ R172, R72, UR40, -R20.reuse ;  /* 0x0000002848ac7c23 */ /* 0x100fe20008010814 */
[--C-:B------:R-:W-:Y:S01]  /*28e0*/  FFMA.FTZ R76, R76, UR40, -R20.reuse ;  /* 0x000000284c4c7c23 */ /* 0x100fe20008010814 */
[----:B------:R-:W5:Y:S01]  /*28f0*/  MUFU.EX2 R154, R154 ;  /* 0x0000009a009a7308 */ /* 0x000f620000000800 */
[----:B------:R-:W-:Y:S01]  /*2900*/  FMNMX.FTZ R13, R51, R10, !PT ;  /* 0x0000000a330d7209 */ /* 0x000fe20007810000 */
[--C-:B------:R-:W-:Y:S01]  /*2910*/  FFMA.FTZ R77, R77, UR40, -R20.reuse ;  /* 0x000000284d4d7c23 */ /* 0x100fe20008010814 */
[--C-:B------:R-:W-:Y:S01]  /*2920*/  FFMA.FTZ R174, R80, UR40, -R20.reuse ;  /* 0x0000002850ae7c23 */ /* 0x100fe20008010814 */
[--C-:B------:R-:W-:Y:S01]  /*2930*/  FFMA.FTZ R81, R81, UR40, -R20.reuse ;  /* 0x0000002851517c23 */ /* 0x100fe20008010814 */
[----:B------:R-:W-:Y:S01]  /*2940*/  FMNMX.FTZ R10, R54, R13, !PT ;  /* 0x0000000d360a7209 */ /* 0x000fe20007810000 */
[--C-:B------:R-:W-:Y:S01]  /*2950*/  FFMA.FTZ R84, R84, UR40, -R20.reuse ;  /* 0x0000002854547c23 */ /* 0x100fe20008010814 */
[----:B0-----:R-:W-:Y:S01]  /*2960*/  FADD.FTZ R29, R152, R7 ;  /* 0x00000007981d7221 */ /* 0x001fe20000010000 */
[----:B------:R-:W0:Y:S01]  /*2970*/  MUFU.EX2 R9, R33 ;  /* 0x0000002100097308 */ /* 0x000e220000000800 */
[----:B------:R-:W-:Y:S01]  /*2980*/  FMNMX.FTZ R15, R55, R10, !PT ;  /* 0x0000000a370f7209 */ /* 0x000fe20007810000 */
[----:B------:R-:W-:-:S03]  /*2990*/  FFMA.FTZ R10, R44, UR40, -R20 ;  /* 0x000000282c0a7c23 */ /* 0x000fc60008010814 */
[----:B------:R-:W-:-:S03]  /*29a0*/  FMNMX.FTZ R12, R58, R15, !PT ;  /* 0x0000000f3a0c7209 */ /* 0x000fc60007810000 */
[----:B------:R-:W1:Y:S01]  /*29b0*/  MUFU.EX2 R8, R8 ;  /* 0x0000000800087308 */ /* 0x000e620000000800 */
[----:B------:R-:W-:-:S04]  /*29c0*/  FMNMX.FTZ R15, R59, R12, !PT ;  /* 0x0000000c3b0f7209 */ /* 0x000fc80007810000 */
[----:B------:R-:W-:-:S03]  /*29d0*/  FMNMX.FTZ R12, R62, R15, !PT ;  /* 0x0000000f3e0c7209 */ /* 0x000fc60007810000 */
[----:B------:R-:W2:Y:S01]  /*29e0*/  MUFU.EX2 R11, R37 ;  /* 0x00000025000b7308 */ /* 0x000ea20000000800 */
[----:B------:R-:W-:-:S04]  /*29f0*/  FMNMX.FTZ R15, R63, R12, !PT ;  /* 0x0000000c3f0f7209 */ /* 0x000fc80007810000 */
[----:B------:R-:W-:-:S03]  /*2a00*/  FMNMX.FTZ R12, R66, R15, !PT ;  /* 0x0000000f420c7209 */ /* 0x000fc60007810000 */
[----:B------:R-:W2:Y:S01]  /*2a10*/  MUFU.EX2 R156, R156 ;  /* 0x0000009c009c7308 */ /* 0x000ea20000000800 */
[----:B------:R-:W-:-:S04]  /*2a20*/  FMNMX.FTZ R15, R67, R12, !PT ;  /* 0x0000000c430f7209 */ /* 0x000fc80007810000 */
[----:B------:R-:W-:-:S03]  /*2a30*/  FMNMX.FTZ R12, R70, R15, !PT ;  /* 0x0000000f460c7209 */ /* 0x000fc60007810000 */
[----:B------:R-:W2:Y:S01]  /*2a40*/  MUFU.EX2 R13, R41 ;  /* 0x00000029000d7308 */ /* 0x000ea20000000800 */
[----:B------:R-:W-:Y:S01]  /*2a50*/  FMNMX.FTZ R19, R71, R12, !PT ;  /* 0x0000000c47137209 */ /* 0x000fe20007810000 */
[----:B------:R-:W-:-:S03]  /*2a60*/  FFMA.FTZ R12, R52, UR40, -R20 ;  /* 0x00000028340c7c23 */ /* 0x000fc60008010814 */
[----:B------:R-:W-:-:S03]  /*2a70*/  FMNMX.FTZ R14, R74, R19, !PT ;  /* 0x000000134a0e7209 */ /* 0x000fc60007810000 */
[----:B------:R-:W-:Y:S01]  /*2a80*/  MUFU.EX2 R10, R10 ;  /* 0x0000000a000a7308 */ /* 0x000fe20000000800 */
[----:B------:R-:W-:-:S04]  /*2a90*/  FMNMX.FTZ R19, R75, R14, !PT ;  /* 0x0000000e4b137209 */ /* 0x000fc80007810000 */
        /* <DEDUP_REMOVED lines=8> */
[----:B------:R-:W-:-:S05]  /*2b20*/  FMNMX.FTZ R14, R87, R14, !PT ;  /* 0x0000000e570e7209 */ /* 0x000fca0007810000 */
[----:B------:R-:W3:Y:S02]  /*2b30*/  SHFL.BFLY PT, R23, R14, 0x2, 0x1f ;  /* 0x0c401f000e177f89 */ /* 0x000ee400000e0000 */
[----:B------:R-:W-:Y:S08]  /*2b40*/  MUFU.EX2 R12, R12 ;  /* 0x0000000c000c7308 */ /* 0x000ff00000000800 */
[----:B------:R-:W-:Y:S08]  /*2b50*/  MUFU.EX2 R53, R53 ;  /* 0x0000003500357308 */ /* 0x000ff00000000800 */
[----:B------:R-:W-:Y:S01]  /*2b60*/  MUFU.EX2 R168, R168 ;  /* 0x000000a800a87308 */ /* 0x000fe20000000800 */
[----:B---3--:R-:W-:Y:S01]  /*2b70*/  FMNMX.FTZ R18, R14, R23, !PT ;  /* 0x000000170e127209 */ /* 0x008fe20007810000 */
[--C-:B------:R-:W-:Y:S01]  /*2b80*/  FFMA.FTZ R23, R73, UR40, -R20.reuse ;  /* 0x0000002849177c23 */ /* 0x100fe20008010814 */
[----:B------:R-:W-:-:S05]  /*2b90*/  FFMA.FTZ R20, R85, UR40, -R20 ;  /* 0x0000002855147c23 */ /* 0x000fca0008010814 */
[----:B------:R-:W-:Y:S01]  /*2ba0*/  MUFU.EX2 R19, R57 ;  /* 0x0000003900137308 */ /* 0x000fe20000000800 */
[----:B------:R-:W3:Y:S07]  /*2bb0*/  SHFL.BFLY PT, R25, R18, 0x1, 0x1f ;  /* 0x0c201f0012197f89 */ /* 0x000eee00000e0000 */
[----:B------:R-:W-:Y:S08]  /*2bc0*/  MUFU.EX2 R60, R60 ;  /* 0x0000003c003c7308 */ /* 0x000ff00000000800 */
[----:B------:R-:W-:Y:S08]  /*2bd0*/  MUFU.EX2 R61, R61 ;  /* 0x0000003d003d7308 */ /* 0x000ff00000000800 */
[----:B------:R-:W-:Y:S01]  /*2be0*/  MUFU.EX2 R170, R170 ;  /* 0x000000aa00aa7308 */ /* 0x000fe20000000800 */
[----:B---3--:R-:W-:Y:S01]  /*2bf0*/  FMNMX.FTZ R164, R18, R25, !PT ;  /* 0x0000001912a47209 */ /* 0x008fe20007810000 */
[----:B------:R-:W-:-:S02]  /*2c00*/  IMAD.U32 R25, RZ, RZ, UR40 ;  /* 0x00000028ff197e24 */ /* 0x000fc4000f8e00ff */
[----:B------:R-:W-:Y:S01]  /*2c10*/  FADD.FTZ R18, R4, R29 ;  /* 0x0000001d04127221 */ /* 0x000fe20000010000 */
[C---:B------:R-:W-:Y:S01]  /*2c20*/  FSETP.NEU.FTZ.AND P1, PT, R164.reuse, -INF , PT ;  /* 0xff800000a400780b */ /* 0x040fe20003f3d000 */
[----:B------:R-:W-:Y:S02]  /*2c30*/  FFMA.FTZ R14, R164, R25, -8 ;  /* 0xc1000000a40e7423 */ /* 0x000fe40000010019 */
[----:B----4-:R-:W-:Y:S01]  /*2c40*/  FADD.FTZ R29, R5, R18 ;  /* 0x00000012051d7221 */ /* 0x010fe20000010000 */
[----:B------:R-:W-:Y:S02]  /*2c50*/  MUFU.EX2 R25, R20 ;  /* 0x0000001400197308 */ /* 0x000fe40000000800 */
[----:B------:R-:W-:Y:S01]  /*2c60*/  FSEL R14, R14, RZ, P1 ;  /* 0x000000ff0e0e7208 */ /* 0x000fe20000800000 */
[----:B-----5:R-:W-:-:S04]  /*2c70*/  FADD.FTZ R18, R154, R29 ;  /* 0x0000001d9a127221 */ /* 0x020fc80000010000 */
[--C-:B------:R-:W-:Y:S01]  /*2c80*/  FFMA.FTZ R26, R26, UR40, -R14.reuse ;  /* 0x000000281a1a7c23 */ /* 0x100fe2000801080e */
[--C-:B------:R-:W-:Y:S01]  /*2c90*/  FFMA.FTZ R27, R27, UR40, -R14.reuse ;  /* 0x000000281b1b7c23 */ /* 0x100fe2000801080e */
[--C-:B------:R-:W-:Y:S01]  /*2ca0*/  FFMA.FTZ R30, R30, UR40, -R14.reuse ;  /* 0x000000281e1e7c23 */ /* 0x100fe2000801080e */
[--C-:B------:R-:W-:Y:S01]  /*2cb0*/  FFMA.FTZ R31, R31, UR40, -R14.reuse ;  /* 0x000000281f1f7c23 */ /* 0x100fe2000801080e */
[--C-:B------:R-:W-:Y:S01]  /*2cc0*/  FFMA.FTZ R34, R34, UR40, -R14.reuse ;  /* 0x0000002822227c23 */ /* 0x100fe2000801080e */
[--C-:B------:R-:W-:Y:S01]  /*2cd0*/  FFMA.FTZ R35, R35, UR40, -R14.reuse ;  /* 0x0000002823237c23 */ /* 0x100fe2000801080e */
[----:B------:R-:W-:Y:S01]  /*2ce0*/  MUFU.EX2 R26, R26 ;  /* 0x0000001a001a7308 */ /* 0x000fe20000000800 */
[--C-:B------:R-:W-:Y:S01]  /*2cf0*/  FFMA.FTZ R38, R38, UR40, -R14.reuse ;  /* 0x0000002826267c23 */ /* 0x100fe2000801080e */
[--C-:B------:R-:W-:Y:S01]  /*2d00*/  FFMA.FTZ R39, R39, UR40, -R14.reuse ;  /* 0x0000002827277c23 */ /* 0x100fe2000801080e */
[--C-:B------:R-:W-:Y:S01]  /*2d10*/  FFMA.FTZ R42, R42, UR40, -R14.reuse ;  /* 0x000000282a2a7c23 */ /* 0x100fe2000801080e */
[--C-:B------:R-:W-:Y:S01]  /*2d20*/  FFMA.FTZ R43, R43, UR40, -R14.reuse ;  /* 0x000000282b2b7c23 */ /* 0x100fe2000801080e */
[----:B------:R-:W-:Y:S01]  /*2d30*/  FFMA.FTZ R46, R46, UR40, -R14 ;  /* 0x000000282e2e7c23 */ /* 0x000fe2000801080e */
[----:B0-----:R-:W-:Y:S01]  /*2d40*/  FADD.FTZ R29, R9, R18 ;  /* 0x00000012091d7221 */ /* 0x001fe20000010000 */
[--C-:B------:R-:W-:Y:S01]  /*2d50*/  FFMA.FTZ R47, R47, UR40, -R14.reuse ;  /* 0x000000282f2f7c23 */ /* 0x100fe2000801080e */
[----:B------:R-:W0:Y:S01]  /*2d60*/  MUFU.EX2 R27, R27 ;  /* 0x0000001b001b7308 */ /* 0x000e220000000800 */
[--C-:B------:R-:W-:Y:S01]  /*2d70*/  FFMA.FTZ R50, R50, UR40, -R14.reuse ;  /* 0x0000002832327c23 */ /* 0x100fe2000801080e */
[----:B-1----:R-:W-:Y:S01]  /*2d80*/  FADD.FTZ R18, R8, R29 ;  /* 0x0000001d08127221 */ /* 0x002fe20000010000 */
[--C-:B------:R-:W-:Y:S01]  /*2d90*/  FFMA.FTZ R51, R51, UR40, -R14.reuse ;  /* 0x0000002833337c23 */ /* 0x100fe2000801080e */
[--C-:B------:R-:W-:Y:S01]  /*2da0*/  FFMA.FTZ R54, R54, UR40, -R14.reuse ;  /* 0x0000002836367c23 */ /* 0x100fe2000801080e */
[----:B------:R-:W-:Y:S01]  /*2db0*/  FFMA.FTZ R55, R55, UR40, -R14 ;  /* 0x0000002837377c23 */ /* 0x000fe2000801080e */
[----:B--2---:R-:W-:Y:S01]  /*2dc0*/  FADD.FTZ R29, R11, R18 ;  /* 0x000000120b1d7221 */ /* 0x004fe20000010000 */
[--C-:B------:R-:W-:Y:S01]  /*2dd0*/  FFMA.FTZ R58, R58, UR40, -R14.reuse ;  /* 0x000000283a3a7c23 */ /* 0x100fe2000801080e */
[----:B------:R-:W1:Y:S01]  /*2de0*/  MUFU.EX2 R30, R30 ;  /* 0x0000001e001e7308 */ /* 0x000e620000000800 */
[--C-:B------:R-:W-:Y:S01]  /*2df0*/  FFMA.FTZ R59, R59, UR40, -R14.reuse ;  /* 0x000000283b3b7c23 */ /* 0x100fe2000801080e */
[----:B------:R-:W-:Y:S01]  /*2e00*/  FADD.FTZ R18, R156, R29 ;  /* 0x0000001d9c127221 */ /* 0x000fe20000010000 */
[--C-:B------:R-:W-:Y:S01]  /*2e10*/  FFMA.FTZ R62, R62, UR40, -R14.reuse ;  /* 0x000000283e3e7c23 */ /* 0x100fe2000801080e */
[--C-:B------:R-:W-:Y:S01]  /*2e20*/  FFMA.FTZ R63, R63, UR40, -R14.reuse ;  /* 0x000000283f3f7c23 */ /* 0x100fe2000801080e */
[----:B------:R-:W-:Y:S01]  /*2e30*/  FFMA.FTZ R66, R66, UR40, -R14 ;  /* 0x0000002842427c23 */ /* 0x000fe2000801080e */
[----:B------:R-:W-:Y:S01]  /*2e40*/  FADD.FTZ R29, R13, R18 ;  /* 0x000000120d1d7221 */ /* 0x000fe20000010000 */
[--C-:B------:R-:W-:Y:S01]  /*2e50*/  FFMA.FTZ R67, R67, UR40, -R14.reuse ;  /* 0x0000002843437c23 */ /* 0x100fe2000801080e */
[----:B------:R-:W2:Y:S01]  /*2e60*/  MUFU.EX2 R31, R31 ;  /* 0x0000001f001f7308 */ /* 0x000ea20000000800 */
[----:B0-----:R-:W-:Y:S01]  /*2e70*/  FADD.FTZ R33, R26, R27 ;  /* 0x0000001b1a217221 */ /* 0x001fe20000010000 */
[----:B------:R-:W-:Y:S01]  /*2e80*/  FADD.FTZ R18, R10, R29 ;  /* 0x0000001d0a127221 */ /* 0x000fe20000010000 */
[--C-:B------:R-:W-:Y:S01]  /*2e90*/  FFMA.FTZ R70, R70, UR40, -R14.reuse ;  /* 0x0000002846467c23 */ /* 0x100fe2000801080e */
[--C-:B------:R-:W-:Y:S01]  /*2ea0*/  FFMA.FTZ R71, R71, UR40, -R14.reuse ;  /* 0x0000002847477c23 */ /* 0x100fe2000801080e */
[----:B------:R-:W-:Y:S01]  /*2eb0*/  FFMA.FTZ R74, R74, UR40, -R14 ;  /* 0x000000284a4a7c23 */ /* 0x000fe2000801080e */
[----:B------:R-:W-:Y:S01]  /*2ec0*/  FADD.FTZ R29, R17, R18 ;  /* 0x00000012111d7221 */ /* 0x000fe20000010000 */
[--C-:B------:R-:W-:Y:S01]  /*2ed0*/  FFMA.FTZ R75, R75, UR40, -R14.reuse ;  /* 0x000000284b4b7c23 */ /* 0x100fe2000801080e */
[----:B------:R-:W0:Y:S01]  /*2ee0*/  MUFU.EX2 R34, R34 ;  /* 0x0000002200227308 */ /* 0x000e220000000800 */
[----:B-1----:R-:W-:Y:S01]  /*2ef0*/  FADD.FTZ R20, R30, R33 ;  /* 0x000000211e147221 */ /* 0x002fe20000010000 */
[----:B------:R-:W-:Y:S01]  /*2f00*/  FADD.FTZ R18, R158, R29 ;  /* 0x0000001d9e127221 */ /* 0x000fe20000010000 */
[--C-:B------:R-:W-:Y:S01]  /*2f10*/  FFMA.FTZ R78, R78, UR40, -R14.reuse ;  /* 0x000000284e4e7c23 */ /* 0x100fe2000801080e */
[--C-:B------:R-:W-:Y:S01]  /*2f20*/  FFMA.FTZ R79, R79, UR40, -R14.reuse ;  /* 0x000000284f4f7c23 */ /* 0x100fe2000801080e */
[----:B------:R-:W-:Y:S01]  /*2f30*/  FFMA.FTZ R82, R82, UR40, -R14 ;  /* 0x0000002852527c23 */ /* 0x000fe2000801080e */
[----:B------:R-:W-:Y:S01]  /*2f40*/  FADD.FTZ R29, R15, R18 ;  /* 0x000000120f1d7221 */ /* 0x000fe20000010000 */
[----:B------:R-:W-:Y:S01]  /*2f50*/  FFMA.FTZ R83, R83, UR40, -R14 ;  /* 0x0000002853537c23 */ /* 0x000fe2000801080e */
[----:B------:R-:W1:Y:S01]  /*2f60*/  MUFU.EX2 R35, R35 ;  /* 0x0000002300237308 */ /* 0x000e620000000800 */
[----:B--2---:R-:W-:Y:S01]  /*2f70*/  FADD.FTZ R33, R31, R20 ;  /* 0x000000141f217221 */ /* 0x004fe20000010000 */
[----:B------:R-:W-:Y:S01]  /*2f80*/  FADD.FTZ R18, R12, R29 ;  /* 0x0000001d0c127221 */ /* 0x000fe20000010000 */
[--C-:B------:R-:W-:Y:S01]  /*2f90*/  FFMA.FTZ R86, R86, UR40, -R14.reuse ;  /* 0x0000002856567c23 */ /* 0x100fe2000801080e */
[----:B------:R-:W-:Y:S01]  /*2fa0*/  FFMA.FTZ R14, R87, UR40, -R14 ;  /* 0x00000028570e7c23 */ /* 0x000fe2000801080e */
[----:B------:R-:W-:Y:S01]  /*2fb0*/  F2FP.SATFINITE.E4M3.F32.PACK_AB_MERGE_C R10, R17, R10, RZ ;  /* 0x0000000a110a723e */ /* 0x000fe200048070ff */
[C---:B------:R-:W-:Y:S01]  /*2fc0*/  FADD.FTZ R29, R53.reuse, R18 ;  /* 0x00000012351d7221 */ /* 0x040fe20000010000 */
[----:B------:R-:W-:Y:S01]  /*2fd0*/  F2FP.SATFINITE.E4M3.F32.PACK_AB_MERGE_C R12, R53, R12, RZ ;  /* 0x0000000c350c723e */ /* 0x000fe200048070ff */
[----:B------:R-:W2:Y:S01]  /*2fe0*/  MUFU.EX2 R38, R38 ;  /* 0x0000002600267308 */ /* 0x000ea20000000800 */
[----:B0-----:R-:W-:Y:S01]  /*2ff0*/  FADD.FTZ R20, R34, R33 ;  /* 0x0000002122147221 */ /* 0x001fe20000010000 */
[----:B------:R-:W-:Y:S01]  /*3000*/  FADD.FTZ R18, R168, R29 ;  /* 0x0000001da8127221 */ /* 0x000fe20000010000 */
[----:B------:R-:W-:-:S02]  /*3010*/  F2FP.SATFINITE.E4M3.F32.PACK_AB_MERGE_C R30, R31, R30, RZ ;  /* 0x0000001e1f1e723e */ /* 0x000fc400048070ff */
[----:B------:R-:W-:Y:S01]  /*3020*/  F2FP.SATFINITE.E4M3.F32.PACK_AB_MERGE_C R156, R13, R156, R10 ;  /* 0x0000009c0d9c723e */ /* 0x000fe2000480700a */
[----:B------:R-:W-:Y:S01]  /*3030*/  FADD.FTZ R29, R19, R18 ;  /* 0x00000012131d7221 */ /* 0x000fe20000010000 */
[----:B------:R-:W-:Y:S01]  /*3040*/  F2FP.SATFINITE.E4M3.F32.PACK_AB_MERGE_C R158, R15, R158, R12 ;  /* 0x0000009e0f9e723e */ /* 0x000fe2000480700c */
[----:B------:R-:W0:Y:S01]  /*3050*/  MUFU.EX2 R39, R39 ;  /* 0x0000002700277308 */ /* 0x000e220000000800 */
[----:B-1----:R-:W-:Y:S01]  /*3060*/  FADD.FTZ R33, R35, R20 ;  /* 0x0000001423217221 */ /* 0x002fe20000010000 */
[----:B------:R-:W-:Y:S01]  /*3070*/  FADD.FTZ R18, R60, R29 ;  /* 0x0000001d3c127221 */ /* 0x000fe20000010000 */
[----:B------:R-:W-:Y:S02]  /*3080*/  F2FP.SATFINITE.E4M3.F32.PACK_AB_MERGE_C R60, R61, R60, RZ ;  /* 0x0000003c3d3c723e */ /* 0x000fe400048070ff */
[----:B------:R-:W-:Y:S01]  /*3090*/  F2FP.SATFINITE.E4M3.F32.PACK_AB_MERGE_C R153, R27, R26, R30 ;  /* 0x0000001a1b99723e */ /* 0x000fe2000480701e */
[----:B------:R-:W-:Y:S01]  /*30a0*/  FADD.FTZ R29, R61, R18 ;  /* 0x000000123d1d7221 */ /* 0x000fe20000010000 */
[----:B------:R-:W-:Y:S01]  /*30b0*/  F2FP.SATFINITE.E4M3.F32.PACK_AB_MERGE_C R168, R19, R168, R60 ;  /* 0x000000a813a8723e */ /* 0x000fe2000480703c */
[----:B------:R-:W1:Y:S01]  /*30c0*/  MUFU.EX2 R42, R42 ;  /* 0x0000002a002a7308 */ /* 0x000e620000000800 */
[----:B--2---:R-:W-:Y:S01]  /*30d0*/  FADD.FTZ R20, R38, R33 ;  /* 0x0000002126147221 */ /* 0x004fe20000010000 */
[----:B------:R-:W-:-:S06]  /*30e0*/  FADD.FTZ R18, R170, R29 ;  /* 0x0000001daa127221 */ /* 0x000fcc0000010000 */
[----:B------:R-:W2:Y:S01]  /*30f0*/  MUFU.EX2 R43, R43 ;  /* 0x0000002b002b7308 */ /* 0x000ea20000000800 */
[C---:B0-----:R-:W-:Y:S01]  /*3100*/  FADD.FTZ R33, R39.reuse, R20 ;  /* 0x0000001427217221 */ /* 0x041fe20000010000 */
[----:B------:R-:W-:-:S04]  /*3110*/  F2FP.SATFINITE.E4M3.F32.PACK_AB_MERGE_C R38, R39, R38, RZ ;  /* 0x000000262726723e */ /* 0x000fc800048070ff */
[----:B------:R-:W-:Y:S02]  /*3120*/  F2FP.SATFINITE.E4M3.F32.PACK_AB_MERGE_C R155, R35, R34, R38 ;  /* 0x00000022239b723e */ /* 0x000fe40004807026 */
[----:B------:R-:W0:Y:S01]  /*3130*/  MUFU.EX2 R46, R46 ;  /* 0x0000002e002e7308 */ /* 0x000e220000000800 */
[----:B-1----:R-:W-:-:S07]  /*3140*/  FADD.FTZ R20, R42, R33 ;  /* 0x000000212a147221 */ /* 0x002fce0000010000 */
[----:B------:R-:W1:Y:S01]  /*3150*/  MUFU.EX2 R47, R47 ;  /* 0x0000002f002f7308 */ /* 0x000e620000000800 */
[----:B--2---:R-:W-:-:S07]  /*3160*/  FADD.FTZ R33, R43, R20 ;  /* 0x000000142b217221 */ /* 0x004fce0000010000 */
[----:B------:R-:W2:Y:S01]  /*3170*/  MUFU.EX2 R50, R50 ;  /* 0x0000003200327308 */ /* 0x000ea20000000800 */
[----:B0-----:R-:W-:-:S07]  /*3180*/  FADD.FTZ R20, R46, R33 ;  /* 0x000000212e147221 */ /* 0x001fce0000010000 */
[----:B------:R-:W0:Y:S01]  /*3190*/  MUFU.EX2 R51, R51 ;  /* 0x0000003300337308 */ /* 0x000e220000000800 */
[C---:B-1----:R-:W-:Y:S01]  /*31a0*/  FADD.FTZ R33, R47.reuse, R20 ;  /* 0x000000142f217221 */ /* 0x042fe20000010000 */
[----:B------:R-:W-:-:S04]  /*31b0*/  F2FP.SATFINITE.E4M3.F32.PACK_AB_MERGE_C R46, R47, R46, RZ ;  /* 0x0000002e2f2e723e */ /* 0x000fc800048070ff */
[----:B------:R-:W-:Y:S02]  /*31c0*/  F2FP.SATFINITE.E4M3.F32.PACK_AB_MERGE_C R157, R43, R42, R46 ;  /* 0x0000002a2b9d723e */ /* 0x000fe4000480702e */
[----:B------:R-:W1:Y:S01]  /*31d0*/  MUFU.EX2 R54, R54 ;  /* 0x0000003600367308 */ /* 0x000e620000000800 */
[----:B--2---:R-:W-:-:S07]  /*31e0*/  FADD.FTZ R20, R50, R33 ;  /* 0x0000002132147221 */ /* 0x004fce0000010000 */
[----:B------:R-:W2:Y:S01]  /*31f0*/  MUFU.EX2 R55, R55 ;  /* 0x0000003700377308 */ /* 0x000ea20000000800 */
[----:B0-----:R-:W-:-:S07]  /*3200*/  FADD.FTZ R33, R51, R20 ;  /* 0x0000001433217221 */ /* 0x001fce0000010000 */
[----:B------:R-:W0:Y:S01]  /*3210*/  MUFU.EX2 R58, R58 ;  /* 0x0000003a003a7308 */ /* 0x000e220000000800 */
[----:B-1----:R-:W-:-:S07]  /*3220*/  FADD.FTZ R20, R54, R33 ;  /* 0x0000002136147221 */ /* 0x002fce0000010000 */
[----:B------:R-:W1:Y:S01]  /*3230*/  MUFU.EX2 R59, R59 ;  /* 0x0000003b003b7308 */ /* 0x000e620000000800 */
[C---:B--2---:R-:W-:Y:S01]  /*3240*/  FADD.FTZ R33, R55.reuse, R20 ;  /* 0x0000001437217221 */ /* 0x044fe20000010000 */
[----:B------:R-:W-:-:S04]  /*3250*/  F2FP.SATFINITE.E4M3.F32.PACK_AB_MERGE_C R54, R55, R54, RZ ;  /* 0x000000363736723e */ /* 0x000fc800048070ff */
[----:B------:R-:W-:Y:S02]  /*3260*/  F2FP.SATFINITE.E4M3.F32.PACK_AB_MERGE_C R159, R51, R50, R54 ;  /* 0x00000032339f723e */ /* 0x000fe40004807036 */
[----:B------:R-:W2:Y:S01]  /*3270*/  MUFU.EX2 R62, R62 ;  /* 0x0000003e003e7308 */ /* 0x000ea20000000800 */
[----:B0-----:R-:W-:-:S07]  /*3280*/  FADD.FTZ R20, R58, R33 ;  /* 0x000000213a147221 */ /* 0x001fce0000010000 */
[----:B------:R-:W0:Y:S01]  /*3290*/  MUFU.EX2 R63, R63 ;  /* 0x0000003f003f7308 */ /* 0x000e220000000800 */
[----:B-1----:R-:W-:-:S07]  /*32a0*/  FADD.FTZ R33, R59, R20 ;  /* 0x000000143b217221 */ /* 0x002fce0000010000 */
[----:B------:R-:W1:Y:S01]  /*32b0*/  MUFU.EX2 R66, R66 ;  /* 0x0000004200427308 */ /* 0x000e620000000800 */
[----:B--2---:R-:W-:-:S07]  /*32c0*/  FADD.FTZ R20, R62, R33 ;  /* 0x000000213e147221 */ /* 0x004fce0000010000 */
[----:B------:R-:W2:Y:S01]  /*32d0*/  MUFU.EX2 R21, R21 ;  /* 0x0000001500157308 */ /* 0x000ea20000000800 */
[----:B0-----:R-:W-:Y:S01]  /*32e0*/  FADD.FTZ R33, R63, R20 ;  /* 0x000000143f217221 */ /* 0x001fe20000010000 */
[----:B------:R-:W-:Y:S02]  /*32f0*/  F2FP.SATFINITE.E4M3.F32.PACK_AB_MERGE_C R20, R5, R4, RZ ;  /* 0x000000040514723e */ /* 0x000fe400048070ff */
[----:B------:R-:W-:Y:S02]  /*3300*/  F2FP.SATFINITE.E4M3.F32.PACK_AB_MERGE_C R62, R63, R62, RZ ;  /* 0x0000003e3f3e723e */ /* 0x000fe400048070ff */
[----:B------:R-:W-:Y:S02]  /*3310*/  F2FP.SATFINITE.E4M3.F32.PACK_AB_MERGE_C R152, R7, R152, R20 ;  /* 0x000000980798723e */ /* 0x000fe40004807014 */
[----:B------:R-:W0:Y:S01]  /*3320*/  MUFU.EX2 R67, R67 ;  /* 0x0000004300437308 */ /* 0x000e220000000800 */
[----:B-1----:R-:W-:Y:S01]  /*3330*/  FADD.FTZ R4, R66, R33 ;  /* 0x0000002142047221 */ /* 0x002fe20000010000 */
[----:B------:R-:W-:-:S06]  /*3340*/  F2FP.SATFINITE.E4M3.F32.PACK_AB_MERGE_C R169, R59, R58, R62 ;  /* 0x0000003a3ba9723e */ /* 0x000fcc000480703e */
[----:B------:R-:W1:Y:S01]  /*3350*/  MUFU.EX2 R70, R70 ;  /* 0x0000004600467308 */ /* 0x000e620000000800 */
[----:B--2---:R-:W-:Y:S01]  /*3360*/  FADD.FTZ R5, R21, R18 ;  /* 0x0000001215057221 */ /* 0x004fe20000010000 */
        /* <DEDUP_REMOVED lines=9> */
[C---:B0-----:R-:W-:Y:S01]  /*3400*/  FADD.FTZ R11, R71.reuse, R8 ;  /* 0x00000008470b7221 */ /* 0x041fe20000010000 */
[----:B------:R-:W-:-:S04]  /*3410*/  F2FP.SATFINITE.E4M3.F32.PACK_AB_MERGE_C R70, R71, R70, RZ ;  /* 0x000000464746723e */ /* 0x000fc800048070ff */
[----:B------:R-:W-:Y:S02]  /*3420*/  F2FP.SATFINITE.E4M3.F32.PACK_AB_MERGE_C R171, R67, R66, R70 ;  /* 0x0000004243ab723e */ /* 0x000fe40004807046 */
        /* <DEDUP_REMOVED lines=11> */
[----:B--2---:R-:W-:-:S07]  /*34e0*/  FADD.FTZ R5, R23, R4 ;  /* 0x0000000417057221 */ /* 0x004fce0000010000 */
[----:B------:R-:W2:Y:S01]  /*34f0*/  MUFU.EX2 R77, R77 ;  /* 0x0000004d004d7308 */ /* 0x000ea20000000800 */
[----:B0-----:R-:W-:-:S07]  /*3500*/  FADD.FTZ R8, R78, R11 ;  /* 0x0000000b4e087221 */ /* 0x001fce0000010000 */
[----:B------:R-:W0:Y:S01]  /*3510*/  MUFU.EX2 R79, R79 ;  /* 0x0000004f004f7308 */ /* 0x000e220000000800 */
[----:B-1----:R-:W-:-:S07]  /*3520*/  FADD.FTZ R4, R76, R5 ;  /* 0x000000054c047221 */ /* 0x002fce0000010000 */
[----:B------:R-:W1:Y:S01]  /*3530*/  MUFU.EX2 R174, R174 ;  /* 0x000000ae00ae7308 */ /* 0x000e620000000800 */
[C---:B--2---:R-:W-:Y:S01]  /*3540*/  F2FP.SATFINITE.E4M3.F32.PACK_AB_MERGE_C R76, R77.reuse, R76, RZ ;  /* 0x0000004c4d4c723e */ /* 0x044fe200048070ff */
[----:B------:R-:W-:-:S03]  /*3550*/  FADD.FTZ R77, R77, R4 ;  /* 0x000000044d4d7221 */ /* 0x000fc60000010000 */
[----:B------:R-:W-:-:S03]  /*3560*/  F2FP.SATFINITE.E4M3.F32.PACK_AB_MERGE_C R172, R23, R172, R76 ;  /* 0x000000ac17ac723e */ /* 0x000fc6000480704c */
        /* <DEDUP_REMOVED lines=13> */
[----:B--2---:R-:W-:Y:S01]  /*3640*/  FADD.FTZ R4, R84, R5 ;  /* 0x0000000554047221 */ /* 0x004fe20000010000 */
[----:B------:R-:W-:-:S03]  /*3650*/  F2FP.SATFINITE.E4M3.F32.PACK_AB_MERGE_C R84, R25, R84, RZ ;  /* 0x000000541954723e */ /* 0x000fc600048070ff */
[----:B------:R-:W-:Y:S01]  /*3660*/  FADD.FTZ R5, R25, R4 ;  /* 0x0000000419057221 */ /* 0x000fe20000010000 */
[----:B------:R-:W-:Y:S01]  /*3670*/  F2FP.SATFINITE.E4M3.F32.PACK_AB_MERGE_C R174, R81, R174, R84 ;  /* 0x000000ae51ae723e */ /* 0x000fe20004807054 */
[----:B0-----:R-:W-:Y:S01]  /*3680*/  FADD.FTZ R8, R86, R17 ;  /* 0x0000001156087221 */ /* 0x001fe20000010000 */
[----:B-1----:R-:W-:-:S03]  /*3690*/  F2FP.SATFINITE.E4M3.F32.PACK_AB_MERGE_C R86, R11, R86, RZ ;  /* 0x000000560b56723e */ /* 0x002fc600048070ff */
[----:B------:R-:W-:Y:S01]  /*36a0*/  FADD.FTZ R4, R11, R8 ;  /* 0x000000080b047221 */ /* 0x000fe20000010000 */
[----:B------:R-:W-:Y:S01]  /*36b0*/  F2FP.SATFINITE.E4M3.F32.PACK_AB_MERGE_C R175, R83, R82, R86 ;  /* 0x0000005253af723e */ /* 0x000fe20004807056 */
[----:B------:R-:W-:Y:S06]  /*36c0*/  @!P0 BRA `(.L_x_18) ;  /* 0x0000000000048947 */ /* 0x000fec0003800000 */
[----:B------:R-:W-:Y:S01]  /*36d0*/  BPT.TRAP 0x1 ;  /* 0x000000040000795c */ /* 0x000fe20000300000 */
.L_x_18:
[----:B------:R0:W1:Y:S01]  /*36e0*/  SYNCS.PHASECHK.TRANS64.TRYWAIT P1, [UR41+0x38850], R6 ;  /* 0x03885006ff0075a7 */ /* 0x0000620008020169 */
[----:B------:R-:W-:Y:S05]  /*36f0*/  @!P0 BRA `(.L_x_19) ;  /* 0x0000000000048947 */ /* 0x000fea0003800000 */
[----:B------:R-:W-:Y:S01]  /*3700*/  BPT.TRAP 0x1 ;  /* 0x000000040000795c */ /* 0x000fe20000300000 */
.L_x_19:
[----:B-1----:R-:W-:Y:S05]  /*3710*/  @P1 BRA `(.L_x_20) ;  /* 0x0000000000081947 */ /* 0x002fea0003800000 */
[----:B------:R-:W1:Y:S02]  /*3720*/  SYNCS.PHASECHK.TRANS64.TRYWAIT P1, [UR41+0x38850], R6 ;  /* 0x03885006ff0075a7 */ /* 0x000e640008020169 */
[----:B-1----:R-:W-:Y:S05]  /*3730*/  @!P1 BRA `(.L_x_21) ;  /* 0x000000bc005c9947 */ /* 0x002fea0003800000 */
.L_x_20:
[----:B------:R2:W-:Y:S01]  /*3740*/  BAR.SYNC.DEFER_BLOCKING R2, 0x100 ;  /* 0x000400020000751d */ /* 0x0005e20000010000 */
[----:B------:R-:W-:-:S04]  /*3750*/  UIADD3 UR6, UR41, 0x400, URZ ;  /* 0x0000040029067890 */ /* 0x000fc8000fffe03f */
[----:B------:R-:W-:Y:S01]  /*3760*/  USHF.R.U32.HI UR6, URZ, 0x4, UR6 ;  /* 0x000000043f067899 */ /* 0x000fe20008011606 */
[----:B------:R-:W-:Y:S01]  /*3770*/  UMOV UR51, 0x40000040 ;  /* 0x4000004000337882 */ /* 0x000fe20000000000 */
[----:B------:R-:W-:Y:S02]  /*3780*/  UMOV UR7, 0x40000040 ;  /* 0x4000004000077882 */ /* 0x000fe40000000000 */
[----:B------:R-:W-:-:S04]  /*3790*/  ULOP3.LUT UR6, UR6, 0x3fff, URZ, 0xc0, !UPT ;  /* 0x00003fff06067892 */ /* 0x000fc8000f8ec03f */
[----:B------:R-:W-:-:S04]  /*37a0*/  ULOP3.LUT UR50, UR6, 0x10000, URZ, 0xfc, !UPT ;  /* 0x0001000006327892 */ /* 0x000fc8000f8efc3f */
[----:B------:R-:W-:Y:S01]  /*37b0*/  UIADD3 UR6, UR50, 0x2, URZ ;  /* 0x0000000232067890 */ /* 0x000fe2000fffe03f */
[----:B------:R-:W-:-:S06]  /*37c0*/  WARPGROUP.ARRIVE ;  /* 0x00000000000079c5 */ /* 0x000fcc0000000000 */
[----:B------:R-:W-:Y:S03]  /*37d0*/  QGMMA.64x256x32.F32.E4M3.E4M3 R24, R152, gdesc[UR48], RZ, !UPT, gsb0 ;  /* 0x03e0003098187df3 */ /* 0x000fe6000c0008ff */
[----:B------:R-:W3:Y:S01]  /*37e0*/  S2UR UR51, SR_CgaCtaId ;  /* 0x00000000003379c3 */ /* 0x000ee20000008800 */
[----:B------:R-:W-:Y:S02]  /*37f0*/  WARPGROUP.DEPBAR.LE gsb0, 0x0 ;  /* 0x00008000000079c5 */ /* 0x000fe40000010000 */
[----:B------:R-:W-:-:S15]  /*3800*/  WARPGROUP.ARRIVE ;  /* 0x00000000000079c5 */ /* 0x000fde0000000000 */
[----:B------:R-:W-:-:S07]  /*3810*/  NOP ;  /* 0x0000000000007918 */ /* 0x000fce0000000000 */
[----:B------:R-:W-:Y:S01]  /*3820*/  QGMMA.64x256x32.F32.E4M3.E4M3 R24, R156, gdesc[UR4], R24, gsb0 ;  /* 0x03e000049c187df3 */ /* 0x000fe20008000818 */
[----:B------:R-:W-:Y:S01]  /*3830*/  UIADD3 UR6, UR50, 0x4, URZ ;  /* 0x0000000432067890 */ /* 0x000fe2000fffe03f */
[----:B------:R-:W-:Y:S01]  /*3840*/  UMOV UR7, 0x40000040 ;  /* 0x4000004000077882 */ /* 0x000fe20000000000 */
[----:B------:R-:W-:Y:S02]  /*3850*/  WARPGROUP.DEPBAR.LE gsb0, 0x0 ;  /* 0x00008000000079c5 */ /* 0x000fe40000010000 */
[----:B------:R-:W-:-:S15]  /*3860*/  WARPGROUP.ARRIVE ;  /* 0x00000000000079c5 */ /* 0x000fde0000000000 */
[----:B------:R-:W-:-:S08]  /*3870*/  NOP ;  /* 0x0000000000007918 */ /* 0x000fd00000000000 */
[----:B------:R-:W-:Y:S01]  /*3880*/  QGMMA.64x256x32.F32.E4M3.E4M3 R24, R168, gdesc[UR4], R24, gsb0 ;  /* 0x03e00004a8187df3 */ /* 0x000fe20008000818 */
[----:B------:R-:W-:Y:S01]  /*3890*/  UIADD3 UR6, UR50, 0x6, URZ ;  /* 0x0000000632067890 */ /* 0x000fe2000fffe03f */
[----:B------:R-:W-:Y:S01]  /*38a0*/  UMOV UR7, 0x40000040 ;  /* 0x4000004000077882 */ /* 0x000fe20000000000 */
[----:B------:R-:W-:Y:S02]  /*38b0*/  WARPGROUP.DEPBAR.LE gsb0, 0x0 ;  /* 0x00008000000079c5 */ /* 0x000fe40000010000 */
[----:B------:R-:W-:-:S15]  /*38c0*/  WARPGROUP.ARRIVE ;  /* 0x00000000000079c5 */ /* 0x000fde0000000000 */
[----:B------:R-:W-:-:S08]  /*38d0*/  NOP ;  /* 0x0000000000007918 */ /* 0x000fd00000000000 */
[----:B------:R-:W-:Y:S03]  /*38e0*/  QGMMA.64x256x32.F32.E4M3.E4M3 R24, R172, gdesc[UR4], R24, gsb0 ;  /* 0x03e00004ac187df3 */ /* 0x000fe60008000818 */
[----:B------:R-:W-:Y:S02]  /*38f0*/  WARPGROUP.DEPBAR.LE gsb0, 0x0 ;  /* 0x00008000000079c5 */ /* 0x000fe40000010000 */
[----:B--23--:R-:W-:Y:S05]  /*3900*/  @!P0 BRA `(.L_x_22) ;  /* 0x0000000000048947 */ /* 0x00cfea0003800000 */
[----:B------:R-:W-:Y:S01]  /*3910*/  BPT.TRAP 0x1 ;  /* 0x000000040000795c */ /* 0x000fe20000300000 */
.L_x_22:
[----:B------:R-:W-:Y:S02]  /*3920*/  UIADD3 UR44, UR44, -0x2, URZ ;  /* 0xfffffffe2c2c7890 */ /* 0x000fe4000fffe03f */
[----:B------:R-:W-:Y:S02]  /*3930*/  UIADD3 UR6, UR41, 0x38860, URZ ;  /* 0x0003886029067890 */ /* 0x000fe4000fffe03f */
[----:B------:R-:W-:Y:S02]  /*3940*/  UISETP.GE.AND UP0, UPT, UR44, UR39, UPT ;  /* 0x000000272c00728c */ /* 0x000fe4000bf06270 */
[----:B------:R-:W-:-:S04]  /*3950*/  UPRMT UR6, UR51, 0x654, UR6 ;  /* 0x0000065433067896 */ /* 0x000fc80008000006 */
[----:B------:R-:W-:-:S05]  /*3960*/  PLOP3.LUT P1, PT, PT, PT, UP0, 0x80, 0x0 ;  /* 0x000000000000781c */ /* 0x000fca0003f2f008 */
[----:B------:R-:W-:Y:S08]  /*3970*/  SYNCS.ARRIVE.TRANS64.RED.A1T0 RZ, [UR6], RZ ;  /* 0x000000ffffff79a7 */ /* 0x000ff00008100406 */
[----:B------:R-:W-:Y:S05]  /*3980*/  @!P1 BRA `(.L_x_23) ;  /* 0x00000020009c9947 */ /* 0x000fea0003800000 */
[----:B-1----:R-:W-:Y:S01]  /*3990*/  IMAD.MOV.U32 R7, RZ, RZ, R164 ;  /* 0x000000ffff077224 */ /* 0x002fe200078e00a4 */
[----:B------:R-:W-:Y:S01]  /*39a0*/  UMOV UR43, URZ ;  /* 0x0000003f002b7c82 */ /* 0x000fe20008000000 */
[----:B0-----:R-:W-:Y:S01]  /*39b0*/  IMAD.MOV.U32 R6, RZ, RZ, R3 ;  /* 0x000000ffff067224 */ /* 0x001fe200078e0003 */
[----:B------:R-:W-:-:S06]  /*39c0*/  UMOV UR6, URZ ;  /* 0x0000003f00067c82 */ /* 0x000fcc0008000000 */
.L_x_34:
[----:B------:R-:W-:Y:S01]  /*39d0*/  UIADD3 UR6, UR6, 0x1, URZ ;  /* 0x0000000106067890 */ /* 0x000fe2000fffe03f */
[----:B0-----:R-:W-:Y:S01]  /*39e0*/  IMAD.U32 R0, RZ, RZ, UR44 ;  /* 0x0000002cff007e24 */ /* 0x001fe2000f8e00ff */
[----:B------:R-:W-:Y:S02]  /*39f0*/  UIADD3 UR44, UR44, -0x1, URZ ;  /* 0xffffffff2c2c7890 */ /* 0x000fe4000fffe03f */
[----:B------:R-:W-:Y:S02]  /*3a00*/  UISETP.NE.AND UP0, UPT, UR6, 0x2, UPT ;  /* 0x000000020600788c */ /* 0x000fe4000bf05270 */
[----:B------:R-:W-:Y:S02]  /*3a10*/  ISETP.GT.AND P1, PT, R0, UR39, PT ;  /* 0x0000002700007c0c */ /* 0x000fe4000bf24270 */
[----:B------:R-:W-:Y:S02]  /*3a20*/  USEL UR7, URZ, 0x1, UP0 ;  /* 0x000000013f077887 */ /* 0x000fe40008000000 */
[----:B------:R-:W-:-:S02]  /*3a30*/  USEL UR45, UR6, URZ, UP0 ;  /* 0x0000003f062d7287 */ /* 0x000fc40008000000 */
[----:B------:R-:W-:Y:S01]  /*3a40*/  ULOP3.LUT UR43, UR43, UR7, URZ, 0x3c, !UPT ;  /* 0x000000072b2b7292 */ /* 0x000fe2000f8e3c3f */
[----:B------:R-:W-:Y:S11]  /*3a50*/  @!P0 BRA `(.L_x_24) ;  /* 0x0000000000048947 */ /* 0x000ff60003800000 */
[----:B------:R-:W-:Y:S01]  /*3a60*/  BPT.TRAP 0x1 ;  /* 0x000000040000795c */ /* 0x000fe20000300000 */
.L_x_24:
[----:B------:R-:W-:Y:S01]  /*3a70*/  IMAD.U32 R0, RZ, RZ, UR43 ;  /* 0x0000002bff007e24 */ /* 0x000fe2000f8e00ff */
[----:B------:R-:W-:-:S04]  /*3a80*/  ULEA UR49, UR45, UR41, 0x3 ;  /* 0x000000292d317291 */ /* 0x000fc8000f8e183f */
[----:B------:R-:W-:-:S04]  /*3a90*/  SHF.L.U32 R0, R0, 0x1f, RZ ;  /* 0x0000001f00007819 */ /* 0x000fc800000006ff */
[----:B------:R-:W-:-:S13]  /*3aa0*/  R2UR UR52, R0 ;  /* 0x00000000003472ca */ /* 0x000fda00000e0000 */
[----:B------:R-:W-:-:S04]  /*3ab0*/  IMAD.U32 R0, RZ, RZ, UR52 ;  /* 0x00000034ff007e24 */ /* 0x000fc8000f8e00ff */
[----:B------:R0:W1:Y:S01]  /*3ac0*/  SYNCS.PHASECHK.TRANS64.TRYWAIT P2, [UR49+0x38830], R0 ;  /* 0x03883000ff0075a7 */ /* 0x0000620008040171 */
[----:B------:R-:W-:Y:S05]  /*3ad0*/  @!P0 BRA `(.L_x_25) ;  /* 0x0000000000048947 */ /* 0x000fea0003800000 */
[----:B------:R-:W-:Y:S01]  /*3ae0*/  BPT.TRAP 0x1 ;  /* 0x000000040000795c */ /* 0x000fe20000300000 */
.L_x_25:
[----:B-1----:R-:W-:Y:S05]  /*3af0*/  @P2 BRA `(.L_x_26) ;  /* 0x00000000000c2947 */ /* 0x002fea0003800000 */
[----:B0-----:R-:W-:-:S04]  /*3b00*/  IMAD.U32 R0, RZ, RZ, UR52 ;  /* 0x00000034ff007e24 */ /* 0x001fc8000f8e00ff */
[----:B------:R-:W0:Y:S02]  /*3b10*/  SYNCS.PHASECHK.TRANS64.TRYWAIT P2, [UR49+0x38830], R0 ;  /* 0x03883000ff0075a7 */ /* 0x000e240008040171 */
[----:B0-----:R-:W-:Y:S05]  /*3b20*/  @!P2 BRA `(.L_x_27) ;  /* 0x000000b80078a947 */ /* 0x001fea0003800000 */
.L_x_26:
[----:B------:R-:W-:Y:S01]  /*3b30*/  ULEA UR30, UR45, UR48, 0xb ;  /* 0x000000302d1e7291 */ /* 0x000fe2000f8e583f */
[----:B------:R-:W-:Y:S01]  /*3b40*/  WARPGROUP.ARRIVE ;  /* 0x00000000000079c5 */ /* 0x000fe20000000000 */
[----:B------:R-:W-:Y:S01]  /*3b50*/  UMOV UR31, 0x40000040 ;  /* 0x40000040001f7882 */ /* 0x000fe20000000000 */
[----:B------:R-:W-:Y:S01]  /*3b60*/  UMOV UR27, 0x40000040 ;  /* 0x40000040001b7882 */ /* 0x000fe20000000000 */
[----:B------:R-:W-:Y:S01]  /*3b70*/  UIADD3 UR26, UR30, 0x2, URZ ;  /* 0x000000021e1a7890 */ /* 0x000fe2000fffe03f */
[----:B0-----:R-:W-:Y:S01]  /*3b80*/  IADD3 R0, -R16, 0xb, RZ ;  /* 0x0000000b10007810 */ /* 0x001fe20007ffe1ff */
[----:B------:R-:W-:Y:S01]  /*3b90*/  UIADD3 UR22, UR30, 0x4, URZ ;  /* 0x000000041e167890 */ /* 0x000fe2000fffe03f */
[----:B------:R-:W-:Y:S02]  /*3ba0*/  UMOV UR23, 0x40000040 ;  /* 0x4000004000177882 */ /* 0x000fe40000000000 */
[----:B------:R-:W-:Y:S01]  /*3bb0*/  QGMMA.64x128x32.F32.E4M3.E4M3 R152, gdesc[UR28], RZ, !UPT, gsb0 ;  /* 0x01e000001c9879f3 */ /* 0x000fe2000c0008ff */
[----:B------:R-:W-:Y:S01]  /*3bc0*/  UIADD3 UR18, UR30, 0x6, URZ ;  /* 0x000000061e127890 */ /* 0x000fe2000fffe03f */
[----:B------:R-:W-:Y:S01]  /*3bd0*/  UMOV UR19, 0x40000040 ;  /* 0x4000004000137882 */ /* 0x000fe20000000000 */
        /* <DEDUP_REMOVED lines=8> */
[----:B------:R-:W-:-:S02]  /*3c60*/  WARPGROUP.DEPBAR.LE gsb0, 0x0 ;  /* 0x00008000000079c5 */ /* 0x000fc40000010000 */
        /* <DEDUP_REMOVED lines=24> */
.L_x_28:
[----:B------:R-:W-:Y:S01]  /*3df0*/  FMNMX.FTZ R8, R152, R6, !PT ;  /* 0x0000000698087209 */ /* 0x000fe20007810000 */
[----:B------:R-:W-:Y:S01]  /*3e00*/  IMAD.U32 R12, RZ, RZ, UR40 ;  /* 0x00000028ff0c7e24 */ /* 0x000fe2000f8e00ff */
[----:B------:R-:W-:Y:S02]  /*3e10*/  UIADD3 UR6, UR49, 0x38840, URZ ;  /* 0x0003884031067890 */ /* 0x000fe4000fffe03f */
[----:B------:R-:W-:Y:S02]  /*3e20*/  FMNMX.FTZ R3, R153, R8, !PT ;  /* 0x0000000899037209 */ /* 0x000fe40007810000 */
[----:B------:R-:W-:Y:S02]  /*3e30*/  UPRMT UR6, UR51, 0x654, UR6 ;  /* 0x0000065433067896 */ /* 0x000fe40008000006 */
[----:B------:R-:W-:-:S04]  /*3e40*/  FMNMX.FTZ R8, R156, R3, !PT ;  /* 0x000000039c087209 */ /* 0x000fc80007810000 */
[----:B------:R-:W-:-:S03]  /*3e50*/  FMNMX.FTZ R3, R157, R8, !PT ;  /* 0x000000089d037209 */ /* 0x000fc60007810000 */
[----:B------:R-:W-:Y:S01]  /*3e60*/  SYNCS.ARRIVE.TRANS64.RED.A1T0 RZ, [UR6], RZ ;  /* 0x000000ffffff79a7 */ /* 0x000fe20008100406 */
[----:B------:R-:W-:-:S04]  /*3e70*/  FMNMX.FTZ R8, R160, R3, !PT ;  /* 0x00000003a0087209 */ /* 0x000fc80007810000 */
        /* <DEDUP_REMOVED lines=26> */
[----:B------:R-:W-:-:S05]  /*4020*/  FMNMX.FTZ R10, R213, R8, !PT ;  /* 0x00000008d50a7209 */ /* 0x000fca0007810000 */
[----:B------:R-:W1:Y:S02]  /*4030*/  SHFL.BFLY PT, R3, R10, 0x2, 0x1f ;  /* 0x0c401f000a037f89 */ /* 0x000e6400000e0000 */
[----:B-1----:R-:W-:-:S05]  /*4040*/  FMNMX.FTZ R11, R10, R3, !PT ;  /* 0x000000030a0b7209 */ /* 0x002fca0007810000 */
[----:B------:R-:W1:Y:S02]  /*4050*/  SHFL.BFLY PT, R8, R11, 0x1, 0x1f ;  /* 0x0c201f000b087f89 */ /* 0x000e6400000e0000 */
[----:B-1----:R-:W-:-:S05]  /*4060*/  FMNMX.FTZ R3, R11, R8, !PT ;  /* 0x000000080b037209 */ /* 0x002fca0007810000 */
[----:B------:R-:W-:-:S04]  /*4070*/  FADD.FTZ R6, -R3, R6 ;  /* 0x0000000603067221 */ /* 0x000fc80000010100 */
[----:B------:R-:W-:Y:S01]  /*4080*/  FMUL.FTZ R8, R6, UR40 ;  /* 0x0000002806087c20 */ /* 0x000fe20008410000 */
[----:B------:R-:W-:-:S01]  /*4090*/  FFMA.FTZ R6, R3, R12, -8 ;  /* 0xc100000003067423 */ /* 0x000fc2000001000c */
[----:B------:R-:W-:-:S03]  /*40a0*/  FMNMX.FTZ R12, R154, R7, !PT ;  /* 0x000000079a0c7209 */ /* 0x000fc60007810000 */
[--C-:B------:R-:W-:Y:S01]  /*40b0*/  FFMA.FTZ R11, R160, UR40, -R6.reuse ;  /* 0x00000028a00b7c23 */ /* 0x100fe20008010806 */
[----:B------:R-:W-:Y:S01]  /*40c0*/  FMNMX.FTZ R15, R155, R12, !PT ;  /* 0x0000000c9b0f7209 */ /* 0x000fe20007810000 */
[--C-:B------:R-:W-:Y:S01]  /*40d0*/  FFMA.FTZ R164, R164, UR40, -R6.reuse ;  /* 0x00000028a4a47c23 */ /* 0x100fe20008010806 */
[----:B------:R-:W-:-:S01]  /*40e0*/  FFMA.FTZ R19, R165, UR40, -R6 ;  /* 0x00000028a5137c23 */ /* 0x000fc20008010806 */
        /* <DEDUP_REMOVED lines=12> */
[----:B------:R1:W-:Y:S01]  /*41b0*/  MUFU.EX2 R12, R161 ;  /* 0x000000a1000c7308 */ /* 0x0003e20000000800 */
[----:B------:R-:W-:Y:S01]  /*41c0*/  FMNMX.FTZ R15, R163, R14, !PT ;  /* 0x0000000ea30f7209 */ /* 0x000fe20007810000 */
[--C-:B------:R-:W-:Y:S01]  /*41d0*/  FFMA.FTZ R22, R172, UR40, -R6.reuse ;  /* 0x00000028ac167c23 */ /* 0x100fe20008010806 */
[----:B------:R-:W-:-:S01]  /*41e0*/  FFMA.FTZ R153, R173, UR40, -R6 ;  /* 0x00000028ad997c23 */ /* 0x000fc20008010806 */
[--C-:B------:R-:W-:Y:S01]  /*41f0*/  FFMA.FTZ R157, R180, UR40, -R6.reuse ;  /* 0x00000028b49d7c23 */ /* 0x100fe20008010806 */
[----:B------:R-:W-:Y:S01]  /*4200*/  FMNMX.FTZ R18, R166, R15, !PT ;  /* 0x0000000fa6127209 */ /* 0x000fe20007810000 */
[--C-:B------:R-:W-:Y:S01]  /*4210*/  FFMA.FTZ R180, R189, UR40, -R6.reuse ;  /* 0x00000028bdb47c23 */ /* 0x100fe20008010806 */
[----:B------:R-:W-:-:S01]  /*4220*/  FFMA.FTZ R173, R196, UR40, -R6 ;  /* 0x00000028c4ad7c23 */ /* 0x000fc20008010806 */
[----:B------:R-:W-:Y:S01]  /*4230*/  MUFU.EX2 R14, R164 ;  /* 0x000000a4000e7308 */ /* 0x000fe20000000800 */
[----:B------:R-:W-:Y:S01]  /*4240*/  FMNMX.FTZ R15, R167, R18, !PT ;  /* 0x00000012a70f7209 */ /* 0x000fe20007810000 */
[--C-:B-1----:R-:W-:Y:S01]  /*4250*/  FFMA.FTZ R161, R200, UR40, -R6.reuse ;  /* 0x00000028c8a17c23 */ /* 0x102fe20008010806 */
[----:B------:R-:W-:-:S01]  /*4260*/  FFMA.FTZ R172, R201, UR40, -R6 ;  /* 0x00000028c9ac7c23 */ /* 0x000fc20008010806 */
[----:B------:R-:W-:Y:S01]  /*4270*/  FFMA.FTZ R212, R212, UR40, -R6 ;  /* 0x00000028d4d47c23 */ /* 0x000fe20008010806 */
[----:B------:R-:W-:-:S03]  /*4280*/  FMNMX.FTZ R18, R170, R15, !PT ;  /* 0x0000000faa127209 */ /* 0x000fc60007810000 */
[----:B------:R-:W1:Y:S01]  /*4290*/  MUFU.EX2 R8, R8 ;  /* 0x0000000800087308 */ /* 0x000e620000000800 */
[----:B------:R-:W-:-:S04]  /*42a0*/  FMNMX.FTZ R15, R171, R18, !PT ;  /* 0x00000012ab0f7209 */ /* 0x000fc80007810000 */
[----:B------:R-:W-:Y:S01]  /*42b0*/  FMNMX.FTZ R18, R174, R15, !PT ;  /* 0x0000000fae127209 */ /* 0x000fe20007810000 */
[----:B------:R-:W-:-:S01]  /*42c0*/  FFMA.FTZ R15, R169, UR40, -R6 ;  /* 0x00000028a90f7c23 */ /* 0x000fc20008010806 */
[--C-:B------:R-:W-:Y:S01]  /*42d0*/  FFMA.FTZ R169, R188, UR40, -R6.reuse ;  /* 0x00000028bca97c23 */ /* 0x100fe20008010806 */
[----:B------:R-:W-:-:S01]  /*42e0*/  FFMA.FTZ R188, R205, UR40, -R6 ;  /* 0x00000028cdbc7c23 */ /* 0x000fc20008010806 */
[----:B------:R-:W-:Y:S01]  /*42f0*/  FMNMX.FTZ R17, R175, R18, !PT ;  /* 0x00000012af117209 */ /* 0x000fe20007810000 */
[----:B------:R-:W2:Y:S03]  /*4300*/  MUFU.EX2 R9, R9 ;  /* 0x0000000900097308 */ /* 0x000ea60000000800 */
[----:B------:R-:W-:-:S04]  /*4310*/  FMNMX.FTZ R18, R178, R17, !PT ;  /* 0x00000011b2127209 */ /* 0x000fc80007810000 */
[----:B------:R-:W-:Y:S01]  /*4320*/  FMNMX.FTZ R17, R179, R18, !PT ;  /* 0x00000012b3117209 */ /* 0x000fe20007810000 */
[----:B------:R-:W3:Y:S01]  /*4330*/  MUFU.EX2 R152, R152 ;  /* 0x0000009800987308 */ /* 0x000ee20000000800 */
[-C--:B-1----:R-:W-:Y:S01]  /*4340*/  FMUL.FTZ R24, R24, R8.reuse ;  /* 0x0000000818187220 */ /* 0x082fe20000410000 */
[-C--:B------:R-:W-:Y:S01]  /*4350*/  FMUL.FTZ R25, R25, R8.reuse ;  /* 0x0000000819197220 */ /* 0x080fe20000410000 */
[----:B------:R-:W-:Y:S01]  /*4360*/  FMNMX.FTZ R18, R182, R17, !PT ;  /* 0x00000011b6127209 */ /* 0x000fe20007810000 */
[-C--:B------:R-:W-:Y:S01]  /*4370*/  FMUL.FTZ R28, R28, R8.reuse ;  /* 0x000000081c1c7220 */ /* 0x080fe20000410000 */
[-C--:B------:R-:W-:Y:S01]  /*4380*/  FMUL.FTZ R29, R29, R8.reuse ;  /* 0x000000081d1d7220 */ /* 0x080fe20000410000 */
[----:B------:R-:W-:Y:S01]  /*4390*/  FMUL.FTZ R32, R32, R8 ;  /* 0x0000000820207220 */ /* 0x000fe20000410000 */
[----:B------:R-:W-:Y:S01]  /*43a0*/  FMNMX.FTZ R17, R183, R18, !PT ;  /* 0x00000012b7117209 */ /* 0x000fe20007810000 */
[----:B------:R-:W1:Y:S01]  /*43b0*/  MUFU.EX2 R10, R10 ;  /* 0x0000000a000a7308 */ /* 0x000e620000000800 */
[----:B--2---:R-:W-:-:S01]  /*43c0*/  FFMA.FTZ R5, R8, R5, R9 ;  /* 0x0000000508057223 */ /* 0x004fc20000010009 */
[----:B------:R-:W-:Y:S01]  /*43d0*/  FMUL.FTZ R33, R33, R8 ;  /* 0x0000000821217220 */ /* 0x000fe20000410000 */
[----:B------:R-:W-:Y:S01]  /*43e0*/  FMNMX.FTZ R18, R186, R17, !PT ;  /* 0x00000011ba127209 */ /* 0x000fe20007810000 */
[--C-:B------:R-:W-:Y:S01]  /*43f0*/  FFMA.FTZ R17, R176, UR40, -R6.reuse ;  /* 0x00000028b0117c23 */ /* 0x100fe20008010806 */
[----:B------:R-:W-:-:S01]  /*4400*/  FFMA.FTZ R176, R209, UR40, -R6 ;  /* 0x00000028d1b07c23 */ /* 0x000fc20008010806 */
[----:B------:R-:W-:Y:S01]  /*4410*/  FMUL.FTZ R36, R36, R8 ;  /* 0x0000000824247220 */ /* 0x000fe20000410000 */
[----:B------:R-:W-:Y:S01]  /*4420*/  FMNMX.FTZ R21, R187, R18, !PT ;  /* 0x00000012bb157209 */ /* 0x000fe20007810000 */
[----:B------:R-:W2:Y:S01]  /*4430*/  MUFU.EX2 R13, R13 ;  /* 0x0000000d000d7308 */ /* 0x000ea20000000800 */
[-C--:B------:R-:W-:Y:S01]  /*4440*/  FMUL.FTZ R37, R37, R8.reuse ;  /* 0x0000000825257220 */ /* 0x080fe20000410000 */
[-C--:B------:R-:W-:Y:S01]  /*4450*/  FMUL.FTZ R40, R40, R8.reuse ;  /* 0x0000000828287220 */ /* 0x080fe20000410000 */
[----:B------:R-:W-:Y:S01]  /*4460*/  FMNMX.FTZ R18, R190, R21, !PT ;  /* 0x00000015be127209 */ /* 0x000fe20007810000 */
[-C--:B------:R-:W-:Y:S01]  /*4470*/  FMUL.FTZ R41, R41, R8.reuse ;  /* 0x0000000829297220 */ /* 0x080fe20000410000 */
[-C--:B------:R-:W-:Y:S01]  /*4480*/  FMUL.FTZ R44, R44, R8.reuse ;  /* 0x000000082c2c7220 */ /* 0x080fe20000410000 */
[----:B------:R-:W-:Y:S01]  /*4490*/  FMUL.FTZ R45, R45, R8 ;  /* 0x000000082d2d7220 */ /* 0x000fe20000410000 */
[----:B------:R-:W-:Y:S01]  /*44a0*/  FMNMX.FTZ R21, R191, R18, !PT ;  /* 0x00000012bf157209 */ /* 0x000fe20007810000 */
[----:B------:R-:W4:Y:S01]  /*44b0*/  MUFU.EX2 R11, R11 ;  /* 0x0000000b000b7308 */ /* 0x000f220000000800 */
[-C--:B------:R-:W-:Y:S01]  /*44c0*/  FMUL.FTZ R48, R48, R8.reuse ;  /* 0x0000000830307220 */ /* 0x080fe20000410000 */
[-C--:B------:R-:W-:Y:S01]  /*44d0*/  FMUL.FTZ R49, R49, R8.reuse ;  /* 0x0000000831317220 */ /* 0x080fe20000410000 */
[----:B------:R-:W-:Y:S01]  /*44e0*/  FMNMX.FTZ R20, R194, R21, !PT ;  /* 0x00000015c2147209 */ /* 0x000fe20007810000 */
[-C--:B------:R-:W-:Y:S01]  /*44f0*/  FMUL.FTZ R52, R52, R8.reuse ;  /* 0x0000000834347220 */ /* 0x080fe20000410000 */
[-C--:B------:R-:W-:Y:S01]  /*4500*/  FMUL.FTZ R53, R53, R8.reuse ;  /* 0x0000000835357220 */ /* 0x080fe20000410000 */
[----:B------:R-:W-:Y:S01]  /*4510*/  FMUL.FTZ R56, R56, R8 ;  /* 0x0000000838387220 */ /* 0x000fe20000410000 */
[----:B------:R-:W-:Y:S01]  /*4520*/  FMNMX.FTZ R21, R195, R20, !PT ;  /* 0x00000014c3157209 */ /* 0x000fe20007810000 */
[----:B------:R5:W-:Y:S01]  /*4530*/  MUFU.EX2 R18, R177 ;  /* 0x000000b100127308 */ /* 0x000be20000000800 */
[-C--:B------:R-:W-:Y:S01]  /*4540*/  FMUL.FTZ R57, R57, R8.reuse ;  /* 0x0000000839397220 */ /* 0x080fe20000410000 */
[-C--:B------:R-:W-:Y:S01]  /*4550*/  FMUL.FTZ R60, R60, R8.reuse ;  /* 0x000000083c3c7220 */ /* 0x080fe20000410000 */
[----:B------:R-:W-:Y:S01]  /*4560*/  FMNMX.FTZ R20, R198, R21, !PT ;  /* 0x00000015c6147209 */ /* 0x000fe20007810000 */
[-C--:B------:R-:W-:Y:S01]  /*4570*/  FMUL.FTZ R61, R61, R8.reuse ;  /* 0x000000083d3d7220 */ /* 0x080fe20000410000 */
[-C--:B------:R-:W-:Y:S01]  /*4580*/  FMUL.FTZ R64, R64, R8.reuse ;  /* 0x0000000840407220 */ /* 0x080fe20000410000 */
[----:B------:R-:W-:Y:S01]  /*4590*/  FMUL.FTZ R65, R65, R8 ;  /* 0x0000000841417220 */ /* 0x000fe20000410000 */
[----:B------:R-:W-:Y:S01]  /*45a0*/  FMNMX.FTZ R21, R199, R20, !PT ;  /* 0x00000014c7157209 */ /* 0x000fe20007810000 */
[----:B------:R-:W-:Y:S01]  /*45b0*/  MUFU.EX2 R19, R19 ;  /* 0x0000001300137308 */ /* 0x000fe20000000800 */
[----:B-----5:R-:W-:-:S01]  /*45c0*/  FFMA.FTZ R177, R204, UR40, -R6 ;  /* 0x00000028ccb17c23 */ /* 0x020fc20008010806 */
[-C--:B------:R-:W-:Y:S01]  /*45d0*/  FMUL.FTZ R68, R68, R8.reuse ;  /* 0x0000000844447220 */ /* 0x080fe20000410000 */
[----:B------:R-:W-:Y:S01]  /*45e0*/  FMNMX.FTZ R20, R202, R21, !PT ;  /* 0x00000015ca147209 */ /* 0x000fe20007810000 */
[-C--:B------:R-:W-:Y:S01]  /*45f0*/  FMUL.FTZ R69, R69, R8.reuse ;  /* 0x0000000845457220 */ /* 0x080fe20000410000 */
[-C--:B------:R-:W-:Y:S01]  /*4600*/  FMUL.FTZ R72, R72, R8.reuse ;  /* 0x0000000848487220 */ /* 0x080fe20000410000 */
[----:B------:R-:W-:Y:S01]  /*4610*/  FMUL.FTZ R73, R73, R8 ;  /* 0x0000000849497220 */ /* 0x000fe20000410000 */
[----:B------:R-:W-:Y:S01]  /*4620*/  FMNMX.FTZ R21, R203, R20, !PT ;  /* 0x00000014cb157209 */ /* 0x000fe20007810000 */
[----:B------:R-:W-:Y:S01]  /*4630*/  MUFU.EX2 R156, R156 ;  /* 0x0000009c009c7308 */ /* 0x000fe20000000800 */
[-C--:B------:R-:W-:Y:S01]  /*4640*/  FMUL.FTZ R76, R76, R8.reuse ;  /* 0x000000084c4c7220 */ /* 0x080fe20000410000 */
[----:B------:R-:W-:Y:S01]  /*4650*/  FMUL.FTZ R77, R77, R8 ;  /* 0x000000084d4d7220 */ /* 0x000fe20000410000 */
[----:B------:R-:W-:Y:S01]  /*4660*/  FMNMX.FTZ R160, R206, R21, !PT ;  /* 0x00000015cea07209 */ /* 0x000fe20007810000 */
[----:B------:R-:W-:Y:S01]  /*4670*/  FFMA.FTZ R21, R185, UR40, -R6 ;  /* 0x00000028b9157c23 */ /* 0x000fe20008010806 */
[----:B------:R-:W-:-:S02]  /*4680*/  IMAD.U32 R185, RZ, RZ, UR40 ;  /* 0x00000028ffb97e24 */ /* 0x000fc4000f8e00ff */
        /* <DEDUP_REMOVED lines=12> */
[----:B------:R-:W-:Y:S01]  /*4750*/  FMUL.FTZ R92, R92, R8 ;  /* 0x000000085c5c7220 */ /* 0x000fe20000410000 */
[----:B------:R-:W-:Y:S01]  /*4760*/  FMNMX.FTZ R160, R214, R23, !PT ;  /* 0x00000017d6a07209 */ /* 0x000fe20007810000 */
[--C-:B------:R-:W-:Y:S01]  /*4770*/  FFMA.FTZ R23, R192, UR40, -R6.reuse ;  /* 0x00000028c0177c23 */ /* 0x100fe20008010806 */
[----:B------:R-:W-:-:S01]  /*4780*/  FFMA.FTZ R192, R213, UR40, -R6 ;  /* 0x00000028d5c07c23 */ /* 0x000fc20008010806 */
[----:B------:R-:W-:Y:S01]  /*4790*/  FMUL.FTZ R93, R93, R8 ;  /* 0x000000085d5d7220 */ /* 0x000fe20000410000 */
[----:B------:R-:W-:Y:S01]  /*47a0*/  FMNMX.FTZ R164, R215, R160, !PT ;  /* 0x000000a0d7a47209 */ /* 0x000fe20007810000 */
[--C-:B------:R-:W-:Y:S01]  /*47b0*/  FFMA.FTZ R160, R193, UR40, -R6.reuse ;  /* 0x00000028c1a07c23 */ /* 0x100fe20008010806 */
[----:B------:R-:W-:Y:S01]  /*47c0*/  MUFU.EX2 R22, R22 ;  /* 0x0000001600167308 */ /* 0x000fe20000000800 */
[-C--:B------:R-:W-:Y:S01]  /*47d0*/  FMUL.FTZ R96, R96, R8.reuse ;  /* 0x0000000860607220 */ /* 0x080fe20000410000 */
[-C--:B------:R-:W-:Y:S01]  /*47e0*/  FMUL.FTZ R97, R97, R8.reuse ;  /* 0x0000000861617220 */ /* 0x080fe20000410000 */
[----:B------:R-:W5:Y:S01]  /*47f0*/  SHFL.BFLY PT, R165, R164, 0x2, 0x1f ;  /* 0x0c401f00a4a57f89 */ /* 0x000f6200000e0000 */
[-C--:B------:R-:W-:Y:S01]  /*4800*/  FMUL.FTZ R100, R100, R8.reuse ;  /* 0x0000000864647220 */ /* 0x080fe20000410000 */
[-C--:B------:R-:W-:Y:S01]  /*4810*/  FMUL.FTZ R101, R101, R8.reuse ;  /* 0x0000000865657220 */ /* 0x080fe20000410000 */
[-C--:B------:R-:W-:Y:S01]  /*4820*/  FMUL.FTZ R104, R104, R8.reuse ;  /* 0x0000000868687220 */ /* 0x080fe20000410000 */
[-C--:B------:R-:W-:Y:S01]  /*4830*/  FMUL.FTZ R105, R105, R8.reuse ;  /* 0x0000000869697220 */ /* 0x080fe20000410000 */
[----:B------:R-:W-:Y:S01]  /*4840*/  MUFU.EX2 R153, R153 ;  /* 0x0000009900997308 */ /* 0x000fe20000000800 */
[-C--:B------:R-:W-:Y:S01]  /*4850*/  FMUL.FTZ R108, R108, R8.reuse ;  /* 0x000000086c6c7220 */ /* 0x080fe20000410000 */
[-C--:B------:R-:W-:Y:S01]  /*4860*/  FMUL.FTZ R109, R109, R8.reuse ;  /* 0x000000086d6d7220 */ /* 0x080fe20000410000 */
[-C--:B------:R-:W-:Y:S01]  /*4870*/  FMUL.FTZ R112, R112, R8.reuse ;  /* 0x0000000870707220 */ /* 0x080fe20000410000 */
        /* <DEDUP_REMOVED lines=15> */
[----:B-----5:R-:W-:Y:S01]  /*4970*/  FMNMX.FTZ R181, R164, R165, !PT ;  /* 0x000000a5a4b57209 */ /* 0x020fe20007810000 */
[----:B------:R-:W-:Y:S01]  /*4980*/  FFMA.FTZ R165, R208, UR40, -R6 ;  /* 0x00000028d0a57c23 */ /* 0x000fe20008010806 */
[-C--:B------:R-:W-:Y:S01]  /*4990*/  FMUL.FTZ R140, R140, R8.reuse ;  /* 0x000000088c8c7220 */ /* 0x080fe20000410000 */
[-C--:B------:R-:W-:Y:S01]  /*49a0*/  FMUL.FTZ R141, R141, R8.reuse ;  /* 0x000000088d8d7220 */ /* 0x080fe20000410000 */
[-C--:B------:R-:W-:Y:S01]  /*49b0*/  FMUL.FTZ R144, R144, R8.reuse ;  /* 0x0000000890907220 */ /* 0x080fe20000410000 */
[----:B------:R-:W5:Y:S01]  /*49c0*/  SHFL.BFLY PT, R164, R181, 0x1, 0x1f ;  /* 0x0c201f00b5a47f89 */ /* 0x000f6200000e0000 */
[----:B------:R-:W-:Y:S01]  /*49d0*/  MUFU.EX2 R168, R168 ;  /* 0x000000a800a87308 */ /* 0x000fe20000000800 */
[-C--:B------:R-:W-:Y:S01]  /*49e0*/  FMUL.FTZ R145, R145, R8.reuse ;  /* 0x0000000891917220 */ /* 0x080fe20000410000 */
[-C--:B------:R-:W-:Y:S01]  /*49f0*/  FMUL.FTZ R148, R148, R8.reuse ;  /* 0x0000000894947220 */ /* 0x080fe20000410000 */
[----:B------:R-:W-:-:S05]  /*4a00*/  FMUL.FTZ R149, R149, R8 ;  /* 0x0000000895957220 */ /* 0x000fca0000410000 */
[----:B------:R-:W-:Y:S08]  /*4a10*/  MUFU.EX2 R21, R21 ;  /* 0x0000001500157308 */ /* 0x000ff00000000800 */
[----:B------:R-:W-:Y:S01]  /*4a20*/  MUFU.EX2 R169, R169 ;  /* 0x000000a900a97308 */ /* 0x000fe20000000800 */
[----:B-----5:R-:W-:-:S07]  /*4a30*/  FMNMX.FTZ R164, R181, R164, !PT ;  /* 0x000000a4b5a47209 */ /* 0x020fce0007810000 */
[----:B------:R-:W-:Y:S01]  /*4a40*/  MUFU.EX2 R180, R180 ;  /* 0x000000b400b47308 */ /* 0x000fe20000000800 */
[----:B------:R-:W-:-:S04]  /*4a50*/  FADD.FTZ R6, -R164, R7 ;  /* 0x00000007a4067221 */ /* 0x000fc80000010100 */
[----:B------:R-:W-:Y:S01]  /*4a60*/  FMUL.FTZ R7, R6, UR40 ;  /* 0x0000002806077c20 */ /* 0x000fe20008410000 */
[----:B------:R-:W-:-:S02]  /*4a70*/  FFMA.FTZ R6, R164, R185, -8 ;  /* 0xc1000000a4067423 */ /* 0x000fc400000100b9 */
[----:B------:R-:W-:Y:S02]  /*4a80*/  MUFU.EX2 R23, R23 ;  /* 0x0000001700177308 */ /* 0x000fe40000000800 */
[----:B------:R-:W-:-:S01]  /*4a90*/  FFMA.FTZ R154, R154, UR40, -R6 ;  /* 0x000000289a9a7c23 */ /* 0x000fc20008010806 */
[--C-:B------:R-:W-:Y:S01]  /*4aa0*/  FFMA.FTZ R155, R155, UR40, -R6.reuse ;  /* 0x000000289b9b7c23 */ /* 0x100fe20008010806 */
[----:B------:R-:W-:-:S01]  /*4ab0*/  FFMA.FTZ R185, R158, UR40, -R6 ;  /* 0x000000289eb97c23 */ /* 0x000fc20008010806 */
[--C-:B------:R-:W-:Y:S01]  /*4ac0*/  FFMA.FTZ R196, R159, UR40, -R6.reuse ;  /* 0x000000289fc47c23 */ /* 0x100fe20008010806 */
[----:B------:R-:W-:-:S02]  /*4ad0*/  FFMA.FTZ R158, R162, UR40, -R6 ;  /* 0x00000028a29e7c23 */ /* 0x000fc40008010806 */
[----:B------:R-:W-:Y:S01]  /*4ae0*/  MUFU.EX2 R7, R7 ;  /* 0x0000000700077308 */ /* 0x000fe20000000800 */
[----:B------:R-:W-:-:S01]  /*4af0*/  FFMA.FTZ R159, R163, UR40, -R6 ;  /* 0x00000028a39f7c23 */ /* 0x000fc20008010806 */
[--C-:B------:R-:W-:Y:S01]  /*4b00*/  FFMA.FTZ R189, R166, UR40, -R6.reuse ;  /* 0x00000028a6bd7c23 */ /* 0x100fe20008010806 */
[----:B------:R-:W-:-:S01]  /*4b10*/  FFMA.FTZ R166, R178, UR40, -R6 ;  /* 0x00000028b2a67c23 */ /* 0x000fc20008010806 */
[--C-:B------:R-:W-:Y:S01]  /*4b20*/  FFMA.FTZ R178, R182, UR40, -R6.reuse ;  /* 0x00000028b6b27c23 */ /* 0x100fe20008010806 */
[----:B------:R-:W-:-:S01]  /*4b30*/  FFMA.FTZ R200, R167, UR40, -R6 ;  /* 0x00000028a7c87c23 */ /* 0x000fc20008010806 */
[----:B------:R-:W-:Y:S01]  /*4b40*/  FFMA.FTZ R167, R179, UR40, -R6 ;  /* 0x00000028b3a77c23 */ /* 0x000fe20008010806 */
[----:B---3--:R-:W-:-:S01]  /*4b50*/  FADD.FTZ R179, R152, R5 ;  /* 0x0000000598b37221 */ /* 0x008fc20000010000 */
[----:B------:R-:W3:Y:S01]  /*4b60*/  MUFU.EX2 R154, R154 ;  /* 0x0000009a009a7308 */ /* 0x000ee20000000800 */
[----:B------:R-:W-:-:S01]  /*4b70*/  FFMA.FTZ R162, R170, UR40, -R6 ;  /* 0x00000028aaa27c23 */ /* 0x000fc20008010806 */
[--C-:B------:R-:W-:Y:S01]  /*4b80*/  FFMA.FTZ R170, R174, UR40, -R6.reuse ;  /* 0x00000028aeaa7c23 */ /* 0x100fe20008010806 */
[----:B------:R-:W-:-:S01]  /*4b90*/  FFMA.FTZ R174, R186, UR40, -R6 ;  /* 0x00000028baae7c23 */ /* 0x000fc20008010806 */
[----:B-1----:R-:W-:Y:S01]  /*4ba0*/  FADD.FTZ R186, R10, R179 ;  /* 0x000000b30aba7221 */ /* 0x002fe20000010000 */
[----:B------:R-:W-:-:S01]  /*4bb0*/  FFMA.FTZ R163, R171, UR40, -R6 ;  /* 0x00000028aba37c23 */ /* 0x000fc20008010806 */
[--C-:B------:R-:W-:Y:S01]  /*4bc0*/  FFMA.FTZ R171, R175, UR40, -R6.reuse ;  /* 0x00000028afab7c23 */ /* 0x100fe20008010806 */
[----:B------:R-:W-:-:S01]  /*4bd0*/  FFMA.FTZ R175, R187, UR40, -R6 ;  /* 0x00000028bbaf7c23 */ /* 0x000fc20008010806 */
[----:B------:R-:W1:Y:S01]  /*4be0*/  MUFU.EX2 R155, R155 ;  /* 0x0000009b009b7308 */ /* 0x000e620000000800 */
[----:B--2---:R-:W-:-:S01]  /*4bf0*/  FADD.FTZ R186, R13, R186 ;  /* 0x000000ba0dba7221 */ /* 0x004fc20000010000 */
[--C-:B------:R-:W-:Y:S01]  /*4c00*/  FFMA.FTZ R5, R191, UR40, -R6.reuse ;  /* 0x00000028bf057c23 */ /* 0x100fe20008010806 */
[----:B------:R-:W-:-:S01]  /*4c10*/  FFMA.FTZ R190, R190, UR40, -R6 ;  /* 0x00000028bebe7c23 */ /* 0x000fc20008010806 */
[----:B------:R-:W-:Y:S01]  /*4c20*/  FFMA.FTZ R183, R183, UR40, -R6 ;  /* 0x00000028b7b77c23 */ /* 0x000fe20008010806 */
[----:B----4-:R-:W-:-:S01]  /*4c30*/  FADD.FTZ R191, R11, R186 ;  /* 0x000000ba0bbf7221 */ /* 0x010fc20000010000 */
[----:B------:R-:W-:Y:S01]  /*4c40*/  F2FP.SATFINITE.E4M3.F32.PACK_AB_MERGE_C R10, R13, R10, RZ ;  /* 0x0000000a0d0a723e */ /* 0x000fe200048070ff */
[----:B------:R-:W-:-:S01]  /*4c50*/  FFMA.FTZ R211, R211, UR40, -R6 ;  /* 0x00000028d3d37c23 */ /* 0x000fc20008010806 */
[----:B------:R-:W2:Y:S01]  /*4c60*/  MUFU.EX2 R185, R185 ;  /* 0x000000b900b97308 */ /* 0x000ea20000000800 */
[----:B---3--:R-:W-:-:S01]  /*4c70*/  FFMA.FTZ R182, R7, R4, R154 ;  /* 0x0000000407b67223 */ /* 0x008fc2000001009a */
[----:B------:R-:W-:Y:S01]  /*4c80*/  FADD.FTZ R191, R12, R191 ;  /* 0x000000bf0cbf7221 */ /* 0x000fe20000010000 */
[----:B------:R-:W-:-:S01]  /*4c90*/  FFMA.FTZ R214, R214, UR40, -R6 ;  /* 0x00000028d6d67c23 */ /* 0x000fc20008010806 */
[----:B------:R-:W-:Y:S01]  /*4ca0*/  FFMA.FTZ R215, R215, UR40, -R6 ;  /* 0x00000028d7d77c23 */ /* 0x000fe20008010806 */
[-C--:B------:R-:W-:Y:S01]  /*4cb0*/  FMUL.FTZ R26, R26, R7.reuse ;  /* 0x000000071a1a7220 */ /* 0x080fe20000410000 */
[-C--:B------:R-:W-:Y:S01]  /*4cc0*/  FMUL.FTZ R27, R27, R7.reuse ;  /* 0x000000071b1b7220 */ /* 0x080fe20000410000 */
[----:B------:R-:W-:Y:S01]  /*4cd0*/  FMUL.FTZ R30, R30, R7 ;  /* 0x000000071e1e7220 */ /* 0x000fe20000410000 */
[----:B------:R-:W3:Y:S01]  /*4ce0*/  MUFU.EX2 R196, R196 ;  /* 0x000000c400c47308 */ /* 0x000ee20000000800 */
[----:B-1----:R-:W-:-:S01]  /*4cf0*/  FADD.FTZ R182, R155, R182 ;  /* 0x000000b69bb67221 */ /* 0x002fc20000010000 */
[-C--:B------:R-:W-:Y:S01]  /*4d00*/  FMUL.FTZ R31, R31, R7.reuse ;  /* 0x000000071f1f7220 */ /* 0x080fe20000410000 */
[-C--:B------:R-:W-:Y:S01]  /*4d10*/  FMUL.FTZ R34, R34, R7.reuse ;  /* 0x0000000722227220 */ /* 0x080fe20000410000 */
[-C--:B------:R-:W-:Y:S01]  /*4d20*/  FMUL.FTZ R35, R35, R7.reuse ;  /* 0x0000000723237220 */ /* 0x080fe20000410000 */
[-C--:B------:R-:W-:Y:S01]  /*4d30*/  FMUL.FTZ R38, R38, R7.reuse ;  /* 0x0000000726267220 */ /* 0x080fe20000410000 */
[-C--:B------:R-:W-:Y:S01]  /*4d40*/  FMUL.FTZ R39, R39, R7.reuse ;  /* 0x0000000727277220 */ /* 0x080fe20000410000 */
[----:B------:R-:W-:Y:S01]  /*4d50*/  FMUL.FTZ R42, R42, R7 ;  /* 0x000000072a2a7220 */ /* 0x000fe20000410000 */
[----:B------:R-:W1:Y:S01]  /*4d60*/  MUFU.EX2 R158, R158 ;  /* 0x0000009e009e7308 */ /* 0x000e620000000800 */
[----:B--2---:R-:W-:-:S01]  /*4d70*/  FADD.FTZ R179, R185, R182 ;  /* 0x000000b6b9b37221 */ /* 0x004fc20000010000 */
[-C--:B------:R-:W-:Y:S01]  /*4d80*/  FMUL.FTZ R43, R43, R7.reuse ;  /* 0x000000072b2b7220 */ /* 0x080fe20000410000 */
[-C--:B------:R-:W-:Y:S01]  /*4d90*/  FMUL.FTZ R46, R46, R7.reuse ;  /* 0x000000072e2e7220 */ /* 0x080fe20000410000 */
[-C--:B------:R-:W-:Y:S01]  /*4da0*/  FMUL.FTZ R47, R47, R7.reuse ;  /* 0x000000072f2f7220 */ /* 0x080fe20000410000 */
[-C--:B------:R-:W-:Y:S01]  /*4db0*/  FMUL.FTZ R50, R50, R7.reuse ;  /* 0x0000000732327220 */ /* 0x080fe20000410000 */
[-C--:B------:R-:W-:Y:S01]  /*4dc0*/  FMUL.FTZ R51, R51, R7.reuse ;  /* 0x0000000733337220 */ /* 0x080fe20000410000 */
[----:B------:R-:W-:Y:S01]  /*4dd0*/  FMUL.FTZ R54, R54, R7 ;  /* 0x0000000736367220 */ /* 0x000fe20000410000 */
[----:B------:R-:W2:Y:S01]  /*4de0*/  MUFU.EX2 R159, R159 ;  /* 0x0000009f009f7308 */ /* 0x000ea20000000800 */
[----:B---3--:R-:W-:-:S01]  /*4df0*/  FADD.FTZ R187, R196, R179 ;  /* 0x000000b3c4bb7221 */ /* 0x008fc20000010000 */
[----:B------:R-:W-:Y:S01]  /*4e00*/  FFMA.FTZ R179, R194, UR40, -R6 ;  /* 0x00000028c2b37c23 */ /* 0x000fe20008010806 */
[----:B------:R-:W-:Y:S01]  /*4e10*/  F2FP.SATFINITE.E4M3.F32.PACK_AB_MERGE_C R185, R196, R185, RZ ;  /* 0x000000b9c4b9723e */ /* 0x000fe200048070ff */
[-C--:B------:R-:W-:Y:S01]  /*4e20*/  FMUL.FTZ R55, R55, R7.reuse ;  /* 0x0000000737377220 */ /* 0x080fe20000410000 */
        /* <DEDUP_REMOVED lines=13> */
[----:B------:R-:W-:Y:S01]  /*4f00*/  FFMA.FTZ R182, R195, UR40, -R6 ;  /* 0x00000028c3b67c23 */ /* 0x000fe20008010806 */
[-C--:B------:R-:W-:Y:S01]  /*4f10*/  FMUL.FTZ R75, R75, R7.reuse ;  /* 0x000000074b4b7220 */ /* 0x080fe20000410000 */
[-C--:B------:R-:W-:Y:S01]  /*4f20*/  FMUL.FTZ R78, R78, R7.reuse ;  /* 0x000000074e4e7220 */ /* 0x080fe20000410000 */
[-C--:B------:R-:W-:Y:S01]  /*4f30*/  FMUL.FTZ R79, R79, R7.reuse ;  /* 0x000000074f4f7220 */ /* 0x080fe20000410000 */
[-C--:B------:R-:W-:Y:S01]  /*4f40*/  FMUL.FTZ R82, R82, R7.reuse ;  /* 0x0000000752527220 */ /* 0x080fe20000410000 */
[----:B------:R-:W-:Y:S01]  /*4f50*/  FMUL.FTZ R83, R83, R7 ;  /* 0x0000000753537220 */ /* 0x000fe20000410000 */
[----:B------:R-:W2:Y:S01]  /*4f60*/  MUFU.EX2 R162, R162 ;  /* 0x000000a200a27308 */ /* 0x000ea20000000800 */
[----:B---3--:R-:W-:-:S01]  /*4f70*/  FADD.FTZ R187, R189, R186 ;  /* 0x000000babdbb7221 */ /* 0x008fc20000010000 */
[-C--:B------:R-:W-:Y:S01]  /*4f80*/  FMUL.FTZ R86, R86, R7.reuse ;  /* 0x0000000756567220 */ /* 0x080fe20000410000 */
[-C--:B------:R-:W-:Y:S01]  /*4f90*/  FMUL.FTZ R87, R87, R7.reuse ;  /* 0x0000000757577220 */ /* 0x080fe20000410000 */
[-C--:B------:R-:W-:Y:S01]  /*4fa0*/  FMUL.FTZ R90, R90, R7.reuse ;  /* 0x000000075a5a7220 */ /* 0x080fe20000410000 */
[-C--:B------:R-:W-:Y:S01]  /*4fb0*/  FMUL.FTZ R91, R91, R7.reuse ;  /* 0x000000075b5b7220 */ /* 0x080fe20000410000 */
[-C--:B------:R-:W-:Y:S01]  /*4fc0*/  FMUL.FTZ R94, R94, R7.reuse ;  /* 0x000000075e5e7220 */ /* 0x080fe20000410000 */
[----:B------:R-:W-:Y:S01]  /*4fd0*/  FMUL.FTZ R95, R95, R7 ;  /* 0x000000075f5f7220 */ /* 0x000fe20000410000 */
[----:B------:R-:W3:Y:S01]  /*4fe0*/  MUFU.EX2 R163, R163 ;  /* 0x000000a300a37308 */ /* 0x000ee20000000800 */
[----:B-1----:R-:W-:-:S01]  /*4ff0*/  FADD.FTZ R187, R200, R187 ;  /* 0x000000bbc8bb7221 */ /* 0x002fc20000010000 */
[----:B------:R-:W-:Y:S01]  /*5000*/  F2FP.SATFINITE.E4M3.F32.PACK_AB_MERGE_C R189, R200, R189, RZ ;  /* 0x000000bdc8bd723e */ /* 0x000fe200048070ff */
[-C--:B------:R-:W-:Y:S01]  /*5010*/  FMUL.FTZ R98, R98, R7.reuse ;  /* 0x0000000762627220 */ /* 0x080fe20000410000 */
[-C--:B------:R-:W-:Y:S01]  /*5020*/  FMUL.FTZ R99, R99, R7.reuse ;  /* 0x0000000763637220 */ /* 0x080fe20000410000 */
[-C--:B------:R-:W-:Y:S01]  /*5030*/  FMUL.FTZ R102, R102, R7.reuse ;  /* 0x0000000766667220 */ /* 0x080fe20000410000 */
[-C--:B------:R-:W-:Y:S01]  /*5040*/  FMUL.FTZ R103, R103, R7.reuse ;  /* 0x0000000767677220 */ /* 0x080fe20000410000 */
[----:B------:R-:W-:Y:S01]  /*5050*/  FMUL.FTZ R106, R106, R7 ;  /* 0x000000076a6a7220 */ /* 0x000fe20000410000 */
[----:B------:R1:W-:Y:S01]  /*5060*/  MUFU.EX2 R4, R190 ;  /* 0x000000be00047308 */ /* 0x0003e20000000800 */
        /* <DEDUP_REMOVED lines=8> */
[----:B-1----:R-:W-:-:S01]  /*50f0*/  FADD.FTZ R190, R14, R191 ;  /* 0x000000bf0ebe7221 */ /* 0x002fc20000010000 */
[----:B---3--:R-:W-:Y:S01]  /*5100*/  FADD.FTZ R193, R163, R194 ;  /* 0x000000c2a3c17221 */ /* 0x008fe20000010000 */
[----:B------:R-:W-:Y:S01]  /*5110*/  F2FP.SATFINITE.E4M3.F32.PACK_AB_MERGE_C R14, R19, R14, RZ ;  /* 0x0000000e130e723e */ /* 0x000fe200048070ff */
[----:B------:R-:W-:Y:S01]  /*5120*/  FMUL.FTZ R119, R119, R7 ;  /* 0x0000000777777220 */ /* 0x000fe20000410000 */
[----:B------:R-:W-:-:S01]  /*5130*/  FADD.FTZ R191, R19, R190 ;  /* 0x000000be13bf7221 */ /* 0x000fc20000010000 */
[----:B------:R-:W-:Y:S01]  /*5140*/  FFMA.FTZ R190, R198, UR40, -R6 ;  /* 0x00000028c6be7c23 */ /* 0x000fe20008010806 */
[----:B------:R-:W-:Y:S01]  /*5150*/  FMUL.FTZ R122, R122, R7 ;  /* 0x000000077a7a7220 */ /* 0x000fe20000410000 */
[----:B------:R-:W1:Y:S01]  /*5160*/  MUFU.EX2 R171, R171 ;  /* 0x000000ab00ab7308 */ /* 0x000e620000000800 */
[----:B------:R-:W-:-:S01]  /*5170*/  FADD.FTZ R186, R156, R191 ;  /* 0x000000bf9cba7221 */ /* 0x000fc20000010000 */
[----:B------:R-:W-:Y:S01]  /*5180*/  FFMA.FTZ R191, R199, UR40, -R6 ;  /* 0x00000028c7bf7c23 */ /* 0x000fe20008010806 */
[-C--:B------:R-:W-:Y:S01]  /*5190*/  FMUL.FTZ R123, R123, R7.reuse ;  /* 0x000000077b7b7220 */ /* 0x080fe20000410000 */
[----:B------:R-:W-:Y:S01]  /*51a0*/  FMUL.FTZ R126, R126, R7 ;  /* 0x000000077e7e7220 */ /* 0x000fe20000410000 */
[----:B------:R-:W-:-:S01]  /*51b0*/  FADD.FTZ R187, R15, R186 ;  /* 0x000000ba0fbb7221 */ /* 0x000fc20000010000 */
[-C--:B------:R-:W-:Y:S01]  /*51c0*/  FMUL.FTZ R127, R127, R7.reuse ;  /* 0x000000077f7f7220 */ /* 0x080fe20000410000 */
[----:B------:R-:W-:Y:S01]  /*51d0*/  FMUL.FTZ R130, R130, R7 ;  /* 0x0000000782827220 */ /* 0x000fe20000410000 */
[----:B------:R-:W3:Y:S01]  /*51e0*/  MUFU.EX2 R166, R166 ;  /* 0x000000a600a67308 */ /* 0x000ee20000000800 */
[----:B------:R-:W-:-:S01]  /*51f0*/  FADD.FTZ R186, R22, R187 ;  /* 0x000000bb16ba7221 */ /* 0x000fc20000010000 */
[----:B--2---:R-:W-:Y:S01]  /*5200*/  FADD.FTZ R194, R170, R193 ;  /* 0x000000c1aac27221 */ /* 0x004fe20000010000 */
[-C--:B------:R-:W-:Y:S01]  /*5210*/  FMUL.FTZ R131, R131, R7.reuse ;  /* 0x0000000783837220 */ /* 0x080fe20000410000 */
[----:B------:R-:W-:Y:S01]  /*5220*/  FMUL.FTZ R134, R134, R7 ;  /* 0x0000000786867220 */ /* 0x000fe20000410000 */
[----:B------:R-:W-:-:S01]  /*5230*/  FADD.FTZ R198, R153, R186 ;  /* 0x000000ba99c67221 */ /* 0x000fc20000010000 */
[----:B------:R-:W-:Y:S01]  /*5240*/  FFMA.FTZ R186, R202, UR40, -R6 ;  /* 0x00000028caba7c23 */ /* 0x000fe20008010806 */
[----:B------:R-:W-:Y:S01]  /*5250*/  FMUL.FTZ R135, R135, R7 ;  /* 0x0000000787877220 */ /* 0x000fe20000410000 */
[----:B------:R-:W2:Y:S01]  /*5260*/  MUFU.EX2 R167, R167 ;  /* 0x000000a700a77308 */ /* 0x000ea20000000800 */
[----:B-1----:R-:W-:-:S01]  /*5270*/  FADD.FTZ R187, R171, R194 ;  /* 0x000000c2abbb7221 */ /* 0x002fc20000010000 */
[----:B------:R-:W-:Y:S01]  /*5280*/  FADD.FTZ R193, R17, R198 ;  /* 0x000000c611c17221 */ /* 0x000fe20000010000 */
[----:B------:R-:W-:Y:S01]  /*5290*/  F2FP.SATFINITE.E4M3.F32.PACK_AB_MERGE_C R170, R171, R170, RZ ;  /* 0x000000aaabaa723e */ /* 0x000fe200048070ff */
[----:B------:R-:W-:Y:S01]  /*52a0*/  FMUL.FTZ R138, R138, R7 ;  /* 0x000000078a8a7220 */ /* 0x000fe20000410000 */
[----:B------:R-:W-:Y:S01]  /*52b0*/  F2FP.SATFINITE.E4M3.F32.PACK_AB_MERGE_C R171, R168, R157, RZ ;  /* 0x0000009da8ab723e */ /* 0x000fe200048070ff */
[----:B------:R-:W-:Y:S01]  /*52c0*/  FADD.FTZ R198, R18, R193 ;  /* 0x000000c112c67221 */ /* 0x000fe20000010000 */
[----:B------:R-:W-:Y:S01]  /*52d0*/  FMUL.FTZ R139, R139, R7 ;  /* 0x000000078b8b7220 */ /* 0x000fe20000410000 */
[----:B------:R-:W1:Y:S01]  /*52e0*/  MUFU.EX2 R178, R178 ;  /* 0x000000b200b27308 */ /* 0x000e620000000800 */
[----:B---3--:R-:W-:-:S01]  /*52f0*/  FADD.FTZ R194, R166, R187 ;  /* 0x000000bba6c27221 */ /* 0x008fc20000010000 */
[----:B------:R-:W-:Y:S01]  /*5300*/  FADD.FTZ R195, R157, R198 ;  /* 0x000000c69dc37221 */ /* 0x000fe20000010000 */
[----:B------:R-:W-:-:S01]  /*5310*/  FFMA.FTZ R187, R203, UR40, -R6 ;  /* 0x00000028cbbb7c23 */ /* 0x000fc20008010806 */
[----:B------:R-:W-:Y:S01]  /*5320*/  F2FP.SATFINITE.E4M3.F32.PACK_AB_MERGE_C R157, R163, R162, R170 ;  /* 0x000000a2a39d723e */ /* 0x000fe200048070aa */
[-C--:B------:R-:W-:Y:S01]  /*5330*/  FMUL.FTZ R142, R142, R7.reuse ;  /* 0x000000078e8e7220 */ /* 0x080fe20000410000 */
[----:B------:R-:W-:Y:S01]  /*5340*/  FADD.FTZ R195, R168, R195 ;  /* 0x000000c3a8c37221 */ /* 0x000fe20000010000 */
[----:B------:R-:W-:Y:S01]  /*5350*/  FMUL.FTZ R143, R143, R7 ;  /* 0x000000078f8f7220 */ /* 0x000fe20000410000 */
[----:B------:R-:W3:Y:S01]  /*5360*/  MUFU.EX2 R183, R183 ;  /* 0x000000b700b77308 */ /* 0x000ee20000000800 */
[----:B--2---:R-:W-:-:S01]  /*5370*/  FADD.FTZ R193, R167, R194 ;  /* 0x000000c2a7c17221 */ /* 0x004fc20000010000 */
[----:B------:R-:W-:Y:S01]  /*5380*/  FADD.FTZ R198, R20, R195 ;  /* 0x000000c314c67221 */ /* 0x000fe20000010000 */
[----:B------:R-:W-:-:S01]  /*5390*/  FFMA.FTZ R195, R207, UR40, -R6 ;  /* 0x00000028cfc37c23 */ /* 0x000fc20008010806 */
[-C--:B------:R-:W-:Y:S01]  /*53a0*/  FMUL.FTZ R146, R146, R7.reuse ;  /* 0x0000000792927220 */ /* 0x080fe20000410000 */
[-C--:B------:R-:W-:Y:S01]  /*53b0*/  FMUL.FTZ R147, R147, R7.reuse ;  /* 0x0000000793937220 */ /* 0x080fe20000410000 */
[----:B------:R-:W-:Y:S01]  /*53c0*/  FADD.FTZ R198, R21, R198 ;  /* 0x000000c615c67221 */ /* 0x000fe20000010000 */
[----:B------:R-:W-:Y:S01]  /*53d0*/  FMUL.FTZ R150, R150, R7 ;  /* 0x0000000796967220 */ /* 0x000fe20000410000 */
[----:B------:R-:W2:Y:S01]  /*53e0*/  MUFU.EX2 R174, R174 ;  /* 0x000000ae00ae7308 */ /* 0x000ea20000000800 */
[----:B-1----:R-:W-:-:S01]  /*53f0*/  FADD.FTZ R194, R178, R193 ;  /* 0x000000c1b2c27221 */ /* 0x002fc20000010000 */
[----:B------:R-:W-:Y:S01]  /*5400*/  FADD.FTZ R197, R169, R198 ;  /* 0x000000c6a9c57221 */ /* 0x000fe20000010000 */
[----:B------:R-:W-:Y:S01]  /*5410*/  F2FP.SATFINITE.E4M3.F32.PACK_AB_MERGE_C R169, R180, R169, RZ ;  /* 0x000000a9b4a9723e */ /* 0x000fe200048070ff */
[----:B------:R-:W-:Y:S01]  /*5420*/  FMUL.FTZ R151, R151, R7 ;  /* 0x0000000797977220 */ /* 0x000fe20000410000 */
[----:B------:R-:W-:-:S03]  /*5430*/  F2FP.SATFINITE.E4M3.F32.PACK_AB_MERGE_C R152, R152, R9, R10 ;  /* 0x000000099898723e */ /* 0x000fc6000480700a */
[----:B------:R-:W1:Y:S01]  /*5440*/  MUFU.EX2 R175, R175 ;  /* 0x000000af00af7308 */ /* 0x000e620000000800 */
[----:B---3--:R-:W-:-:S01]  /*5450*/  FADD.FTZ R193, R183, R194 ;  /* 0x000000c2b7c17221 */ /* 0x008fc20000010000 */
[----:B------:R-:W-:Y:S01]  /*5460*/  FFMA.FTZ R194, R206, UR40, -R6 ;  /* 0x00000028cec27c23 */ /* 0x000fe20008010806 */
[----:B------:R-:W-:-:S05]  /*5470*/  F2FP.SATFINITE.E4M3.F32.PACK_AB_MERGE_C R178, R183, R178, RZ ;  /* 0x000000b2b7b2723e */ /* 0x000fca00048070ff */
[----:B------:R-:W3:Y:S01]  /*5480*/  MUFU.EX2 R5, R5 ;  /* 0x0000000500057308 */ /* 0x000ee20000000800 */
[----:B--2---:R-:W-:-:S07]  /*5490*/  FADD.FTZ R202, R174, R193 ;  /* 0x000000c1aeca7221 */ /* 0x004fce0000010000 */
[----:B------:R-:W2:Y:S01]  /*54a0*/  MUFU.EX2 R179, R179 ;  /* 0x000000b300b37308 */ /* 0x000ea20000000800 */
[----:B-1----:R-:W-:-:S01]  /*54b0*/  FADD.FTZ R193, R175, R202 ;  /* 0x000000caafc17221 */ /* 0x002fc20000010000 */
[----:B------:R-:W-:-:S03]  /*54c0*/  FADD.FTZ R202, R180, R197 ;  /* 0x000000c5b4ca7221 */ /* 0x000fc60000010000 */
[----:B------:R-:W-:Y:S01]  /*54d0*/  FADD.FTZ R198, R4, R193 ;  /* 0x000000c104c67221 */ /* 0x000fe20000010000 */
[----:B------:R-:W-:-:S01]  /*54e0*/  FADD.FTZ R197, R23, R202 ;  /* 0x000000ca17c57221 */ /* 0x000fc20000010000 */
[----:B------:R-:W-:Y:S01]  /*54f0*/  FFMA.FTZ R193, R210, UR40, -R6 ;  /* 0x00000028d2c17c23 */ /* 0x000fe20008010806 */
[----:B------:R-:W1:Y:S01]  /*5500*/  MUFU.EX2 R160, R160 ;  /* 0x000000a000a07308 */ /* 0x000e620000000800 */
[----:B---3--:R-:W-:-:S07]  /*5510*/  FADD.FTZ R198, R5, R198 ;  /* 0x000000c605c67221 */ /* 0x008fce0000010000 */
[----:B------:R-:W3:Y:S01]  /*5520*/  MUFU.EX2 R182, R182 ;  /* 0x000000b600b67308 */ /* 0x000ee20000000800 */
[----:B--2---:R-:W-:-:S07]  /*5530*/  FADD.FTZ R199, R179, R198 ;  /* 0x000000c6b3c77221 */ /* 0x004fce0000010000 */
[----:B------:R-:W2:Y:S01]  /*5540*/  MUFU.EX2 R173, R173 ;  /* 0x000000ad00ad7308 */ /* 0x000ea20000000800 */
[----:B-1----:R-:W-:-:S01]  /*5550*/  FADD.FTZ R198, R160, R197 ;  /* 0x000000c5a0c67221 */ /* 0x002fc20000010000 */
[----:B------:R-:W-:Y:S02]  /*5560*/  F2FP.SATFINITE.E4M3.F32.PACK_AB_MERGE_C R197, R153, R22, RZ ;  /* 0x0000001699c5723e */ /* 0x000fe400048070ff */
[----:B------:R-:W-:Y:S02]  /*5570*/  F2FP.SATFINITE.E4M3.F32.PACK_AB_MERGE_C R153, R155, R154, R185 ;  /* 0x0000009a9b99723e */ /* 0x000fe400048070b9 */
[----:B------:R-:W-:Y:S02]  /*5580*/  F2FP.SATFINITE.E4M3.F32.PACK_AB_MERGE_C R155, R159, R158, R189 ;  /* 0x0000009e9f9b723e */ /* 0x000fe400048070bd */
[----:B------:R-:W1:Y:S01]  /*5590*/  MUFU.EX2 R190, R190 ;  /* 0x000000be00be7308 */ /* 0x000e620000000800 */
[----:B---3--:R-:W-:-:S01]  /*55a0*/  FADD.FTZ R199, R182, R199 ;  /* 0x000000c7b6c77221 */ /* 0x008fc20000010000 */
[----:B------:R-:W-:-:S02]  /*55b0*/  F2FP.SATFINITE.E4M3.F32.PACK_AB_MERGE_C R158, R18, R17, R171 ;  /* 0x00000011129e723e */ /* 0x000fc400048070ab */
[----:B------:R-:W-:Y:S02]  /*55c0*/  F2FP.SATFINITE.E4M3.F32.PACK_AB_MERGE_C R154, R12, R11, R14 ;  /* 0x0000000b0c9a723e */ /* 0x000fe4000480700e */
[----:B------:R-:W-:Y:S02]  /*55d0*/  F2FP.SATFINITE.E4M3.F32.PACK_AB_MERGE_C R156, R15, R156, R197 ;  /* 0x0000009c0f9c723e */ /* 0x000fe400048070c5 */
[----:B------:R-:W3:Y:S01]  /*55e0*/  MUFU.EX2 R184, R184 ;  /* 0x000000b800b87308 */ /* 0x000ee20000000800 */
[----:B--2---:R-:W-:-:S01]  /*55f0*/  FADD.FTZ R13, R173, R198 ;  /* 0x000000c6ad0d7221 */ /* 0x004fc20000010000 */
[----:B------:R-:W-:-:S06]  /*5600*/  F2FP.SATFINITE.E4M3.F32.PACK_AB_MERGE_C R159, R167, R166, R178 ;  /* 0x000000a6a79f723e */ /* 0x000fcc00048070b2 */
[----:B------:R-:W2:Y:S01]  /*5610*/  MUFU.EX2 R191, R191 ;  /* 0x000000bf00bf7308 */ /* 0x000ea20000000800 */
[----:B-1----:R-:W-:-:S07]  /*5620*/  FADD.FTZ R196, R190, R199 ;  /* 0x000000c7bec47221 */ /* 0x002fce0000010000 */
[----:B------:R-:W1:Y:S01]  /*5630*/  MUFU.EX2 R161, R161 ;  /* 0x000000a100a17308 */ /* 0x000e620000000800 */
[----:B---3--:R-:W-:-:S01]  /*5640*/  FADD.FTZ R198, R184, R13 ;  /* 0x0000000db8c67221 */ /* 0x008fc20000010000 */
[----:B------:R-:W-:-:S04]  /*5650*/  F2FP.SATFINITE.E4M3.F32.PACK_AB_MERGE_C R173, R184, R173, RZ ;  /* 0x000000adb8ad723e */ /* 0x000fc800048070ff */
[----:B------:R-:W-:Y:S02]  /*5660*/  F2FP.SATFINITE.E4M3.F32.PACK_AB_MERGE_C R170, R160, R23, R173 ;  /* 0x00000017a0aa723e */ /* 0x000fe400048070ad */
[----:B------:R-:W3:Y:S01]  /*5670*/  MUFU.EX2 R186, R186 ;  /* 0x000000ba00ba7308 */ /* 0x000ee20000000800 */
[----:B--2---:R-:W-:-:S01]  /*5680*/  FADD.FTZ R13, R191, R196 ;  /* 0x000000c4bf0d7221 */ /* 0x004fc20000010000 */
[----:B------:R-:W-:-:S04]  /*5690*/  F2FP.SATFINITE.E4M3.F32.PACK_AB_MERGE_C R190, R191, R190, RZ ;  /* 0x000000bebfbe723e */ /* 0x000fc800048070ff */
[----:B------:R-:W-:Y:S02]  /*56a0*/  F2FP.SATFINITE.E4M3.F32.PACK_AB_MERGE_C R171, R182, R179, R190 ;  /* 0x000000b3b6ab723e */ /* 0x000fe400048070be */
[----:B------:R-:W2:Y:S01]  /*56b0*/  MUFU.EX2 R172, R172 ;  /* 0x000000ac00ac7308 */ /* 0x000ea20000000800 */
[----:B-1----:R-:W-:-:S07]  /*56c0*/  FADD.FTZ R19, R161, R198 ;  /* 0x000000c6a1137221 */ /* 0x002fce0000010000 */
[----:B------:R-:W1:Y:S01]  /*56d0*/  MUFU.EX2 R187, R187 ;  /* 0x000000bb00bb7308 */ /* 0x000e620000000800 */
[----:B---3--:R-:W-:-:S07]  /*56e0*/  FADD.FTZ R22, R186, R13 ;  /* 0x0000000dba167221 */ /* 0x008fce0000010000 */
[----:B------:R-:W3:Y:S01]  /*56f0*/  MUFU.EX2 R177, R177 ;  /* 0x000000b100b17308 */ /* 0x000ee20000000800 */
[----:B--2---:R-:W-:-:S07]  /*5700*/  FADD.FTZ R196, R172, R19 ;  /* 0x00000013acc47221 */ /* 0x004fce0000010000 */
[----:B------:R-:W2:Y:S01]  /*5710*/  MUFU.EX2 R194, R194 ;  /* 0x000000c200c27308 */ /* 0x000ea20000000800 */
[----:B-1----:R-:W-:-:S07]  /*5720*/  FADD.FTZ R13, R187, R22 ;  /* 0x00000016bb0d7221 */ /* 0x002fce0000010000 */
[----:B------:R-:W1:Y:S01]  /*5730*/  MUFU.EX2 R188, R188 ;  /* 0x000000bc00bc7308 */ /* 0x000e620000000800 */
[----:B---3--:R-:W-:-:S07]  /*5740*/  FADD.FTZ R19, R177, R196 ;  /* 0x000000c4b1137221 */ /* 0x008fce0000010000 */
[----:B------:R-:W3:Y:S01]  /*5750*/  MUFU.EX2 R195, R195 ;  /* 0x000000c300c37308 */ /* 0x000ee20000000800 */
[----:B--2---:R-:W-:-:S07]  /*5760*/  FADD.FTZ R22, R194, R13 ;  /* 0x0000000dc2167221 */ /* 0x004fce0000010000 */
[----:B------:R-:W2:Y:S01]  /*5770*/  MUFU.EX2 R165, R165 ;  /* 0x000000a500a57308 */ /* 0x000ea20000000800 */
[----:B-1----:R-:W-:-:S01]  /*5780*/  FADD.FTZ R168, R188, R19 ;  /* 0x00000013bca87221 */ /* 0x002fc20000010000 */
[----:B------:R-:W-:Y:S02]  /*5790*/  F2FP.SATFINITE.E4M3.F32.PACK_AB_MERGE_C R19, R5, R4, RZ ;  /* 0x000000040513723e */ /* 0x000fe400048070ff */
[----:B------:R-:W-:-:S04]  /*57a0*/  F2FP.SATFINITE.E4M3.F32.PACK_AB_MERGE_C R177, R188, R177, RZ ;  /* 0x000000b1bcb1723e */ /* 0x000fc800048070ff */
[----:B------:R-:W1:Y:S01]  /*57b0*/  MUFU.EX2 R193, R193 ;  /* 0x000000c100c17308 */ /* 0x000e620000000800 */
[----:B---3--:R-:W-:-:S01]  /*57c0*/  FADD.FTZ R22, R195, R22 ;  /* 0x00000016c3167221 */ /* 0x008fc20000010000 */
[----:B------:R-:W-:Y:S02]  /*57d0*/  F2FP.SATFINITE.E4M3.F32.PACK_AB_MERGE_C R194, R195, R194, RZ ;  /* 0x000000c2c3c2723e */ /* 0x000fe400048070ff */
[----:B------:R-:W-:Y:S02]  /*57e0*/  F2FP.SATFINITE.E4M3.F32.PACK_AB_MERGE_C R172, R172, R161, R177 ;  /* 0x000000a1acac723e */ /* 0x000fe400048070b1 */
[----:B------:R-:W-:Y:S02]  /*57f0*/  F2FP.SATFINITE.E4M3.F32.PACK_AB_MERGE_C R173, R187, R186, R194 ;  /* 0x000000babbad723e */ /* 0x000fe400048070c2 */
[----:B------:R-:W3:Y:S01]  /*5800*/  MUFU.EX2 R176, R176 ;  /* 0x000000b000b07308 */ /* 0x000ee20000000800 */
[----:B--2---:R-:W-:-:S01]  /*5810*/  FADD.FTZ R5, R165, R168 ;  /* 0x000000a8a5057221 */ /* 0x004fc20000010000 */
[----:B------:R-:W-:-:S02]  /*5820*/  F2FP.SATFINITE.E4M3.F32.PACK_AB_MERGE_C R168, R21, R20, R169 ;  /* 0x0000001415a8723e */ /* 0x000fc400048070a9 */
[----:B------:R-:W-:-:S04]  /*5830*/  F2FP.SATFINITE.E4M3.F32.PACK_AB_MERGE_C R169, R175, R174, R19 ;  /* 0x000000aeafa9723e */ /* 0x000fc80004807013 */
        /* <DEDUP_REMOVED lines=9> */
[----:B---3--:R-:W-:-:S01]  /*58d0*/  FADD.FTZ R4, R214, R13 ;  /* 0x0000000dd6047221 */ /* 0x008fc20000010000 */
[C---:B--2---:R-:W-:Y:S01]  /*58e0*/  F2FP.SATFINITE.E4M3.F32.PACK_AB_MERGE_C R181, R192.reuse, R181, RZ ;  /* 0x000000b5c0b5723e */ /* 0x044fe200048070ff */
[----:B------:R-:W-:-:S03]  /*58f0*/  FADD.FTZ R5, R192, R5 ;  /* 0x00000005c0057221 */ /* 0x000fc60000010000 */
[----:B------:R-:W-:Y:S02]  /*5900*/  F2FP.SATFINITE.E4M3.F32.PACK_AB_MERGE_C R174, R176, R165, R181 ;  /* 0x000000a5b0ae723e */ /* 0x000fe400048070b5 */
[C---:B-1----:R-:W-:Y:S01]  /*5910*/  F2FP.SATFINITE.E4M3.F32.PACK_AB_MERGE_C R214, R215.reuse, R214, RZ ;  /* 0x000000d6d7d6723e */ /* 0x042fe200048070ff */
[----:B------:R-:W-:-:S03]  /*5920*/  FADD.FTZ R4, R215, R4 ;  /* 0x00000004d7047221 */ /* 0x000fc60000010000 */
[----:B------:R-:W-:Y:S01]  /*5930*/  F2FP.SATFINITE.E4M3.F32.PACK_AB_MERGE_C R175, R6, R193, R214 ;  /* 0x000000c106af723e */ /* 0x000fe200048070d6 */
[----:B------:R-:W-:Y:S06]  /*5940*/  @!P0 BRA `(.L_x_29) ;  /* 0x0000000000048947 */ /* 0x000fec0003800000 */
[----:B------:R-:W-:Y:S01]  /*5950*/  BPT.TRAP 0x1 ;  /* 0x000000040000795c */ /* 0x000fe20000300000 */
.L_x_29:
[----:B------:R-:W-:-:S04]  /*5960*/  IMAD.U32 R6, RZ, RZ, UR52 ;  /* 0x00000034ff067e24 */ /* 0x000fc8000f8e00ff */
[----:B------:R1:W2:Y:S01]  /*5970*/  SYNCS.PHASECHK.TRANS64.TRYWAIT P2, [UR49+0x38850], R6 ;  /* 0x03885006ff0075a7 */ /* 0x0002a20008040171 */
[----:B------:R-:W-:Y:S05]  /*5980*/  @!P0 BRA `(.L_x_30) ;  /* 0x0000000000048947 */ /* 0x000fea0003800000 */
[----:B------:R-:W-:Y:S01]  /*5990*/  BPT.TRAP 0x1 ;  /* 0x000000040000795c */ /* 0x000fe20000300000 */
.L_x_30:
[----:B--2---:R-:W-:Y:S05]  /*59a0*/  @P2 BRA `(.L_x_31) ;  /* 0x00000000000c2947 */ /* 0x004fea0003800000 */
[----:B-1----:R-:W-:-:S04]  /*59b0*/  IMAD.U32 R6, RZ, RZ, UR52 ;  /* 0x00000034ff067e24 */ /* 0x002fc8000f8e00ff */
[----:B------:R-:W1:Y:S02]  /*59c0*/  SYNCS.PHASECHK.TRANS64.TRYWAIT P2, [UR49+0x38850], R6 ;  /* 0x03885006ff0075a7 */ /* 0x000e640008040171 */
[----:B-1----:R-:W-:Y:S05]  /*59d0*/  @!P2 BRA `(.L_x_32) ;  /* 0x0000009800e8a947 */ /* 0x002fea0003800000 */
.L_x_31:
[----:B------:R2:W-:Y:S01]  /*59e0*/  BAR.SYNC.DEFER_BLOCKING R2, 0x100 ;  /* 0x000400020000751d */ /* 0x0005e20000010000 */
[----:B------:R-:W-:-:S05]  /*59f0*/  ULEA UR10, UR45, UR50, 0xb ;  /* 0x000000322d0a7291 */ /* 0x000fca000f8e583f */
[----:B------:R-:W-:Y:S02]  /*5a00*/  UMOV UR7, 0x40000040 ;  /* 0x4000004000077882 */ /* 0x000fe40000000000 */
[----:B------:R-:W-:Y:S01]  /*5a10*/  UMOV UR6, UR10 ;  /* 0x0000000a00067c82 */ /* 0x000fe20008000000 */
[----:B------:R-:W-:-:S06]  /*5a20*/  WARPGROUP.ARRIVE ;  /* 0x00000000000079c5 */ /* 0x000fcc0000000000 */
        /* <DEDUP_REMOVED lines=20> */
[----:B--2---:R-:W-:Y:S05]  /*5b70*/  @!P0 BRA `(.L_x_33) ;  /* 0x0000000000048947 */ /* 0x004fea0003800000 */
[----:B------:R-:W-:Y:S01]  /*5b80*/  BPT.TRAP 0x1 ;  /* 0x000000040000795c */ /* 0x000fe20000300000 */
.L_x_33:
[----:B------:R-:W-:Y:S01]  /*5b90*/  UIADD3 UR49, UR49, 0x38860, URZ ;  /* 0x0003886031317890 */ /* 0x000fe2000fffe03f */
[----:B-1----:R-:W-:Y:S01]  /*5ba0*/  IMAD.MOV.U32 R7, RZ, RZ, R164 ;  /* 0x000000ffff077224 */ /* 0x002fe200078e00a4 */
[----:B------:R-:W-:Y:S01]  /*5bb0*/  UMOV UR6, UR45 ;  /* 0x0000002d00067c82 */ /* 0x000fe20008000000 */
[----:B------:R-:W-:Y:S01]  /*5bc0*/  IMAD.MOV.U32 R6, RZ, RZ, R3 ;  /* 0x000000ffff067224 */ /* 0x000fe200078e0003 */
[----:B------:R-:W-:-:S09]  /*5bd0*/  UPRMT UR49, UR51, 0x654, UR49 ;  /* 0x0000065433317896 */ /* 0x000fd20008000031 */
[----:B------:R-:W-:Y:S01]  /*5be0*/  SYNCS.ARRIVE.TRANS64.RED.A1T0 RZ, [UR49], RZ ;  /* 0x000000ffffff79a7 */ /* 0x000fe20008100431 */
[----:B------:R-:W-:Y:S05]  /*5bf0*/  @P1 BRA `(.L_x_34) ;  /* 0xffffffdc00741947 */ /* 0x000fea000383ffff */
.L_x_23:
[----:B------:R-:W-:Y:S01]  /*5c00*/  ULDC.64 UR8, c[0x0][0x9a0] ;  /* 0x0002680000087ab9 */ /* 0x000fe20000000a00 */
[----:B------:R-:W-:Y:S01]  /*5c10*/  IMAD.MOV.U32 R8, RZ, RZ, 0x3f800000 ;  /* 0x3f800000ff087424 */ /* 0x000fe200078e00ff */
[----:B------:R-:W-:Y:S01]  /*5c20*/  UISETP.NE.U32.AND UP0, UPT, UR8, URZ, UPT ;  /* 0x0000003f0800728c */ /* 0x000fe2000bf05070 */
[----:B------:R2:W-:Y:S06]  /*5c30*/  BAR.ARV R0, 0x100 ;  /* 0x000400000000751d */ /* 0x0005ec0000002000 */
[----:B------:R-:W-:Y:S02]  /*5c40*/  UISETP.NE.AND.EX UP0, UPT, UR9, URZ, UPT, UP0 ;  /* 0x0000003f0900728c */ /* 0x000fe4000bf05300 */
[----:B------:R-:W-:Y:S06]  /*5c50*/  BAR.ARV 0x8, 0x180 ;  /* 0x0206000000007b1d */ /* 0x000fec0000002000 */
[----:B------:R-:W-:-:S03]  /*5c60*/  PLOP3.LUT P0, PT, PT, PT, UP0, 0x80, 0x0 ;  /* 0x000000000000781c */ /* 0x000fc60003f0f008 */
[----:B------:R-:W-:Y:S01]  /*5c70*/  @UP0 ULDC.64 UR10, c[0x0][0x9c8] ;  /* 0x00027200000a0ab9 */ /* 0x000fe20000000a00 */
[----:B------:R-:W-:Y:S02]  /*5c80*/  @UP0 USHF.R.S32.HI UR7, URZ, 0x1f, UR42 ;  /* 0x0000001f3f070899 */ /* 0x000fe4000801142a */
[----:B------:R-:W-:Y:S02]  /*5c90*/  @UP0 UIMAD UR6, UR38, UR10, URZ ;  /* 0x0000000a260602a4 */ /* 0x000fe4000f8e023f */
[----:B------:R-:W-:Y:S02]  /*5ca0*/  @UP0 UIMAD.WIDE.U32 UR4, UR37, UR10, URZ ;  /* 0x0000000a250402a5 */ /* 0x000fe4000f8e003f */
[----:B------:R-:W-:-:S03]  /*5cb0*/  @UP0 UIMAD UR6, UR37, UR11, UR6 ;  /* 0x0000000b250602a4 */ /* 0x000fc6000f8e0206 */
[----:B------:R-:W-:Y:S01]  /*5cc0*/  @UP0 ULDC.64 UR10, c[0x0][0x9d0] ;  /* 0x00027400000a0ab9 */ /* 0x000fe20000000a00 */
[----:B------:R-:W-:Y:S02]  /*5cd0*/  @UP0 UIADD3 UR5, UR5, UR6, URZ ;  /* 0x0000000605050290 */ /* 0x000fe4000fffe03f */
[----:B------:R-:W-:Y:S02]  /*5ce0*/  @UP0 UIMAD UR6, UR7, UR10, URZ ;  /* 0x0000000a070602a4 */ /* 0x000fe4000f8e023f */
[----:B------:R-:W-:Y:S02]  /*5cf0*/  @UP0 UIMAD.WIDE.U32 UR4, UR42, UR10, UR4 ;  /* 0x0000000a2a0402a5 */ /* 0x000fe4000f8e0004 */
[----:B------:R-:W-:-:S04]  /*5d00*/  @UP0 UIMAD UR6, UR42, UR11, UR6 ;  /* 0x0000000b2a0602a4 */ /* 0x000fc8000f8e0206 */
[----:B------:R-:W-:Y:S02]  /*5d10*/  @UP0 UIADD3 UR5, UR5, UR6, URZ ;  /* 0x0000000605050290 */ /* 0x000fe4000fffe03f */
[----:B------:R-:W-:-:S04]  /*5d20*/  @UP0 ULEA UR6, UP1, UR4, UR8, 0x2 ;  /* 0x0000000804060291 */ /* 0x000fc8000f82103f */
[----:B------:R-:W-:Y:S02]  /*5d30*/  @UP0 ULEA.HI.X UR7, UR4, UR9, UR5, 0x2, UP1 ;  /* 0x0000000904070291 */ /* 0x000fe400088f1405 */
[----:B01----:R-:W-:-:S04]  /*5d40*/  IMAD.U32 R6, RZ, RZ, UR6 ;  /* 0x00000006ff067e24 */ /* 0x003fc8000f8e00ff */
[----:B------:R-:W-:-:S05]  /*5d50*/  IMAD.U32 R7, RZ, RZ, UR7 ;  /* 0x00000007ff077e24 */ /* 0x000fca000f8e00ff */
[----:B------:R0:W3:Y:S01]  /*5d60*/  @P0 LDG.E R8, desc[UR46][R6.64] ;  /* 0x0000002e06080981 */ /* 0x0000e2000c1e1900 */
[----:B--2---:R-:W-:-:S03]  /*5d70*/  IMAD.MOV.U32 R0, RZ, RZ, -0x800000 ;  /* 0xff800000ff007424 */ /* 0x004fc600078e00ff */
[----:B------:R-:W1:Y:S04]  /*5d80*/  SHFL.BFLY PT, R2, R5, 0x2, 0x1f ;  /* 0x0c401f0005027f89 */ /* 0x000e6800000e0000 */
[----:B------:R-:W2:Y:S01]  /*5d90*/  SHFL.BFLY PT, R9, R4, 0x2, 0x1f ;  /* 0x0c401f0004097f89 */ /* 0x000ea200000e0000 */
[----:B0-----:R-:W-:Y:S02]  /*5da0*/  IMAD.U32 R7, RZ, RZ, UR40 ;  /* 0x00000028ff077e24 */ /* 0x001fe4000f8e00ff */
[----:B-1----:R-:W-:Y:S01]  /*5db0*/  FADD.FTZ R2, R2, R5 ;  /* 0x0000000502027221 */ /* 0x002fe20000010000 */
[----:B------:R-:W-:Y:S02]  /*5dc0*/  IMAD.MOV.U32 R5, RZ, RZ, RZ ;  /* 0x000000ffff057224 */ /* 0x000fe400078e00ff */
[----:B--2---:R-:W-:Y:S01]  /*5dd0*/  FADD.FTZ R10, R9, R4 ;  /* 0x00000004090a7221 */ /* 0x004fe20000010000 */
[----:B------:R-:W-:Y:S01]  /*5de0*/  IMAD.U32 R4, RZ, RZ, UR40 ;  /* 0x00000028ff047e24 */ /* 0x000fe2000f8e00ff */
[----:B------:R-:W0:Y:S04]  /*5df0*/  SHFL.BFLY PT, R9, R2, 0x1, 0x1f ;  /* 0x0c201f0002097f89 */ /* 0x000e2800000e0000 */
[----:B------:R-:W1:Y:S01]  /*5e00*/  SHFL.BFLY PT, R11, R10, 0x1, 0x1f ;  /* 0x0c201f000a0b7f89 */ /* 0x000e6200000e0000 */
[----:B0-----:R-:W-:Y:S01]  /*5e10*/  FADD.FTZ R12, R2, R9 ;  /* 0x00000009020c7221 */ /* 0x001fe20000010000 */
[----:B------:R-:W-:-:S02]  /*5e20*/  IMAD.MOV.U32 R9, RZ, RZ, RZ ;  /* 0x000000ffff097224 */ /* 0x000fc400078e00ff */
[----:B------:R-:W-:Y:S02]  /*5e30*/  IMAD.MOV.U32 R2, RZ, RZ, -0x800000 ;  /* 0xff800000ff027424 */ /* 0x000fe400078e00ff */
[----:B-1----:R-:W-:Y:S01]  /*5e40*/  FADD.FTZ R13, R10, R11 ;  /* 0x0000000b0a0d7221 */ /* 0x002fe20000010000 */
[C---:B------:R-:W-:Y:S01]  /*5e50*/  FSETP.NE.FTZ.AND P0, PT, R12.reuse, RZ, PT ;  /* 0x000000ff0c00720b */ /* 0x040fe20003f15000 */
[----:B------:R-:W-:Y:S02]  /*5e60*/  FMUL.FTZ R11, R12, 0.00390625 ;  /* 0x3b8000000c0b7820 */ /* 0x000fe40000410000 */
[----:B------:R-:W-:-:S03]  /*5e70*/  FMUL.FTZ R14, R13, 0.00390625 ;  /* 0x3b8000000d0e7820 */ /* 0x000fc60000410000 */
[----:B------:R-:W-:Y:S02]  /*5e80*/  FSETP.NE.FTZ.AND P1, PT, R11, RZ, PT ;  /* 0x000000ff0b00720b */ /* 0x000fe40003f35000 */
[----:B------:R-:W-:-:S05]  /*5e90*/  FSETP.NE.FTZ.AND P2, PT, R14, RZ, PT ;  /* 0x000000ff0e00720b */ /* 0x000fca0003f55000 */
[----:B------:R0:W-:Y:S01]  /*5ea0*/  @P0 MUFU.RCP R5, R12 ;  /* 0x0000000c00050308 */ /* 0x0001e20000001000 */
[----:B------:R-:W-:-:S05]  /*5eb0*/  FSETP.NE.FTZ.AND P0, PT, R13, RZ, PT ;  /* 0x000000ff0d00720b */ /* 0x000fca0003f15000 */
[----:B------:R-:W-:Y:S02]  /*5ec0*/  @P1 FMUL.FTZ R4, R4, 0.69314718246459960938 ;  /* 0x3f31721804041820 */ /* 0x000fe40000410000 */
[----:B------:R-:W1:Y:S01]  /*5ed0*/  @P1 MUFU.LG2 R6, R11 ;  /* 0x0000000b00061308 */ /* 0x000e620000000c00 */
[----:B0-----:R-:W-:-:S07]  /*5ee0*/  @P2 FMUL.FTZ R12, R7, 0.69314718246459960938 ;  /* 0x3f317218070c2820 */ /* 0x001fce0000410000 */
[----:B------:R-:W0:Y:S08]  /*5ef0*/  @P2 MUFU.LG2 R10, R14 ;  /* 0x0000000e000a2308 */ /* 0x000e300000000c00 */
[----:B------:R-:W2:Y:S01]  /*5f00*/  @P0 MUFU.RCP R9, R13 ;  /* 0x0000000d00090308 */ /* 0x000ea20000001000 */
[----:B-1----:R-:W-:Y:S01]  /*5f10*/  @P1 FMUL.FTZ R7, R6, 0.69314718246459960938 ;  /* 0x3f31721806071820 */ /* 0x002fe20000410000 */
[----:B------:R-:W-:-:S03]  /*5f20*/  PLOP3.LUT P0, PT, PT, PT, PT, 0x8, 0x0 ;  /* 0x000000000000781c */ /* 0x000fc60003f0e170 */
[----:B------:R-:W-:Y:S01]  /*5f30*/  @P1 FFMA.FTZ R2, R4, R3, R7 ;  /* 0x0000000304021223 */ /* 0x000fe20000010007 */
[----:B0-----:R-:W-:-:S04]  /*5f40*/  @P2 FMUL.FTZ R11, R10, 0.69314718246459960938 ;  /* 0x3f3172180a0b2820 */ /* 0x001fc80000410000 */
[----:B------:R-:W-:Y:S01]  /*5f50*/  @P2 FFMA.FTZ R0, R12, R164, R11 ;  /* 0x000000a40c002223 */ /* 0x000fe2000001000b */
[-C--:B---3--:R-:W-:Y:S01]  /*5f60*/  FMUL.FTZ R5, R5, R8.reuse ;  /* 0x0000000805057220 */ /* 0x088fe20000410000 */
[----:B--2---:R-:W-:-:S03]  /*5f70*/  FMUL.FTZ R3, R9, R8 ;  /* 0x0000000809037220 */ /* 0x004fc60000410000 */
[-C--:B------:R-:W-:Y:S01]  /*5f80*/  FMUL.FTZ R24, R24, R5.reuse ;  /* 0x0000000518187220 */ /* 0x080fe20000410000 */
        /* <DEDUP_REMOVED lines=62> */
[----:B------:R-:W-:Y:S01]  /*6370*/  FMUL.FTZ R145, R145, R5 ;  /* 0x0000000591917220 */ /* 0x000fe20000410000 */
        /* <DEDUP_REMOVED lines=63> */
[----:B------:R-:W-:-:S07]  /*6770*/  FMUL.FTZ R147, R147, R3 ;  /* 0x0000000393937220 */ /* 0x000fce0000410000 */
.L_x_10:
[----:B------:R-:W-:Y:S05]  /*6780*/  @P0 BRA `(.L_x_35) ;  /* 0x00000038006c0947 */ /* 0x000fea0003800000 */
[----:B------:R-:W0:Y:S01]  /*6790*/  S2R R7, SR_TID.X ;  /* 0x0000000000077919 */ /* 0x000e220000002100 */
[----:B------:R-:W-:Y:S01]  /*67a0*/  ULDC.64 UR4, c[0x4][0x38] ;  /* 0x01000e0000047ab9 */ /* 0x000fe20000000a00 */
[----:B------:R-:W-:Y:S01]  /*67b0*/  ULDC.64 UR8, c[0x0][0xbd0] ;  /* 0x0002f40000087ab9 */ /* 0x000fe20000000a00 */
[----:B------:R-:W-:Y:S01]  /*67c0*/  USHF.R.S32.HI UR7, URZ, 0x1f, UR42 ;  /* 0x0000001f3f077899 */ /* 0x000fe2000801142a */
[----:B------:R-:W-:Y:S01]  /*67d0*/  ULDC.64 UR10, c[0x0][0xb38] ;  /* 0x0002ce00000a7ab9 */ /* 0x000fe20000000a00 */
[----:B0-----:R-:W-:-:S05]  /*67e0*/  IMAD.SHL.U32 R3, R7, 0x4, RZ ;  /* 0x0000000407037824 */ /* 0x001fca00078e00ff */
[----:B------:R-:W-:Y:S01]  /*67f0*/  LOP3.LUT R3, R3, 0xc, RZ, 0xc0, !PT ;  /* 0x0000000c03037812 */ /* 0x000fe200078ec0ff */
[----:B------:R-:W-:Y:S03]  /*6800*/  BAR.SYNC.DEFER_BLOCKING 0x1, 0x100 ;  /* 0x0044000000007b1d */ /* 0x000fe60000010000 */
[----:B------:R-:W-:-:S05]  /*6810*/  IADD3 R4, P0, R3, UR4, RZ ;  /* 0x0000000403047c10 */ /* 0x000fca000ff1e0ff */
[----:B------:R-:W-:-:S05]  /*6820*/  IMAD.X R5, RZ, RZ, UR5, P0 ;  /* 0x00000005ff057e24 */ /* 0x000fca00080e06ff */
[----:B------:R0:W2:Y:S01]  /*6830*/  LDG.E.CONSTANT R3, desc[UR46][R4.64] ;  /* 0x0000002e04037981 */ /* 0x0000a2000c1e9900 */
[----:B------:R-:W-:Y:S01]  /*6840*/  LOP3.LUT P0, R9, R7, 0x3, RZ, 0xc0, !PT ;  /* 0x0000000307097812 */ /* 0x000fe2000780c0ff */
[----:B------:R-:W-:Y:S01]  /*6850*/  UIMAD.WIDE.U32 UR4, UR42, UR8, URZ ;  /* 0x000000082a0472a5 */ /* 0x000fe2000f8e003f */
[----:B------:R-:W-:Y:S01]  /*6860*/  BSSY B0, `(.L_x_36) ;  /* 0x00002b3000007945 */ /* 0x000fe20003800000 */
[----:B------:R-:W-:Y:S01]  /*6870*/  UIMAD UR6, UR7, UR8, URZ ;  /* 0x00000008070672a4 */ /* 0x000fe2000f8e023f */
[----:B------:R-:W-:Y:S01]  /*6880*/  ISETP.EQ.OR P0, PT, R9, 0x3, !P0 ;  /* 0x000000030900780c */ /* 0x000fe20004702670 */
[----:B------:R-:W-:Y:S02]  /*6890*/  UIMAD UR8, UR7, UR10, URZ ;  /* 0x0000000a070872a4 */ /* 0x000fe4000f8e023f */
[----:B------:R-:W-:Y:S01]  /*68a0*/  UIMAD UR9, UR42, UR9, UR6 ;  /* 0x000000092a0972a4 */ /* 0x000fe2000f8e0206 */
[----:B------:R-:W-:Y:S01]  /*68b0*/  SEL R206, R10, R39, P0 ;  /* 0x000000270ace7207 */ /* 0x000fe20000000000 */
[----:B------:R-:W-:Y:S01]  /*68c0*/  UIMAD.WIDE.U32 UR6, UR42, UR10, URZ ;  /* 0x0000000a2a0672a5 */ /* 0x000fe2000f8e003f */
[----:B------:R-:W-:Y:S01]  /*68d0*/  SEL R15, R39, R10, P0 ;  /* 0x0000000a270f7207 */ /* 0x000fe20000000000 */
[----:B------:R-:W-:Y:S01]  /*68e0*/  VIADD R10, R7, 0xffffff80 ;  /* 0xffffff80070a7836 */ /* 0x000fe20000000000 */
[----:B------:R-:W-:Y:S01]  /*68f0*/  SEL R30, R44, R45, P0 ;  /* 0x0000002d2c1e7207 */ /* 0x000fe20000000000 */
[----:B------:R-:W-:Y:S01]  /*6900*/  UIADD3 UR9, UR5, UR9, URZ ;  /* 0x0000000905097290 */ /* 0x000fe2000fffe03f */
[----:B------:R-:W-:Y:S01]  /*6910*/  SEL R44, R45, R44, P0 ;  /* 0x0000002c2d2c7207 */ /* 0x000fe20000000000 */
[----:B------:R-:W-:Y:S01]  /*6920*/  UIMAD UR8, UR42, UR11, UR8 ;  /* 0x0000000b2a0872a4 */ /* 0x000fe2000f8e0208 */
[----:B0-----:R-:W-:-:S02]  /*6930*/  SHF.R.S32.HI R5, RZ, 0x1f, R10 ;  /* 0x0000001fff057819 */ /* 0x001fc4000001140a */
[----:B------:R-:W-:Y:S01]  /*6940*/  SEL R204, R34, R35, P0 ;  /* 0x0000002322cc7207 */ /* 0x000fe20000000000 */
[----:B------:R-:W-:Y:S01]  /*6950*/  UIADD3 UR8, UR7, UR8, URZ ;  /* 0x0000000807087290 */ /* 0x000fe2000fffe03f */
[----:B------:R-:W-:Y:S02]  /*6960*/  LEA.HI R4, R5, R10, RZ, 0x7 ;  /* 0x0000000a05047211 */ /* 0x000fe400078f38ff */
[----:B------:R-:W-:Y:S02]  /*6970*/  SEL R34, R35, R34, P0 ;  /* 0x0000002223227207 */ /* 0x000fe40000000000 */
[----:B------:R-:W-:Y:S02]  /*6980*/  LOP3.LUT R7, R4, 0xffffff80, RZ, 0xc0, !PT ;  /* 0xffffff8004077812 */ /* 0x000fe400078ec0ff */
[----:B------:R-:W-:Y:S02]  /*6990*/  SEL R220, R86, R87, P0 ;  /* 0x0000005756dc7207 */ /* 0x000fe40000000000 */
[----:B------:R-:W-:Y:S01]  /*69a0*/  SEL R35, R87, R86, P0 ;  /* 0x0000005657237207 */ /* 0x000fe20000000000 */
[----:B------:R-:W-:Y:S01]  /*69b0*/  IMAD.IADD R45, R10, 0x1, -R7 ;  /* 0x000000010a2d7824 */ /* 0x000fe200078e0a07 */
[----:B------:R-:W-:-:S02]  /*69c0*/  SEL R208, R42, R43, P0 ;  /* 0x0000002b2ad07207 */ /* 0x000fc40000000000 */
[----:B------:R-:W-:Y:S02]  /*69d0*/  SEL R17, R43, R42, P0 ;  /* 0x0000002a2b117207 */ /* 0x000fe40000000000 */
[----:B------:R-:W-:Y:S02]  /*69e0*/  SHF.R.S32.HI R86, RZ, 0x1f, R45 ;  /* 0x0000001fff567819 */ /* 0x000fe4000001142d */
[----:B------:R-:W-:Y:S02]  /*69f0*/  SEL R42, R46, R47, P0 ;  /* 0x0000002f2e2a7207 */ /* 0x000fe40000000000 */
[----:B------:R-:W-:Y:S02]  /*6a00*/  SEL R19, R47, R46, P0 ;  /* 0x0000002e2f137207 */ /* 0x000fe40000000000 */
[----:B------:R-:W-:Y:S02]  /*6a10*/  LEA.HI R5, R5, R10, RZ, 0x2 ;  /* 0x0000000a05057211 */ /* 0x000fe400078f10ff */
[----:B------:R-:W-:-:S02]  /*6a20*/  LEA.HI R47, R86, R45, RZ, 0x2 ;  /* 0x0000002d562f7211 */ /* 0x000fc400078f10ff */
[----:B------:R-:W-:Y:S02]  /*6a30*/  SEL R202, R6, R31, P0 ;  /* 0x0000001f06ca7207 */ /* 0x000fe40000000000 */
[----:B------:R-:W-:Y:S02]  /*6a40*/  SEL R31, R31, R6, P0 ;  /* 0x000000061f1f7207 */ /* 0x000fe40000000000 */
[----:B------:R-:W-:Y:S02]  /*6a50*/  LOP3.LUT R7, R5, 0xfffffffc, RZ, 0xc0, !PT ;  /* 0xfffffffc05077812 */ /* 0x000fe400078ec0ff */
[----:B------:R-:W-:Y:S02]  /*6a60*/  SHF.R.S32.HI R9, RZ, 0x7, R4 ;  /* 0x00000007ff097819 */ /* 0x000fe40000011404 */
[----:B------:R-:W-:Y:S01]  /*6a70*/  SHF.R.S32.HI R5, RZ, 0x2, R47 ;  /* 0x00000002ff057819 */ /* 0x000fe2000001142f */
[----:B------:R-:W-:Y:S01]  /*6a80*/  IMAD.IADD R11, R10, 0x1, -R7 ;  /* 0x000000010a0b7824 */ /* 0x000fe200078e0a07 */
[----:B------:R-:W-:Y:S01]  /*6a90*/  SHF.R.S32.HI R6, RZ, 0x1f, R47 ;  /* 0x0000001fff067819 */ /* 0x000fe2000001142f */
[----:B------:R-:W-:Y:S01]  /*6aa0*/  IMAD.U32 R7, RZ, RZ, UR7 ;  /* 0x00000007ff077e24 */ /* 0x000fe2000f8e00ff */
[----:B------:R-:W-:Y:S01]  /*6ab0*/  SEL R20, R36, R37, P0 ;  /* 0x0000002524147207 */ /* 0x000fe20000000000 */
[----:B------:R-:W-:Y:S01]  /*6ac0*/  IMAD.U32 R7, RZ, RZ, UR8 ;  /* 0x00000008ff077e24 */ /* 0x000fe2000f8e00ff */
[----:B------:R-:W-:-:S02]  /*6ad0*/  SEL R36, R37, R36, P0 ;  /* 0x0000002425247207 */ /* 0x000fc40000000000 */
[----:B------:R-:W0:Y:S01]  /*6ae0*/  S2R R37, SR_CTAID.X ;  /* 0x0000000000257919 */ /* 0x000e220000002500 */
[----:B------:R-:W-:Y:S02]  /*6af0*/  LEA.HI R4, R4, R9, RZ, 0x1 ;  /* 0x0000000904047211 */ /* 0x000fe400078f08ff */
[----:B------:R-:W-:Y:S02]  /*6b00*/  LEA.HI R6, R6, R5, RZ, 0x3 ;  /* 0x0000000506067211 */ /* 0x000fe400078f18ff */
[----:B------:R-:W-:Y:S02]  /*6b10*/  LOP3.LUT R4, R4, 0x3fffffe, RZ, 0xc0, !PT ;  /* 0x03fffffe04047812 */ /* 0x000fe400078ec0ff */
[----:B------:R-:W-:Y:S02]  /*6b20*/  LOP3.LUT R6, R6, 0xfffffff8, RZ, 0xc0, !PT ;  /* 0xfffffff806067812 */ /* 0x000fe400078ec0ff */
[----:B------:R-:W-:Y:S01]  /*6b30*/  SEL R14, R24, R25, P0 ;  /* 0x00000019180e7207 */ /* 0x000fe20000000000 */
[----:B------:R-:W-:Y:S01]  /*6b40*/  IMAD.IADD R9, R9, 0x1, -R4 ;  /* 0x0000000109097824 */ /* 0x000fe200078e0a04 */
[----:B------:R-:W-:Y:S01]  /*6b50*/  LEA.HI R4, R86, R45, RZ, 0x5 ;  /* 0x0000002d56047211 */ /* 0x000fe200078f28ff */
[----:B------:R-:W-:Y:S01]  /*6b60*/  IMAD.IADD R5, R5, 0x1, -R6 ;  /* 0x0000000105057824 */ /* 0x000fe200078e0a06 */
[----:B------:R-:W-:-:S02]  /*6b70*/  LEA.HI R6, R11, R11, RZ, 0x1 ;  /* 0x0000000b0b067211 */ /* 0x000fc400078f08ff */
[----:B------:R-:W-:Y:S02]  /*6b80*/  SEL R24, R25, R24, P0 ;  /* 0x0000001819187207 */ /* 0x000fe40000000000 */
[----:B------:R-:W-:Y:S02]  /*6b90*/  SEL R168, R88, R89, P0 ;  /* 0x0000005958a87207 */ /* 0x000fe40000000000 */
[----:B------:R-:W-:Y:S02]  /*6ba0*/  SEL R200, R26, R27, P0 ;  /* 0x0000001b1ac87207 */ /* 0x000fe40000000000 */
[----:B------:R-:W-:Y:S02]  /*6bb0*/  SEL R46, R50, R51, P0 ;  /* 0x00000033322e7207 */ /* 0x000fe40000000000 */
[----:B------:R-:W-:Y:S02]  /*6bc0*/  SEL R21, R51, R50, P0 ;  /* 0x0000003233157207 */ /* 0x000fe40000000000 */
[----:B------:R-:W-:-:S02]  /*6bd0*/  SEL R88, R89, R88, P0 ;  /* 0x0000005859587207 */ /* 0x000fc40000000000 */
        /* <DEDUP_REMOVED lines=9> */
[----:B------:R-:W-:Y:S02]  /*6c70*/  SHF.R.S32.HI R4, RZ, 0x5, R4 ;  /* 0x00000005ff047819 */ /* 0x000fe40000011404 */
[----:B------:R-:W-:Y:S01]  /*6c80*/  LOP3.LUT R86, R6, 0x1ffffffe, RZ, 0xc0, !PT ;  /* 0x1ffffffe06567812 */ /* 0x000fe200078ec0ff */
[----:B------:R-:W-:Y:S01]  /*6c90*/  IMAD.U32 R6, RZ, RZ, UR6 ;  /* 0x00000006ff067e24 */ /* 0x000fe2000f8e00ff */
[----:B------:R-:W-:Y:S01]  /*6ca0*/  SEL R176, R104, R105, P0 ;  /* 0x0000006968b07207 */ /* 0x000fe20000000000 */
[----:B------:R-:W-:Y:S01]  /*6cb0*/  IMAD R10, R4, 0x10, R5 ;  /* 0x00000010040a7824 */ /* 0x000fe200078e0205 */
[----:B------:R-:W-:Y:S01]  /*6cc0*/  SEL R66, R102, R103, P0 ;  /* 0x0000006766427207 */ /* 0x000fe20000000000 */
[----:B------:R-:W-:Y:S01]  /*6cd0*/  IMAD.IADD R11, R11, 0x1, -R86 ;  /* 0x000000010b0b7824 */ /* 0x000fe200078e0a56 */
[----:B------:R-:W-:Y:S01]  /*6ce0*/  SEL R125, R103, R102, P0 ;  /* 0x00000066677d7207 */ /* 0x000fe20000000000 */
[----:B------:R-:W-:Y:S01]  /*6cf0*/  IMAD R10, R9, 0x40, R10 ;  /* 0x00000040090a7824 */ /* 0x000fe200078e020a */
[----:B------:R-:W-:Y:S01]  /*6d00*/  SEL R104, R105, R104, P0 ;  /* 0x0000006869687207 */ /* 0x000fe20000000000 */
[----:B------:R-:W-:Y:S01]  /*6d10*/  IMAD.U32 R4, RZ, RZ, UR4 ;  /* 0x00000004ff047e24 */ /* 0x000fe2000f8e00ff */
[----:B------:R-:W-:Y:S01]  /*6d20*/  SEL R180, R112, R113, P0 ;  /* 0x0000007170b47207 */ /* 0x000fe20000000000 */
[--C-:B------:R-:W-:Y:S01]  /*6d30*/  IMAD R11, R11, 0x8, R10.reuse ;  /* 0x000000080b0b7824 */ /* 0x100fe200078e020a */
[----:B------:R-:W-:Y:S01]  /*6d40*/  SEL R102, R106, R107, P0 ;  /* 0x0000006b6a667207 */ /* 0x000fe20000000000 */
[----:B0-----:R-:W-:Y:S01]  /*6d50*/  IMAD R10, R37, 0x80, R10 ;  /* 0x00000080250a7824 */ /* 0x001fe200078e020a */
[----:B------:R-:W-:Y:S01]  /*6d60*/  SEL R112, R113, R112, P0 ;  /* 0x0000007071707207 */ /* 0x000fe20000000000 */
[----:B------:R-:W-:Y:S01]  /*6d70*/  IMAD R11, R37, 0x80, R11 ;  /* 0x00000080250b7824 */ /* 0x000fe200078e020b */
[----:B------:R-:W-:Y:S01]  /*6d80*/  SEL R182, R116, R117, P0 ;  /* 0x0000007574b67207 */ /* 0x000fe20000000000 */
[----:B------:R-:W0:Y:S01]  /*6d90*/  S2UR UR4, SR_CTAID.Y ;  /* 0x00000000000479c3 */ /* 0x000e220000002600 */
[----:B------:R-:W-:Y:S01]  /*6da0*/  SEL R222, R94, R95, P0 ;  /* 0x0000005f5ede7207 */ /* 0x000fe20000000000 */
[----:B------:R-:W-:Y:S01]  /*6db0*/  IMAD.U32 R5, RZ, RZ, UR5 ;  /* 0x00000005ff057e24 */ /* 0x000fe2000f8e00ff */
[----:B------:R-:W-:Y:S01]  /*6dc0*/  SEL R172, R96, R97, P0 ;  /* 0x0000006160ac7207 */ /* 0x000fe20000000000 */
[----:B------:R-:W-:Y:S01]  /*6dd0*/  IMAD.U32 R5, RZ, RZ, UR9 ;  /* 0x00000009ff057e24 */ /* 0x000fe2000f8e00ff */
[----:B------:R-:W-:Y:S01]  /*6de0*/  SEL R116, R117, R116, P0 ;  /* 0x0000007475747207 */ /* 0x000fe20000000000 */
[----:B------:R-:W-:Y:S01]  /*6df0*/  ULDC.64 UR6, c[0x0][0xb48] ;  /* 0x0002d20000067ab9 */ /* 0x000fe20000000a00 */
[----:B------:R-:W-:Y:S01]  /*6e00*/  SEL R94, R95, R94, P0 ;  /* 0x0000005e5f5e7207 */ /* 0x000fe20000000000 */
[----:B------:R-:W-:Y:S01]  /*6e10*/  ULDC.64 UR8, c[0x0][0xb28] ;  /* 0x0002ca0000087ab9 */ /* 0x000fe20000000a00 */
[----:B------:R-:W-:-:S02]  /*6e20*/  SEL R96, R97, R96, P0 ;  /* 0x0000006061607207 */ /* 0x000fc40000000000 */
[----:B------:R-:W-:Y:S02]  /*6e30*/  SEL R192, R136, R137, P0 ;  /* 0x0000008988c07207 */ /* 0x000fe40000000000 */
[----:B------:R-:W-:Y:S02]  /*6e40*/  SEL R146, R52, R53, P0 ;  /* 0x0000003534927207 */ /* 0x000fe40000000000 */
[----:B------:R-:W-:Y:S02]  /*6e50*/  SEL R136, R137, R136, P0 ;  /* 0x0000008889887207 */ /* 0x000fe40000000000 */
[----:B------:R-:W-:Y:S02]  /*6e60*/  SEL R214, R70, R71, P0 ;  /* 0x0000004746d67207 */ /* 0x000fe40000000000 */
[----:B------:R-:W-:Y:S02]  /*6e70*/  SEL R224, R98, R99, P0 ;  /* 0x0000006362e07207 */ /* 0x000fe40000000000 */
[----:B------:R-:W-:-:S02]  /*6e80*/  LOP3.LUT R86, R47, 0x7ffffffc, RZ, 0xc0, !PT ;  /* 0x7ffffffc2f567812 */ /* 0x000fc400078ec0ff */
[----:B------:R-:W-:Y:S02]  /*6e90*/  SEL R52, R53, R52, P0 ;  /* 0x0000003435347207 */ /* 0x000fe40000000000 */
[----:B------:R-:W-:Y:S01]  /*6ea0*/  SEL R70, R71, R70, P0 ;  /* 0x0000004647467207 */ /* 0x000fe20000000000 */
[----:B------:R-:W-:Y:S01]  /*6eb0*/  IMAD.IADD R9, R45, 0x1, -R86 ;  /* 0x000000012d097824 */ /* 0x000fe200078e0a56 */
[----:B------:R-:W-:Y:S02]  /*6ec0*/  SEL R98, R99, R98, P0 ;  /* 0x0000006263627207 */ /* 0x000fe40000000000 */
[----:B------:R-:W-:Y:S01]  /*6ed0*/  SEL R16, R28, R29, P0 ;  /* 0x0000001d1c107207 */ /* 0x000fe20000000000 */
[----:B------:R-:W-:Y:S01]  /*6ee0*/  IMAD.SHL.U32 R9, R9, 0x2, RZ ;  /* 0x0000000209097824 */ /* 0x000fe200078e00ff */
        /* <DEDUP_REMOVED lines=67> */
[----:B------:R-:W-:-:S02]  /*7320*/  LOP3.LUT P1, RZ, R45, 0x3, RZ, 0xc0, !PT ;  /* 0x000000032dff7812 */ /* 0x000fc4000782c0ff */
[----:B------:R-:W-:Y:S02]  /*7330*/  SEL R122, R123, R122, P0 ;  /* 0x0000007a7b7a7207 */ /* 0x000fe40000000000 */
[----:B------:R-:W-:Y:S02]  /*7340*/  SEL R92, R93, R92, P0 ;  /* 0x0000005c5d5c7207 */ /* 0x000fe40000000000 */
[----:B------:R-:W-:Y:S02]  /*7350*/  SEL R140, R141, R140, P0 ;  /* 0x0000008c8d8c7207 */ /* 0x000fe40000000000 */
[----:B------:R-:W-:Y:S02]  /*7360*/  SEL R142, R143, R142, P0 ;  /* 0x0000008e8f8e7207 */ /* 0x000fe40000000000 */
[----:B--2---:R-:W-:Y:S01]  /*7370*/  LOP3.LUT R89, R3, 0x2, RZ, 0x3c, !PT ;  /* 0x0000000203597812 */ /* 0x004fe200078e3cff */
[----:B------:R-:W-:Y:S01]  /*7380*/  SHFL.IDX PT, R14, R14, R3, 0x1c1f ;  /* 0x001c1f030e0e7589 */ /* 0x000fe200000e0000 */
[----:B------:R-:W-:-:S02]  /*7390*/  SEL R128, R129, R128, P0 ;  /* 0x0000008081807207 */ /* 0x000fc40000000000 */
[----:B------:R-:W-:Y:S01]  /*73a0*/  SEL R130, R131, R130, P0 ;  /* 0x0000008283827207 */ /* 0x000fe20000000000 */
[----:B------:R-:W1:Y:S01]  /*73b0*/  SHFL.IDX PT, R95, R24, R89, 0x1c1f ;  /* 0x001c1f59185f7589 */ /* 0x000e6200000e0000 */
[----:B------:R-:W-:-:S03]  /*73c0*/  SEL R126, R127, R126, P0 ;  /* 0x0000007e7f7e7207 */ /* 0x000fc60000000000 */
[----:B------:R-:W-:Y:S04]  /*73d0*/  SHFL.IDX PT, R97, R174, R3, 0x1c1f ;  /* 0x001c1f03ae617589 */ /* 0x000fe800000e0000 */
[----:B------:R-:W-:Y:S04]  /*73e0*/  SHFL.IDX PT, R100, R100, R89, 0x1c1f ;  /* 0x001c1f5964647589 */ /* 0x000fe800000e0000 */
[----:B------:R-:W-:Y:S04]  /*73f0*/  SHFL.IDX PT, R47, R102, R3, 0x1c1f ;  /* 0x001c1f03662f7589 */ /* 0x000fe800000e0000 */
[----:B------:R1:W-:Y:S04]  /*7400*/  SHFL.IDX PT, R71, R30, R3, 0x1c1f ;  /* 0x001c1f031e477589 */ /* 0x0003e800000e0000 */
[----:B------:R-:W-:Y:S04]  /*7410*/  SHFL.IDX PT, R99, R176, R3, 0x1c1f ;  /* 0x001c1f03b0637589 */ /* 0x000fe800000e0000 */
[----:B------:R-:W-:Y:S01]  /*7420*/  SHFL.IDX PT, R102, R44, R89, 0x1c1f ;  /* 0x001c1f592c667589 */ /* 0x000fe200000e0000 */
[----:B-1----:R-:W-:-:S03]  /*7430*/  SEL R30, R14, R95, P0 ;  /* 0x0000005f0e1e7207 */ /* 0x002fc60000000000 */
[----:B------:R-:W-:Y:S04]  /*7440*/  SHFL.IDX PT, R104, R104, R89, 0x1c1f ;  /* 0x001c1f5968687589 */ /* 0x000fe800000e0000 */
        /* <DEDUP_REMOVED lines=65> */
[----:B------:R1:W-:Y:S04]  /*7860*/  SHFL.IDX PT, R139, R8, R89, 0x1c1f ;  /* 0x001c1f59088b7589 */ /* 0x0003e800000e0000 */
[----:B------:R-:W-:Y:S04]  /*7870*/  SHFL.IDX PT, R155, R80, R89, 0x1c1f ;  /* 0x001c1f59509b7589 */ /* 0x000fe800000e0000 */
[----:B------:R-:W-:Y:S01]  /*7880*/  SHFL.IDX PT, R108, R108, R89, 0x1c1f ;  /* 0x001c1f596c6c7589 */ /* 0x000fe200000e0000 */
[----:B-1----:R-:W1:Y:S03]  /*7890*/  LDC R8, c[0x0][0xbe8] ;  /* 0x0002fa00ff087b82 */ /* 0x002e660000000800 */
[----:B------:R-:W-:Y:S04]  /*78a0*/  SHFL.IDX PT, R3, R150, R89, 0x1c1f ;  /* 0x001c1f5996037589 */ /* 0x000fe800000e0000 */
[----:B------:R-:W-:Y:S04]  /*78b0*/  SHFL.IDX PT, R149, R76, R89, 0x1c1f ;  /* 0x001c1f594c957589 */ /* 0x000fe800000e0000 */
[----:B------:R-:W-:Y:S04]  /*78c0*/  SHFL.IDX PT, R80, R26, R89, 0x1c1f ;  /* 0x001c1f591a507589 */ /* 0x000fe800000e0000 */
[----:B------:R-:W2:Y:S04]  /*78d0*/  SHFL.IDX PT, R79, R32, R89, 0x1c1f ;  /* 0x001c1f59204f7589 */ /* 0x000ea800000e0000 */
[----:B------:R-:W-:Y:S04]  /*78e0*/  SHFL.IDX PT, R186, R40, R89, 0x1c1f ;  /* 0x001c1f5928ba7589 */ /* 0x000fe800000e0000 */
[----:B------:R-:W3:Y:S01]  /*78f0*/  SHFL.IDX PT, R83, R60, R89, 0x1c1f ;  /* 0x001c1f593c537589 */ /* 0x000ee200000e0000 */
[----:B-1----:R-:W-:-:S03]  /*7900*/  ISETP.NE.AND P2, PT, R8, 0x1, PT ;  /* 0x000000010800780c */ /* 0x002fc60003f45270 */
[----:B------:R-:W-:Y:S04]  /*7910*/  SHFL.IDX PT, R120, R120, R89, 0x1c1f ;  /* 0x001c1f5978787589 */ /* 0x000fe800000e0000 */
[----:B------:R-:W-:Y:S04]  /*7920*/  SHFL.IDX PT, R76, R34, R89, 0x1c1f ;  /* 0x001c1f59224c7589 */ /* 0x000fe800000e0000 */
[----:B------:R-:W-:Y:S04]  /*7930*/  SHFL.IDX PT, R151, R72, R89, 0x1c1f ;  /* 0x001c1f5948977589 */ /* 0x000fe800000e0000 */
[----:B------:R-:W-:Y:S01]  /*7940*/  SHFL.IDX PT, R178, R144, R89, 0x1c1f ;  /* 0x001c1f5990b27589 */ /* 0x000fe200000e0000 */
[----:B--2---:R-:W-:-:S02]  /*7950*/  SEL R26, R18, R79, P0 ;  /* 0x0000004f121a7207 */ /* 0x004fc40000000000 */
[----:B------:R-:W-:Y:S01]  /*7960*/  SEL R24, R79, R18, P0 ;  /* 0x000000124f187207 */ /* 0x000fe20000000000 */
[----:B------:R-:W-:Y:S01]  /*7970*/  SHFL.IDX PT, R123, R31, R89, 0x1c1f ;  /* 0x001c1f591f7b7589 */ /* 0x000fe200000e0000 */
[----:B------:R-:W-:-:S03]  /*7980*/  SEL R79, R149, R162, P0 ;  /* 0x000000a2954f7207 */ /* 0x000fc60000000000 */
[----:B------:R3:W-:Y:S04]  /*7990*/  SHFL.IDX PT, R72, R15, R89, 0x1c1f ;  /* 0x001c1f590f487589 */ /* 0x0007e800000e0000 */
[----:B------:R-:W1:Y:S04]  /*79a0*/  SHFL.IDX PT, R188, R48, R89, 0x1c1f ;  /* 0x001c1f5930bc7589 */ /* 0x000e6800000e0000 */
[----:B------:R2:W4:Y:S01]  /*79b0*/  SHFL.IDX PT, R174, R17, R89, 0x1c1f ;  /* 0x001c1f5911ae7589 */ /* 0x00052200000e0000 */
[----:B---3--:R-:W-:-:S03]  /*79c0*/  SEL R15, R154, R83, P0 ;  /* 0x000000539a0f7207 */ /* 0x008fc60000000000 */
[----:B------:R3:W5:Y:S04]  /*79d0*/  SHFL.IDX PT, R48, R19, R89, 0x1c1f ;  /* 0x001c1f5913307589 */ /* 0x00076800000e0000 */
[----:B------:R0:W5:Y:S01]  /*79e0*/  SHFL.IDX PT, R134, R21, R89, 0x1c1f ;  /* 0x001c1f5915867589 */ /* 0x00016200000e0000 */
[----:B--2---:R-:W-:-:S03]  /*79f0*/  SEL R17, R137, R146, P0 ;  /* 0x0000009289117207 */ /* 0x004fc60000000000 */
[----:B------:R2:W-:Y:S01]  /*7a00*/  SHFL.IDX PT, R93, R28, R89, 0x1c1f ;  /* 0x001c1f591c5d7589 */ /* 0x0005e200000e0000 */
[----:B---3--:R-:W-:-:S03]  /*7a10*/  SEL R19, R146, R137, P0 ;  /* 0x0000008992137207 */ /* 0x008fc60000000000 */
[----:B------:R-:W3:Y:S01]  /*7a20*/  SHFL.IDX PT, R135, R25, R89, 0x1c1f ;  /* 0x001c1f5919877589 */ /* 0x000ee200000e0000 */
[----:B0-----:R-:W-:-:S03]  /*7a30*/  SEL R21, R102, R71, P0 ;  /* 0x0000004766157207 */ /* 0x001fc60000000000 */
[----:B------:R0:W3:Y:S01]  /*7a40*/  SHFL.IDX PT, R144, R23, R89, 0x1c1f ;  /* 0x001c1f5917907589 */ /* 0x0000e200000e0000 */
[----:B-1----:R-:W-:Y:S02]  /*7a50*/  SEL R18, R69, R188, P0 ;  /* 0x000000bc45127207 */ /* 0x002fe40000000000 */
[----:B--2---:R-:W-:Y:S01]  /*7a60*/  SEL R28, R95, R14, P0 ;  /* 0x0000000e5f1c7207 */ /* 0x004fe20000000000 */
[----:B------:R1:W-:Y:S01]  /*7a70*/  SHFL.IDX PT, R44, R98, R89, 0x1c1f ;  /* 0x001c1f59622c7589 */ /* 0x0003e200000e0000 */
[----:B------:R-:W-:Y:S02]  /*7a80*/  SEL R95, R97, R100, P0 ;  /* 0x00000064615f7207 */ /* 0x000fe40000000000 */
[----:B------:R-:W-:Y:S01]  /*7a90*/  SEL R97, R100, R97, P0 ;  /* 0x0000006164617207 */ /* 0x000fe20000000000 */
[----:B------:R-:W2:Y:S01]  /*7aa0*/  SHFL.IDX PT, R145, R56, R89, 0x1c1f ;  /* 0x001c1f5938917589 */ /* 0x000ea200000e0000 */
[----:B------:R-:W-:Y:S02]  /*7ab0*/  SEL R100, R104, R99, P0 ;  /* 0x0000006368647207 */ /* 0x000fe40000000000 */
[----:B0-----:R-:W-:Y:S01]  /*7ac0*/  SEL R23, R71, R102, P0 ;  /* 0x0000006647177207 */ /* 0x001fe20000000000 */
[----:B------:R-:W-:Y:S01]  /*7ad0*/  SHFL.IDX PT, R176, R140, R89, 0x1c1f ;  /* 0x001c1f598cb07589 */ /* 0x000fe200000e0000 */
[----:B------:R-:W-:-:S02]  /*7ae0*/  SEL R102, R103, R112, P0 ;  /* 0x0000007067667207 */ /* 0x000fc40000000000 */
[----:B-1----:R-:W-:Y:S01]  /*7af0*/  SEL R98, R99, R104, P0 ;  /* 0x0000006863627207 */ /* 0x002fe20000000000 */
[----:B------:R-:W0:Y:S01]  /*7b00*/  SHFL.IDX PT, R140, R29, R89, 0x1c1f ;  /* 0x001c1f591d8c7589 */ /* 0x000e2200000e0000 */
[----:B------:R-:W-:Y:S02]  /*7b10*/  SEL R104, R112, R103, P0 ;  /* 0x0000006770687207 */ /* 0x000fe40000000000 */
[----:B------:R-:W-:Y:S01]  /*7b20*/  SEL R103, R105, R116, P0 ;  /* 0x0000007469677207 */ /* 0x000fe20000000000 */
[----:B------:R1:W-:Y:S01]  /*7b30*/  SHFL.IDX PT, R52, R114, R89, 0x1c1f ;  /* 0x001c1f5972347589 */ /* 0x0003e200000e0000 */
[----:B------:R-:W-:Y:S02]  /*7b40*/  SEL R105, R116, R105, P0 ;  /* 0x0000006974697207 */ /* 0x000fe40000000000 */
[----:B------:R-:W-:Y:S01]  /*7b50*/  SEL R116, R136, R115, P0 ;  /* 0x0000007388747207 */ /* 0x000fe20000000000 */
[----:B------:R4:W0:Y:S01]  /*7b60*/  SHFL.IDX PT, R143, R27, R89, 0x1c1f ;  /* 0x001c1f591b8f7589 */ /* 0x00082200000e0000 */
[----:B------:R-:W-:-:S02]  /*7b70*/  SEL R25, R119, R20, P0 ;  /* 0x0000001477197207 */ /* 0x000fc40000000000 */
[----:B------:R-:W-:Y:S01]  /*7b80*/  SEL R99, R101, R108, P0 ;  /* 0x0000006c65637207 */ /* 0x000fe20000000000 */
[----:B------:R5:W-:Y:S01]  /*7b90*/  SHFL.IDX PT, R129, R33, R89, 0x1c1f ;  /* 0x001c1f5921817589 */ /* 0x000be200000e0000 */
[----:B------:R-:W-:Y:S02]  /*7ba0*/  SEL R101, R108, R101, P0 ;  /* 0x000000656c657207 */ /* 0x000fe40000000000 */
[----:B-1----:R-:W-:Y:S01]  /*7bb0*/  SEL R114, R115, R136, P0 ;  /* 0x0000008873727207 */ /* 0x002fe20000000000 */
[----:B------:R1:W-:Y:S01]  /*7bc0*/  SHFL.IDX PT, R131, R122, R89, 0x1c1f ;  /* 0x001c1f597a837589 */ /* 0x0003e200000e0000 */
[----:B------:R-:W3:Y:S01]  /*7bd0*/  LDC.64 R136, c[0x0][0xbd8] ;  /* 0x0002f600ff887b82 */ /* 0x000ee20000000a00 */
[----:B----4-:R-:W-:Y:S02]  /*7be0*/  SEL R27, R20, R119, P0 ;  /* 0x00000077141b7207 */ /* 0x010fe40000000000 */
[----:B------:R-:W-:Y:S01]  /*7bf0*/  SEL R119, R90, R121, P0 ;  /* 0x000000795a777207 */ /* 0x000fe20000000000 */
[----:B------:R4:W-:Y:S01]  /*7c00*/  SHFL.IDX PT, R60, R35, R89, 0x1c1f ;  /* 0x001c1f59233c7589 */ /* 0x0009e200000e0000 */
[----:B-----5:R-:W-:-:S02]  /*7c10*/  SEL R33, R22, R3, P0 ;  /* 0x0000000316217207 */ /* 0x020fc40000000000 */
[----:B------:R-:W-:Y:S01]  /*7c20*/  SEL R121, R121, R90, P0 ;  /* 0x0000005a79797207 */ /* 0x000fe20000000000 */
[----:B------:R5:W-:Y:S01]  /*7c30*/  SHFL.IDX PT, R32, R106, R89, 0x1c1f ;  /* 0x001c1f596a207589 */ /* 0x000be200000e0000 */
[----:B------:R-:W-:Y:S02]  /*7c40*/  SEL R3, R3, R22, P0 ;  /* 0x0000001603037207 */ /* 0x000fe40000000000 */
[----:B------:R-:W-:Y:S01]  /*7c50*/  SEL R90, R87, R80, P0 ;  /* 0x00000050575a7207 */ /* 0x000fe20000000000 */
[----:B------:R2:W-:Y:S01]  /*7c60*/  SHFL.IDX PT, R40, R118, R89, 0x1c1f ;  /* 0x001c1f5976287589 */ /* 0x0005e200000e0000 */
[----:B-1----:R-:W-:Y:S02]  /*7c70*/  SEL R122, R80, R87, P0 ;  /* 0x00000057507a7207 */ /* 0x002fe40000000000 */
[----:B------:R-:W-:Y:S01]  /*7c80*/  SEL R22, R75, R186, P0 ;  /* 0x000000ba4b167207 */ /* 0x000fe20000000000 */
[----:B------:R-:W1:Y:S01]  /*7c90*/  SHFL.IDX PT, R141, R78, R89, 0x1c1f ;  /* 0x001c1f594e8d7589 */ /* 0x000e6200000e0000 */
[----:B------:R-:W-:-:S02]  /*7ca0*/  SEL R20, R186, R75, P0 ;  /* 0x0000004bba147207 */ /* 0x000fc40000000000 */
[----:B----4-:R-:W-:Y:S01]  /*7cb0*/  SEL R35, R83, R154, P0 ;  /* 0x0000009a53237207 */ /* 0x010fe20000000000 */
[----:B------:R-:W-:Y:S01]  /*7cc0*/  SHFL.IDX PT, R147, R64, R89, 0x1c1f ;  /* 0x001c1f5940937589 */ /* 0x000fe200000e0000 */
[----:B-----5:R-:W-:Y:S01]  /*7cd0*/  SEL R106, R107, R120, P0 ;  /* 0x000000786b6a7207 */ /* 0x020fe20000000000 */
[----:B------:R-:W4:Y:S01]  /*7ce0*/  LDC R154, c[0x0][0xc50] ;  /* 0x00031400ff9a7b82 */ /* 0x000f220000000800 */
[----:B------:R-:W-:Y:S01]  /*7cf0*/  SEL R108, R120, R107, P0 ;  /* 0x0000006b786c7207 */ /* 0x000fe20000000000 */
[----:B------:R-:W-:Y:S01]  /*7d00*/  SHFL.IDX PT, R184, R128, R89, 0x1c1f ;  /* 0x001c1f5980b87589 */ /* 0x000fe200000e0000 */
[----:B------:R-:W-:Y:S02]  /*7d10*/  SEL R80, R81, R76, P0 ;  /* 0x0000004c51507207 */ /* 0x000fe40000000000 */
[----:B------:R-:W-:Y:S01]  /*7d20*/  SEL R75, R162, R149, P0 ;  /* 0x00000095a24b7207 */ /* 0x000fe20000000000 */
[----:B------:R-:W5:Y:S01]  /*7d30*/  SHFL.IDX PT, R128, R74, R89, 0x1c1f ;  /* 0x001c1f594a807589 */ /* 0x000f6200000e0000 */
[----:B--2---:R-:W-:Y:S01]  /*7d40*/  SEL R118, R91, R178, P0 ;  /* 0x000000b25b767207 */ /* 0x004fe20000000000 */
[----:B------:R-:W2:Y:S01]  /*7d50*/  LDC.64 R148, c[0x0][0xb40] ;  /* 0x0002d000ff947b82 */ /* 0x000ea20000000a00 */
[----:B------:R-:W-:Y:S01]  /*7d60*/  SEL R120, R178, R91, P0 ;  /* 0x0000005bb2787207 */ /* 0x000fe20000000000 */
[----:B------:R0:W-:Y:S01]  /*7d70*/  SHFL.IDX PT, R64, R130, R89, 0x1c1f ;  /* 0x001c1f5982407589 */ /* 0x0001e200000e0000 */
[----:B------:R-:W-:-:S02]  /*7d80*/  SEL R76, R76, R81, P0 ;  /* 0x000000514c4c7207 */ /* 0x000fc40000000000 */
[----:B------:R-:W-:Y:S01]  /*7d90*/  SEL R91, R86, R123, P0 ;  /* 0x0000007b565b7207 */ /* 0x000fe20000000000 */
[----:B------:R3:W-:Y:S01]  /*7da0*/  SHFL.IDX PT, R56, R126, R89, 0x1c1f ;  /* 0x001c1f597e387589 */ /* 0x0007e200000e0000 */
[----:B------:R-:W-:Y:S02]  /*7db0*/  SEL R81, R77, R72, P0 ;  /* 0x000000484d517207 */ /* 0x000fe40000000000 */
[----:B------:R-:W-:Y:S01]  /*7dc0*/  SEL R123, R123, R86, P0 ;  /* 0x000000567b7b7207 */ /* 0x000fe20000000000 */
[----:B------:R-:W-:Y:S01]  /*7dd0*/  SHFL.IDX PT, R182, R124, R89, 0x1c1f ;  /* 0x001c1f597cb67589 */ /* 0x000fe200000e0000 */
[----:B------:R-:W-:Y:S01]  /*7de0*/  SEL R77, R72, R77, P0 ;  /* 0x0000004d484d7207 */ /* 0x000fe20000000000 */
[----:B0-----:R-:W0:Y:S01]  /*7df0*/  @P2 LDC R130, c[0x0][0xbec] ;  /* 0x0002fb00ff822b82 */ /* 0x001e220000000800 */
[----:B------:R-:W-:Y:S01]  /*7e00*/  SEL R72, R73, R174, P0 ;  /* 0x000000ae49487207 */ /* 0x000fe20000000000 */
[----:B------:R-:W-:Y:S01]  /*7e10*/  SHFL.IDX PT, R124, R82, R89, 0x1c1f ;  /* 0x001c1f59527c7589 */ /* 0x000fe200000e0000 */
[----:B------:R-:W-:Y:S01]  /*7e20*/  SEL R86, R174, R73, P0 ;  /* 0x00000049ae567207 */ /* 0x000fe20000000000 */
[----:B---3--:R-:W-:Y:S01]  /*7e30*/  IMAD R126, R136, UR38, RZ ;  /* 0x00000026887e7c24 */ /* 0x008fe2000f8e02ff */
[----:B------:R-:W-:Y:S01]  /*7e40*/  SEL R73, R67, R48, P0 ;  /* 0x0000003043497207 */ /* 0x000fe20000000000 */
[----:B------:R-:W-:Y:S01]  /*7e50*/  SHFL.IDX PT, R180, R132, R89, 0x1c1f ;  /* 0x001c1f5984b47589 */ /* 0x000fe200000e0000 */
[----:B------:R-:W-:Y:S01]  /*7e60*/  SEL R87, R48, R67, P0 ;  /* 0x0000004330577207 */ /* 0x000fe20000000000 */
[----:B------:R-:W-:Y:S01]  /*7e70*/  IMAD R137, R137, UR37, R126 ;  /* 0x0000002589897c24 */ /* 0x000fe2000f8e027e */
[----:B------:R-:W-:Y:S01]  /*7e80*/  SEL R48, R49, R134, P0 ;  /* 0x0000008631307207 */ /* 0x000fe20000000000 */
[----:B------:R-:W-:Y:S01]  /*7e90*/  IMAD R67, RZ, RZ, -UR42 ;  /* 0x8000002aff437e24 */ /* 0x000fe2000f8e02ff */
[----:B------:R-:W-:Y:S01]  /*7ea0*/  SEL R134, R134, R49, P0 ;  /* 0x0000003186867207 */ /* 0x000fe20000000000 */
[----:B--2---:R-:W-:Y:S01]  /*7eb0*/  IMAD.WIDE.U32 R6, R148, UR37, R6 ;  /* 0x0000002594067c25 */ /* 0x004fe2000f8e0006 */
[----:B------:R-:W-:Y:S01]  /*7ec0*/  SEL R49, R50, R135, P0 ;  /* 0x0000008732317207 */ /* 0x000fe20000000000 */
[----:B------:R2:W3:Y:S01]  /*7ed0*/  SHFL.IDX PT, R85, R68, R89, 0x1c1f ;  /* 0x001c1f5944557589 */ /* 0x0004e200000e0000 */
[----:B------:R-:W-:Y:S01]  /*7ee0*/  SEL R135, R135, R50, P0 ;  /* 0x0000003287877207 */ /* 0x000fe20000000000 */
[----:B----4-:R-:W-:Y:S01]  /*7ef0*/  IMAD R154, R154, R67, UR4 ;  /* 0x000000049a9a7e24 */ /* 0x010fe2000f8e0243 */
[----:B------:R-:W-:Y:S01]  /*7f00*/  SEL R50, R51, R144, P0 ;  /* 0x0000009033327207 */ /* 0x000fe20000000000 */
[----:B------:R-:W-:Y:S01]  /*7f10*/  ULDC.64 UR4, c[0x0][0xbe0] ;  /* 0x0002f80000047ab9 */ /* 0x000fe20000000a00 */
[----:B------:R-:W-:Y:S01]  /*7f20*/  SEL R14, R152, R145, P0 ;  /* 0x00000091980e7207 */ /* 0x000fe20000000000 */
[----:B------:R4:W3:Y:S01]  /*7f30*/  SHFL.IDX PT, R132, R70, R89, 0x1c1f ;  /* 0x001c1f5946847589 */ /* 0x0008e200000e0000 */
[----:B------:R-:W-:-:S02]  /*7f40*/  SEL R34, R145, R152, P0 ;  /* 0x0000009891227207 */ /* 0x000fc40000000000 */
[----:B------:R-:W-:Y:S01]  /*7f50*/  SEL R144, R144, R51, P0 ;  /* 0x0000003390907207 */ /* 0x000fe20000000000 */
[----:B------:R-:W2:Y:S01]  /*7f60*/  @P2 LDC R152, c[0x0][0xbf0] ;  /* 0x0002fc00ff982b82 */ /* 0x000ea20000000800 */
[----:B------:R-:W-:Y:S01]  /*7f70*/  SEL R51, R53, R140, P0 ;  /* 0x0000008c35337207 */ /* 0x000fe20000000000 */
[----:B------:R-:W3:Y:S01]  /*7f80*/  SHFL.IDX PT, R36, R94, R89, 0x1c1f ;  /* 0x001c1f595e247589 */ /* 0x000ee200000e0000 */
[----:B------:R-:W-:Y:S01]  /*7f90*/  SEL R145, R140, R53, P0 ;  /* 0x000000358c917207 */ /* 0x000fe20000000000 */
[----:B------:R-:W-:Y:S01]  /*7fa0*/  IMAD.MOV.U32 R53, RZ, RZ, R11 ;  /* 0x000000ffff357224 */ /* 0x000fe200078e000b */
[----:B------:R-:W-:Y:S01]  /*7fb0*/  SEL R146, R54, R143, P0 ;  /* 0x0000008f36927207 */ /* 0x000fe20000000000 */
[----:B------:R-:W3:Y:S01]  /*7fc0*/  SHFL.IDX PT, R125, R125, R89, 0x1c1f ;  /* 0x001c1f597d7d7589 */ /* 0x000ee200000e0000 */
[----:B------:R-:W-:Y:S01]  /*7fd0*/  SEL R54, R143, R54, P0 ;  /* 0x000000368f367207 */ /* 0x000fe20000000000 */
[----:B------:R-:W4:Y:S01]  /*7fe0*/  @P2 LDC R140, c[0x0][0xbec] ;  /* 0x0002fb00ff8c2b82 */ /* 0x000f220000000800 */
[----:B------:R-:W-:Y:S01]  /*7ff0*/  SEL R74, R160, R151, P0 ;  /* 0x00000097a04a7207 */ /* 0x000fe20000000000 */
[----:B------:R-:W3:Y:S01]  /*8000*/  SHFL.IDX PT, R153, R84, R89, 0x1c1f ;  /* 0x001c1f5954997589 */ /* 0x000ee200000e0000 */
[----:B------:R-:W-:Y:S01]  /*8010*/  SEL R78, R151, R160, P0 ;  /* 0x000000a0974e7207 */ /* 0x000fe20000000000 */
[----:B------:R-:W-:Y:S01]  /*8020*/  IMAD.WIDE.U32 R150, R136, UR37, R4 ;  /* 0x0000002588967c25 */ /* 0x000fe2000f8e0004 */
[----:B-1----:R-:W-:Y:S01]  /*8030*/  SEL R5, R58, R141, P0 ;  /* 0x0000008d3a057207 */ /* 0x002fe20000000000 */
[----:B------:R-:W-:Y:S01]  /*8040*/  SHFL.IDX PT, R157, R92, R89, 0x1c1f ;  /* 0x001c1f595c9d7589 */ /* 0x000fe200000e0000 */
[----:B------:R-:W-:Y:S01]  /*8050*/  SHF.R.S32.HI R67, RZ, 0x1f, R154 ;  /* 0x0000001fff437819 */ /* 0x000fe2000001149a */
[----:B------:R-:W1:Y:S01]  /*8060*/  @P2 LDC R143, c[0x0][0xbf0] ;  /* 0x0002fc00ff8f2b82 */ /* 0x000e620000000800 */
[----:B------:R-:W-:Y:S01]  /*8070*/  IMAD.IADD R151, R151, 0x1, R137 ;  /* 0x0000000197977824 */ /* 0x000fe200078e0289 */
[----:B------:R-:W-:Y:S01]  /*8080*/  SEL R137, R141, R58, P0 ;  /* 0x0000003a8d897207 */ /* 0x000fe20000000000 */
[----:B------:R-:W-:Y:S01]  /*8090*/  IMAD R58, R148, UR38, RZ ;  /* 0x00000026943a7c24 */ /* 0x000fe2000f8e02ff */
[----:B-----5:R-:W-:Y:S01]  /*80a0*/  SEL R4, R57, R128, P0 ;  /* 0x0000008039047207 */ /* 0x020fe20000000000 */
[----:B------:R-:W-:Y:S01]  /*80b0*/  IMAD.MOV.U32 R148, RZ, RZ, R6 ;  /* 0x000000ffff947224 */ /* 0x000fe200078e0006 */
[----:B------:R-:W-:Y:S01]  /*80c0*/  SEL R136, R128, R57, P0 ;  /* 0x0000003980887207 */ /* 0x000fe20000000000 */
[----:B------:R-:W-:Y:S01]  /*80d0*/  IMAD R149, R149, UR37, R58 ;  /* 0x0000002595957c24 */ /* 0x000fe2000f8e023a */
[----:B------:R-:W-:Y:S01]  /*80e0*/  SHFL.IDX PT, R159, R88, R89, 0x1c1f ;  /* 0x001c1f59589f7589 */ /* 0x000fe200000e0000 */
[----:B0-----:R-:W-:Y:S01]  /*80f0*/  @P2 IMAD.HI.U32 R57, R11, R130, RZ ;  /* 0x000000820b392227 */ /* 0x001fe200078e00ff */
[----:B------:R-:W-:-:S02]  /*8100*/  SEL R31, R16, R93, P0 ;  /* 0x0000005d101f7207 */ /* 0x000fc40000000000 */
[----:B------:R-:W-:Y:S01]  /*8110*/  SHFL.IDX PT, R161, R96, R89, 0x1c1f ;  /* 0x001c1f5960a17589 */ /* 0x000fe200000e0000 */
[----:B------:R-:W-:Y:S01]  /*8120*/  IMAD.IADD R149, R7, 0x1, R149 ;  /* 0x0000000107957824 */ /* 0x000fe200078e0295 */
[----:B--2---:R-:W-:Y:S01]  /*8130*/  @P2 SHF.R.U32.HI R53, RZ, R152, R57 ;  /* 0x00000098ff352219 */ /* 0x004fe20000011639 */
[----:B------:R-:W-:Y:S01]  /*8140*/  IMAD R7, R67, UR4, RZ ;  /* 0x0000000443077c24 */ /* 0x000fe2000f8e02ff */
[----:B------:R0:W-:Y:S01]  /*8150*/  SHFL.IDX PT, R127, R110, R89, 0x1c1f ;  /* 0x001c1f596e7f7589 */ /* 0x0001e200000e0000 */
[----:B----4-:R-:W-:Y:S01]  /*8160*/  @P2 IMAD.HI.U32 R140, R11, R140, RZ ;  /* 0x0000008c0b8c2227 */ /* 0x010fe200078e00ff */
[----:B------:R-:W-:Y:S02]  /*8170*/  SEL R29, R93, R16, P0 ;  /* 0x000000105d1d7207 */ /* 0x000fe40000000000 */
[----:B------:R-:W-:Y:S01]  /*8180*/  SHFL.IDX PT, R133, R133, R89, 0x1c1f ;  /* 0x001c1f5985857589 */ /* 0x000fe200000e0000 */
[----:B------:R-:W-:Y:S01]  /*8190*/  IMAD R58, R154, UR5, R7 ;  /* 0x000000059a3a7c24 */ /* 0x000fe2000f8e0207 */
[----:B------:R-:W-:Y:S01]  /*81a0*/  SEL R16, R188, R69, P0 ;  /* 0x00000045bc107207 */ /* 0x000fe20000000000 */
[----:B------:R-:W-:Y:S01]  /*81b0*/  IMAD.WIDE.U32 R6, R154, UR4, R150 ;  /* 0x000000049a067c25 */ /* 0x000fe2000f8e0096 */
[----:B------:R-:W-:Y:S01]  /*81c0*/  ULDC.64 UR4, c[0x0][0xb30] ;  /* 0x0002cc0000047ab9 */ /* 0x000fe20000000a00 */
[----:B------:R-:W-:Y:S01]  /*81d0*/  SHFL.IDX PT, R142, R142, R89, 0x1c1f ;  /* 0x001c1f598e8e7589 */ /* 0x000fe200000e0000 */
[----:B------:R-:W-:Y:S01]  /*81e0*/  SEL R68, R156, R147, P0 ;  /* 0x000000939c447207 */ /* 0x000fe20000000000 */
[----:B------:R-:W-:Y:S01]  /*81f0*/  IMAD.MOV.U32 R57, RZ, RZ, R11 ;  /* 0x000000ffff397224 */ /* 0x000fe200078e000b */
[----:B-1----:R-:W-:Y:S01]  /*8200*/  @P2 SHF.R.U32.HI R57, RZ, R143, R140 ;  /* 0x0000008fff392219 */ /* 0x002fe2000001168c */
[----:B------:R-:W-:Y:S01]  /*8210*/  IMAD R67, R67, UR6, RZ ;  /* 0x0000000643437c24 */ /* 0x000fe2000f8e02ff */
[----:B------:R-:W-:Y:S01]  /*8220*/  IADD3 R140, P2, R53, R6, RZ ;  /* 0x00000006358c7210 */ /* 0x000fe20007f5e0ff */
[C---:B------:R-:W-:Y:S01]  /*8230*/  IMAD.WIDE.U32 R148, R154.reuse, UR6, R148 ;  /* 0x000000069a947c25 */ /* 0x040fe2000f8e0094 */
[----:B------:R-:W-:Y:S01]  /*8240*/  SHF.R.S32.HI R6, RZ, 0x1f, R57 ;  /* 0x0000001fff067819 */ /* 0x000fe20000011439 */
[----:B------:R-:W-:Y:S01]  /*8250*/  SHFL.IDX PT, R138, R138, R89, 0x1c1f ;  /* 0x001c1f598a8a7589 */ /* 0x000fe200000e0000 */
[----:B------:R-:W-:Y:S01]  /*8260*/  SEL R70, R147, R156, P0 ;  /* 0x0000009c93467207 */ /* 0x000fe20000000000 */
[----:B------:R-:W-:Y:S01]  /*8270*/  IMAD R141, R154, UR7, R67 ;  /* 0x000000079a8d7c24 */ /* 0x000fe2000f8e0243 */
[--C-:B------:R-:W-:Y:S01]  /*8280*/  SHF.R.S32.HI R67, RZ, 0x1f, R53.reuse ;  /* 0x0000001fff437819 */ /* 0x100fe20000011435 */
[----:B------:R-:W-:Y:S01]  /*8290*/  IMAD.MOV R53, RZ, RZ, -R53 ;  /* 0x000000ffff357224 */ /* 0x000fe200078e0a35 */
[----:B------:R-:W-:Y:S01]  /*82a0*/  ULDC.64 UR6, c[0x0][0xbc8] ;  /* 0x0002f20000067ab9 */ /* 0x000fe20000000a00 */
[----:B------:R-:W-:Y:S01]  /*82b0*/  IMAD R6, R6, UR4, RZ ;  /* 0x0000000406067c24 */ /* 0x000fe2000f8e02ff */
[----:B0-----:R-:W-:Y:S01]  /*82c0*/  SEL R110, R111, R184, P0 ;  /* 0x000000b86f6e7207 */ /* 0x001fe20000000000 */
[----:B------:R-:W-:Y:S01]  /*82d0*/  IMAD.MOV R126, RZ, RZ, -R57 ;  /* 0x000000ffff7e7224 */ /* 0x000fe200078e0a39 */
[----:B------:R-:W-:Y:S01]  /*82e0*/  SEL R112, R184, R111, P0 ;  /* 0x0000006fb8707207 */ /* 0x000fe20000000000 */
[----:B------:R-:W-:Y:S01]  /*82f0*/  IMAD.IADD R149, R149, 0x1, R141 ;  /* 0x0000000195957824 */ /* 0x000fe200078e028d */
[----:B------:R-:W-:Y:S01]  /*8300*/  IADD3.X R141, R67, R7, R58, P2, !PT ;  /* 0x00000007438d7210 */ /* 0x000fe200017fe43a */
[--C-:B------:R-:W-:Y:S01]  /*8310*/  IMAD R53, R8, R53, R11.reuse ;  /* 0x0000003508357224 */ /* 0x100fe200078e020b */
[----:B---3--:R-:W-:Y:S01]  /*8320*/  SEL R69, R158, R85, P0 ;  /* 0x000000559e457207 */ /* 0x008fe20000000000 */
[----:B------:R-:W-:Y:S01]  /*8330*/  IMAD R67, R57, UR5, R6 ;  /* 0x0000000539437c24 */ /* 0x000fe2000f8e0206 */
[----:B------:R-:W0:Y:S01]  /*8340*/  S2UR UR5, SR_CgaCtaId ;  /* 0x00000000000579c3 */ /* 0x000e220000008800 */
[----:B------:R-:W-:Y:S01]  /*8350*/  IMAD R11, R8, R126, R11 ;  /* 0x0000007e080b7224 */ /* 0x000fe200078e020b */
[----:B------:R-:W-:Y:S01]  /*8360*/  SEL R71, R85, R158, P0 ;  /* 0x0000009e55477207 */ /* 0x000fe20000000000 */
[----:B------:R-:W-:Y:S01]  /*8370*/  IMAD.WIDE.U32 R6, R57, UR4, R148 ;  /* 0x0000000439067c25 */ /* 0x000fe2000f8e0094 */
[----:B------:R-:W-:Y:S01]  /*8380*/  SHF.R.S32.HI R57, RZ, 0x1f, R53 ;  /* 0x0000001fff397819 */ /* 0x000fe20000011435 */
[----:B------:R-:W-:Y:S01]  /*8390*/  UMOV UR4, 0x400 ;  /* 0x0000040000047882 */ /* 0x000fe20000000000 */
[----:B------:R-:W-:Y:S01]  /*83a0*/  SHF.R.S32.HI R58, RZ, 0x1f, R11 ;  /* 0x0000001fff3a7819 */ /* 0x000fe2000001140b */
[----:B------:R-:W-:Y:S01]  /*83b0*/  IMAD.IADD R7, R7, 0x1, R67 ;  /* 0x0000000107077824 */ /* 0x000fe200078e0243 */
[----:B------:R-:W-:Y:S01]  /*83c0*/  SEL R107, R109, R182, P0 ;  /* 0x000000b66d6b7207 */ /* 0x000fe20000000000 */
[----:B------:R-:W-:Y:S01]  /*83d0*/  IMAD R126, R57, UR6, RZ ;  /* 0x00000006397e7c24 */ /* 0x000fe2000f8e02ff */
[----:B------:R-:W-:Y:S01]  /*83e0*/  SEL R111, R113, R180, P0 ;  /* 0x000000b4716f7207 */ /* 0x000fe20000000000 */
[----:B------:R-:W-:Y:S01]  /*83f0*/  IMAD R58, R58, UR8, RZ ;  /* 0x000000083a3a7c24 */ /* 0x000fe2000f8e02ff */
[----:B------:R-:W-:Y:S01]  /*8400*/  SEL R115, R117, R176, P0 ;  /* 0x000000b075737207 */ /* 0x000fe20000000000 */
[----:B------:R-:W-:Y:S01]  /*8410*/  IMAD R57, R53, UR7, R126 ;  /* 0x0000000735397c24 */ /* 0x000fe2000f8e027e */
[----:B------:R-:W-:Y:S01]  /*8420*/  SEL R147, R55, R132, P0 ;  /* 0x0000008437937207 */ /* 0x000fe20000000000 */
[----:B------:R-:W-:Y:S01]  /*8430*/  IMAD.WIDE.U32 R140, R53, UR6, R140 ;  /* 0x00000006358c7c25 */ /* 0x000fe2000f8e008c */
[----:B------:R-:W-:Y:S01]  /*8440*/  ULDC.64 UR6, c[0x0][0xba8] ;  /* 0x0002ea0000067ab9 */ /* 0x000fe20000000a00 */
[----:B------:R-:W-:-:S02]  /*8450*/  SEL R82, R164, R155, P0 ;  /* 0x0000009ba4527207 */ /* 0x000fc40000000000 */
[----:B------:R-:W-:Y:S01]  /*8460*/  IMAD.WIDE.U32 R148, R11, UR8, R6 ;  /* 0x000000080b947c25 */ /* 0x000fe2000f8e0006 */
[----:B------:R-:W-:Y:S01]  /*8470*/  LEA R67, P2, R140, UR6, 0x2 ;  /* 0x000000068c437c11 */ /* 0x000fe2000f8410ff */
[----:B------:R-:W-:Y:S01]  /*8480*/  ULDC UR6, c[0x0][0xa88] ;  /* 0x0002a20000067ab9 */ /* 0x000fe20000000800 */
[----:B------:R-:W-:Y:S01]  /*8490*/  SEL R6, R59, R124, P0 ;  /* 0x0000007c3b067207 */ /* 0x000fe20000000000 */
[----:B------:R-:W-:Y:S01]  /*84a0*/  IMAD R53, R11, UR9, R58 ;  /* 0x000000090b357c24 */ /* 0x000fe2000f8e023a */
[----:B------:R-:W-:Y:S01]  /*84b0*/  ULDC.64 UR8, c[0x0][0xb00] ;  /* 0x0002c00000087ab9 */ /* 0x000fe20000000a00 */
[----:B------:R-:W-:Y:S01]  /*84c0*/  IMAD.IADD R7, R141, 0x1, R57 ;  /* 0x000000018d077824 */ /* 0x000fe200078e0239 */
[----:B------:R-:W-:Y:S01]  /*84d0*/  SEL R58, R124, R59, P0 ;  /* 0x0000003b7c3a7207 */ /* 0x000fe20000000000 */
[----:B------:R-:W-:Y:S01]  /*84e0*/  IMAD.IADD R57, R149, 0x1, R53 ;  /* 0x0000000195397824 */ /* 0x000fe200078e0235 */
[----:B------:R-:W-:Y:S01]  /*84f0*/  LEA R53, P3, R148, UR8, 0x2 ;  /* 0x0000000894357c11 */ /* 0x000fe2000f8610ff */
[----:B------:R-:W-:Y:S01]  /*8500*/  SHFL.IDX PT, R150, R67, 0x1, 0x1c1f ;  /* 0x003c1f0043967f89 */ /* 0x000fe200000e0000 */
[----:B------:R-:W-:Y:S01]  /*8510*/  LEA.HI.X R124, R140, UR7, R7, 0x2, P2 ;  /* 0x000000078c7c7c11 */ /* 0x000fe200090f1407 */
[----:B0-----:R-:W-:Y:S01]  /*8520*/  ULEA UR4, UR5, UR4, 0x18 ;  /* 0x0000000405047291 */ /* 0x001fe2000f8ec03f */
[----:B------:R-:W-:Y:S01]  /*8530*/  LEA.HI.X R57, R148, UR9, R57, 0x2, P3 ;  /* 0x0000000994397c11 */ /* 0x000fe200098f1439 */
[----:B------:R-:W-:Y:S01]  /*8540*/  IMAD R11, R8, UR6, RZ ;  /* 0x00000006080b7c24 */ /* 0x000fe2000f8e02ff */
[----:B------:R-:W-:Y:S01]  /*8550*/  SHFL.IDX PT, R148, R67, RZ, 0x1c1f ;  /* 0x001c1fff43947589 */ /* 0x000fe200000e0000 */
[C---:B------:R-:W-:Y:S01]  /*8560*/  VIADD R8, R10.reuse, 0x8 ;  /* 0x000000080a087836 */ /* 0x040fe20000000000 */
[----:B------:R-:W-:Y:S01]  /*8570*/  UIADD3 UR4, UR4, 0x38820, URZ ;  /* 0x0003882004047890 */ /* 0x000fe2000fffe03f */
[----:B------:R-:W-:Y:S01]  /*8580*/  SEL R7, R61, R60, P0 ;  /* 0x0000003c3d077207 */ /* 0x000fe20000000000 */
[----:B------:R-:W0:Y:S01]  /*8590*/  SHFL.IDX PT, R149, R124, RZ, 0x1c1f ;  /* 0x001c1fff7c957589 */ /* 0x000e2200000e0000 */
[-C--:B------:R-:W-:Y:S01]  /*85a0*/  ISETP.GE.OR P2, PT, R10, R11.reuse, P1 ;  /* 0x0000000b0a00720c */ /* 0x080fe20000f46670 */
[----:B------:R-:W-:Y:S01]  /*85b0*/  UPRMT UR4, URZ, 0x654, UR4 ;  /* 0x000006543f047896 */ /* 0x000fe20008000004 */
[-C--:B------:R-:W-:Y:S01]  /*85c0*/  ISETP.GE.OR P1, PT, R8, R11.reuse, P1 ;  /* 0x0000000b0800720c */ /* 0x080fe20000f26670 */
[----:B------:R-:W1:Y:S01]  /*85d0*/  SHFL.IDX PT, R151, R124, 0x1, 0x1c1f ;  /* 0x003c1f007c977f89 */ /* 0x000e6200000e0000 */
[----:B------:R-:W-:-:S02]  /*85e0*/  ISETP.GE.AND P3, PT, R10, R11, PT ;  /* 0x0000000b0a00720c */ /* 0x000fc40003f66270 */
[----:B------:R-:W-:Y:S01]  /*85f0*/  SEL R59, R60, R61, P0 ;  /* 0x0000003d3c3b7207 */ /* 0x000fe20000000000 */
[----:B------:R2:W3:Y:S01]  /*8600*/  SHFL.IDX PT, R140, R53, RZ, 0x1c1f ;  /* 0x001c1fff358c7589 */ /* 0x0004e200000e0000 */
[----:B------:R-:W-:Y:S02]  /*8610*/  SEL R60, R62, R129, P0 ;  /* 0x000000813e3c7207 */ /* 0x000fe40000000000 */
[----:B------:R-:W-:Y:S01]  /*8620*/  SYNCS.ARRIVE.TRANS64.RED.A1T0 RZ, [UR4], RZ ;  /* 0x000000ffffff79a7 */ /* 0x000fe20008100404 */
[----:B------:R2:W4:Y:S01]  /*8630*/  SHFL.IDX PT, R141, R57, RZ, 0x1c1f ;  /* 0x001c1fff398d7589 */ /* 0x00052200000e0000 */
[----:B------:R-:W-:Y:S02]  /*8640*/  SEL R62, R129, R62, P0 ;  /* 0x0000003e813e7207 */ /* 0x000fe40000000000 */
[----:B------:R-:W-:Y:S02]  /*8650*/  SEL R61, R63, R36, P0 ;  /* 0x000000243f3d7207 */ /* 0x000fe40000000000 */
[----:B------:R-:W-:-:S02]  /*8660*/  SEL R129, R66, R125, P0 ;  /* 0x0000007d42817207 */ /* 0x000fc40000000000 */
[----:B------:R-:W-:Y:S02]  /*8670*/  SEL R84, R155, R164, P0 ;  /* 0x000000a49b547207 */ /* 0x000fe40000000000 */
[----:B------:R-:W-:Y:S02]  /*8680*/  SEL R83, R166, R153, P0 ;  /* 0x00000099a6537207 */ /* 0x000fe40000000000 */
[----:B------:R-:W-:Y:S01]  /*8690*/  SEL R85, R153, R166, P0 ;  /* 0x000000a699557207 */ /* 0x000fe20000000000 */
[----:B0-----:R2:W-:Y:S01]  /*86a0*/  @!P2 ST.E desc[UR46][R148.64], R2 ;  /* 0x000000029400a985 */ /* 0x0015e2000c10192e */
[----:B------:R-:W-:Y:S02]  /*86b0*/  SEL R88, R168, R159, P0 ;  /* 0x0000009fa8587207 */ /* 0x000fe40000000000 */
[----:B------:R-:W-:Y:S01]  /*86c0*/  SEL R92, R159, R168, P0 ;  /* 0x000000a89f5c7207 */ /* 0x000fe20000000000 */
[----:B-1----:R2:W-:Y:S01]  /*86d0*/  @!P1 ST.E desc[UR46][R150.64], R0 ;  /* 0x0000000096009985 */ /* 0x0025e2000c10192e */
        /* <DEDUP_REMOVED lines=11> */
[----:B------:R-:W-:Y:S01]  /*8790*/  SEL R125, R125, R66, P0 ;  /* 0x000000427d7d7207 */ /* 0x000fe20000000000 */
[----:B--234-:R-:W-:Y:S06]  /*87a0*/  @P3 BRA `(.L_x_37) ;  /* 0x0000000800f83947 */ /* 0x01cfec0003800000 */
[----:B------:R-:W-:Y:S01]  /*87b0*/  ULDC UR4, c[0x0][0xac8] ;  /* 0x0002b20000047ab9 */ /* 0x000fe20000000800 */
[C---:B------:R-:W-:Y:S01]  /*87c0*/  VIADD R0, R9.reuse, 0x8 ;  /* 0x0000000809007836 */ /* 0x040fe20000000000 */
[C---:B------:R-:W-:Y:S01]  /*87d0*/  ISETP.GE.AND P1, PT, R9.reuse, UR4, PT ;  /* 0x0000000409007c0c */ /* 0x040fe2000bf26270 */
[C---:B------:R-:W-:Y:S02]  /*87e0*/  VIADD R10, R9.reuse, 0x10 ;  /* 0x00000010090a7836 */ /* 0x040fe40000000000 */
[C---:B------:R-:W-:Y:S01]  /*87f0*/  VIADD R36, R9.reuse, 0x18 ;  /* 0x0000001809247836 */ /* 0x040fe20000000000 */
[----:B------:R-:W-:Y:S01]  /*8800*/  ISETP.GE.AND P4, PT, R0, UR4, PT ;  /* 0x0000000400007c0c */ /* 0x000fe2000bf86270 */
[C---:B------:R-:W-:Y:S01]  /*8810*/  VIADD R44, R9.reuse, 0x20 ;  /* 0x00000020092c7836 */ /* 0x040fe20000000000 */
[----:B------:R-:W-:Y:S01]  /*8820*/  ISETP.GE.AND P5, PT, R10, UR4, PT ;  /* 0x000000040a007c0c */ /* 0x000fe2000bfa6270 */
[C---:B------:R-:W-:Y:S01]  /*8830*/  VIADD R126, R9.reuse, 0x28 ;  /* 0x00000028097e7836 */ /* 0x040fe20000000000 */
[----:B------:R-:W-:Y:S01]  /*8840*/  ISETP.GE.AND P6, PT, R36, UR4, PT ;  /* 0x0000000424007c0c */ /* 0x000fe2000bfc6270 */
[----:B------:R-:W-:-:S03]  /*8850*/  VIADD R130, R9, 0x30 ;  /* 0x0000003009827836 */ /* 0x000fc60000000000 */
[----:B------:R-:W-:Y:S01]  /*8860*/  ISETP.GE.AND P2, PT, R126, UR4, PT ;  /* 0x000000047e007c0c */ /* 0x000fe2000bf46270 */
[----:B------:R-:W-:Y:S01]  /*8870*/  @!P1 IMAD.WIDE R66, R9, 0x4, R140 ;  /* 0x0000000409429825 */ /* 0x000fe200078e028c */
[----:B------:R-:W-:-:S03]  /*8880*/  ISETP.GE.AND P3, PT, R130, UR4, PT ;  /* 0x0000000482007c0c */ /* 0x000fc6000bf66270 */
[----:B------:R-:W-:Y:S01]  /*8890*/  @!P4 LEA.HI R0, R0, R0, RZ, 0x1 ;  /* 0x000000000000c211 */ /* 0x000fe200078f08ff */
[----:B------:R0:W-:Y:S01]  /*88a0*/  @!P1 ST.E.64 desc[UR46][R66.64], R30 ;  /* 0x0000001e42009985 */ /* 0x0001e2000c101b2e */
[----:B------:R-:W-:Y:S02]  /*88b0*/  ISETP.GE.AND P1, PT, R44, UR4, PT ;  /* 0x000000042c007c0c */ /* 0x000fe4000bf26270 */
[----:B------:R-:W-:Y:S02]  /*88c0*/  @!P5 LEA.HI R10, R10, R10, RZ, 0x1 ;  /* 0x0000000a0a0ad211 */ /* 0x000fe400078f08ff */
[----:B------:R-:W-:Y:S02]  /*88d0*/  @!P6 LEA.HI R36, R36, R36, RZ, 0x1 ;  /* 0x000000242424e211 */ /* 0x000fe400078f08ff */
[----:B------:R-:W-:Y:S01]  /*88e0*/  @!P4 LOP3.LUT R65, R0, 0xfffffffe, RZ, 0xc0, !PT ;  /* 0xfffffffe0041c812 */ /* 0x000fe200078ec0ff */
[C---:B------:R-:W-:Y:S01]  /*88f0*/  VIADD R0, R9.reuse, 0x38 ;  /* 0x0000003809007836 */ /* 0x040fe20000000000 */
[----:B------:R-:W-:Y:S01]  /*8900*/  @!P5 LOP3.LUT R143, R10, 0xfffffffe, RZ, 0xc0, !PT ;  /* 0xfffffffe0a8fd812 */ /* 0x000fe200078ec0ff */
[C---:B------:R-:W-:Y:S01]  /*8910*/  VIADD R10, R9.reuse, 0x40 ;  /* 0x00000040090a7836 */ /* 0x040fe20000000000 */
[----:B------:R-:W-:Y:S01]  /*8920*/  @!P6 LOP3.LUT R149, R36, 0xfffffffe, RZ, 0xc0, !PT ;  /* 0xfffffffe2495e812 */ /* 0x000fe200078ec0ff */
[----:B------:R-:W-:Y:S01]  /*8930*/  VIADD R36, R9, 0x48 ;  /* 0x0000004809247836 */ /* 0x000fe20000000000 */
[----:B------:R-:W-:Y:S01]  /*8940*/  @!P2 LEA.HI R126, R126, R126, RZ, 0x1 ;  /* 0x0000007e7e7ea211 */ /* 0x000fe200078f08ff */
[----:B0-----:R-:W-:Y:S01]  /*8950*/  @!P4 IMAD.WIDE R30, R65, 0x4, R140 ;  /* 0x00000004411ec825 */ /* 0x001fe200078e028c */
[----:B------:R-:W-:-:S02]  /*8960*/  @!P1 LEA.HI R44, R44, R44, RZ, 0x1 ;  /* 0x0000002c2c2c9211 */ /* 0x000fc400078f08ff */
[----:B------:R-:W-:Y:S01]  /*8970*/  @!P3 LEA.HI R130, R130, R130, RZ, 0x1 ;  /* 0x000000828282b211 */ /* 0x000fe200078f08ff */
[--C-:B------:R-:W-:Y:S01]  /*8980*/  @!P5 IMAD.WIDE R66, R143, 0x4, R140.reuse ;  /* 0x000000048f42d825 */ /* 0x100fe200078e028c */
[----:B------:R0:W-:Y:S01]  /*8990*/  @!P4 ST.E.64 desc[UR46][R30.64], R28 ;  /* 0x0000001c1e00c985 */ /* 0x0001e2000c101b2e */
[----:B------:R-:W-:Y:S02]  /*89a0*/  @!P1 LOP3.LUT R65, R44, 0xfffffffe, RZ, 0xc0, !PT ;  /* 0xfffffffe2c419812 */ /* 0x000fe400078ec0ff */
[----:B------:R-:W-:Y:S01]  /*89b0*/  @!P6 IMAD.WIDE R148, R149, 0x4, R140 ;  /* 0x000000049594e825 */ /* 0x000fe200078e028c */
[----:B------:R1:W-:Y:S01]  /*89c0*/  @!P5 ST.E.64 desc[UR46][R66.64], R26 ;  /* 0x0000001a4200d985 */ /* 0x0003e2000c101b2e */
[----:B------:R-:W-:Y:S02]  /*89d0*/  ISETP.GE.AND P4, PT, R0, UR4, PT ;  /* 0x0000000400007c0c */ /* 0x000fe4000bf86270 */
[----:B------:R-:W-:Y:S01]  /*89e0*/  ISETP.GE.AND P5, PT, R10, UR4, PT ;  /* 0x000000040a007c0c */ /* 0x000fe2000bfa6270 */
[----:B------:R2:W-:Y:S01]  /*89f0*/  @!P6 ST.E.64 desc[UR46][R148.64], R24 ;  /* 0x000000189400e985 */ /* 0x0005e2000c101b2e */
[----:B------:R-:W-:Y:S01]  /*8a00*/  ISETP.GE.AND P6, PT, R36, UR4, PT ;  /* 0x0000000424007c0c */ /* 0x000fe2000bfc6270 */
[C---:B------:R-:W-:Y:S01]  /*8a10*/  VIADD R44, R9.reuse, 0x58 ;  /* 0x00000058092c7836 */ /* 0x040fe20000000000 */
[----:B0-----:R-:W-:Y:S01]  /*8a20*/  @!P2 LOP3.LUT R29, R126, 0xfffffffe, RZ, 0xc0, !PT ;  /* 0xfffffffe7e1da812 */ /* 0x001fe200078ec0ff */
[----:B------:R-:W-:Y:S01]  /*8a30*/  VIADD R30, R9, 0x50 ;  /* 0x00000050091e7836 */ /* 0x000fe20000000000 */
[----:B------:R-:W-:-:S05]  /*8a40*/  @!P3 LOP3.LUT R31, R130, 0xfffffffe, RZ, 0xc0, !PT ;  /* 0xfffffffe821fb812 */ /* 0x000fca00078ec0ff */
[----:B------:R-:W-:Y:S01]  /*8a50*/  @!P4 LEA.HI R0, R0, R0, RZ, 0x1 ;  /* 0x000000000000c211 */ /* 0x000fe200078f08ff */
[--C-:B-1----:R-:W-:Y:S01]  /*8a60*/  @!P2 IMAD.WIDE R26, R29, 0x4, R140.reuse ;  /* 0x000000041d1aa825 */ /* 0x102fe200078e028c */
[----:B------:R-:W-:Y:S02]  /*8a70*/  @!P5 LEA.HI R10, R10, R10, RZ, 0x1 ;  /* 0x0000000a0a0ad211 */ /* 0x000fe400078f08ff */
[----:B------:R-:W-:Y:S01]  /*8a80*/  @!P6 LEA.HI R36, R36, R36, RZ, 0x1 ;  /* 0x000000242424e211 */ /* 0x000fe200078f08ff */
[----:B--2---:R-:W-:-:S04]  /*8a90*/  @!P1 IMAD.WIDE R24, R65, 0x4, R140 ;  /* 0x0000000441189825 */ /* 0x004fc800078e028c */
[----:B------:R-:W-:Y:S01]  /*8aa0*/  @!P3 IMAD.WIDE R28, R31, 0x4, R140 ;  /* 0x000000041f1cb825 */ /* 0x000fe200078e028c */
[----:B------:R0:W-:Y:S01]  /*8ab0*/  @!P1 ST.E.64 desc[UR46][R24.64], R22 ;  /* 0x0000001618009985 */ /* 0x0001e2000c101b2e */
[----:B------:R-:W-:Y:S02]  /*8ac0*/  @!P4 LOP3.LUT R31, R0, 0xfffffffe, RZ, 0xc0, !PT ;  /* 0xfffffffe001fc812 */ /* 0x000fe400078ec0ff */
[C---:B------:R-:W-:Y:S01]  /*8ad0*/  VIADD R65, R9.reuse, 0x60 ;  /* 0x0000006009417836 */ /* 0x040fe20000000000 */
[----:B------:R1:W-:Y:S01]  /*8ae0*/  @!P2 ST.E.64 desc[UR46][R26.64], R20 ;  /* 0x000000141a00a985 */ /* 0x0003e2000c101b2e */
[----:B------:R-:W-:Y:S01]  /*8af0*/  ISETP.GE.AND P1, PT, R44, UR4, PT ;  /* 0x000000042c007c0c */ /* 0x000fe2000bf26270 */
[----:B------:R-:W-:Y:S02]  /*8b00*/  VIADD R0, R9, 0x68 ;  /* 0x0000006809007836 */ /* 0x000fe40000000000 */
[----:B------:R2:W-:Y:S01]  /*8b10*/  @!P3 ST.E.64 desc[UR46][R28.64], R18 ;  /* 0x000000121c00b985 */ /* 0x0005e2000c101b2e */
[----:B------:R-:W-:-:S02]  /*8b20*/  ISETP.GE.AND P3, PT, R30, UR4, PT ;  /* 0x000000041e007c0c */ /* 0x000fc4000bf66270 */
[----:B------:R-:W-:Y:S02]  /*8b30*/  ISETP.GE.AND P2, PT, R65, UR4, PT ;  /* 0x0000000441007c0c */ /* 0x000fe4000bf46270 */
[----:B0-----:R-:W-:Y:S01]  /*8b40*/  @!P5 LOP3.LUT R23, R10, 0xfffffffe, RZ, 0xc0, !PT ;  /* 0xfffffffe0a17d812 */ /* 0x001fe200078ec0ff */
[C---:B------:R-:W-:Y:S01]  /*8b50*/  VIADD R10, R9.reuse, 0x70 ;  /* 0x00000070090a7836 */ /* 0x040fe20000000000 */
[----:B------:R-:W-:Y:S01]  /*8b60*/  @!P6 LOP3.LUT R25, R36, 0xfffffffe, RZ, 0xc0, !PT ;  /* 0xfffffffe2419e812 */ /* 0x000fe200078ec0ff */
[----:B------:R-:W-:Y:S02]  /*8b70*/  VIADD R24, R9, 0x78 ;  /* 0x0000007809187836 */ /* 0x000fe40000000000 */
[----:B------:R-:W-:Y:S01]  /*8b80*/  @!P1 LEA.HI R44, R44, R44, RZ, 0x1 ;  /* 0x0000002c2c2c9211 */ /* 0x000fe200078f08ff */
[----:B-1----:R-:W-:-:S03]  /*8b90*/  @!P5 IMAD.WIDE R20, R23, 0x4, R140 ;  /* 0x000000041714d825 */ /* 0x002fc600078e028c */
[----:B------:R-:W-:Y:S01]  /*8ba0*/  @!P3 LEA.HI R30, R30, R30, RZ, 0x1 ;  /* 0x0000001e1e1eb211 */ /* 0x000fe200078f08ff */
[----:B--2---:R-:W-:Y:S01]  /*8bb0*/  @!P4 IMAD.WIDE R18, R31, 0x4, R140 ;  /* 0x000000041f12c825 */ /* 0x004fe200078e028c */
[----:B------:R-:W-:-:S03]  /*8bc0*/  @!P2 LEA.HI R65, R65, R65, RZ, 0x1 ;  /* 0x000000414141a211 */ /* 0x000fc600078f08ff */
[----:B------:R-:W-:Y:S01]  /*8bd0*/  @!P6 IMAD.WIDE R22, R25, 0x4, R140 ;  /* 0x000000041916e825 */ /* 0x000fe200078e028c */
[----:B------:R-:W-:Y:S01]  /*8be0*/  @!P3 LOP3.LUT R25, R30, 0xfffffffe, RZ, 0xc0, !PT ;  /* 0xfffffffe1e19b812 */ /* 0x000fe200078ec0ff */
[----:B------:R0:W-:Y:S01]  /*8bf0*/  @!P4 ST.E.64 desc[UR46][R18.64], R16 ;  /* 0x000000101200c985 */ /* 0x0001e2000c101b2e */
[----:B------:R-:W-:-:S03]  /*8c00*/  ISETP.GE.AND P4, PT, R0, UR4, PT ;  /* 0x0000000400007c0c */ /* 0x000fc6000bf86270 */
[----:B------:R1:W-:Y:S01]  /*8c10*/  @!P5 ST.E.64 desc[UR46][R20.64], R14 ;  /* 0x0000000e1400d985 */ /* 0x0003e2000c101b2e */
[----:B------:R-:W-:-:S03]  /*8c20*/  ISETP.GE.AND P5, PT, R10, UR4, PT ;  /* 0x000000040a007c0c */ /* 0x000fc6000bfa6270 */
[----:B------:R2:W-:Y:S01]  /*8c30*/  @!P6 ST.E.64 desc[UR46][R22.64], R34 ;  /* 0x000000221600e985 */ /* 0x0005e2000c101b2e */
[----:B0-----:R-:W-:Y:S02]  /*8c40*/  @!P1 LOP3.LUT R17, R44, 0xfffffffe, RZ, 0xc0, !PT ;  /* 0xfffffffe2c119812 */ /* 0x001fe400078ec0ff */
[----:B------:R-:W-:Y:S01]  /*8c50*/  @!P2 LOP3.LUT R19, R65, 0xfffffffe, RZ, 0xc0, !PT ;  /* 0xfffffffe4113a812 */ /* 0x000fe200078ec0ff */
[----:B-1----:R-:W-:Y:S02]  /*8c60*/  @!P3 IMAD.WIDE R14, R25, 0x4, R140 ;  /* 0x00000004190eb825 */ /* 0x002fe400078e028c */
[----:B------:R-:W-:-:S04]  /*8c70*/  @!P4 LEA.HI R0, R0, R0, RZ, 0x1 ;  /* 0x000000000000c211 */ /* 0x000fc800078f08ff */
[----:B------:R-:W-:Y:S01]  /*8c80*/  @!P5 LEA.HI R10, R10, R10, RZ, 0x1 ;  /* 0x0000000a0a0ad211 */ /* 0x000fe200078f08ff */
[--C-:B------:R-:W-:Y:S01]  /*8c90*/  @!P1 IMAD.WIDE R16, R17, 0x4, R140.reuse ;  /* 0x0000000411109825 */ /* 0x100fe200078e028c */
[----:B------:R0:W-:Y:S01]  /*8ca0*/  @!P3 ST.E.64 desc[UR46][R14.64], R68 ;  /* 0x000000440e00b985 */ /* 0x0001e2000c101b2e */
[----:B------:R-:W-:Y:S02]  /*8cb0*/  ISETP.GE.AND P3, PT, R24, UR4, PT ;  /* 0x0000000418007c0c */ /* 0x000fe4000bf66270 */
[----:B------:R-:W-:Y:S01]  /*8cc0*/  VIADD R20, R9, 0x80 ;  /* 0x0000008009147836 */ /* 0x000fe20000000000 */
[----:B------:R1:W-:Y:S01]  /*8cd0*/  @!P1 ST.E.64 desc[UR46][R16.64], R70 ;  /* 0x0000004610009985 */ /* 0x0003e2000c101b2e */
[----:B------:R-:W-:Y:S01]  /*8ce0*/  @!P2 IMAD.WIDE R18, R19, 0x4, R140 ;  /* 0x000000041312a825 */ /* 0x000fe200078e028c */
[----:B------:R-:W-:Y:S02]  /*8cf0*/  @!P4 LOP3.LUT R21, R0, 0xfffffffe, RZ, 0xc0, !PT ;  /* 0xfffffffe0015c812 */ /* 0x000fe400078ec0ff */
[----:B------:R-:W-:Y:S01]  /*8d00*/  ISETP.GE.AND P6, PT, R20, UR4, PT ;  /* 0x0000000414007c0c */ /* 0x000fe2000bfc6270 */
[C---:B--2---:R-:W-:Y:S01]  /*8d10*/  VIADD R22, R9.reuse, 0x88 ;  /* 0x0000008809167836 */ /* 0x044fe20000000000 */
[----:B------:R2:W-:Y:S01]  /*8d20*/  @!P2 ST.E.64 desc[UR46][R18.64], R74 ;  /* 0x0000004a1200a985 */ /* 0x0005e2000c101b2e */
[----:B------:R-:W-:-:S03]  /*8d30*/  VIADD R0, R9, 0x90 ;  /* 0x0000009009007836 */ /* 0x000fc60000000000 */
[----:B------:R-:W-:Y:S01]  /*8d40*/  @!P3 LEA.HI R24, R24, R24, RZ, 0x1 ;  /* 0x000000181818b211 */ /* 0x000fe200078f08ff */
[--C-:B0-----:R-:W-:Y:S01]  /*8d50*/  @!P4 IMAD.WIDE R14, R21, 0x4, R140.reuse ;  /* 0x00000004150ec825 */ /* 0x101fe200078e028c */
[----:B------:R-:W-:Y:S02]  /*8d60*/  ISETP.GE.AND P1, PT, R22, UR4, PT ;  /* 0x0000000416007c0c */ /* 0x000fe4000bf26270 */
[----:B-1----:R-:W-:Y:S01]  /*8d70*/  @!P5 LOP3.LUT R17, R10, 0xfffffffe, RZ, 0xc0, !PT ;  /* 0xfffffffe0a11d812 */ /* 0x002fe200078ec0ff */
[----:B------:R-:W-:Y:S01]  /*8d80*/  VIADD R10, R9, 0x98 ;  /* 0x00000098090a7836 */ /* 0x000fe20000000000 */
[----:B------:R-:W-:Y:S01]  /*8d90*/  ISETP.GE.AND P2, PT, R0, UR4, PT ;  /* 0x0000000400007c0c */ /* 0x000fe2000bf46270 */
[----:B------:R0:W-:Y:S01]  /*8da0*/  @!P4 ST.E.64 desc[UR46][R14.64], R78 ;  /* 0x0000004e0e00c985 */ /* 0x0001e2000c101b2e */
[----:B------:R-:W-:Y:S01]  /*8db0*/  @!P6 LEA.HI R20, R20, R20, RZ, 0x1 ;  /* 0x000000141414e211 */ /* 0x000fe200078f08ff */
[----:B------:R-:W-:Y:S01]  /*8dc0*/  @!P5 IMAD.WIDE R16, R17, 0x4, R140 ;  /* 0x000000041110d825 */ /* 0x000fe200078e028c */
[----:B--2---:R-:W-:-:S02]  /*8dd0*/  @!P3 LOP3.LUT R19, R24, 0xfffffffe, RZ, 0xc0, !PT ;  /* 0xfffffffe1813b812 */ /* 0x004fc400078ec0ff */
[----:B------:R-:W-:Y:S01]  /*8de0*/  @!P6 LOP3.LUT R21, R20, 0xfffffffe, RZ, 0xc0, !PT ;  /* 0xfffffffe1415e812 */ /* 0x000fe200078ec0ff */
[----:B------:R-:W-:Y:S01]  /*8df0*/  VIADD R24, R9, 0xa0 ;  /* 0x000000a009187836 */ /* 0x000fe20000000000 */
[----:B------:R-:W-:Y:S01]  /*8e00*/  @!P5 ST.E.64 desc[UR46][R16.64], R82 ;  /* 0x000000521000d985 */ /* 0x000fe2000c101b2e */
[--C-:B------:R-:W-:Y:S01]  /*8e10*/  @!P3 IMAD.WIDE R18, R19, 0x4, R140.reuse ;  /* 0x000000041312b825 */ /* 0x100fe200078e028c */
[----:B------:R-:W-:Y:S02]  /*8e20*/  @!P1 LEA.HI R22, R22, R22, RZ, 0x1 ;  /* 0x0000001616169211 */ /* 0x000fe400078f08ff */
[----:B------:R-:W-:Y:S01]  /*8e30*/  ISETP.GE.AND P4, PT, R24, UR4, PT ;  /* 0x0000000418007c0c */ /* 0x000fe2000bf86270 */
[----:B------:R-:W-:Y:S01]  /*8e40*/  @!P6 IMAD.WIDE R20, R21, 0x4, R140 ;  /* 0x000000041514e825 */ /* 0x000fe200078e028c */
[----:B------:R1:W-:Y:S01]  /*8e50*/  @!P3 ST.E.64 desc[UR46][R18.64], R84 ;  /* 0x000000541200b985 */ /* 0x0003e2000c101b2e */
[----:B------:R-:W-:Y:S02]  /*8e60*/  ISETP.GE.AND P3, PT, R10, UR4, PT ;  /* 0x000000040a007c0c */ /* 0x000fe4000bf66270 */
[----:B0-----:R-:W-:Y:S01]  /*8e70*/  @!P1 LOP3.LUT R15, R22, 0xfffffffe, RZ, 0xc0, !PT ;  /* 0xfffffffe160f9812 */ /* 0x001fe200078ec0ff */
[----:B------:R0:W-:Y:S01]  /*8e80*/  @!P6 ST.E.64 desc[UR46][R20.64], R88 ;  /* 0x000000581400e985 */ /* 0x0001e2000c101b2e */
[----:B------:R-:W-:Y:S01]  /*8e90*/  @!P2 LEA.HI R0, R0, R0, RZ, 0x1 ;  /* 0x000000000000a211 */ /* 0x000fe200078f08ff */
[----:B------:R-:W-:-:S02]  /*8ea0*/  VIADD R22, R9, 0xb8 ;  /* 0x000000b809167836 */ /* 0x000fc40000000000 */
[--C-:B------:R-:W-:Y:S01]  /*8eb0*/  @!P1 IMAD.WIDE R14, R15, 0x4, R140.reuse ;  /* 0x000000040f0e9825 */ /* 0x100fe200078e028c */
[----:B------:R-:W-:Y:S02]  /*8ec0*/  @!P2 LOP3.LUT R23, R0, 0xfffffffe, RZ, 0xc0, !PT ;  /* 0xfffffffe0017a812 */ /* 0x000fe400078ec0ff */
[----:B------:R-:W-:Y:S01]  /*8ed0*/  ISETP.GE.AND P5, PT, R22, UR4, PT ;  /* 0x0000000416007c0c */ /* 0x000fe2000bfa6270 */
[C---:B------:R-:W-:Y:S01]  /*8ee0*/  VIADD R0, R9.reuse, 0xa8 ;  /* 0x000000a809007836 */ /* 0x040fe20000000000 */
[----:B------:R2:W-:Y:S01]  /*8ef0*/  @!P1 ST.E.64 desc[UR46][R14.64], R92 ;  /* 0x0000005c0e009985 */ /* 0x0005e2000c101b2e */
[----:B------:R-:W-:Y:S01]  /*8f00*/  @!P3 LEA.HI R10, R10, R10, RZ, 0x1 ;  /* 0x0000000a0a0ab211 */ /* 0x000fe200078f08ff */
[----:B-1----:R-:W-:Y:S01]  /*8f10*/  VIADD R18, R9, 0xb0 ;  /* 0x000000b009127836 */ /* 0x002fe20000000000 */
[----:B------:R-:W-:Y:S01]  /*8f20*/  @!P4 LEA.HI R24, R24, R24, RZ, 0x1 ;  /* 0x000000181818c211 */ /* 0x000fe200078f08ff */
[----:B------:R-:W-:Y:S01]  /*8f30*/  @!P2 IMAD.WIDE R16, R23, 0x4, R140 ;  /* 0x000000041710a825 */ /* 0x000fe200078e028c */
[----:B------:R-:W-:-:S02]  /*8f40*/  ISETP.GE.AND P1, PT, R0, UR4, PT ;  /* 0x0000000400007c0c */ /* 0x000fc4000bf26270 */
[----:B------:R-:W-:Y:S01]  /*8f50*/  @!P3 LOP3.LUT R19, R10, 0xfffffffe, RZ, 0xc0, !PT ;  /* 0xfffffffe0a13b812 */ /* 0x000fe200078ec0ff */
[C---:B0-----:R-:W-:Y:S01]  /*8f60*/  VIADD R20, R9.reuse, 0xc0 ;  /* 0x000000c009147836 */ /* 0x041fe20000000000 */
[----:B------:R-:W-:Y:S01]  /*8f70*/  ISETP.GE.AND P6, PT, R18, UR4, PT ;  /* 0x0000000412007c0c */ /* 0x000fe2000bfc6270 */
[----:B------:R-:W-:Y:S01]  /*8f80*/  VIADD R10, R9, 0xc8 ;  /* 0x000000c8090a7836 */ /* 0x000fe20000000000 */
[----:B------:R0:W-:Y:S01]  /*8f90*/  @!P2 ST.E.64 desc[UR46][R16.64], R94 ;  /* 0x0000005e1000a985 */ /* 0x0001e2000c101b2e */
[----:B------:R-:W-:Y:S01]  /*8fa0*/  @!P5 LEA.HI R22, R22, R22, RZ, 0x1 ;  /* 0x000000161616d211 */ /* 0x000fe200078f08ff */
[----:B--2---:R-:W-:Y:S01]  /*8fb0*/  @!P3 IMAD.WIDE R14, R19, 0x4, R140 ;  /* 0x00000004130eb825 */ /* 0x004fe200078e028c */
[----:B------:R-:W-:Y:S02]  /*8fc0*/  ISETP.GE.AND P2, PT, R20, UR4, PT ;  /* 0x0000000414007c0c */ /* 0x000fe4000bf46270 */
[----:B------:R-:W-:Y:S01]  /*8fd0*/  @!P5 LOP3.LUT R23, R22, 0xfffffffe, RZ, 0xc0, !PT ;  /* 0xfffffffe1617d812 */ /* 0x000fe200078ec0ff */
[----:B------:R-:W-:Y:S01]  /*8fe0*/  VIADD R22, R9, 0xe0 ;  /* 0x000000e009167836 */ /* 0x000fe20000000000 */
[----:B------:R1:W-:Y:S01]  /*8ff0*/  @!P3 ST.E.64 desc[UR46][R14.64], R96 ;  /* 0x000000600e00b985 */ /* 0x0003e2000c101b2e */
[----:B------:R-:W-:-:S02]  /*9000*/  ISETP.GE.AND P3, PT, R10, UR4, PT ;  /* 0x000000040a007c0c */ /* 0x000fc4000bf66270 */
[----:B------:R-:W-:Y:S02]  /*9010*/  @!P1 LEA.HI R0, R0, R0, RZ, 0x1 ;  /* 0x0000000000009211 */ /* 0x000fe400078f08ff */
[----:B0-----:R-:W-:Y:S02]  /*9020*/  @!P4 LOP3.LUT R17, R24, 0xfffffffe, RZ, 0xc0, !PT ;  /* 0xfffffffe1811c812 */ /* 0x001fe400078ec0ff */
[----:B------:R-:W-:Y:S02]  /*9030*/  @!P1 LOP3.LUT R19, R0, 0xfffffffe, RZ, 0xc0, !PT ;  /* 0xfffffffe00139812 */ /* 0x000fe400078ec0ff */
[----:B------:R-:W-:Y:S01]  /*9040*/  @!P6 LEA.HI R0, R18, R18, RZ, 0x1 ;  /* 0x000000121200e211 */ /* 0x000fe200078f08ff */
[--C-:B------:R-:W-:Y:S01]  /*9050*/  @!P4 IMAD.WIDE R16, R17, 0x4, R140.reuse ;  /* 0x000000041110c825 */ /* 0x100fe200078e028c */
[----:B------:R-:W-:Y:S02]  /*9060*/  @!P2 LEA.HI R20, R20, R20, RZ, 0x1 ;  /* 0x000000141414a211 */ /* 0x000fe400078f08ff */
[----:B------:R-:W-:Y:S01]  /*9070*/  @!P6 LOP3.LUT R21, R0, 0xfffffffe, RZ, 0xc0, !PT ;  /* 0xfffffffe0015e812 */ /* 0x000fe200078ec0ff */
[--C-:B------:R-:W-:Y:S01]  /*9080*/  @!P1 IMAD.WIDE R18, R19, 0x4, R140.reuse ;  /* 0x0000000413129825 */ /* 0x100fe200078e028c */
[----:B------:R-:W-:Y:S01]  /*9090*/  @!P3 LEA.HI R10, R10, R10, RZ, 0x1 ;  /* 0x0000000a0a0ab211 */ /* 0x000fe200078f08ff */
[----:B------:R0:W-:Y:S01]  /*90a0*/  @!P4 ST.E.64 desc[UR46][R16.64], R98 ;  /* 0x000000621000c985 */ /* 0x0001e2000c101b2e */
[----:B------:R-:W-:Y:S01]  /*90b0*/  @!P2 LOP3.LUT R25, R20, 0xfffffffe, RZ, 0xc0, !PT ;  /* 0xfffffffe1419a812 */ /* 0x000fe200078ec0ff */
[----:B-1----:R-:W-:-:S02]  /*90c0*/  @!P6 IMAD.WIDE R14, R21, 0x4, R140 ;  /* 0x00000004150ee825 */ /* 0x002fc400078e028c */
[----:B------:R1:W-:Y:S02]  /*90d0*/  @!P1 ST.E.64 desc[UR46][R18.64], R100 ;  /* 0x0000006412009985 */ /* 0x0003e4000c101b2e */
[--C-:B------:R-:W-:Y:S01]  /*90e0*/  @!P5 IMAD.WIDE R20, R23, 0x4, R140.reuse ;  /* 0x000000041714d825 */ /* 0x100fe200078e028c */
[----:B------:R-:W-:Y:S01]  /*90f0*/  @!P3 LOP3.LUT R23, R10, 0xfffffffe, RZ, 0xc0, !PT ;  /* 0xfffffffe0a17b812 */ /* 0x000fe200078ec0ff */
[----:B------:R2:W-:Y:S02]  /*9100*/  @!P6 ST.E.64 desc[UR46][R14.64], R102 ;  /* 0x000000660e00e985 */ /* 0x0005e4000c101b2e */
[C---:B------:R-:W-:Y:S02]  /*9110*/  VIADD R0, R9.reuse, 0xd0 ;  /* 0x000000d009007836 */ /* 0x040fe40000000000 */
[----:B------:R-:W-:Y:S01]  /*9120*/  VIADD R10, R9, 0xd8 ;  /* 0x000000d8090a7836 */ /* 0x000fe20000000000 */
[----:B------:R-:W-:Y:S01]  /*9130*/  @!P5 ST.E.64 desc[UR46][R20.64], R104 ;  /* 0x000000681400d985 */ /* 0x000fe2000c101b2e */
[----:B0-----:R-:W-:Y:S01]  /*9140*/  @!P2 IMAD.WIDE R16, R25, 0x4, R140 ;  /* 0x000000041910a825 */ /* 0x001fe200078e028c */
[----:B------:R-:W-:-:S03]  /*9150*/  ISETP.GE.AND P1, PT, R0, UR4, PT ;  /* 0x0000000400007c0c */ /* 0x000fc6000bf26270 */
[----:B-1----:R-:W-:Y:S01]  /*9160*/  @!P3 IMAD.WIDE R18, R23, 0x4, R140 ;  /* 0x000000041712b825 */ /* 0x002fe200078e028c */
[----:B------:R0:W-:Y:S01]  /*9170*/  @!P2 ST.E.64 desc[UR46][R16.64], R106 ;  /* 0x0000006a1000a985 */ /* 0x0001e2000c101b2e */
[----:B------:R-:W-:Y:S02]  /*9180*/  ISETP.GE.AND P2, PT, R10, UR4, PT ;  /* 0x000000040a007c0c */ /* 0x000fe4000bf46270 */
[C---:B------:R-:W-:Y:S01]  /*9190*/  VIADD R23, R9.reuse, 0xe8 ;  /* 0x000000e809177836 */ /* 0x040fe20000000000 */
[----:B------:R1:W-:Y:S01]  /*91a0*/  @!P3 ST.E.64 desc[UR46][R18.64], R108 ;  /* 0x0000006c1200b985 */ /* 0x0003e2000c101b2e */
[C---:B--2---:R-:W-:Y:S01]  /*91b0*/  VIADD R15, R9.reuse, 0xf8 ;  /* 0x000000f8090f7836 */ /* 0x044fe20000000000 */
[----:B------:R-:W-:Y:S01]  /*91c0*/  ISETP.GE.AND P3, PT, R22, UR4, PT ;  /* 0x0000000416007c0c */ /* 0x000fe2000bf66270 */
[----:B------:R-:W-:Y:S01]  /*91d0*/  VIADD R14, R9, 0xf0 ;  /* 0x000000f0090e7836 */ /* 0x000fe20000000000 */
[----:B------:R-:W-:Y:S02]  /*91e0*/  ISETP.GE.AND P4, PT, R23, UR4, PT ;  /* 0x0000000417007c0c */ /* 0x000fe4000bf86270 */
[----:B------:R-:W-:-:S02]  /*91f0*/  ISETP.GE.AND P6, PT, R15, UR4, PT ;  /* 0x000000040f007c0c */ /* 0x000fc4000bfc6270 */
[----:B------:R-:W-:Y:S02]  /*9200*/  ISETP.GE.AND P5, PT, R14, UR4, PT ;  /* 0x000000040e007c0c */ /* 0x000fe4000bfa6270 */
[----:B------:R-:W-:Y:S02]  /*9210*/  @!P1 LEA.HI R0, R0, R0, RZ, 0x1 ;  /* 0x0000000000009211 */ /* 0x000fe400078f08ff */
[----:B------:R-:W-:-:S03]  /*9220*/  @!P2 LEA.HI R10, R10, R10, RZ, 0x1 ;  /* 0x0000000a0a0aa211 */ /* 0x000fc600078f08ff */
[----:B------:R-:W-:Y:S02]  /*9230*/  @!P3 LEA.HI R22, R22, R22, RZ, 0x1 ;  /* 0x000000161616b211 */ /* 0x000fe400078f08ff */
[----:B------:R-:W-:Y:S02]  /*9240*/  @!P4 LEA.HI R23, R23, R23, RZ, 0x1 ;  /* 0x000000171717c211 */ /* 0x000fe400078f08ff */
[----:B0-----:R-:W-:Y:S02]  /*9250*/  @!P6 LEA.HI R16, R15, R15, RZ, 0x1 ;  /* 0x0000000f0f10e211 */ /* 0x001fe400078f08ff */
[----:B------:R-:W-:Y:S02]  /*9260*/  @!P5 LEA.HI R14, R14, R14, RZ, 0x1 ;  /* 0x0000000e0e0ed211 */ /* 0x000fe400078f08ff */
[----:B------:R-:W-:Y:S02]  /*9270*/  @!P1 LOP3.LUT R15, R0, 0xfffffffe, RZ, 0xc0, !PT ;  /* 0xfffffffe000f9812 */ /* 0x000fe400078ec0ff */
[----:B------:R-:W-:-:S02]  /*9280*/  @!P2 LOP3.LUT R17, R10, 0xfffffffe, RZ, 0xc0, !PT ;  /* 0xfffffffe0a11a812 */ /* 0x000fc400078ec0ff */
[----:B-1----:R-:W-:Y:S02]  /*9290*/  @!P3 LOP3.LUT R19, R22, 0xfffffffe, RZ, 0xc0, !PT ;  /* 0xfffffffe1613b812 */ /* 0x002fe400078ec0ff */
[----:B------:R-:W-:Y:S02]  /*92a0*/  @!P4 LOP3.LUT R21, R23, 0xfffffffe, RZ, 0xc0, !PT ;  /* 0xfffffffe1715c812 */ /* 0x000fe400078ec0ff */
[----:B------:R-:W-:Y:S01]  /*92b0*/  @!P5 LOP3.LUT R23, R14, 0xfffffffe, RZ, 0xc0, !PT ;  /* 0xfffffffe0e17d812 */ /* 0x000fe200078ec0ff */
[----:B------:R-:W-:Y:S01]  /*92c0*/  @!P1 IMAD.WIDE R14, R15, 0x4, R140 ;  /* 0x000000040f0e9825 */ /* 0x000fe200078e028c */
[----:B------:R-:W-:-:S03]  /*92d0*/  @!P6 LOP3.LUT R25, R16, 0xfffffffe, RZ, 0xc0, !PT ;  /* 0xfffffffe1019e812 */ /* 0x000fc600078ec0ff */
[--C-:B------:R-:W-:Y:S01]  /*92e0*/  @!P2 IMAD.WIDE R16, R17, 0x4, R140.reuse ;  /* 0x000000041110a825 */ /* 0x100fe200078e028c */
[----:B------:R0:W-:Y:S03]  /*92f0*/  @!P1 ST.E.64 desc[UR46][R14.64], R110 ;  /* 0x0000006e0e009985 */ /* 0x0001e6000c101b2e */
[--C-:B------:R-:W-:Y:S01]  /*9300*/  @!P3 IMAD.WIDE R18, R19, 0x4, R140.reuse ;  /* 0x000000041312b825 */ /* 0x100fe200078e028c */
[----:B------:R0:W-:Y:S03]  /*9310*/  @!P2 ST.E.64 desc[UR46][R16.64], R112 ;  /* 0x000000701000a985 */ /* 0x0001e6000c101b2e */
[--C-:B------:R-:W-:Y:S01]  /*9320*/  @!P4 IMAD.WIDE R20, R21, 0x4, R140.reuse ;  /* 0x000000041514c825 */ /* 0x100fe200078e028c */
[----:B------:R0:W-:Y:S03]  /*9330*/  @!P3 ST.E.64 desc[UR46][R18.64], R114 ;  /* 0x000000721200b985 */ /* 0x0001e6000c101b2e */
[--C-:B------:R-:W-:Y:S01]  /*9340*/  @!P5 IMAD.WIDE R22, R23, 0x4, R140.reuse ;  /* 0x000000041716d825 */ /* 0x100fe200078e028c */
[----:B------:R0:W-:Y:S03]  /*9350*/  @!P4 ST.E.64 desc[UR46][R20.64], R116 ;  /* 0x000000741400c985 */ /* 0x0001e6000c101b2e */
[----:B------:R-:W-:Y:S01]  /*9360*/  @!P6 IMAD.WIDE R140, R25, 0x4, R140 ;  /* 0x00000004198ce825 */ /* 0x000fe200078e028c */
[----:B------:R0:W-:Y:S04]  /*9370*/  @!P5 ST.E.64 desc[UR46][R22.64], R118 ;  /* 0x000000761600d985 */ /* 0x0001e8000c101b2e */
[----:B------:R0:W-:Y:S02]  /*9380*/  @!P6 ST.E.64 desc[UR46][R140.64], R120 ;  /* 0x000000788c00e985 */ /* 0x0001e4000c101b2e */
.L_x_37:
[----:B------:R-:W-:Y:S05]  /*9390*/  BSYNC B0 ;  /* 0x0000000000007941 */ /* 0x000fea0003800000 */
.L_x_36:
[----:B------:R-:W-:Y:S01]  /*93a0*/  ISETP.GE.AND P1, PT, R8, R11, PT ;  /* 0x0000000b0800720c */ /* 0x000fe20003f26270 */
[----:B0-----:R0:W1:Y:S01]  /*93b0*/  SHFL.IDX PT, R15, R57, 0x1, 0x1c1f ;  /* 0x003c1f00390f7f89 */ /* 0x00106200000e0000 */
[----:B------:R-:W-:Y:S02]  /*93c0*/  SEL R16, R47, R32, P0 ;  /* 0x000000202f107207 */ /* 0x000fe40000000000 */
[----:B------:R-:W-:Y:S01]  /*93d0*/  SEL R18, R32, R47, P0 ;  /* 0x0000002f20127207 */ /* 0x000fe20000000000 */
[----:B------:R0:W2:Y:S01]  /*93e0*/  SHFL.IDX PT, R14, R53, 0x1, 0x1c1f ;  /* 0x003c1f00350e7f89 */ /* 0x0000a200000e0000 */
        /* <DEDUP_REMOVED lines=20> */
[----:B012---:R-:W-:Y:S06]  /*9530*/  @P1 BRA `(.L_x_8) ;  /* 0x0000005c00a41947 */ /* 0x007fec0003800000 */
[C---:B------:R-:W-:Y:S01]  /*9540*/  VIADD R0, R9.reuse, 0x8 ;  /* 0x0000000809007836 */ /* 0x040fe20000000000 */
[----:B------:R-:W-:Y:S01]  /*9550*/  ULDC UR4, c[0x0][0xac8] ;  /* 0x0002b20000047ab9 */ /* 0x000fe20000000800 */
[C---:B------:R-:W-:Y:S01]  /*9560*/  VIADD R8, R9.reuse, 0x10 ;  /* 0x0000001009087836 */ /* 0x040fe20000000000 */
[C---:B------:R-:W-:Y:S01]  /*9570*/  ISETP.GE.AND P3, PT, R9.reuse, UR4, PT ;  /* 0x0000000409007c0c */ /* 0x040fe2000bf66270 */
[C---:B------:R-:W-:Y:S01]  /*9580*/  VIADD R36, R9.reuse, 0x18 ;  /* 0x0000001809247836 */ /* 0x040fe20000000000 */
[----:B------:R-:W-:Y:S01]  /*9590*/  ISETP.GE.AND P4, PT, R0, UR4, PT ;  /* 0x0000000400007c0c */ /* 0x000fe2000bf86270 */
[C---:B------:R-:W-:Y:S01]  /*95a0*/  VIADD R37, R9.reuse, 0x20 ;  /* 0x0000002009257836 */ /* 0x040fe20000000000 */
[----:B------:R-:W-:Y:S01]  /*95b0*/  ISETP.GE.AND P5, PT, R8, UR4, PT ;  /* 0x0000000408007c0c */ /* 0x000fe2000bfa6270 */
[C---:B------:R-:W-:Y:S01]  /*95c0*/  VIADD R38, R9.reuse, 0x28 ;  /* 0x0000002809267836 */ /* 0x040fe20000000000 */
[----:B------:R-:W-:Y:S01]  /*95d0*/  ISETP.GE.AND P0, PT, R36, UR4, PT ;  /* 0x0000000424007c0c */ /* 0x000fe2000bf06270 */
[----:B------:R-:W-:Y:S01]  /*95e0*/  VIADD R40, R9, 0x38 ;  /* 0x0000003809287836 */ /* 0x000fe20000000000 */
[----:B------:R-:W-:Y:S01]  /*95f0*/  ISETP.GE.AND P1, PT, R37, UR4, PT ;  /* 0x0000000425007c0c */ /* 0x000fe2000bf26270 */
[----:B------:R-:W-:Y:S01]  /*9600*/  VIADD R41, R9, 0x40 ;  /* 0x0000004009297836 */ /* 0x000fe20000000000 */
[----:B------:R-:W-:-:S03]  /*9610*/  ISETP.GE.AND P2, PT, R38, UR4, PT ;  /* 0x0000000426007c0c */ /* 0x000fc6000bf46270 */
[C-C-:B------:R-:W-:Y:S02]  /*9620*/  @!P3 IMAD.WIDE R12, R9.reuse, 0x4, R14.reuse ;  /* 0x00000004090cb825 */ /* 0x140fe400078e020e */
[----:B------:R-:W-:Y:S02]  /*9630*/  @!P4 LEA.HI R0, R0, R0, RZ, 0x1 ;  /* 0x000000000000c211 */ /* 0x000fe400078f08ff */
[----:B------:R-:W-:Y:S01]  /*9640*/  @!P5 LEA.HI R8, R8, R8, RZ, 0x1 ;  /* 0x000000080808d211 */ /* 0x000fe200078f08ff */
[----:B------:R0:W-:Y:S01]  /*9650*/  @!P3 ST.E.64 desc[UR46][R12.64], R90 ;  /* 0x0000005a0c00b985 */ /* 0x0001e2000c101b2e */
[----:B------:R-:W-:Y:S02]  /*9660*/  @!P4 LOP3.LUT R31, R0, 0xfffffffe, RZ, 0xc0, !PT ;  /* 0xfffffffe001fc812 */ /* 0x000fe400078ec0ff */
[----:B------:R-:W-:Y:S01]  /*9670*/  @!P5 LOP3.LUT R35, R8, 0xfffffffe, RZ, 0xc0, !PT ;  /* 0xfffffffe0823d812 */ /* 0x000fe200078ec0ff */
[----:B------:R-:W-:Y:S01]  /*9680*/  VIADD R8, R9, 0x30 ;  /* 0x0000003009087836 */ /* 0x000fe20000000000 */
[----:B------:R-:W-:Y:S01]  /*9690*/  @!P0 LEA.HI R36, R36, R36, RZ, 0x1 ;  /* 0x0000002424248211 */ /* 0x000fe200078f08ff */
[----:B------:R-:W-:Y:S01]  /*96a0*/  @!P4 IMAD.WIDE R30, R31, 0x4, R14 ;  /* 0x000000041f1ec825 */ /* 0x000fe200078e020e */
[----:B------:R-:W-:-:S02]  /*96b0*/  @!P1 LEA.HI R0, R37, R37, RZ, 0x1 ;  /* 0x0000002525009211 */ /* 0x000fc400078f08ff */
[----:B------:R-:W-:Y:S01]  /*96c0*/  @!P0 LOP3.LUT R37, R36, 0xfffffffe, RZ, 0xc0, !PT ;  /* 0xfffffffe24258812 */ /* 0x000fe200078ec0ff */
[--C-:B------:R-:W-:Y:S01]  /*96d0*/  @!P5 IMAD.WIDE R34, R35, 0x4, R14.reuse ;  /* 0x000000042322d825 */ /* 0x100fe200078e020e */
[----:B------:R-:W-:Y:S01]  /*96e0*/  ISETP.GE.AND P3, PT, R8, UR4, PT ;  /* 0x0000000408007c0c */ /* 0x000fe2000bf66270 */
[----:B------:R1:W-:Y:S01]  /*96f0*/  @!P4 ST.E.64 desc[UR46][R30.64], R122 ;  /* 0x0000007a1e00c985 */ /* 0x0003e2000c101b2e */
[----:B------:R-:W-:Y:S01]  /*9700*/  @!P1 LOP3.LUT R39, R0, 0xfffffffe, RZ, 0xc0, !PT ;  /* 0xfffffffe00279812 */ /* 0x000fe200078ec0ff */
[----:B0-----:R-:W-:Y:S01]  /*9710*/  @!P0 IMAD.WIDE R12, R37, 0x4, R14 ;  /* 0x00000004250c8825 */ /* 0x001fe200078e020e */
[----:B------:R-:W-:Y:S01]  /*9720*/  ISETP.GE.AND P4, PT, R40, UR4, PT ;  /* 0x0000000428007c0c */ /* 0x000fe2000bf86270 */
[----:B------:R0:W-:Y:S01]  /*9730*/  @!P5 ST.E.64 desc[UR46][R34.64], R80 ;  /* 0x000000502200d985 */ /* 0x0001e2000c101b2e */
[----:B------:R-:W-:Y:S01]  /*9740*/  ISETP.GE.AND P5, PT, R41, UR4, PT ;  /* 0x0000000429007c0c */ /* 0x000fe2000bfa6270 */
[C---:B------:R-:W-:Y:S01]  /*9750*/  VIADD R0, R9.reuse, 0x48 ;  /* 0x0000004809007836 */ /* 0x040fe20000000000 */
[----:B------:R-:W-:Y:S01]  /*9760*/  @!P2 LEA.HI R38, R38, R38, RZ, 0x1 ;  /* 0x000000262626a211 */ /* 0x000fe200078f08ff */
[----:B------:R-:W-:Y:S01]  /*9770*/  VIADD R36, R9, 0x50 ;  /* 0x0000005009247836 */ /* 0x000fe20000000000 */
[----:B------:R2:W-:Y:S02]  /*9780*/  @!P0 ST.E.64 desc[UR46][R12.64], R76 ;  /* 0x0000004c0c008985 */ /* 0x0005e4000c101b2e */
[----:B------:R-:W-:-:S02]  /*9790*/  ISETP.GE.AND P0, PT, R0, UR4, PT ;  /* 0x0000000400007c0c */ /* 0x000fc4000bf06270 */
[----:B------:R-:W-:Y:S01]  /*97a0*/  @!P3 LEA.HI R8, R8, R8, RZ, 0x1 ;  /* 0x000000080808b211 */ /* 0x000fe200078f08ff */
[--C-:B-1----:R-:W-:Y:S02]  /*97b0*/  @!P1 IMAD.WIDE R30, R39, 0x4, R14.reuse ;  /* 0x00000004271e9825 */ /* 0x102fe400078e020e */
[----:B------:R-:W-:Y:S02]  /*97c0*/  @!P4 LEA.HI R40, R40, R40, RZ, 0x1 ;  /* 0x000000282828c211 */ /* 0x000fe400078f08ff */
[----:B0-----:R-:W-:Y:S01]  /*97d0*/  @!P2 LOP3.LUT R35, R38, 0xfffffffe, RZ, 0xc0, !PT ;  /* 0xfffffffe2623a812 */ /* 0x001fe200078ec0ff */
[----:B------:R0:W-:Y:S01]  /*97e0*/  @!P1 ST.E.64 desc[UR46][R30.64], R72 ;  /* 0x000000481e009985 */ /* 0x0001e2000c101b2e */
[----:B------:R-:W-:Y:S01]  /*97f0*/  ISETP.GE.AND P1, PT, R36, UR4, PT ;  /* 0x0000000424007c0c */ /* 0x000fe2000bf26270 */
[----:B------:R-:W-:Y:S01]  /*9800*/  VIADD R38, R9, 0x58 ;  /* 0x0000005809267836 */ /* 0x000fe20000000000 */
[----:B------:R-:W-:Y:S01]  /*9810*/  @!P5 LEA.HI R41, R41, R41, RZ, 0x1 ;  /* 0x000000292929d211 */ /* 0x000fe200078f08ff */
[----:B------:R-:W-:Y:S01]  /*9820*/  @!P2 IMAD.WIDE R34, R35, 0x4, R14 ;  /* 0x000000042322a825 */ /* 0x000fe200078e020e */
[----:B------:R-:W-:-:S02]  /*9830*/  @!P3 LOP3.LUT R37, R8, 0xfffffffe, RZ, 0xc0, !PT ;  /* 0xfffffffe0825b812 */ /* 0x000fc400078ec0ff */
[----:B------:R-:W-:Y:S01]  /*9840*/  @!P4 LOP3.LUT R39, R40, 0xfffffffe, RZ, 0xc0, !PT ;  /* 0xfffffffe2827c812 */ /* 0x000fe200078ec0ff */
[----:B------:R-:W-:Y:S01]  /*9850*/  VIADD R8, R9, 0x60 ;  /* 0x0000006009087836 */ /* 0x000fe20000000000 */
[----:B------:R1:W-:Y:S01]  /*9860*/  @!P2 ST.E.64 desc[UR46][R34.64], R86 ;  /* 0x000000562200a985 */ /* 0x0003e2000c101b2e */
[----:B------:R-:W-:Y:S01]  /*9870*/  ISETP.GE.AND P2, PT, R38, UR4, PT ;  /* 0x0000000426007c0c */ /* 0x000fe2000bf46270 */
[--C-:B--2---:R-:W-:Y:S01]  /*9880*/  @!P3 IMAD.WIDE R12, R37, 0x4, R14.reuse ;  /* 0x00000004250cb825 */ /* 0x104fe200078e020e */
[----:B------:R-:W-:Y:S02]  /*9890*/  @!P0 LEA.HI R0, R0, R0, RZ, 0x1 ;  /* 0x0000000000008211 */ /* 0x000fe400078f08ff */
[----:B------:R-:W-:Y:S01]  /*98a0*/  @!P1 LEA.HI R36, R36, R36, RZ, 0x1 ;  /* 0x0000002424249211 */ /* 0x000fe200078f08ff */
[----:B0-----:R-:W-:Y:S01]  /*98b0*/  @!P4 IMAD.WIDE R30, R39, 0x4, R14 ;  /* 0x00000004271ec825 */ /* 0x001fe200078e020e */
[----:B------:R0:W-:Y:S01]  /*98c0*/  @!P3 ST.E.64 desc[UR46][R12.64], R48 ;  /* 0x000000300c00b985 */ /* 0x0001e2000c101b2e */
[----:B------:R-:W-:-:S02]  /*98d0*/  @!P0 LOP3.LUT R37, R0, 0xfffffffe, RZ, 0xc0, !PT ;  /* 0xfffffffe00258812 */ /* 0x000fc400078ec0ff */
[C---:B------:R-:W-:Y:S01]  /*98e0*/  VIADD R40, R9.reuse, 0x68 ;  /* 0x0000006809287836 */ /* 0x040fe20000000000 */
[----:B------:R-:W-:Y:S01]  /*98f0*/  ISETP.GE.AND P3, PT, R8, UR4, PT ;  /* 0x0000000408007c0c */ /* 0x000fe2000bf66270 */
[----:B------:R2:W-:Y:S01]  /*9900*/  @!P4 ST.E.64 desc[UR46][R30.64], R134 ;  /* 0x000000861e00c985 */ /* 0x0005e2000c101b2e */
[----:B------:R-:W-:Y:S01]  /*9910*/  @!P1 LOP3.LUT R39, R36, 0xfffffffe, RZ, 0xc0, !PT ;  /* 0xfffffffe24279812 */ /* 0x000fe200078ec0ff */
[----:B------:R-:W-:Y:S01]  /*9920*/  VIADD R0, R9, 0x78 ;  /* 0x0000007809007836 */ /* 0x000fe20000000000 */
[----:B-1----:R-:W-:Y:S01]  /*9930*/  @!P5 LOP3.LUT R35, R41, 0xfffffffe, RZ, 0xc0, !PT ;  /* 0xfffffffe2923d812 */ /* 0x002fe200078ec0ff */
[C---:B------:R-:W-:Y:S01]  /*9940*/  VIADD R41, R9.reuse, 0x70 ;  /* 0x0000007009297836 */ /* 0x040fe20000000000 */
[----:B------:R-:W-:Y:S01]  /*9950*/  @!P2 LEA.HI R38, R38, R38, RZ, 0x1 ;  /* 0x000000262626a211 */ /* 0x000fe200078f08ff */
[----:B------:R-:W-:Y:S01]  /*9960*/  VIADD R36, R9, 0x80 ;  /* 0x0000008009247836 */ /* 0x000fe20000000000 */
[----:B------:R-:W-:Y:S01]  /*9970*/  ISETP.GE.AND P6, PT, R0, UR4, PT ;  /* 0x0000000400007c0c */ /* 0x000fe2000bfc6270 */
[----:B------:R-:W-:Y:S01]  /*9980*/  @!P5 IMAD.WIDE R34, R35, 0x4, R14 ;  /* 0x000000042322d825 */ /* 0x000fe200078e020e */
[----:B------:R-:W-:-:S03]  /*9990*/  ISETP.GE.AND P4, PT, R41, UR4, PT ;  /* 0x0000000429007c0c */ /* 0x000fc6000bf86270 */
[--C-:B0-----:R-:W-:Y:S01]  /*99a0*/  @!P0 IMAD.WIDE R12, R37, 0x4, R14.reuse ;  /* 0x00000004250c8825 */ /* 0x101fe200078e020e */
[----:B------:R0:W-:Y:S01]  /*99b0*/  @!P5 ST.E.64 desc[UR46][R34.64], R50 ;  /* 0x000000322200d985 */ /* 0x0001e2000c101b2e */
[----:B------:R-:W-:Y:S02]  /*99c0*/  ISETP.GE.AND P5, PT, R40, UR4, PT ;  /* 0x0000000428007c0c */ /* 0x000fe4000bfa6270 */
[----:B--2---:R-:W-:Y:S01]  /*99d0*/  @!P1 IMAD.WIDE R30, R39, 0x4, R14 ;  /* 0x00000004271e9825 */ /* 0x004fe200078e020e */
[----:B------:R1:W-:Y:S01]  /*99e0*/  @!P0 ST.E.64 desc[UR46][R12.64], R144 ;  /* 0x000000900c008985 */ /* 0x0003e2000c101b2e */
[----:B------:R-:W-:Y:S02]  /*99f0*/  @!P3 LEA.HI R8, R8, R8, RZ, 0x1 ;  /* 0x000000080808b211 */ /* 0x000fe400078f08ff */
[----:B------:R-:W-:Y:S01]  /*9a00*/  @!P6 LEA.HI R0, R0, R0, RZ, 0x1 ;  /* 0x000000000000e211 */ /* 0x000fe200078f08ff */
[----:B------:R2:W-:Y:S01]  /*9a10*/  @!P1 ST.E.64 desc[UR46][R30.64], R146 ;  /* 0x000000921e009985 */ /* 0x0005e2000c101b2e */
[----:B------:R-:W-:-:S02]  /*9a20*/  ISETP.GE.AND P1, PT, R36, UR4, PT ;  /* 0x0000000424007c0c */ /* 0x000fc4000bf26270 */
[----:B------:R-:W-:Y:S01]  /*9a30*/  @!P3 LOP3.LUT R37, R8, 0xfffffffe, RZ, 0xc0, !PT ;  /* 0xfffffffe0825b812 */ /* 0x000fe200078ec0ff */
[----:B------:R-:W-:Y:S01]  /*9a40*/  VIADD R8, R9, 0x90 ;  /* 0x0000009009087836 */ /* 0x000fe20000000000 */
[----:B------:R-:W-:Y:S02]  /*9a50*/  @!P4 LEA.HI R41, R41, R41, RZ, 0x1 ;  /* 0x000000292929c211 */ /* 0x000fe400078f08ff */
[----:B0-----:R-:W-:Y:S01]  /*9a60*/  @!P2 LOP3.LUT R35, R38, 0xfffffffe, RZ, 0xc0, !PT ;  /* 0xfffffffe2623a812 */ /* 0x001fe200078ec0ff */
[----:B------:R-:W-:Y:S01]  /*9a70*/  VIADD R38, R9, 0x88 ;  /* 0x0000008809267836 */ /* 0x000fe20000000000 */
[----:B------:R-:W-:Y:S01]  /*9a80*/  @!P5 LEA.HI R40, R40, R40, RZ, 0x1 ;  /* 0x000000282828d211 */ /* 0x000fe200078f08ff */
[--C-:B-1----:R-:W-:Y:S01]  /*9a90*/  @!P3 IMAD.WIDE R12, R37, 0x4, R14.reuse ;  /* 0x00000004250cb825 */ /* 0x102fe200078e020e */
[----:B------:R-:W-:Y:S02]  /*9aa0*/  @!P6 LOP3.LUT R37, R0, 0xfffffffe, RZ, 0xc0, !PT ;  /* 0xfffffffe0025e812 */ /* 0x000fe400078ec0ff */
[----:B------:R-:W-:Y:S01]  /*9ab0*/  ISETP.GE.AND P0, PT, R38, UR4, PT ;  /* 0x0000000426007c0c */ /* 0x000fe2000bf06270 */
[----:B------:R-:W-:Y:S01]  /*9ac0*/  @!P2 IMAD.WIDE R34, R35, 0x4, R14 ;  /* 0x000000042322a825 */ /* 0x000fe200078e020e */
[----:B------:R-:W-:-:S02]  /*9ad0*/  @!P5 LOP3.LUT R39, R40, 0xfffffffe, RZ, 0xc0, !PT ;  /* 0xfffffffe2827d812 */ /* 0x000fc400078ec0ff */
[----:B------:R-:W-:Y:S01]  /*9ae0*/  @!P1 LEA.HI R36, R36, R36, RZ, 0x1 ;  /* 0x0000002424249211 */ /* 0x000fe200078f08ff */
[----:B------:R-:W-:Y:S01]  /*9af0*/  VIADD R0, R9, 0x98 ;  /* 0x0000009809007836 */ /* 0x000fe20000000000 */
[----:B------:R0:W-:Y:S01]  /*9b00*/  @!P2 ST.E.64 desc[UR46][R34.64], R54 ;  /* 0x000000362200a985 */ /* 0x0001e2000c101b2e */
[----:B--2---:R-:W-:Y:S01]  /*9b10*/  @!P5 IMAD.WIDE R30, R39, 0x4, R14 ;  /* 0x00000004271ed825 */ /* 0x004fe200078e020e */
[----:B------:R-:W-:Y:S02]  /*9b20*/  ISETP.GE.AND P2, PT, R8, UR4, PT ;  /* 0x0000000408007c0c */ /* 0x000fe4000bf46270 */
[----:B------:R1:W-:Y:S01]  /*9b30*/  @!P3 ST.E.64 desc[UR46][R12.64], R4 ;  /* 0x000000040c00b985 */ /* 0x0003e2000c101b2e */
[----:B------:R-:W-:Y:S01]  /*9b40*/  VIADD R39, R9, 0xa0 ;  /* 0x000000a009277836 */ /* 0x000fe20000000000 */
[----:B------:R-:W-:Y:S02]  /*9b50*/  ISETP.GE.AND P3, PT, R0, UR4, PT ;  /* 0x0000000400007c0c */ /* 0x000fe4000bf66270 */
[----:B------:R-:W-:Y:S01]  /*9b60*/  @!P0 LEA.HI R38, R38, R38, RZ, 0x1 ;  /* 0x0000002626268211 */ /* 0x000fe200078f08ff */
[----:B------:R2:W-:Y:S01]  /*9b70*/  @!P5 ST.E.64 desc[UR46][R30.64], R136 ;  /* 0x000000881e00d985 */ /* 0x0005e2000c101b2e */
[----:B0-----:R-:W-:-:S05]  /*9b80*/  @!P4 LOP3.LUT R35, R41, 0xfffffffe, RZ, 0xc0, !PT ;  /* 0xfffffffe2923c812 */ /* 0x001fca00078ec0ff */
[----:B------:R-:W-:Y:S02]  /*9b90*/  @!P2 LEA.HI R8, R8, R8, RZ, 0x1 ;  /* 0x000000080808a211 */ /* 0x000fe400078f08ff */
[----:B-1----:R-:W-:Y:S01]  /*9ba0*/  @!P1 LOP3.LUT R13, R36, 0xfffffffe, RZ, 0xc0, !PT ;  /* 0xfffffffe240d9812 */ /* 0x002fe200078ec0ff */
[--C-:B------:R-:W-:Y:S01]  /*9bb0*/  @!P4 IMAD.WIDE R34, R35, 0x4, R14.reuse ;  /* 0x000000042322c825 */ /* 0x100fe200078e020e */
[----:B------:R-:W-:Y:S02]  /*9bc0*/  @!P3 LEA.HI R0, R0, R0, RZ, 0x1 ;  /* 0x000000000000b211 */ /* 0x000fe400078f08ff */
[----:B--2---:R-:W-:Y:S02]  /*9bd0*/  @!P0 LOP3.LUT R31, R38, 0xfffffffe, RZ, 0xc0, !PT ;  /* 0xfffffffe261f8812 */ /* 0x004fe400078ec0ff */
[----:B------:R0:W-:Y:S01]  /*9be0*/  @!P4 ST.E.64 desc[UR46][R34.64], R6 ;  /* 0x000000062200c985 */ /* 0x0001e2000c101b2e */
[----:B------:R-:W-:Y:S01]  /*9bf0*/  @!P6 IMAD.WIDE R4, R37, 0x4, R14 ;  /* 0x000000042504e825 */ /* 0x000fe200078e020e */
[----:B------:R-:W-:-:S03]  /*9c00*/  ISETP.GE.AND P4, PT, R39, UR4, PT ;  /* 0x0000000427007c0c */ /* 0x000fc6000bf86270 */
[----:B------:R-:W-:Y:S01]  /*9c10*/  VIADD R30, R9, 0xa8 ;  /* 0x000000a8091e7836 */ /* 0x000fe20000000000 */
[----:B------:R1:W-:Y:S04]  /*9c20*/  @!P6 ST.E.64 desc[UR46][R4.64], R58 ;  /* 0x0000003a0400e985 */ /* 0x0003e8000c101b2e */
[----:B------:R-:W-:Y:S01]  /*9c30*/  ISETP.GE.AND P5, PT, R30, UR4, PT ;  /* 0x000000041e007c0c */ /* 0x000fe2000bfa6270 */
[----:B0-----:R-:W-:-:S04]  /*9c40*/  @!P1 IMAD.WIDE R6, R13, 0x4, R14 ;  /* 0x000000040d069825 */ /* 0x001fc800078e020e */
[----:B------:R-:W-:Y:S01]  /*9c50*/  @!P4 LEA.HI R39, R39, R39, RZ, 0x1 ;  /* 0x000000272727c211 */ /* 0x000fe200078f08ff */
[----:B------:R-:W-:Y:S01]  /*9c60*/  VIADD R34, R9, 0xb0 ;  /* 0x000000b009227836 */ /* 0x000fe20000000000 */
[----:B------:R0:W-:Y:S01]  /*9c70*/  @!P1 ST.E.64 desc[UR46][R6.64], R60 ;  /* 0x0000003c06009985 */ /* 0x0001e2000c101b2e */
[--C-:B------:R-:W-:Y:S01]  /*9c80*/  @!P0 IMAD.WIDE R12, R31, 0x4, R14.reuse ;  /* 0x000000041f0c8825 */ /* 0x100fe200078e020e */
[----:B-1----:R-:W-:Y:S02]  /*9c90*/  @!P2 LOP3.LUT R5, R8, 0xfffffffe, RZ, 0xc0, !PT ;  /* 0xfffffffe0805a812 */ /* 0x002fe400078ec0ff */
[----:B------:R-:W-:Y:S01]  /*9ca0*/  ISETP.GE.AND P1, PT, R34, UR4, PT ;  /* 0x0000000422007c0c */ /* 0x000fe2000bf26270 */
[----:B------:R-:W-:Y:S01]  /*9cb0*/  VIADD R35, R9, 0xb8 ;  /* 0x000000b809237836 */ /* 0x000fe20000000000 */
[----:B------:R1:W-:Y:S01]  /*9cc0*/  @!P0 ST.E.64 desc[UR46][R12.64], R62 ;  /* 0x0000003e0c008985 */ /* 0x0003e2000c101b2e */
[----:B------:R-:W-:Y:S01]  /*9cd0*/  @!P5 LEA.HI R30, R30, R30, RZ, 0x1 ;  /* 0x0000001e1e1ed211 */ /* 0x000fe200078f08ff */
[----:B------:R-:W-:-:S02]  /*9ce0*/  @!P2 IMAD.WIDE R4, R5, 0x4, R14 ;  /* 0x000000040504a825 */ /* 0x000fc400078e020e */
[----:B------:R-:W-:Y:S02]  /*9cf0*/  ISETP.GE.AND P0, PT, R35, UR4, PT ;  /* 0x0000000423007c0c */ /* 0x000fe4000bf06270 */
[----:B------:R-:W-:Y:S01]  /*9d00*/  @!P5 LOP3.LUT R31, R30, 0xfffffffe, RZ, 0xc0, !PT ;  /* 0xfffffffe1e1fd812 */ /* 0x000fe200078ec0ff */
[----:B------:R-:W-:Y:S01]  /*9d10*/  VIADD R8, R9, 0xc0 ;  /* 0x000000c009087836 */ /* 0x000fe20000000000 */
[----:B0-----:R-:W-:Y:S01]  /*9d20*/  @!P3 LOP3.LUT R7, R0, 0xfffffffe, RZ, 0xc0, !PT ;  /* 0xfffffffe0007b812 */ /* 0x001fe200078ec0ff */
[----:B------:R0:W-:Y:S02]  /*9d30*/  @!P2 ST.E.64 desc[UR46][R4.64], R128 ;  /* 0x000000800400a985 */ /* 0x0001e4000c101b2e */
[----:B------:R-:W-:Y:S01]  /*9d40*/  @!P1 LEA.HI R34, R34, R34, RZ, 0x1 ;  /* 0x0000002222229211 */ /* 0x000fe200078f08ff */
[--C-:B------:R-:W-:Y:S01]  /*9d50*/  @!P5 IMAD.WIDE R30, R31, 0x4, R14.reuse ;  /* 0x000000041f1ed825 */ /* 0x100fe200078e020e */
[----:B------:R-:W-:Y:S02]  /*9d60*/  ISETP.GE.AND P2, PT, R8, UR4, PT ;  /* 0x0000000408007c0c */ /* 0x000fe4000bf46270 */
[----:B-1----:R-:W-:Y:S01]  /*9d70*/  @!P4 LOP3.LUT R13, R39, 0xfffffffe, RZ, 0xc0, !PT ;  /* 0xfffffffe270dc812 */ /* 0x002fe200078ec0ff */
[----:B------:R-:W-:Y:S01]  /*9d80*/  @!P3 IMAD.WIDE R6, R7, 0x4, R14 ;  /* 0x000000040706b825 */ /* 0x000fe200078e020e */
[----:B------:R-:W-:-:S02]  /*9d90*/  @!P0 LEA.HI R0, R35, R35, RZ, 0x1 ;  /* 0x0000002323008211 */ /* 0x000fc400078f08ff */
[----:B------:R-:W-:Y:S01]  /*9da0*/  @!P1 LOP3.LUT R35, R34, 0xfffffffe, RZ, 0xc0, !PT ;  /* 0xfffffffe22239812 */ /* 0x000fe200078ec0ff */
[--C-:B------:R-:W-:Y:S01]  /*9db0*/  @!P4 IMAD.WIDE R12, R13, 0x4, R14.reuse ;  /* 0x000000040d0cc825 */ /* 0x100fe200078e020e */
[----:B------:R-:W-:Y:S01]  /*9dc0*/  @!P0 LOP3.LUT R37, R0, 0xfffffffe, RZ, 0xc0, !PT ;  /* 0xfffffffe00258812 */ /* 0x000fe200078ec0ff */
[----:B------:R1:W-:Y:S02]  /*9dd0*/  @!P3 ST.E.64 desc[UR46][R6.64], R124 ;  /* 0x0000007c0600b985 */ /* 0x0003e4000c101b2e */
[----:B0-----:R-:W-:Y:S02]  /*9de0*/  @!P1 IMAD.WIDE R4, R35, 0x4, R14 ;  /* 0x0000000423049825 */ /* 0x001fe400078e020e */
[----:B------:R0:W-:Y:S01]  /*9df0*/  @!P4 ST.E.64 desc[UR46][R12.64], R16 ;  /* 0x000000100c00c985 */ /* 0x0001e2000c101b2e */
[----:B------:R-:W-:Y:S01]  /*9e00*/  @!P2 LEA.HI R8, R8, R8, RZ, 0x1 ;  /* 0x000000080808a211 */ /* 0x000fe200078f08ff */
[C---:B------:R-:W-:Y:S02]  /*9e10*/  VIADD R0, R9.reuse, 0xd0 ;  /* 0x000000d009007836 */ /* 0x040fe40000000000 */
[----:B------:R2:W-:Y:S01]  /*9e20*/  @!P5 ST.E.64 desc[UR46][R30.64], R18 ;  /* 0x000000121e00d985 */ /* 0x0005e2000c101b2e */
[----:B------:R-:W-:-:S03]  /*9e30*/  VIADD R34, R9, 0xc8 ;  /* 0x000000c809227836 */ /* 0x000fc60000000000 */
[----:B------:R3:W-:Y:S01]  /*9e40*/  @!P1 ST.E.64 desc[UR46][R4.64], R20 ;  /* 0x0000001404009985 */ /* 0x0007e2000c101b2e */
[----:B------:R-:W-:Y:S01]  /*9e50*/  ISETP.GE.AND P1, PT, R0, UR4, PT ;  /* 0x0000000400007c0c */ /* 0x000fe2000bf26270 */
[----:B-1----:R-:W-:Y:S01]  /*9e60*/  @!P0 IMAD.WIDE R6, R37, 0x4, R14 ;  /* 0x0000000425068825 */ /* 0x002fe200078e020e */
[----:B------:R-:W-:-:S03]  /*9e70*/  ISETP.GE.AND P3, PT, R34, UR4, PT ;  /* 0x0000000422007c0c */ /* 0x000fc6000bf66270 */
[C---:B0-----:R-:W-:Y:S01]  /*9e80*/  VIADD R12, R9.reuse, 0xd8 ;  /* 0x000000d8090c7836 */ /* 0x041fe20000000000 */
[----:B------:R0:W-:Y:S01]  /*9e90*/  @!P0 ST.E.64 desc[UR46][R6.64], R24 ;  /* 0x0000001806008985 */ /* 0x0001e2000c101b2e */
[C---:B------:R-:W-:Y:S01]  /*9ea0*/  VIADD R16, R9.reuse, 0xe0 ;  /* 0x000000e009107836 */ /* 0x040fe20000000000 */
[----:B------:R-:W-:Y:S01]  /*9eb0*/  @!P2 LOP3.LUT R13, R8, 0xfffffffe, RZ, 0xc0, !PT ;  /* 0xfffffffe080da812 */ /* 0x000fe200078ec0ff */
[C---:B--2---:R-:W-:Y:S01]  /*9ec0*/  VIADD R18, R9.reuse, 0xe8 ;  /* 0x000000e809127836 */ /* 0x044fe20000000000 */
[----:B------:R-:W-:Y:S01]  /*9ed0*/  ISETP.GE.AND P0, PT, R12, UR4, PT ;  /* 0x000000040c007c0c */ /* 0x000fe2000bf06270 */
[----:B------:R-:W-:Y:S01]  /*9ee0*/  VIADD R19, R9, 0xf0 ;  /* 0x000000f009137836 */ /* 0x000fe20000000000 */
[----:B------:R-:W-:Y:S01]  /*9ef0*/  ISETP.GE.AND P4, PT, R16, UR4, PT ;  /* 0x0000000410007c0c */ /* 0x000fe2000bf86270 */
[----:B---3--:R-:W-:Y:S01]  /*9f00*/  @!P2 IMAD.WIDE R4, R13, 0x4, R14 ;  /* 0x000000040d04a825 */ /* 0x008fe200078e020e */
[----:B------:R-:W-:Y:S02]  /*9f10*/  ISETP.GE.AND P5, PT, R18, UR4, PT ;  /* 0x0000000412007c0c */ /* 0x000fe4000bfa6270 */
[----:B------:R-:W-:Y:S01]  /*9f20*/  ISETP.GE.AND P6, PT, R19, UR4, PT ;  /* 0x0000000413007c0c */ /* 0x000fe2000bfc6270 */
[----:B------:R-:W-:Y:S01]  /*9f30*/  VIADD R9, R9, 0xf8 ;  /* 0x000000f809097836 */ /* 0x000fe20000000000 */
[----:B------:R-:W-:Y:S01]  /*9f40*/  @!P1 LEA.HI R0, R0, R0, RZ, 0x1 ;  /* 0x0000000000009211 */ /* 0x000fe200078f08ff */
[----:B------:R1:W-:Y:S01]  /*9f50*/  @!P2 ST.E.64 desc[UR46][R4.64], R22 ;  /* 0x000000160400a985 */ /* 0x0003e2000c101b2e */
[----:B------:R-:W-:-:S02]  /*9f60*/  @!P3 LEA.HI R34, R34, R34, RZ, 0x1 ;  /* 0x000000222222b211 */ /* 0x000fc400078f08ff */
[----:B------:R-:W-:Y:S02]  /*9f70*/  @!P1 LOP3.LUT R13, R0, 0xfffffffe, RZ, 0xc0, !PT ;  /* 0xfffffffe000d9812 */ /* 0x000fe400078ec0ff */
[----:B------:R-:W-:Y:S02]  /*9f80*/  @!P0 LEA.HI R0, R12, R12, RZ, 0x1 ;  /* 0x0000000c0c008211 */ /* 0x000fe400078f08ff */
[----:B0-----:R-:W-:Y:S01]  /*9f90*/  @!P3 LOP3.LUT R7, R34, 0xfffffffe, RZ, 0xc0, !PT ;  /* 0xfffffffe2207b812 */ /* 0x001fe200078ec0ff */
[--C-:B------:R-:W-:Y:S01]  /*9fa0*/  @!P1 IMAD.WIDE R12, R13, 0x4, R14.reuse ;  /* 0x000000040d0c9825 */ /* 0x100fe200078e020e */
[----:B------:R-:W-:Y:S02]  /*9fb0*/  @!P4 LEA.HI R16, R16, R16, RZ, 0x1 ;  /* 0x000000101010c211 */ /* 0x000fe400078f08ff */
[----:B------:R-:W-:Y:S01]  /*9fc0*/  @!P0 LOP3.LUT R17, R0, 0xfffffffe, RZ, 0xc0, !PT ;  /* 0xfffffffe00118812 */ /* 0x000fe200078ec0ff */
[----:B------:R-:W-:Y:S01]  /*9fd0*/  @!P3 IMAD.WIDE R6, R7, 0x4, R14 ;  /* 0x000000040706b825 */ /* 0x000fe200078e020e */
[----:B------:R-:W-:-:S02]  /*9fe0*/  @!P5 LEA.HI R18, R18, R18, RZ, 0x1 ;  /* 0x000000121212d211 */ /* 0x000fc400078f08ff */
[----:B------:R-:W-:Y:S02]  /*9ff0*/  @!P6 LEA.HI R0, R19, R19, RZ, 0x1 ;  /* 0x000000131300e211 */ /* 0x000fe400078f08ff */
[----:B------:R-:W-:Y:S01]  /*a000*/  @!P4 LOP3.LUT R19, R16, 0xfffffffe, RZ, 0xc0, !PT ;  /* 0xfffffffe1013c812 */ /* 0x000fe200078ec0ff */
[--C-:B------:R-:W-:Y:S01]  /*a010*/  @!P0 IMAD.WIDE R16, R17, 0x4, R14.reuse ;  /* 0x0000000411108825 */ /* 0x100fe200078e020e */
[----:B------:R-:W-:Y:S01]  /*a020*/  @!P5 LOP3.LUT R21, R18, 0xfffffffe, RZ, 0xc0, !PT ;  /* 0xfffffffe1215d812 */ /* 0x000fe200078ec0ff */
[----:B------:R0:W-:Y:S01]  /*a030*/  @!P3 ST.E.64 desc[UR46][R6.64], R42 ;  /* 0x0000002a0600b985 */ /* 0x0001e2000c101b2e */
[----:B-1----:R-:W-:Y:S01]  /*a040*/  @!P6 LOP3.LUT R23, R0, 0xfffffffe, RZ, 0xc0, !PT ;  /* 0xfffffffe0017e812 */ /* 0x002fe200078ec0ff */
[--C-:B------:R-:W-:Y:S02]  /*a050*/  @!P4 IMAD.WIDE R4, R19, 0x4, R14.reuse ;  /* 0x000000041304c825 */ /* 0x100fe400078e020e */
[----:B------:R1:W-:Y:S02]  /*a060*/  @!P1 ST.E.64 desc[UR46][R12.64], R26 ;  /* 0x0000001a0c009985 */ /* 0x0003e4000c101b2e */
[----:B------:R-:W-:-:S02]  /*a070*/  @!P6 IMAD.WIDE R18, R23, 0x4, R14 ;  /* 0x000000041712e825 */ /* 0x000fc400078e020e */
[----:B------:R1:W-:Y:S01]  /*a080*/  @!P0 ST.E.64 desc[UR46][R16.64], R64 ;  /* 0x0000004010008985 */ /* 0x0003e2000c101b2e */
[----:B------:R-:W-:-:S03]  /*a090*/  ISETP.GE.AND P0, PT, R9, UR4, PT ;  /* 0x0000000409007c0c */ /* 0x000fc6000bf06270 */
[----:B------:R1:W-:Y:S01]  /*a0a0*/  @!P4 ST.E.64 desc[UR46][R4.64], R10 ;  /* 0x0000000a0400c985 */ /* 0x0003e2000c101b2e */
[----:B0-----:R-:W-:-:S05]  /*a0b0*/  @!P5 IMAD.WIDE R6, R21, 0x4, R14 ;  /* 0x000000041506d825 */ /* 0x001fca00078e020e */
[----:B------:R1:W-:Y:S04]  /*a0c0*/  @!P5 ST.E.64 desc[UR46][R6.64], R28 ;  /* 0x0000001c0600d985 */ /* 0x0003e8000c101b2e */
[----:B------:R1:W-:Y:S01]  /*a0d0*/  @!P6 ST.E.64 desc[UR46][R18.64], R32 ;  /* 0x000000201200e985 */ /* 0x0003e2000c101b2e */
[----:B------:R-:W-:Y:S05]  /*a0e0*/  @P0 BRA `(.L_x_8) ;  /* 0x0000005000b80947 */ /* 0x000fea0003800000 */
[----:B------:R-:W-:-:S04]  /*a0f0*/  LEA.HI R9, R9, R9, RZ, 0x1 ;  /* 0x0000000909097211 */ /* 0x000fc800078f08ff */
[----:B------:R-:W-:-:S05]  /*a100*/  LOP3.LUT R9, R9, 0xfffffffe, RZ, 0xc0, !PT ;  /* 0xfffffffe09097812 */ /* 0x000fca00078ec0ff */
[----:B------:R-:W-:-:S05]  /*a110*/  IMAD.WIDE R14, R9, 0x4, R14 ;  /* 0x00000004090e7825 */ /* 0x000fca00078e020e */
[----:B------:R0:W-:Y:S01]  /*a120*/  ST.E.64 desc[UR46][R14.64], R2 ;  /* 0x000000020e007985 */ /* 0x0001e2000c101b2e */
[----:B------:R-:W-:Y:S05]  /*a130*/  BRA `(.L_x_8) ;  /* 0x0000005000a47947 */ /* 0x000fea0003800000 */
.L_x_35:
[----:B------:R-:W0:Y:S02]  /*a140*/  S2R R0, SR_TID.X ;  /* 0x0000000000007919 */ /* 0x000e240000002100 */
[----:B0-----:R-:W-:-:S05]  /*a150*/  VIADD R2, R0, 0xffffff80 ;  /* 0xffffff8000027836 */ /* 0x001fca0000000000 */
[----:B------:R-:W-:-:S13]  /*a160*/  ISETP.GT.AND P0, PT, R2, 0x7f, PT ;  /* 0x0000007f0200780c */ /* 0x000fda0003f04270 */
[----:B------:R-:W-:Y:S05]  /*a170*/  @P0 BRA `(.L_x_8) ;  /* 0x0000005000940947 */ /* 0x000fea0003800000 */
[----:B------:R-:W0:Y:S01]  /*a180*/  S2R R3, SR_CTAID.X ;  /* 0x0000000000037919 */ /* 0x000e220000002500 */
[----:B------:R-:W1:Y:S01]  /*a190*/  LDC R6, c[0x0][0xbe8] ;  /* 0x0002fa00ff067b82 */ /* 0x000e620000000800 */
[----:B------:R-:W-:Y:S01]  /*a1a0*/  ULDC UR4, c[0x0][0xa88] ;  /* 0x0002a20000047ab9 */ /* 0x000fe20000000800 */
[----:B0-----:R-:W-:Y:S02]  /*a1b0*/  IMAD R0, R3, 0x80, R0 ;  /* 0x0000008003007824 */ /* 0x001fe400078e0200 */
[----:B-1----:R-:W-:Y:S02]  /*a1c0*/  IMAD R3, R6, UR4, RZ ;  /* 0x0000000406037c24 */ /* 0x002fe4000f8e02ff */
[----:B------:R-:W-:-:S05]  /*a1d0*/  VIADD R0, R0, 0xffffff80 ;  /* 0xffffff8000007836 */ /* 0x000fca0000000000 */
[----:B------:R-:W-:-:S13]  /*a1e0*/  ISETP.GE.AND P0, PT, R0, R3, PT ;  /* 0x000000030000720c */ /* 0x000fda0003f06270 */
[----:B------:R-:W-:Y:S05]  /*a1f0*/  @P0 BRA `(.L_x_8) ;  /* 0x0000005000740947 */ /* 0x000fea0003800000 */
[----:B------:R-:W-:Y:S01]  /*a200*/  ISETP.NE.AND P0, PT, R6, 0x1, PT ;  /* 0x000000010600780c */ /* 0x000fe20003f05270 */
[----:B------:R-:W0:Y:S01]  /*a210*/  LDC.64 R10, c[0x0][0xbd8] ;  /* 0x0002f600ff0a7b82 */ /* 0x000e220000000a00 */
[----:B------:R-:W-:Y:S01]  /*a220*/  USHF.R.S32.HI UR6, URZ, 0x1f, UR42 ;  /* 0x0000001f3f067899 */ /* 0x000fe2000801142a */
[----:B------:R-:W-:Y:S01]  /*a230*/  IMAD.MOV.U32 R5, RZ, RZ, R0 ;  /* 0x000000ffff057224 */ /* 0x000fe200078e0000 */
[----:B------:R-:W-:Y:S02]  /*a240*/  ULDC.64 UR8, c[0x0][0xbd0] ;  /* 0x0002f40000087ab9 */ /* 0x000fe40000000a00 */
[----:B------:R-:W-:Y:S02]  /*a250*/  UIMAD UR6, UR6, UR8, URZ ;  /* 0x00000008060672a4 */ /* 0x000fe4000f8e023f */
[----:B------:R-:W-:Y:S01]  /*a260*/  UIMAD.WIDE.U32 UR4, UR42, UR8, URZ ;  /* 0x000000082a0472a5 */ /* 0x000fe2000f8e003f */
[----:B------:R-:W1:Y:S01]  /*a270*/  S2UR UR7, SR_CTAID.Y ;  /* 0x00000000000779c3 */ /* 0x000e620000002600 */
[----:B------:R-:W-:-:S04]  /*a280*/  UIMAD UR6, UR42, UR9, UR6 ;  /* 0x000000092a0672a4 */ /* 0x000fc8000f8e0206 */
[----:B------:R-:W-:Y:S02]  /*a290*/  UIADD3 UR6, UR5, UR6, URZ ;  /* 0x0000000605067290 */ /* 0x000fe4000fffe03f */
[----:B------:R-:W-:Y:S01]  /*a2a0*/  IMAD.U32 R3, RZ, RZ, UR5 ;  /* 0x00000005ff037e24 */ /* 0x000fe2000f8e00ff */
[----:B------:R-:W2:Y:S01]  /*a2b0*/  @P0 LDC R7, c[0x0][0xbec] ;  /* 0x0002fb00ff070b82 */ /* 0x000ea20000000800 */
[----:B------:R-:W-:Y:S01]  /*a2c0*/  IMAD.U32 R2, RZ, RZ, UR4 ;  /* 0x00000004ff027e24 */ /* 0x000fe2000f8e00ff */
[----:B------:R-:W-:Y:S01]  /*a2d0*/  ULDC.64 UR4, c[0x0][0xbe0] ;  /* 0x0002f80000047ab9 */ /* 0x000fe20000000a00 */
[----:B------:R-:W-:-:S05]  /*a2e0*/  IMAD.U32 R3, RZ, RZ, UR6 ;  /* 0x00000006ff037e24 */ /* 0x000fca000f8e00ff */
[----:B------:R-:W3:Y:S01]  /*a2f0*/  @P0 LDC R9, c[0x0][0xbf0] ;  /* 0x0002fc00ff090b82 */ /* 0x000ee20000000800 */
[C---:B0-----:R-:W-:Y:S02]  /*a300*/  IMAD R12, R10.reuse, UR38, RZ ;  /* 0x000000260a0c7c24 */ /* 0x041fe4000f8e02ff */
[----:B------:R-:W-:-:S04]  /*a310*/  IMAD.WIDE.U32 R2, R10, UR37, R2 ;  /* 0x000000250a027c25 */ /* 0x000fc8000f8e0002 */
[----:B------:R-:W-:Y:S01]  /*a320*/  IMAD R11, R11, UR37, R12 ;  /* 0x000000250b0b7c24 */ /* 0x000fe2000f8e020c */
[----:B------:R-:W1:Y:S03]  /*a330*/  LDC R8, c[0x0][0xc50] ;  /* 0x00031400ff087b82 */ /* 0x000e660000000800 */
[----:B------:R-:W-:Y:S02]  /*a340*/  IMAD.IADD R3, R11, 0x1, R3 ;  /* 0x000000010b037824 */ /* 0x000fe400078e0203 */
[----:B--2---:R-:W-:-:S04]  /*a350*/  @P0 IMAD.HI.U32 R4, R0, R7, RZ ;  /* 0x0000000700040227 */ /* 0x004fc800078e00ff */
[----:B------:R-:W-:Y:S01]  /*a360*/  IMAD R7, RZ, RZ, -UR42 ;  /* 0x8000002aff077e24 */ /* 0x000fe2000f8e02ff */
[----:B---3--:R-:W-:-:S03]  /*a370*/  @P0 SHF.R.U32.HI R5, RZ, R9, R4 ;  /* 0x00000009ff050219 */ /* 0x008fc60000011604 */
[----:B-1----:R-:W-:Y:S02]  /*a380*/  IMAD R9, R8, R7, UR7 ;  /* 0x0000000708097e24 */ /* 0x002fe4000f8e0207 */
[----:B------:R-:W-:Y:S02]  /*a390*/  IMAD.MOV R7, RZ, RZ, -R5 ;  /* 0x000000ffff077224 */ /* 0x000fe400078e0a05 */
[----:B------:R-:W-:Y:S01]  /*a3a0*/  IMAD.WIDE.U32 R2, R9, UR4, R2 ;  /* 0x0000000409027c25 */ /* 0x000fe2000f8e0002 */
[----:B------:R-:W-:-:S03]  /*a3b0*/  SHF.R.S32.HI R4, RZ, 0x1f, R9 ;  /* 0x0000001fff047819 */ /* 0x000fc60000011409 */
[----:B------:R-:W-:Y:S01]  /*a3c0*/  IMAD R7, R6, R7, R0 ;  /* 0x0000000706077224 */ /* 0x000fe200078e0200 */
[----:B------:R-:W-:Y:S01]  /*a3d0*/  IADD3 R2, P0, R5, R2, RZ ;  /* 0x0000000205027210 */ /* 0x000fe20007f1e0ff */
[----:B------:R-:W-:-:S03]  /*a3e0*/  IMAD R4, R4, UR4, RZ ;  /* 0x0000000404047c24 */ /* 0x000fc6000f8e02ff */
[----:B------:R-:W-:Y:S01]  /*a3f0*/  SHF.R.S32.HI R0, RZ, 0x1f, R7 ;  /* 0x0000001fff007819 */ /* 0x000fe20000011407 */
[----:B------:R-:W-:Y:S01]  /*a400*/  IMAD R4, R9, UR5, R4 ;  /* 0x0000000509047c24 */ /* 0x000fe2000f8e0204 */
[----:B------:R-:W-:Y:S01]  /*a410*/  SHF.R.S32.HI R9, RZ, 0x1f, R5 ;  /* 0x0000001fff097819 */ /* 0x000fe20000011405 */
[----:B------:R-:W-:Y:S02]  /*a420*/  ULDC.64 UR4, c[0x0][0xbc8] ;  /* 0x0002f20000047ab9 */ /* 0x000fe40000000a00 */
[----:B------:R-:W-:Y:S01]  /*a430*/  IMAD R0, R0, UR4, RZ ;  /* 0x0000000400007c24 */ /* 0x000fe2000f8e02ff */
[----:B------:R-:W-:-:S03]  /*a440*/  IADD3.X R3, R9, R3, R4, P0, !PT ;  /* 0x0000000309037210 */ /* 0x000fc600007fe404 */
[C---:B------:R-:W-:Y:S02]  /*a450*/  IMAD R5, R7.reuse, UR5, R0 ;  /* 0x0000000507057c24 */ /* 0x040fe4000f8e0200 */
[----:B------:R-:W-:Y:S01]  /*a460*/  IMAD.WIDE.U32 R2, R7, UR4, R2 ;  /* 0x0000000407027c25 */ /* 0x000fe2000f8e0002 */
[----:B------:R-:W-:-:S03]  /*a470*/  ULDC.64 UR4, c[0x0][0xba8] ;  /* 0x0002ea0000047ab9 */ /* 0x000fc60000000a00 */
[----:B------:R-:W-:Y:S01]  /*a480*/  IMAD.IADD R3, R3, 0x1, R5 ;  /* 0x0000000103037824 */ /* 0x000fe200078e0205 */
[----:B------:R-:W-:-:S04]  /*a490*/  LEA R4, P0, R2, UR4, 0x2 ;  /* 0x0000000402047c11 */ /* 0x000fc8000f8010ff */
[----:B------:R-:W-:Y:S01]  /*a4a0*/  LEA.HI.X R5, R2, UR5, R3, 0x2, P0 ;  /* 0x0000000502057c11 */ /* 0x000fe200080f1403 */
[----:B------:R-:W-:-:S05]  /*a4b0*/  IMAD.MOV.U32 R3, RZ, RZ, -0x800000 ;  /* 0xff800000ff037424 */ /* 0x000fca00078e00ff */
[----:B------:R0:W-:Y:S01]  /*a4c0*/  STG.E desc[UR46][R4.64], R3 ;  /* 0x0000000304007986 */ /* 0x0001e2000c10192e */
[----:B------:R-:W-:Y:S05]  /*a4d0*/  BRA `(.L_x_8) ;  /* 0x0000004c00bc7947 */ /* 0x000fea0003800000 */
.L_x_6:
[----:B------:R-:W-:-:S08]  /*a4e0*/  NOP ;  /* 0x0000000000007918 */ /* 0x000fd00000000000 */
[----:B------:R-:W0:-:S00]  /*a4f0*/  USETMAXREG.DEALLOC.CTAPOOL 0x28 ;  /* 0x00000028000079c8 */ /* 0x000e0000080e0500 */
[----:B0-----:R-:W-:Y:S01]  /*a500*/  LOP3.LUT R22, R0, 0x3, RZ, 0xc0, !PT ;  /* 0x0000000300167812 */ /* 0x001fe200078ec0ff */
[----:B------:R-:W0:Y:S05]  /*a510*/  S2R R24, SR_CTAID.Z ;  /* 0x0000000000187919 */ /* 0x000e2a0000002700 */
[----:B-1----:R-:W1:Y:S01]  /*a520*/  S2UR UR6, SR_CTAID.Y ;  /* 0x00000000000679c3 */ /* 0x002e620000002600 */
[----:B------:R-:W2:Y:S02]  /*a530*/  SHFL.IDX PT, R0, R22, RZ, 0x1f ;  /* 0x00001fff16007589 */ /* 0x000ea400000e0000 */
[----:B--2---:R-:W-:-:S13]  /*a540*/  ISETP.NE.AND P0, PT, R0, RZ, PT ;  /* 0x000000ff0000720c */ /* 0x004fda0003f05270 */
[----:B01----:R-:W-:Y:S05]  /*a550*/  @!P0 BRA `(.L_x_38) ;  /* 0x0000000000288947 */ /* 0x003fea0003800000 */
[----:B------:R-:W-:Y:S01]  /*a560*/  ULDC UR7, c[0x0][0xc50] ;  /* 0x0003140000077ab9 */ /* 0x000fe20000000800 */
[----:B------:R-:W-:Y:S01]  /*a570*/  UMOV UR40, UR6 ;  /* 0x0000000600287c82 */ /* 0x000fe20008000000 */
[----:B------:R-:W-:-:S06]  /*a580*/  UISETP.NE.AND UP0, UPT, UR7, 0x1, UPT ;  /* 0x000000010700788c */ /* 0x000fcc000bf05270 */
[----:B------:R-:W-:-:S13]  /*a590*/  PLOP3.LUT P0, PT, PT, PT, UP0, 0x80, 0x0 ;  /* 0x000000000000781c */ /* 0x000fda0003f0f008 */
[----:B------:R-:W-:Y:S05]  /*a5a0*/  @!P0 BRA `(.L_x_39) ;  /* 0x0000000000308947 */ /* 0x000fea0003800000 */
[----:B------:R-:W-:Y:S01]  /*a5b0*/  ULDC UR4, c[0x0][0xc54] ;  /* 0x0003150000047ab9 */ /* 0x000fe20000000800 */
[----:B------:R-:W-:Y:S01]  /*a5c0*/  ULDC UR40, c[0x0][0xc58] ;  /* 0x0003160000287ab9 */ /* 0x000fe20000000800 */
[----:B------:R-:W-:-:S04]  /*a5d0*/  UIMAD.WIDE.U32 UR4, UR6, UR4, URZ ;  /* 0x00000004060472a5 */ /* 0x000fc8000f8e003f */
[----:B------:R-:W-:Y:S01]  /*a5e0*/  USHF.R.U32.HI UR40, URZ, UR40, UR5 ;  /* 0x000000283f287299 */ /* 0x000fe20008011605 */
[----:B------:R-:W-:Y:S11]  /*a5f0*/  BRA `(.L_x_39) ;  /* 0x00000000001c7947 */ /* 0x000ff60003800000 */
.L_x_38:
[----:B------:R-:W-:Y:S01]  /*a600*/  ULDC UR7, c[0x0][0xc50] ;  /* 0x0003140000077ab9 */ /* 0x000fe20000000800 */
[----:B------:R-:W-:Y:S01]  /*a610*/  UMOV UR40, UR6 ;  /* 0x0000000600287c82 */ /* 0x000fe20008000000 */
[----:B------:R-:W-:-:S11]  /*a620*/  UISETP.NE.AND UP0, UPT, UR7, 0x1, UPT ;  /* 0x000000010700788c */ /* 0x000fd6000bf05270 */
[----:B------:R-:W-:Y:S01]  /*a630*/  @UP0 ULDC UR4, c[0x0][0xc54] ;  /* 0x0003150000040ab9 */ /* 0x000fe20000000800 */
[----:B------:R-:W-:Y:S01]  /*a640*/  @UP0 ULDC UR8, c[0x0][0xc58] ;  /* 0x0003160000080ab9 */ /* 0x000fe20000000800 */
[----:B------:R-:W-:-:S04]  /*a650*/  UIMAD.WIDE.U32 UR4, UR6, UR4, URZ ;  /* 0x00000004060472a5 */ /* 0x000fc8000f8e003f */
[----:B------:R-:W-:-:S12]  /*a660*/  @UP0 USHF.R.U32.HI UR40, URZ, UR8, UR5 ;  /* 0x000000083f280299 */ /* 0x000fd80008011605 */
.L_x_39:
[----:B------:R-:W-:Y:S01]  /*a670*/  ISETP.GE.AND P0, PT, R24, RZ, PT ;  /* 0x000000ff1800720c */ /* 0x000fe20003f06270 */
[----:B------:R-:W-:Y:S01]  /*a680*/  UIADD3 UR4, -UR40, URZ, URZ ;  /* 0x0000003f28047290 */ /* 0x000fe2000fffe13f */
[----:B------:R-:W-:Y:S02]  /*a690*/  IMAD.MOV.U32 R21, RZ, RZ, 0x1 ;  /* 0x00000001ff157424 */ /* 0x000fe400078e00ff */
[----:B------:R-:W-:Y:S01]  /*a6a0*/  IMAD.MOV.U32 R0, RZ, RZ, RZ ;  /* 0x000000ffff007224 */ /* 0x000fe200078e00ff */
[----:B------:R-:W-:Y:S01]  /*a6b0*/  UIMAD UR4, UR7, UR4, UR6 ;  /* 0x00000004070472a4 */ /* 0x000fe2000f8e0206 */
[----:B------:R-:W-:-:S07]  /*a6c0*/  IMAD.MOV.U32 R2, RZ, RZ, 0x1 ;  /* 0x00000001ff027424 */ /* 0x000fce00078e00ff */
[----:B------:R-:W-:Y:S05]  /*a6d0*/  @!P0 BRA `(.L_x_40) ;  /* 0x00000048006c8947 */ /* 0x000fea0003800000 */
[----:B------:R-:W0:Y:S01]  /*a6e0*/  LDC.64 R2, c[0x0][0xa28] ;  /* 0x00028a00ff027b82 */ /* 0x000e220000000a00 */
[----:B------:R-:W-:Y:S01]  /*a6f0*/  ULDC.64 UR6, c[0x0][0x418] ;  /* 0x0001060000067ab9 */ /* 0x000fe20000000a00 */
[----:B------:R-:W-:Y:S01]  /*a700*/  ULDC UR5, c[0x0][0x424] ;  /* 0x0001090000057ab9 */ /* 0x000fe20000000800 */
[----:B------:R-:W-:Y:S01]  /*a710*/  ULDC UR38, c[0x0][0x2f0] ;  /* 0x0000bc0000267ab9 */ /* 0x000fe20000000800 */
[----:B------:R-:W-:Y:S01]  /*a720*/  IMAD.MOV.U32 R16, RZ, RZ, RZ ;  /* 0x000000ffff107224 */ /* 0x000fe200078e00ff */
[----:B0-----:R-:W-:-:S04]  /*a730*/  ISETP.NE.U32.AND P0, PT, R2, RZ, PT ;  /* 0x000000ff0200720c */ /* 0x001fc80003f05070 */
[----:B------:R-:W-:Y:S01]  /*a740*/  ISETP.NE.AND.EX P0, PT, R3, RZ, PT, P0 ;  /* 0x000000ff0300720c */ /* 0x000fe20003f05300 */
[----:B------:R-:W-:-:S12]  /*a750*/  UISETP.NE.U32.AND UP0, UPT, UR6, URZ, UPT ;  /* 0x0000003f0600728c */ /* 0x000fd8000bf05070 */
[----:B------:R-:W0:Y:S01]  /*a760*/  @P0 LDC.64 R2, c[0x0][0xa28] ;  /* 0x00028a00ff020b82 */ /* 0x000e220000000a00 */
[----:B------:R-:W-:-:S04]  /*a770*/  UISETP.NE.AND.EX UP0, UPT, UR7, URZ, UPT, UP0 ;  /* 0x0000003f0700728c */ /* 0x000fc8000bf05300 */
[----:B------:R-:W-:-:S04]  /*a780*/  USEL UR5, UR5, 0x1, UP0 ;  /* 0x0000000105057887 */ /* 0x000fc80008000000 */
[----:B------:R-:W-:Y:S01]  /*a790*/  UIMAD UR38, UR5, UR38, URZ ;  /* 0x00000026052672a4 */ /* 0x000fe2000f8e023f */
[----:B------:R-:W1:Y:S03]  /*a7a0*/  S2R R25, SR_CTAID.X ;  /* 0x0000000000197919 */ /* 0x000e660000002500 */
[----:B------:R-:W-:Y:S02]  /*a7b0*/  UISETP.GE.AND UP0, UPT, UR38, 0x1, UPT ;  /* 0x000000012600788c */ /* 0x000fe4000bf06270 */
[----:B------:R-:W-:Y:S01]  /*a7c0*/  UIADD3 UR5, UR38, 0x7f, URZ ;  /* 0x0000007f26057890 */ /* 0x000fe2000fffe03f */
[----:B0-----:R-:W-:-:S05]  /*a7d0*/  @P0 IMAD.WIDE R2, R24, 0x4, R2 ;  /* 0x0000000418020825 */ /* 0x001fca00078e0202 */
[----:B------:R0:W5:Y:S01]  /*a7e0*/  @P0 LDG.E R16, desc[UR46][R2.64] ;  /* 0x0000002e02100981 */ /* 0x000162000c1e1900 */
[----:B------:R-:W-:Y:S01]  /*a7f0*/  PLOP3.LUT P0, PT, PT, PT, UP0, 0x80, 0x0 ;  /* 0x000000000000781c */ /* 0x000fe20003f0f008 */
[----:B------:R-:W-:Y:S02]  /*a800*/  USHF.R.S32.HI UR6, URZ, 0x1f, UR5 ;  /* 0x0000001f3f067899 */ /* 0x000fe40008011405 */
[----:B------:R-:W-:Y:S02]  /*a810*/  ULOP3.LUT UR44, UR4, 0xffff, URZ, 0xc0, !UPT ;  /* 0x0000ffff042c7892 */ /* 0x000fe4000f8ec03f */
[----:B------:R-:W-:Y:S01]  /*a820*/  ULEA.HI UR6, UR6, UR5, URZ, 0x7 ;  /* 0x0000000506067291 */ /* 0x000fe2000f8f383f */
[----:B------:R-:W-:-:S03]  /*a830*/  UMOV UR37, URZ ;  /* 0x0000003f00257c82 */ /* 0x000fc60008000000 */
[----:B------:R-:W-:-:S04]  /*a840*/  USHF.R.S32.HI UR41, URZ, 0x7, UR6 ;  /* 0x000000073f297899 */ /* 0x000fc80008011406 */
[----:B01----:R-:W-:Y:S08]  /*a850*/  @!P0 BRA `(.L_x_41) ;  /* 0x0000000000848947 */ /* 0x003ff00003800000 */
[----:B------:R-:W-:-:S03]  /*a860*/  USHF.R.U32.HI UR6, URZ, 0x10, UR4 ;  /* 0x000000103f067899 */ /* 0x000fc60008011604 */
[----:B------:R-:W-:Y:S01]  /*a870*/  UMOV UR4, URZ ;  /* 0x0000003f00047c82 */ /* 0x000fe20008000000 */
[----:B------:R-:W-:-:S11]  /*a880*/  UISETP.NE.AND UP0, UPT, UR6, URZ, UPT ;  /* 0x0000003f0600728c */ /* 0x000fd6000bf05270 */
[----:B------:R-:W-:Y:S02]  /*a890*/  @!UP0 ULDC UR6, c[0x0][0x9f0] ;  /* 0x00027c0000068ab9 */ /* 0x000fe40000000800 */
[----:B------:R-:W-:Y:S01]  /*a8a0*/  IABS R0, UR6 ;  /* 0x0000000600007c13 */ /* 0x000fe20008000000 */
[----:B------:R-:W-:Y:S02]  /*a8b0*/  UIADD3 UR7, UR41, -0x1, UR6 ;  /* 0xffffffff29077890 */ /* 0x000fe4000fffe006 */
[----:B------:R-:W-:Y:S02]  /*a8c0*/  IABS R4, UR6 ;  /* 0x0000000600047c13 */ /* 0x000fe40008000000 */
[----:B------:R-:W-:Y:S02]  /*a8d0*/  R2UR UR10, R0 ;  /* 0x00000000000a72ca */ /* 0x000fe400000e0000 */
[----:B------:R-:W-:Y:S01]  /*a8e0*/  IABS R3, UR7 ;  /* 0x0000000700037c13 */ /* 0x000fe20008000000 */
[----:B------:R-:W-:-:S03]  /*a8f0*/  ULOP3.LUT UR7, UR7, UR6, URZ, 0x3c, !UPT ;  /* 0x0000000607077292 */ /* 0x000fc6000f8e3c3f */
[----:B------:R-:W-:-:S07]  /*a900*/  R2UR UR9, R3 ;  /* 0x00000000030972ca */ /* 0x000fce00000e0000 */
        /* <DEDUP_REMOVED lines=18> */
[----:B------:R-:W-:Y:S02]  /*aa30*/  UISETP.NE.AND UP0, UPT, UR6, URZ, UPT ;  /* 0x0000003f0600728c */ /* 0x000fe4000bf05270 */
[----:B------:R-:W-:-:S09]  /*aa40*/  @!UP1 UIADD3 UR5, -UR5, URZ, URZ ;  /* 0x0000003f05059290 */ /* 0x000fd2000fffe13f */
[----:B------:R-:W-:-:S07]  /*aa50*/  @!UP0 ULOP3.LUT UR5, URZ, UR6, URZ, 0x33, !UPT ;  /* 0x000000063f058292 */ /* 0x000fce000f8e333f */
[----:B------:R-:W-:-:S05]  /*aa60*/  UMOV UR37, UR5 ;  /* 0x0000000500257c82 */ /* 0x000fca0008000000 */
.L_x_41:
[----:B------:R-:W-:Y:S02]  /*aa70*/  UIMAD UR45, UR44, UR37, URZ ;  /* 0x000000252c2d72a4 */ /* 0x000fe4000f8e023f */
[----:B------:R-:W-:Y:S02]  /*aa80*/  IMAD.U32 R3, RZ, RZ, UR37 ;  /* 0x00000025ff037e24 */ /* 0x000fe4000f8e00ff */
[----:B------:R-:W-:Y:S02]  /*aa90*/  IMAD.MOV.U32 R2, RZ, RZ, 0x1 ;  /* 0x00000001ff027424 */ /* 0x000fe400078e00ff */
[----:B------:R-:W-:-:S05]  /*aaa0*/  IMAD.U32 R0, RZ, RZ, UR45 ;  /* 0x0000002dff007e24 */ /* 0x000fca000f8e00ff */
[----:B------:R-:W-:-:S04]  /*aab0*/  VIADDMNMX R0, R0, R3, UR41, PT ;  /* 0x0000002900007e46 */ /* 0x000fc8000b800103 */
[----:B------:R-:W-:Y:S01]  /*aac0*/  R2UR UR48, R0 ;  /* 0x00000000003072ca */ /* 0x000fe200000e0000 */
[----:B------:R-:W-:-:S12]  /*aad0*/  IMAD.MOV.U32 R0, RZ, RZ, RZ ;  /* 0x000000ffff007224 */ /* 0x000fd800078e00ff */
[----:B------:R-:W-:-:S06]  /*aae0*/  UISETP.GT.AND UP0, UPT, UR48, UR45, UPT ;  /* 0x0000002d3000728c */ /* 0x000fcc000bf04270 */
[----:B------:R-:W-:-:S13]  /*aaf0*/  PLOP3.LUT P0, PT, PT, PT, UP0, 0x80, 0x0 ;  /* 0x000000000000781c */ /* 0x000fda0003f0f008 */
[----:B------:R-:W-:Y:S05]  /*ab00*/  @!P0 BRA `(.L_x_40) ;  /* 0x0000004400608947 */ /* 0x000fea0003800000 */
[----:B------:R-:W0:Y:S01]  /*ab10*/  S2UR UR4, SR_CgaCtaId ;  /* 0x00000000000479c3 */ /* 0x000e220000008800 */
[----:B------:R-:W-:-:S04]  /*ab20*/  MOV R0, 0x400 ;  /* 0x0000040000007802 */ /* 0x000fc80000000f00 */
[----:B------:R-:W-:-:S13]  /*ab30*/  R2UR UR42, R0 ;  /* 0x00000000002a72ca */ /* 0x000fda00000e0000 */
[----:B0-----:R-:W-:-:S04]  /*ab40*/  ULEA UR42, UR4, UR42, 0x18 ;  /* 0x0000002a042a7291 */ /* 0x001fc8000f8ec03f */
[----:B------:R-:W-:-:S04]  /*ab50*/  UIADD3 UR4, UR42, 0x28400, URZ ;  /* 0x000284002a047890 */ /* 0x000fc8000fffe03f */
[----:B------:R-:W-:-:S06]  /*ab60*/  ULOP3.LUT UP0, URZ, UR4, 0x3ff, URZ, 0xc0, !UPT ;  /* 0x000003ff043f7892 */ /* 0x000fcc000f80c03f */
[----:B------:R-:W-:-:S13]  /*ab70*/  PLOP3.LUT P0, PT, PT, PT, UP0, 0x80, 0x0 ;  /* 0x000000000000781c */ /* 0x000fda0003f0f008 */
[----:B------:R-:W-:Y:S05]  /*ab80*/  @!P0 BRA `(.L_x_42) ;  /* 0x0000000000408947 */ /* 0x000fea0003800000 */
[----:B------:R-:W-:Y:S01]  /*ab90*/  MOV R2, 0x0 ;  /* 0x0000000000027802 */ /* 0x000fe20000000f00 */
[----:B------:R-:W-:Y:S01]  /*aba0*/  ULDC.64 UR4, c[0x4][0xc0] ;  /* 0x0100300000047ab9 */ /* 0x000fe20000000a00 */
[----:B------:R-:W-:Y:S01]  /*abb0*/  ULDC.64 UR6, c[0x4][0xc8] ;  /* 0x0100320000067ab9 */ /* 0x000fe20000000a00 */
[----:B------:R-:W-:Y:S02]  /*abc0*/  IMAD.U32 R4, RZ, RZ, UR4 ;  /* 0x00000004ff047e24 */ /* 0x000fe4000f8e00ff */
[----:B------:R-:W-:Y:S01]  /*abd0*/  IMAD.U32 R5, RZ, RZ, UR5 ;  /* 0x00000005ff057e24 */ /* 0x000fe2000f8e00ff */
[----:B------:R-:W0:Y:S01]  /*abe0*/  LDC.64 R2, c[0x4][R2] ;  /* 0x0100000002027b82 */ /* 0x000e220000000a00 */
[----:B------:R-:W-:Y:S01]  /*abf0*/  ULDC.64 UR4, c[0x4][0x8] ;  /* 0x0100020000047ab9 */ /* 0x000fe20000000a00 */
[----:B------:R-:W-:Y:S02]  /*ac00*/  IMAD.U32 R6, RZ, RZ, UR6 ;  /* 0x00000006ff067e24 */ /* 0x000fe4000f8e00ff */
[----:B------:R-:W-:-:S02]  /*ac10*/  IMAD.U32 R7, RZ, RZ, UR7 ;  /* 0x00000007ff077e24 */ /* 0x000fc4000f8e00ff */
[----:B------:R-:W-:Y:S02]  /*ac20*/  IMAD.U32 R10, RZ, RZ, UR4 ;  /* 0x00000004ff0a7e24 */ /* 0x000fe4000f8e00ff */
[----:B------:R-:W-:Y:S02]  /*ac30*/  IMAD.U32 R11, RZ, RZ, UR5 ;  /* 0x00000005ff0b7e24 */ /* 0x000fe4000f8e00ff */
[----:B------:R-:W-:Y:S02]  /*ac40*/  IMAD.MOV.U32 R8, RZ, RZ, 0x70 ;  /* 0x00000070ff087424 */ /* 0x000fe400078e00ff */
[----:B------:R-:W-:Y:S02]  /*ac50*/  IMAD.MOV.U32 R12, RZ, RZ, 0x1 ;  /* 0x00000001ff0c7424 */ /* 0x000fe400078e00ff */
[----:B------:R-:W-:-:S07]  /*ac60*/  IMAD.MOV.U32 R13, RZ, RZ, RZ ;  /* 0x000000ffff0d7224 */ /* 0x000fce00078e00ff */
[----:B------:R-:W-:-:S07]  /*ac70*/  LEPC R20, `(.L_x_42) ;  /* 0x000000001014794e */ /* 0x000fce0000000000 */
[----:B0----5:R-:W-:Y:S05]  /*ac80*/  CALL.ABS.NOINC R2 ;  /* 0x0000000002007343 */ /* 0x021fea0003c00000 */
.L_x_42:
[----:B------:R-:W-:-:S06]  /*ac90*/  UIADD3 UR4, UR42, 0x10400, URZ ;  /* 0x000104002a047890 */ /* 0x000fcc000fffe03f */
[----:B------:R-:W-:-:S05]  /*aca0*/  IMAD.U32 R17, RZ, RZ, UR4 ;  /* 0x00000004ff117e24 */ /* 0x000fca000f8e00ff */
[----:B------:R-:W-:-:S13]  /*acb0*/  LOP3.LUT P0, RZ, R17, 0x3ff, RZ, 0xc0, !PT ;  /* 0x000003ff11ff7812 */ /* 0x000fda000780c0ff */
        /* <DEDUP_REMOVED lines=17> */
.L_x_43:
        /* <DEDUP_REMOVED lines=20> */
.L_x_44:
        /* <DEDUP_REMOVED lines=18> */
.L_x_45:
[----:B------:R-:W0:Y:S01]  /*b030*/  LDC.64 R2, c[0x0][0x9f8] ;  /* 0x00027e00ff027b82 */ /* 0x000e220000000a00 */
[----:B------:R-:W-:-:S07]  /*b040*/  IMAD.MOV.U32 R36, RZ, RZ, R24 ;  /* 0x000000ffff247224 */ /* 0x000fce00078e0018 */
[----:B------:R-:W1:Y:S01]  /*b050*/  LDC R8, c[0x0][0x430] ;  /* 0x00010c00ff087b82 */ /* 0x000e620000000800 */
[C---:B------:R-:W-:Y:S01]  /*b060*/  IMAD.SHL.U32 R32, R19.reuse, 0x10, RZ ;  /* 0x0000001013207824 */ /* 0x040fe200078e00ff */
[----:B------:R-:W-:Y:S01]  /*b070*/  LOP3.LUT R20, R19, 0x7f, RZ, 0xc0, !PT ;  /* 0x0000007f13147812 */ /* 0x000fe200078ec0ff */
[----:B------:R-:W-:Y:S01]  /*b080*/  IMAD.U32 R10, RZ, RZ, UR48 ;  /* 0x00000030ff0a7e24 */ /* 0x000fe2000f8e00ff */
[----:B------:R-:W-:-:S04]  /*b090*/  LOP3.LUT R23, R23, 0xfffffff7, RZ, 0xc0, !PT ;  /* 0xfffffff717177812 */ /* 0x000fc800078ec0ff */
[----:B------:R-:W2:Y:S01]  /*b0a0*/  LDC R21, c[0x0][0x2f4] ;  /* 0x0000bd00ff157b82 */ /* 0x000ea20000000800 */
[----:B0-----:R-:W-:-:S04]  /*b0b0*/  ISETP.NE.U32.AND P0, PT, R2, RZ, PT ;  /* 0x000000ff0200720c */ /* 0x001fc80003f05070 */
[----:B------:R-:W-:-:S13]  /*b0c0*/  ISETP.NE.AND.EX P0, PT, R3, RZ, PT, P0 ;  /* 0x000000ff0300720c */ /* 0x000fda0003f05300 */
[----:B------:R-:W0:Y:S02]  /*b0d0*/  @P0 LDC.64 R2, c[0x0][0x9f8] ;  /* 0x00027e00ff020b82 */ /* 0x000e240000000a00 */
[----:B0-----:R-:W-:-:S05]  /*b0e0*/  @P0 IMAD.WIDE R2, R24, 0x4, R2 ;  /* 0x0000000418020825 */ /* 0x001fca00078e0202 */
[----:B------:R0:W3:Y:S01]  /*b0f0*/  @P0 LDG.E R36, desc[UR46][R2.64] ;  /* 0x0000002e02240981 */ /* 0x0000e2000c1e1900 */
[----:B-1----:R-:W-:Y:S02]  /*b100*/  ISETP.NE.AND P1, PT, R8, 0x1, PT ;  /* 0x000000010800780c */ /* 0x002fe40003f25270 */
[----:B------:R-:W-:Y:S02]  /*b110*/  LOP3.LUT R32, R32, 0x70, RZ, 0xc0, !PT ;  /* 0x0000007020207812 */ /* 0x000fe400078ec0ff */
[----:B------:R-:W-:Y:S02]  /*b120*/  LEA R10, R10, 0xffffff80, 0x7 ;  /* 0xffffff800a0a7811 */ /* 0x000fe400078e38ff */
[----:B------:R-:W-:-:S04]  /*b130*/  SHF.R.U32.HI R18, RZ, 0x3, R20 ;  /* 0x00000003ff127819 */ /* 0x000fc80000011614 */
[----:B------:R-:W-:-:S03]  /*b140*/  IADD3 R5, R32, R18, R10 ;  /* 0x0000001220057210 */ /* 0x000fc60007ffe00a */
[----:B------:R-:W1:Y:S01]  /*b150*/  @P1 LDC R0, c[0x0][0x434] ;  /* 0x00010d00ff001b82 */ /* 0x000e620000000800 */
[C---:B------:R-:W-:Y:S01]  /*b160*/  ISETP.GE.AND P0, PT, R5.reuse, UR38, PT ;  /* 0x0000002605007c0c */ /* 0x040fe2000bf06270 */
[----:B-----5:R-:W-:Y:S01]  /*b170*/  IMAD.IADD R11, R5, 0x1, R16 ;  /* 0x00000001050b7824 */ /* 0x020fe200078e0210 */
[----:B------:R-:W-:-:S03]  /*b180*/  @P1 LOP3.LUT R23, R23, 0x8, RZ, 0xfc, !PT ;  /* 0x0000000817171812 */ /* 0x000fc600078efcff */
[----:B------:R-:W-:Y:S02]  /*b190*/  IMAD.MOV.U32 R9, RZ, RZ, R11 ;  /* 0x000000ffff097224 */ /* 0x000fe400078e000b */
[----:B0-----:R-:W0:Y:S08]  /*b1a0*/  @P1 LDC R3, c[0x0][0x438] ;  /* 0x00010e00ff031b82 */ /* 0x001e300000000800 */
[----:B------:R-:W4:Y:S08]  /*b1b0*/  @!P0 LDC.64 R6, c[0x0][0x428] ;  /* 0x00010a00ff068b82 */ /* 0x000f300000000a00 */
[----:B------:R-:W2:Y:S01]  /*b1c0*/  @!P0 LDC.64 R4, c[0x0][0x418] ;  /* 0x00010600ff048b82 */ /* 0x000ea20000000a00 */
[----:B-1----:R-:W-:-:S05]  /*b1d0*/  @P1 IMAD.HI.U32 R0, R11, R0, RZ ;  /* 0x000000000b001227 */ /* 0x002fca00078e00ff */
[----:B0-----:R-:W-:-:S04]  /*b1e0*/  @P1 SHF.R.U32.HI R9, RZ, R3, R0 ;  /* 0x00000003ff091219 */ /* 0x001fc80000011600 */
[--C-:B------:R-:W-:Y:S01]  /*b1f0*/  @!P0 SHF.R.S32.HI R3, RZ, 0x1f, R9.reuse ;  /* 0x0000001fff038819 */ /* 0x100fe20000011409 */
[----:B------:R-:W-:Y:S01]  /*b200*/  @!P0 IMAD.MOV.U32 R2, RZ, RZ, R9 ;  /* 0x000000ffff028224 */ /* 0x000fe200078e0009 */
[----:B------:R-:W-:Y:S01]  /*b210*/  UMOV UR4, 0xffffffff ;  /* 0xffffffff00047882 */ /* 0x000fe20000000000 */
[----:B------:R-:W-:Y:S01]  /*b220*/  IMAD.MOV.U32 R35, RZ, RZ, 0x20 ;  /* 0x00000020ff237424 */ /* 0x000fe200078e00ff */
[----:B---3--:R-:W-:Y:S01]  /*b230*/  SHF.R.S32.HI R12, RZ, 0x1f, R36 ;  /* 0x0000001fff0c7819 */ /* 0x008fe20000011424 */
[----:B----4-:R-:W-:-:S04]  /*b240*/  @!P0 IMAD.WIDE.U32 R2, R36, R6, R2 ;  /* 0x0000000624028225 */ /* 0x010fc800078e0002 */
[----:B------:R-:W-:Y:S01]  /*b250*/  @!P0 IMAD R0, R12, R6, RZ ;  /* 0x000000060c008224 */ /* 0x000fe200078e02ff */
[----:B--2---:R-:W-:Y:S01]  /*b260*/  @!P0 LEA R4, P1, R2, R4, 0x2 ;  /* 0x0000000402048211 */ /* 0x004fe200078210ff */
[----:B------:R-:W-:Y:S02]  /*b270*/  STL [R1+0x4], R12 ;  /* 0x0000040c01007387 */ /* 0x000fe40000100800 */
[----:B------:R-:W-:-:S04]  /*b280*/  @!P0 IMAD R7, R36, R7, R0 ;  /* 0x0000000724078224 */ /* 0x000fc800078e0200 */
[----:B------:R-:W-:-:S05]  /*b290*/  @!P0 IMAD.IADD R0, R3, 0x1, R7 ;  /* 0x0000000103008824 */ /* 0x000fca00078e0207 */
[----:B------:R-:W-:Y:S01]  /*b2a0*/  @!P0 LEA.HI.X R5, R2, R5, R0, 0x2, P1 ;  /* 0x0000000502058211 */ /* 0x000fe200008f1400 */
[----:B------:R-:W-:Y:S02]  /*b2b0*/  IMAD.MOV.U32 R0, RZ, RZ, RZ ;  /* 0x000000ffff007224 */ /* 0x000fe400078e00ff */
[----:B------:R-:W-:-:S04]  /*b2c0*/  IMAD.MOV R2, RZ, RZ, -R9 ;  /* 0x000000ffff027224 */ /* 0x000fc800078e0a09 */
[----:B------:R0:W5:Y:S01]  /*b2d0*/  @!P0 LDG.E R0, desc[UR46][R4.64] ;  /* 0x0000002e04008981 */ /* 0x000162000c1e1900 */
[----:B------:R-:W-:Y:S01]  /*b2e0*/  R2P PR, R19, 0x6 ;  /* 0x0000000613007804 */ /* 0x000fe20000000000 */
[----:B------:R-:W-:Y:S01]  /*b2f0*/  IMAD.MOV.U32 R7, RZ, RZ, 0x40 ;  /* 0x00000040ff077424 */ /* 0x000fe200078e00ff */
[----:B------:R-:W-:-:S03]  /*b300*/  SHF.R.U32.HI R3, RZ, 0x5, R20 ;  /* 0x00000005ff037819 */ /* 0x000fc60000011614 */
[----:B------:R-:W-:Y:S01]  /*b310*/  SEL R35, R35, 0xffffffe0, !P1 ;  /* 0xffffffe023237807 */ /* 0x000fe20004800000 */
[----:B0-----:R-:W-:Y:S01]  /*b320*/  IMAD R4, R8, R2, R11 ;  /* 0x0000000208047224 */ /* 0x001fe200078e020b */
[----:B------:R-:W-:Y:S01]  /*b330*/  SEL R5, R7, 0xffffffc0, !P2 ;  /* 0xffffffc007057807 */ /* 0x000fe20005000000 */
[----:B------:R-:W-:-:S04]  /*b340*/  IMAD.SHL.U32 R2, R19, 0x80, RZ ;  /* 0x0000008013027824 */ /* 0x000fc800078e00ff */
[----:B------:R0:W-:Y:S01]  /*b350*/  STL [R1], R5 ;  /* 0x0000000501007387 */ /* 0x0001e20000100800 */
[C---:B------:R-:W-:Y:S02]  /*b360*/  LOP3.LUT R8, R2.reuse, 0x400, RZ, 0xc0, !PT ;  /* 0x0000040002087812 */ /* 0x040fe400078ec0ff */
[----:B------:R-:W-:-:S03]  /*b370*/  LOP3.LUT R6, R2, 0x380, RZ, 0xc0, !PT ;  /* 0x0000038002067812 */ /* 0x000fc600078ec0ff */
[C---:B------:R-:W-:Y:S02]  /*b380*/  IMAD R8, R3.reuse, 0x800, R8 ;  /* 0x0000080003087824 */ /* 0x040fe400078e0208 */
[----:B------:R-:W-:Y:S01]  /*b390*/  IMAD R3, R3, 0x10, R6 ;  /* 0x0000001003037824 */ /* 0x000fe200078e0206 */
[----:B0-----:R-:W-:-:S04]  /*b3a0*/  LOP3.LUT R5, R6, 0x10, R19, 0xf8, !PT ;  /* 0x0000001006057812 */ /* 0x001fc800078ef813 */
[----:B------:R-:W-:Y:S01]  /*b3b0*/  LOP3.LUT R3, R3, R32, RZ, 0x3c, !PT ;  /* 0x0000002003037212 */ /* 0x000fe200078e3cff */
[----:B------:R-:W-:Y:S06]  /*b3c0*/  BRA.DIV UR4, `(.L_x_46) ;  /* 0x0000004204887947 */ /* 0x000fec000b800000 */
.L_x_98:
[----:B------:R-:W-:Y:S01]  /*b3d0*/  ULOP3.LUT UR4, UR36, 0x2, URZ, 0xfc, !UPT ;  /* 0x0000000224047892 */ /* 0x000fe2000f8efc3f */
[----:B------:R-:W-:Y:S01]  /*b3e0*/  LOP3.LUT R5, R5, R32, RZ, 0x3c, !PT ;  /* 0x0000002005057212 */ /* 0x000fe200078e3cff */
[----:B------:R-:W-:Y:S01]  /*b3f0*/  IMAD.U32 R34, RZ, RZ, UR40 ;  /* 0x00000028ff227e24 */ /* 0x000fe2000f8e00ff */
[----:B------:R-:W-:Y:S02]  /*b400*/  LOP3.LUT R6, R3, 0xc00, R2, 0xf8, !PT ;  /* 0x00000c0003067812 */ /* 0x000fe400078ef802 */
[----:B------:R-:W-:Y:S01]  /*b410*/  ISETP.GE.AND P2, PT, R32, R21, PT ;  /* 0x000000152000720c */ /* 0x000fe20003f46270 */
[----:B------:R-:W-:Y:S01]  /*b420*/  IMAD.U32 R2, RZ, RZ, UR4 ;  /* 0x00000004ff027e24 */ /* 0x000fe2000f8e00ff */
[----:B------:R-:W-:Y:S01]  /*b430*/  LOP3.LUT R23, R23, 0xfffffffb, RZ, 0xc0, !PT ;  /* 0xfffffffb17177812 */ /* 0x000fe200078ec0ff */
[----:B------:R-:W-:Y:S01]  /*b440*/  IMAD.IADD R3, R8, 0x1, R5 ;  /* 0x0000000108037824 */ /* 0x000fe200078e0205 */
[----:B------:R0:W-:Y:S01]  /*b450*/  STL [R1+0x8], R6 ;  /* 0x0000080601007387 */ /* 0x0001e20000100800 */
[----:B------:R-:W-:-:S02]  /*b460*/  LOP3.LUT R17, R32, 0x80, RZ, 0xfc, !PT ;  /* 0x0000008020117812 */ /* 0x000fc400078efcff */
[----:B------:R-:W-:Y:S01]  /*b470*/  ISETP.NE.AND P0, PT, R2, 0x3, PT ;  /* 0x000000030200780c */ /* 0x000fe20003f05270 */
[----:B------:R0:W-:Y:S01]  /*b480*/  STL [R1+0xc], R3 ;  /* 0x00000c0301007387 */ /* 0x0001e20000100800 */
[----:B------:R-:W-:Y:S02]  /*b490*/  LOP3.LUT R23, R23, 0xfffffffd, RZ, 0xc0, !PT ;  /* 0xfffffffd17177812 */ /* 0x000fe400078ec0ff */
[----:B------:R-:W-:Y:S02]  /*b4a0*/  ISETP.GE.AND P1, PT, R17, R21, PT ;  /* 0x000000151100720c */ /* 0x000fe40003f26270 */
[----:B------:R-:W-:Y:S02]  /*b4b0*/  @P2 LOP3.LUT R23, R23, 0x2, RZ, 0xfc, !PT ;  /* 0x0000000217172812 */ /* 0x000fe400078efcff */
[----:B------:R-:W-:Y:S02]  /*b4c0*/  SHF.R.U32.HI R5, RZ, 0x3, R19 ;  /* 0x00000003ff057819 */ /* 0x000fe40000011613 */
[----:B------:R-:W-:-:S03]  /*b4d0*/  SHF.R.S32.HI R34, RZ, 0x1f, R34 ;  /* 0x0000001fff227819 */ /* 0x000fc60000011422 */
[----:B------:R-:W-:-:S04]  /*b4e0*/  @P0 LOP3.LUT R23, R23, 0x4, RZ, 0xfc, !PT ;  /* 0x0000000417170812 */ /* 0x000fc800078efcff */
[----:B------:R-:W-:-:S04]  /*b4f0*/  LOP3.LUT R23, R23, 0xfffffffe, RZ, 0xc0, !PT ;  /* 0xfffffffe17177812 */ /* 0x000fc800078ec0ff */
[----:B------:R-:W-:Y:S01]  /*b500*/  @P1 LOP3.LUT R23, R23, 0x1, RZ, 0xfc, !PT ;  /* 0x0000000117171812 */ /* 0x000fe200078efcff */
[----:B0-----:R-:W-:Y:S06]  /*b510*/  @!P0 BRA `(.L_x_47) ;  /* 0x0000000000048947 */ /* 0x001fec0003800000 */
[----:B------:R-:W-:Y:S01]  /*b520*/  BPT.TRAP 0x1 ;  /* 0x000000040000795c */ /* 0x000fe20000300000 */
.L_x_47:
[----:B------:R-:W-:Y:S01]  /*b530*/  IMAD.MOV.U32 R19, RZ, RZ, 0x1 ;  /* 0x00000001ff137424 */ /* 0x000fe200078e00ff */
[----:B------:R-:W-:-:S04]  /*b540*/  SHF.R.S32.HI R8, RZ, 0x1f, R4 ;  /* 0x0000001fff087819 */ /* 0x000fc80000011404 */
[----:B------:R-:W-:-:S04]  /*b550*/  SHF.L.U32 R19, R19, 0x1f, RZ ;  /* 0x0000001f13137819 */ /* 0x000fc800000006ff */
[----:B------:R-:W0:Y:S02]  /*b560*/  SYNCS.PHASECHK.TRANS64.TRYWAIT P0, [UR42+0x38880], R19 ;  /* 0x03888013ff0075a7 */ /* 0x000e24000800016a */
[----:B0-----:R-:W-:Y:S05]  /*b570*/  @!P0 BRA `(.L_x_48) ;  /* 0x00000040003c8947 */ /* 0x001fea0003800000 */
.L_x_99:
[----:B------:R-:W-:Y:S01]  /*b580*/  ULDC.64 UR4, c[0x0][0x328] ;  /* 0x0000ca0000047ab9 */ /* 0x000fe20000000a00 */
[----:B-----5:R-:W-:Y:S01]  /*b590*/  SHF.R.S32.HI R9, RZ, 0x1f, R0 ;  /* 0x0000001fff097819 */ /* 0x020fe20000011400 */
[----:B------:R-:W-:Y:S01]  /*b5a0*/  IMAD R3, R8, UR4, RZ ;  /* 0x0000000408037c24 */ /* 0x000fe2000f8e02ff */
[----:B------:R-:W-:Y:S01]  /*b5b0*/  R2UR UR6, R34 ;  /* 0x00000000220672ca */ /* 0x000fe200000e0000 */
[----:B------:R-:W-:Y:S01]  /*b5c0*/  IMAD.SHL.U32 R37, R20, 0x10, RZ ;  /* 0x0000001014257824 */ /* 0x000fe200078e00ff */
[----:B------:R-:W-:Y:S01]  /*b5d0*/  LOP3.LUT R23, R23, 0xffffff7f, RZ, 0xc0, !PT ;  /* 0xffffff7f17177812 */ /* 0x000fe200078ec0ff */
[C---:B------:R-:W-:Y:S02]  /*b5e0*/  IMAD R7, R4.reuse, UR5, R3 ;  /* 0x0000000504077c24 */ /* 0x040fe4000f8e0203 */
[----:B0-----:R-:W-:Y:S01]  /*b5f0*/  IMAD.WIDE.U32 R2, R4, UR4, RZ ;  /* 0x0000000404027c25 */ /* 0x001fe2000f8e00ff */
[----:B------:R-:W-:-:S03]  /*b600*/  ULDC.64 UR4, c[0x0][0x338] ;  /* 0x0000ce0000047ab9 */ /* 0x000fc60000000a00 */
[----:B------:R-:W-:Y:S02]  /*b610*/  IMAD.IADD R3, R3, 0x1, R7 ;  /* 0x0000000103037824 */ /* 0x000fe400078e0207 */
[----:B------:R-:W-:Y:S02]  /*b620*/  IMAD R7, R9, UR4, RZ ;  /* 0x0000000409077c24 */ /* 0x000fe4000f8e02ff */
[----:B------:R-:W-:-:S04]  /*b630*/  IMAD.WIDE.U32 R2, R0, UR4, R2 ;  /* 0x0000000400027c25 */ /* 0x000fc8000f8e0002 */
[----:B------:R-:W-:Y:S01]  /*b640*/  IMAD R7, R0, UR5, R7 ;  /* 0x0000000500077c24 */ /* 0x000fe2000f8e0207 */
[----:B------:R-:W-:-:S03]  /*b650*/  ULDC.64 UR4, c[0x0][0x330] ;  /* 0x0000cc0000047ab9 */ /* 0x000fc60000000a00 */
[----:B------:R-:W-:Y:S02]  /*b660*/  IMAD.IADD R3, R3, 0x1, R7 ;  /* 0x0000000103037824 */ /* 0x000fe400078e0207 */
[----:B------:R-:W-:Y:S01]  /*b670*/  IMAD.U32 R7, RZ, RZ, UR4 ;  /* 0x00000004ff077e24 */ /* 0x000fe2000f8e00ff */
[----:B------:R-:W-:-:S03]  /*b680*/  UIMAD UR4, UR6, UR4, URZ ;  /* 0x00000004060472a4 */ /* 0x000fc6000f8e023f */
[----:B------:R-:W-:Y:S01]  /*b690*/  IMAD.WIDE.U32 R2, R7, UR40, R2 ;  /* 0x0000002807027c25 */ /* 0x000fe2000f8e0002 */
[----:B------:R-:W-:Y:S01]  /*b6a0*/  ULDC.64 UR6, c[0x0][0x318] ;  /* 0x0000c60000067ab9 */ /* 0x000fe20000000a00 */
[----:B------:R-:W-:Y:S02]  /*b6b0*/  UIMAD UR4, UR40, UR5, UR4 ;  /* 0x00000005280472a4 */ /* 0x000fe4000f8e0204 */
[----:B------:R-:W-:Y:S01]  /*b6c0*/  IMAD.U32 R7, RZ, RZ, UR7 ;  /* 0x00000007ff077e24 */ /* 0x000fe2000f8e00ff */
[----:B------:R-:W-:Y:S01]  /*b6d0*/  IADD3 R6, P0, R2, UR6, RZ ;  /* 0x0000000602067c10 */ /* 0x000fe2000ff1e0ff */
[----:B------:R-:W-:-:S03]  /*b6e0*/  IMAD.SHL.U32 R2, R5, 0x10, RZ ;  /* 0x0000001005027824 */ /* 0x000fc600078e00ff */
[----:B------:R-:W-:Y:S01]  /*b6f0*/  IADD3.X R7, R7, UR4, R3, P0, !PT ;  /* 0x0000000407077c10 */ /* 0x000fe200087fe403 */
[----:B------:R-:W-:Y:S01]  /*b700*/  IMAD.SHL.U32 R3, R5, 0x80, RZ ;  /* 0x0000008005037824 */ /* 0x000fe200078e00ff */
[----:B------:R-:W-:Y:S01]  /*b710*/  IADD3 R5, -R18, UR38, -R10 ;  /* 0x0000002612057c10 */ /* 0x000fe2000fffe90a */
[----:B------:R-:W-:-:S03]  /*b720*/  UMOV UR4, 0xffffffff ;  /* 0xffffffff00047882 */ /* 0x000fc60000000000 */
[----:B------:R-:W-:Y:S02]  /*b730*/  ISETP.GE.AND P0, PT, R5, 0x1, PT ;  /* 0x000000010500780c */ /* 0x000fe40003f06270 */
[----:B------:R-:W-:-:S04]  /*b740*/  LOP3.LUT R3, R32, 0x380, R3, 0xf8, !PT ;  /* 0x0000038020037812 */ /* 0x000fc800078ef803 */
[----:B------:R-:W-:-:S04]  /*b750*/  LOP3.LUT R2, R3, 0x70, R2, 0x78, !PT ;  /* 0x0000007003027812 */ /* 0x000fc800078e7802 */
[----:B------:R-:W-:-:S03]  /*b760*/  LOP3.LUT R37, R2, 0x400, R37, 0xf8, !PT ;  /* 0x0000040002257812 */ /* 0x000fc600078ef825 */
[----:B------:R-:W-:Y:S01]  /*b770*/  @P0 LOP3.LUT R23, R23, 0x80, RZ, 0xfc, !PT ;  /* 0x0000008017170812 */ /* 0x000fe200078efcff */
[----:B------:R-:W-:Y:S06]  /*b780*/  BRA.DIV UR4, `(.L_x_49) ;  /* 0x0000003e04d07947 */ /* 0x000fec000b800000 */
[----:B------:R-:W0:Y:S01]  /*b790*/  SHFL.IDX PT, R14, R6, RZ, 0x181f ;  /* 0x00181fff060e7589 */ /* 0x000e2200000e0000 */
[----:B------:R-:W1:Y:S01]  /*b7a0*/  LDC R11, c[0x0][0x2f4] ;  /* 0x0000bd00ff0b7b82 */ /* 0x000e620000000800 */
[----:B------:R-:W-:Y:S01]  /*b7b0*/  VIADD R22, R37, UR42 ;  /* 0x0000002a25167c36 */ /* 0x000fe20008000000 */
[----:B------:R-:W-:Y:S01]  /*b7c0*/  ISETP.GE.AND P3, PT, R5, 0x11, PT ;  /* 0x000000110500780c */ /* 0x000fe20003f66270 */
[----:B------:R-:W2:Y:S01]  /*b7d0*/  SHFL.IDX PT, R3, R7, RZ, 0x181f ;  /* 0x00181fff07037589 */ /* 0x000ea200000e0000 */
[----:B------:R-:W-:Y:S02]  /*b7e0*/  LOP3.LUT R23, R23, 0xffffffdf, RZ, 0xc0, !PT ;  /* 0xffffffdf17177812 */ /* 0x000fe400078ec0ff */
[C---:B------:R-:W-:Y:S01]  /*b7f0*/  ISETP.GE.AND P6, PT, R5.reuse, 0x71, PT ;  /* 0x000000710500780c */ /* 0x040fe20003fc6270 */
[----:B------:R-:W-:Y:S01]  /*b800*/  SHFL.IDX PT, R10, R7, 0x7, 0x181f ;  /* 0x00f81f00070a7f89 */ /* 0x000fe200000e0000 */
[C---:B------:R-:W-:Y:S02]  /*b810*/  ISETP.GE.AND P5, PT, R5.reuse, 0x31, PT ;  /* 0x000000310500780c */ /* 0x040fe40003fa6270 */
[----:B------:R-:W-:-:S05]  /*b820*/  ISETP.GE.AND P4, PT, R5, 0x41, PT ;  /* 0x000000410500780c */ /* 0x000fca0003f86270 */
[----:B------:R-:W-:Y:S02]  /*b830*/  @P3 LOP3.LUT R23, R23, 0x20, RZ, 0xfc, !PT ;  /* 0x0000002017173812 */ /* 0x000fe400078efcff */
[----:B------:R-:W-:Y:S02]  /*b840*/  ISETP.GE.AND P3, PT, R5, 0x51, PT ;  /* 0x000000510500780c */ /* 0x000fe40003f66270 */
[----:B------:R-:W-:Y:S02]  /*b850*/  LOP3.LUT R23, R23, 0xffffffef, RZ, 0xc0, !PT ;  /* 0xffffffef17177812 */ /* 0x000fe400078ec0ff */
[C---:B0-----:R-:W-:Y:S02]  /*b860*/  IADD3 R2, P0, R32.reuse, R14, RZ ;  /* 0x0000000e20027210 */ /* 0x041fe40007f1e0ff */
[----:B-1----:R-:W-:Y:S01]  /*b870*/  ISETP.GE.AND P1, PT, R32, R11, PT ;  /* 0x0000000b2000720c */ /* 0x002fe20003f26270 */
[----:B------:R-:W0:Y:S02]  /*b880*/  SHFL.IDX PT, R14, R6, 0x1, 0x181f ;  /* 0x00381f00060e7f89 */ /* 0x000e2400000e0000 */
[----:B--2---:R-:W-:Y:S01]  /*b890*/  IMAD.X R3, RZ, RZ, R3, P0 ;  /* 0x000000ffff037224 */ /* 0x004fe200000e0603 */
[----:B------:R-:W-:-:S13]  /*b8a0*/  ISETP.LT.OR P0, PT, R5, 0x1, P1 ;  /* 0x000000010500780c */ /* 0x000fda0000f01670 */
[----:B------:R-:W-:Y:S01]  /*b8b0*/  LDGSTS.E.BYPASS.LTC128B.128 [R22+0x10400], desc[UR46][R2.64], !P0 ;  /* 0x1040000002167fae */ /* 0x000fe2000c101d6e */
[----:B------:R-:W-:-:S04]  /*b8c0*/  ISETP.GE.AND P0, PT, R17, R11, PT ;  /* 0x0000000b1100720c */ /* 0x000fc80003f06270 */
[----:B------:R-:W-:-:S13]  /*b8d0*/  ISETP.LT.OR P2, PT, R5, 0x1, P0 ;  /* 0x000000010500780c */ /* 0x000fda0000741670 */
[----:B------:R1:W-:Y:S04]  /*b8e0*/  LDGSTS.E.BYPASS.LTC128B.128 [R22+0x14400], desc[UR46][R2.64+0x80], !P2 ;  /* 0x1440008002167fae */ /* 0x0003e8000d101d6e */
[----:B-1----:R-:W1:Y:S01]  /*b8f0*/  SHFL.IDX PT, R3, R7, 0x1, 0x181f ;  /* 0x00381f0007037f89 */ /* 0x002e6200000e0000 */
[----:B0-----:R-:W-:-:S03]  /*b900*/  IADD3 R2, P2, R32, R14, RZ ;  /* 0x0000000e20027210 */ /* 0x001fc60007f5e0ff */
[----:B------:R-:W0:Y:S02]  /*b910*/  SHFL.IDX PT, R14, R6, 0x2, 0x181f ;  /* 0x00581f00060e7f89 */ /* 0x000e2400000e0000 */
[----:B-1----:R-:W-:Y:S01]  /*b920*/  IMAD.X R3, RZ, RZ, R3, P2 ;  /* 0x000000ffff037224 */ /* 0x002fe200010e0603 */
[----:B------:R-:W-:-:S13]  /*b930*/  ISETP.LT.OR P2, PT, R5, 0x11, P1 ;  /* 0x000000110500780c */ /* 0x000fda0000f41670 */
[----:B------:R-:W-:Y:S01]  /*b940*/  LDGSTS.E.BYPASS.LTC128B.128 [R22+0x10c00], desc[UR46][R2.64], !P2 ;  /* 0x10c0000002167fae */ /* 0x000fe2000d101d6e */
        /* <DEDUP_REMOVED lines=36> */
[----:B------:R0:W2:Y:S02]  /*bb90*/  SHFL.IDX PT, R14, R6, 0x7, 0x181f ;  /* 0x00f81f00060e7f89 */ /* 0x0000a400000e0000 */
[----:B-1----:R-:W-:Y:S01]  /*bba0*/  IMAD.X R3, RZ, RZ, R3, P2 ;  /* 0x000000ffff037224 */ /* 0x002fe200010e0603 */
[----:B------:R-:W-:-:S13]  /*bbb0*/  ISETP.LT.OR P2, PT, R5, 0x61, P1 ;  /* 0x000000610500780c */ /* 0x000fda0000f41670 */
[----:B------:R0:W-:Y:S01]  /*bbc0*/  LDGSTS.E.BYPASS.LTC128B.128 [R22+0x13400], desc[UR46][R2.64], !P2 ;  /* 0x1340000002167fae */ /* 0x0001e2000d101d6e */
[----:B------:R-:W-:-:S13]  /*bbd0*/  ISETP.LT.OR P2, PT, R5, 0x61, P0 ;  /* 0x000000610500780c */ /* 0x000fda0000741670 */
[----:B------:R0:W-:Y:S01]  /*bbe0*/  LDGSTS.E.BYPASS.LTC128B.128 [R22+0x17400], desc[UR46][R2.64+0x80], !P2 ;  /* 0x1740008002167fae */ /* 0x0001e2000d101d6e */
[----:B------:R-:W-:-:S13]  /*bbf0*/  ISETP.GE.AND P2, PT, R5, 0x21, PT ;  /* 0x000000210500780c */ /* 0x000fda0003f46270 */
[----:B------:R-:W-:Y:S02]  /*bc00*/  @P2 LOP3.LUT R23, R23, 0x10, RZ, 0xfc, !PT ;  /* 0x0000001017172812 */ /* 0x000fe400078efcff */
[----:B------:R-:W-:Y:S02]  /*bc10*/  ISETP.GE.AND P2, PT, R5, 0x61, PT ;  /* 0x000000610500780c */ /* 0x000fe40003f46270 */
[----:B------:R-:W-:-:S04]  /*bc20*/  LOP3.LUT R23, R23, 0xffffffbf, RZ, 0xc0, !PT ;  /* 0xffffffbf17177812 */ /* 0x000fc800078ec0ff */
[----:B0-2---:R-:W-:-:S07]  /*bc30*/  @P6 LOP3.LUT R23, R23, 0x40, RZ, 0xfc, !PT ;  /* 0x0000004017176812 */ /* 0x005fce00078efcff */
.L_x_117:
[C---:B------:R-:W-:Y:S02]  /*bc40*/  ISETP.LT.OR P1, PT, R5.reuse, 0x71, P1 ;  /* 0x000000710500780c */ /* 0x040fe40000f21670 */
[----:B------:R-:W-:Y:S02]  /*bc50*/  ISETP.LT.OR P0, PT, R5, 0x71, P0 ;  /* 0x000000710500780c */ /* 0x000fe40000701670 */
[----:B------:R-:W-:-:S05]  /*bc60*/  IADD3 R2, P6, R32, R14, RZ ;  /* 0x0000000e20027210 */ /* 0x000fca0007fde0ff */
[----:B------:R-:W-:-:S05]  /*bc70*/  IMAD.X R3, RZ, RZ, R10, P6 ;  /* 0x000000ffff037224 */ /* 0x000fca00030e060a */
[----:B------:R-:W-:Y:S01]  /*bc80*/  @!PT LDS RZ, [RZ] ;  /* 0x00000000fffff984 */ /* 0x000fe20000000800 */
[----:B------:R-:W-:Y:S01]  /*bc90*/  @!PT LDS RZ, [RZ] ;  /* 0x00000000fffff984 */ /* 0x000fe20000000800 */
[----:B------:R-:W-:Y:S01]  /*bca0*/  @!PT LDS RZ, [RZ] ;  /* 0x00000000fffff984 */ /* 0x000fe20000000800 */
[----:B------:R0:W-:Y:S04]  /*bcb0*/  LDGSTS.E.BYPASS.LTC128B.128 [R22+0x13c00], desc[UR46][R2.64], !P1 ;  /* 0x13c0000002167fae */ /* 0x0001e8000c901d6e */
[----:B------:R0:W-:Y:S01]  /*bcc0*/  LDGSTS.E.BYPASS.LTC128B.128 [R22+0x17c00], desc[UR46][R2.64+0x80], !P0 ;  /* 0x17c0008002167fae */ /* 0x0001e2000c101d6e */
[----:B------:R-:W-:Y:S01]  /*bcd0*/  NOP ;  /* 0x0000000000007918 */ /* 0x000fe20000000000 */
[----:B------:R-:W-:Y:S02]  /*bce0*/  SYNCS.ARRIVE.TRANS64.RED.A0T1 RZ, [UR42+0x38870], RZ ;  /* 0x038870ffffff79a7 */ /* 0x000fe4000820042a */
[----:B------:R-:W-:Y:S01]  /*bcf0*/  ARRIVES.LDGSTSBAR.64.TRANSCNT [UR42+0x38870] ;  /* 0x03887000ff0079b0 */ /* 0x000fe20008000aaa */
[----:B------:R-:W-:Y:S01]  /*bd00*/  NOP ;  /* 0x0000000000007918 */ /* 0x000fe20000000000 */
[----:B------:R-:W-:-:S06]  /*bd10*/  ULOP3.LUT UR4, UR36, 0x2, URZ, 0xfc, !UPT ;  /* 0x0000000224047892 */ /* 0x000fcc000f8efc3f */
[----:B------:R-:W-:-:S05]  /*bd20*/  IMAD.U32 R6, RZ, RZ, UR4 ;  /* 0x00000004ff067e24 */ /* 0x000fca000f8e00ff */
[----:B------:R-:W-:-:S13]  /*bd30*/  ISETP.NE.AND P6, PT, R6, 0x3, PT ;  /* 0x000000030600780c */ /* 0x000fda0003fc5270 */
[----:B0-----:R-:W-:Y:S05]  /*bd40*/  @!P6 BRA `(.L_x_50) ;  /* 0x000000000004e947 */ /* 0x001fea0003800000 */
[----:B------:R-:W-:Y:S01]  /*bd50*/  BPT.TRAP 0x1 ;  /* 0x000000040000795c */ /* 0x000fe20000300000 */
.L_x_50:
[----:B------:R-:W-:Y:S01]  /*bd60*/  SYNCS.ARRIVE.TRANS64.A1T0 RZ, [UR42+0x38870], RZ ;  /* 0x038870ffffff79a7 */ /* 0x000fe2000810002a */
[----:B------:R-:W-:Y:S05]  /*bd70*/  @!P6 BRA `(.L_x_51) ;  /* 0x000000000004e947 */ /* 0x000fea0003800000 */
[----:B------:R-:W-:Y:S01]  /*bd80*/  BPT.TRAP 0x1 ;  /* 0x000000040000795c */ /* 0x000fe20000300000 */
.L_x_51:
[----:B------:R-:W0:Y:S02]  /*bd90*/  SYNCS.PHASECHK.TRANS64.TRYWAIT P0, [UR42+0x38840], R19 ;  /* 0x03884013ff0075a7 */ /* 0x000e24000800016a */
[----:B0-----:R-:W-:Y:S05]  /*bda0*/  @!P0 BRA `(.L_x_52) ;  /* 0x0000004000f48947 */ /* 0x001fea0003800000 */
.L_x_118:
[----:B------:R-:W-:Y:S01]  /*bdb0*/  ULDC.64 UR4, c[0x0][0x300] ;  /* 0x0000c00000047ab9 */ /* 0x000fe20000000a00 */
[----:B------:R-:W-:Y:S01]  /*bdc0*/  R2UR UR6, R34 ;  /* 0x00000000220672ca */ /* 0x000fe200000e0000 */
[----:B------:R-:W-:Y:S01]  /*bdd0*/  IMAD R3, R8, UR4, RZ ;  /* 0x0000000408037c24 */ /* 0x000fe2000f8e02ff */
[----:B------:R-:W1:Y:S03]  /*bde0*/  LDC R10, c[0x0][0x2f4] ;  /* 0x0000bd00ff0a7b82 */ /* 0x000e660000000800 */
[C---:B------:R-:W-:Y:S02]  /*bdf0*/  IMAD R5, R4.reuse, UR5, R3 ;  /* 0x0000000504057c24 */ /* 0x040fe4000f8e0203 */
[----:B0-----:R-:W-:Y:S01]  /*be00*/  IMAD.WIDE.U32 R2, R4, UR4, RZ ;  /* 0x0000000404027c25 */ /* 0x001fe2000f8e00ff */
[----:B------:R-:W-:-:S03]  /*be10*/  ULDC.64 UR4, c[0x0][0x310] ;  /* 0x0000c40000047ab9 */ /* 0x000fc60000000a00 */
[----:B------:R-:W-:Y:S02]  /*be20*/  IMAD.IADD R3, R3, 0x1, R5 ;  /* 0x0000000103037824 */ /* 0x000fe400078e0205 */
[----:B------:R-:W-:Y:S02]  /*be30*/  IMAD R9, R9, UR4, RZ ;  /* 0x0000000409097c24 */ /* 0x000fe4000f8e02ff */
[----:B------:R-:W-:-:S04]  /*be40*/  IMAD.WIDE.U32 R2, R0, UR4, R2 ;  /* 0x0000000400027c25 */ /* 0x000fc8000f8e0002 */
[----:B------:R-:W-:Y:S01]  /*be50*/  IMAD R9, R0, UR5, R9 ;  /* 0x0000000500097c24 */ /* 0x000fe2000f8e0209 */
[----:B------:R-:W-:Y:S02]  /*be60*/  ULDC.64 UR4, c[0x0][0x308] ;  /* 0x0000c20000047ab9 */ /* 0x000fe40000000a00 */
[----:B------:R-:W-:Y:S01]  /*be70*/  IMAD.U32 R5, RZ, RZ, UR4 ;  /* 0x00000004ff057e24 */ /* 0x000fe2000f8e00ff */
[----:B------:R-:W-:Y:S01]  /*be80*/  UIMAD UR4, UR6, UR4, URZ ;  /* 0x00000004060472a4 */ /* 0x000fe2000f8e023f */
[----:B------:R-:W-:Y:S02]  /*be90*/  IMAD.IADD R3, R3, 0x1, R9 ;  /* 0x0000000103037824 */ /* 0x000fe400078e0209 */
[----:B------:R-:W-:Y:S01]  /*bea0*/  ULDC.64 UR6, c[0x0][0x2e8] ;  /* 0x0000ba0000067ab9 */ /* 0x000fe20000000a00 */
[----:B------:R-:W-:Y:S02]  /*beb0*/  UIMAD UR4, UR40, UR5, UR4 ;  /* 0x00000005280472a4 */ /* 0x000fe4000f8e0204 */
[----:B------:R-:W-:Y:S01]  /*bec0*/  IMAD.WIDE.U32 R2, R5, UR40, R2 ;  /* 0x0000002805027c25 */ /* 0x000fe2000f8e0002 */
[----:B-1----:R-:W-:-:S03]  /*bed0*/  ISETP.GE.AND P1, PT, R17, R10, PT ;  /* 0x0000000a1100720c */ /* 0x002fc60003f26270 */
[----:B------:R-:W-:Y:S01]  /*bee0*/  IMAD.U32 R5, RZ, RZ, UR7 ;  /* 0x00000007ff057e24 */ /* 0x000fe2000f8e00ff */
[----:B------:R-:W-:-:S04]  /*bef0*/  IADD3 R0, P0, R2, UR6, RZ ;  /* 0x0000000602007c10 */ /* 0x000fc8000ff1e0ff */
[----:B------:R-:W-:Y:S01]  /*bf00*/  IADD3.X R4, R5, UR4, R3, P0, !PT ;  /* 0x0000000405047c10 */ /* 0x000fe200087fe403 */
[----:B------:R-:W-:-:S03]  /*bf10*/  UMOV UR4, 0xffffffff ;  /* 0xffffffff00047882 */ /* 0x000fc60000000000 */
[----:B------:R-:W-:Y:S05]  /*bf20*/  BRA.DIV UR4, `(.L_x_53) ;  /* 0x0000004204ac7947 */ /* 0x000fea000b800000 */
[----:B------:R-:W0:Y:S01]  /*bf30*/  SHFL.IDX PT, R14, R0, RZ, 0x181f ;  /* 0x00181fff000e7589 */ /* 0x000e2200000e0000 */
[----:B------:R-:W-:Y:S02]  /*bf40*/  P2R R5, PR, RZ, 0x10 ;  /* 0x00000010ff057803 */ /* 0x000fe40000000000 */
[C---:B------:R-:W-:Y:S01]  /*bf50*/  LOP3.LUT P4, RZ, R23.reuse, 0x80, RZ, 0xc0, !PT ;  /* 0x0000008017ff7812 */ /* 0x040fe2000788c0ff */
[----:B------:R-:W1:Y:S01]  /*bf60*/  SHFL.IDX PT, R2, R4, RZ, 0x181f ;  /* 0x00181fff04027589 */ /* 0x000e6200000e0000 */
[----:B------:R-:W-:Y:S02]  /*bf70*/  ISETP.GE.AND P6, PT, R32, R10, PT ;  /* 0x0000000a2000720c */ /* 0x000fe40003fc6270 */
[----:B------:R-:W-:Y:S02]  /*bf80*/  P2R R7, PR, RZ, 0x8 ;  /* 0x00000008ff077803 */ /* 0x000fe40000000000 */
[----:B------:R-:W-:Y:S02]  /*bf90*/  LOP3.LUT P3, RZ, R23, 0x20, RZ, 0xc0, !PT ;  /* 0x0000002017ff7812 */ /* 0x000fe4000786c0ff */
[----:B------:R-:W-:-:S02]  /*bfa0*/  P2R R6, PR, RZ, 0x4 ;  /* 0x00000004ff067803 */ /* 0x000fc40000000000 */
[----:B------:R-:W-:-:S03]  /*bfb0*/  LOP3.LUT P2, RZ, R23, 0x10, RZ, 0xc0, !PT ;  /* 0x0000001017ff7812 */ /* 0x000fc6000784c0ff */
[----:B0-----:R-:W-:-:S05]  /*bfc0*/  @P4 IADD3 R14, P0, R32, R14, RZ ;  /* 0x0000000e200e4210 */ /* 0x001fca0007f1e0ff */
[----:B-1----:R-:W-:Y:S02]  /*bfd0*/  @P4 IMAD.X R3, RZ, RZ, R2, P0 ;  /* 0x000000ffff034224 */ /* 0x002fe400000e0602 */
[----:B------:R-:W-:Y:S02]  /*bfe0*/  @P4 IMAD.MOV.U32 R2, RZ, RZ, R14 ;  /* 0x000000ffff024224 */ /* 0x000fe400078e000e */
[----:B------:R-:W0:Y:S04]  /*bff0*/  SHFL.IDX PT, R14, R0, 0x1, 0x181f ;  /* 0x00381f00000e7f89 */ /* 0x000e2800000e0000 */
[----:B------:R-:W-:Y:S04]  /*c000*/  @P4 LDGSTS.E.BYPASS.LTC128B.128 [R22+0x28400], desc[UR46][R2.64], !P6 ;  /* 0x2840000002164fae */ /* 0x000fe8000f101d6e */
[----:B------:R1:W-:Y:S01]  /*c010*/  @P4 LDGSTS.E.BYPASS.LTC128B.128 [R22+0x2c400], desc[UR46][R2.64+0x80], !P1 ;  /* 0x2c40008002164fae */ /* 0x0003e2000c901d6e */
[----:B------:R-:W-:-:S03]  /*c020*/  ISETP.NE.AND P4, PT, R5, RZ, PT ;  /* 0x000000ff0500720c */ /* 0x000fc60003f85270 */
[----:B------:R-:W2:Y:S01]  /*c030*/  SHFL.IDX PT, R5, R4, 0x1, 0x181f ;  /* 0x00381f0004057f89 */ /* 0x000ea200000e0000 */
[----:B0-----:R-:W-:-:S05]  /*c040*/  @P3 IADD3 R14, P0, R32, R14, RZ ;  /* 0x0000000e200e3210 */ /* 0x001fca0007f1e0ff */
[----:B-1----:R-:W-:Y:S02]  /*c050*/  @P3 IMAD.MOV.U32 R2, RZ, RZ, R14 ;  /* 0x000000ffff023224 */ /* 0x002fe400078e000e */
[----:B------:R-:W0:Y:S01]  /*c060*/  SHFL.IDX PT, R14, R0, 0x2, 0x181f ;  /* 0x00581f00000e7f89 */ /* 0x000e2200000e0000 */
[----:B--2---:R-:W-:-:S04]  /*c070*/  @P3 IMAD.X R5, RZ, RZ, R5, P0 ;  /* 0x000000ffff053224 */ /* 0x004fc800000e0605 */
[----:B------:R-:W-:Y:S02]  /*c080*/  @P3 IMAD.MOV.U32 R3, RZ, RZ, R5 ;  /* 0x000000ffff033224 */ /* 0x000fe400078e0005 */
[----:B------:R-:W1:Y:S04]  /*c090*/  SHFL.IDX PT, R5, R4, 0x2, 0x181f ;  /* 0x00581f0004057f89 */ /* 0x000e6800000e0000 */
[----:B------:R-:W-:Y:S04]  /*c0a0*/  @P3 LDGSTS.E.BYPASS.LTC128B.128 [R22+0x28c00], desc[UR46][R2.64], !P6 ;  /* 0x28c0000002163fae */ /* 0x000fe8000f101d6e */
[----:B------:R2:W-:Y:S01]  /*c0b0*/  @P3 LDGSTS.E.BYPASS.LTC128B.128 [R22+0x2cc00], desc[UR46][R2.64+0x80], !P1 ;  /* 0x2cc0008002163fae */ /* 0x0005e2000c901d6e */
[----:B------:R-:W-:-:S02]  /*c0c0*/  ISETP.NE.AND P3, PT, R7, RZ, PT ;  /* 0x000000ff0700720c */ /* 0x000fc40003f65270 */
[----:B0-----:R-:W-:-:S05]  /*c0d0*/  @P2 IADD3 R14, P0, R32, R14, RZ ;  /* 0x0000000e200e2210 */ /* 0x001fca0007f1e0ff */
[----:B--2---:R-:W-:Y:S02]  /*c0e0*/  @P2 IMAD.MOV.U32 R2, RZ, RZ, R14 ;  /* 0x000000ffff022224 */ /* 0x004fe400078e000e */
[----:B------:R-:W0:Y:S01]  /*c0f0*/  SHFL.IDX PT, R14, R0, 0x3, 0x181f ;  /* 0x00781f00000e7f89 */ /* 0x000e2200000e0000 */
[----:B-1----:R-:W-:-:S04]  /*c100*/  @P2 IMAD.X R5, RZ, RZ, R5, P0 ;  /* 0x000000ffff052224 */ /* 0x002fc800000e0605 */
        /* <DEDUP_REMOVED lines=13> */
[----:B0-----:R-:W-:-:S05]  /*c1e0*/  @P4 IADD3 R14, P0, R32, R14, RZ ;  /* 0x0000000e200e4210 */ /* 0x001fca0007f1e0ff */
[----:B--2---:R-:W-:Y:S02]  /*c1f0*/  @P4 IMAD.MOV.U32 R2, RZ, RZ, R14 ;  /* 0x000000ffff024224 */ /* 0x004fe400078e000e */
[----:B-1----:R-:W-:Y:S01]  /*c200*/  @P4 IMAD.X R5, RZ, RZ, R5, P0 ;  /* 0x000000ffff054224 */ /* 0x002fe200000e0605 */
[----:B------:R-:W0:Y:S03]  /*c210*/  SHFL.IDX PT, R14, R0, 0x5, 0x181f ;  /* 0x00b81f00000e7f89 */ /* 0x000e2600000e0000 */
[----:B------:R-:W-:Y:S02]  /*c220*/  @P4 IMAD.MOV.U32 R3, RZ, RZ, R5 ;  /* 0x000000ffff034224 */ /* 0x000fe400078e0005 */
[----:B------:R-:W1:Y:S04]  /*c230*/  SHFL.IDX PT, R5, R4, 0x5, 0x181f ;  /* 0x00b81f0004057f89 */ /* 0x000e6800000e0000 */
[----:B------:R-:W-:Y:S04]  /*c240*/  @P4 LDGSTS.E.BYPASS.LTC128B.128 [R22+0x2a400], desc[UR46][R2.64], !P6 ;  /* 0x2a40000002164fae */ /* 0x000fe8000f101d6e */
[----:B------:R2:W-:Y:S01]  /*c250*/  @P4 LDGSTS.E.BYPASS.LTC128B.128 [R22+0x2e400], desc[UR46][R2.64+0x80], !P1 ;  /* 0x2e40008002164fae */ /* 0x0005e2000c901d6e */
[----:B0-----:R-:W-:-:S03]  /*c260*/  @P3 IADD3 R6, P0, R32, R14, RZ ;  /* 0x0000000e20063210 */ /* 0x001fc60007f1e0ff */
[----:B------:R-:W0:Y:S02]  /*c270*/  SHFL.IDX PT, R14, R0, 0x6, 0x181f ;  /* 0x00d81f00000e7f89 */ /* 0x000e2400000e0000 */
[----:B-1----:R-:W-:Y:S02]  /*c280*/  @P3 IMAD.X R7, RZ, RZ, R5, P0 ;  /* 0x000000ffff073224 */ /* 0x002fe400000e0605 */
[----:B------:R-:W1:Y:S01]  /*c290*/  SHFL.IDX PT, R5, R4, 0x6, 0x181f ;  /* 0x00d81f0004057f89 */ /* 0x000e6200000e0000 */
[----:B--2---:R-:W-:Y:S02]  /*c2a0*/  @P3 IMAD.MOV.U32 R2, RZ, RZ, R6 ;  /* 0x000000ffff023224 */ /* 0x004fe400078e0006 */
[----:B------:R-:W-:-:S05]  /*c2b0*/  @P3 IMAD.MOV.U32 R3, RZ, RZ, R7 ;  /* 0x000000ffff033224 */ /* 0x000fca00078e0007 */
[----:B------:R-:W-:Y:S04]  /*c2c0*/  @P3 LDGSTS.E.BYPASS.LTC128B.128 [R22+0x2ac00], desc[UR46][R2.64], !P6 ;  /* 0x2ac0000002163fae */ /* 0x000fe8000f101d6e */
[----:B------:R2:W-:Y:S01]  /*c2d0*/  @P3 LDGSTS.E.BYPASS.LTC128B.128 [R22+0x2ec00], desc[UR46][R2.64+0x80], !P1 ;  /* 0x2ec0008002163fae */ /* 0x0005e2000c901d6e */
[----:B0-----:R-:W-:-:S05]  /*c2e0*/  @P2 IADD3 R14, P0, R32, R14, RZ ;  /* 0x0000000e200e2210 */ /* 0x001fca0007f1e0ff */
[----:B-1----:R-:W-:Y:S02]  /*c2f0*/  @P2 IMAD.X R5, RZ, RZ, R5, P0 ;  /* 0x000000ffff052224 */ /* 0x002fe400000e0605 */
[----:B--2---:R-:W-:Y:S02]  /*c300*/  @P2 IMAD.MOV.U32 R2, RZ, RZ, R14 ;  /* 0x000000ffff022224 */ /* 0x004fe400078e000e */
[----:B------:R-:W-:Y:S01]  /*c310*/  @P2 IMAD.MOV.U32 R3, RZ, RZ, R5 ;  /* 0x000000ffff032224 */ /* 0x000fe200078e0005 */
[----:B------:R0:W1:Y:S04]  /*c320*/  SHFL.IDX PT, R14, R0, 0x7, 0x181f ;  /* 0x00f81f00000e7f89 */ /* 0x00006800000e0000 */
[----:B------:R0:W-:Y:S04]  /*c330*/  @P2 LDGSTS.E.BYPASS.LTC128B.128 [R22+0x2b400], desc[UR46][R2.64], !P6 ;  /* 0x2b40000002162fae */ /* 0x0001e8000f101d6e */
[----:B------:R0:W-:Y:S04]  /*c340*/  @P2 LDGSTS.E.BYPASS.LTC128B.128 [R22+0x2f400], desc[UR46][R2.64+0x80], !P1 ;  /* 0x2f40008002162fae */ /* 0x0001e8000c901d6e */
[----:B------:R0:W2:Y:S02]  /*c350*/  SHFL.IDX PT, R5, R4, 0x7, 0x181f ;  /* 0x00f81f0004057f89 */ /* 0x0000a400000e0000 */
.L_x_136:
[----:B------:R-:W-:Y:S02]  /*c360*/  LOP3.LUT P2, RZ, R23, 0x40, RZ, 0xc0, !PT ;  /* 0x0000004017ff7812 */ /* 0x000fe4000784c0ff */
[----:B------:R-:W-:-:S11]  /*c370*/  ISETP.GE.AND P3, PT, R32, R10, PT ;  /* 0x0000000a2000720c */ /* 0x000fd60003f66270 */
[----:B01----:R-:W-:-:S05]  /*c380*/  @P2 IADD3 R2, P0, R32, R14, RZ ;  /* 0x0000000e20022210 */ /* 0x003fca0007f1e0ff */
[----:B--2---:R-:W-:-:S05]  /*c390*/  @P2 IMAD.X R3, RZ, RZ, R5, P0 ;  /* 0x000000ffff032224 */ /* 0x004fca00000e0605 */
[----:B------:R-:W-:Y:S01]  /*c3a0*/  @!PT LDS RZ, [RZ] ;  /* 0x00000000fffff984 */ /* 0x000fe20000000800 */
[----:B------:R-:W-:Y:S01]  /*c3b0*/  @!PT LDS RZ, [RZ] ;  /* 0x00000000fffff984 */ /* 0x000fe20000000800 */
[----:B------:R-:W-:Y:S01]  /*c3c0*/  @!PT LDS RZ, [RZ] ;  /* 0x00000000fffff984 */ /* 0x000fe20000000800 */
[----:B------:R0:W-:Y:S04]  /*c3d0*/  @P2 LDGSTS.E.BYPASS.LTC128B.128 [R22+0x2bc00], desc[UR46][R2.64], !P3 ;  /* 0x2bc0000002162fae */ /* 0x0001e8000d901d6e */
[----:B------:R0:W-:Y:S01]  /*c3e0*/  @P2 LDGSTS.E.BYPASS.LTC128B.128 [R22+0x2fc00], desc[UR46][R2.64+0x80], !P1 ;  /* 0x2fc0008002162fae */ /* 0x0001e2000c901d6e */
        /* <DEDUP_REMOVED lines=9> */
.L_x_54:
[----:B------:R-:W-:Y:S01]  /*c480*/  SYNCS.ARRIVE.TRANS64.A1T0 RZ, [UR42+0x38830], RZ ;  /* 0x038830ffffff79a7 */ /* 0x000fe2000810002a */
[----:B------:R-:W-:Y:S05]  /*c490*/  WARPSYNC.ALL ;  /* 0x0000000000007948 */ /* 0x000fea0003800000 */
[----:B------:R-:W-:Y:S01]  /*c4a0*/  UIADD3 UR5, UR42, 0x20400, URZ ;  /* 0x000204002a057890 */ /* 0x000fe2000fffe03f */
[----:B------:R-:W-:Y:S01]  /*c4b0*/  R2UR UR4, R34 ;  /* 0x00000000220472ca */ /* 0x000fe200000e0000 */
[----:B------:R-:W-:Y:S01]  /*c4c0*/  ULDC.64 UR6, c[0x0][0x2d8] ;  /* 0x0000b60000067ab9 */ /* 0x000fe20000000a00 */
[----:B------:R-:W-:Y:S01]  /*c4d0*/  SHF.R.S32.HI R19, RZ, 0x1f, R24 ;  /* 0x0000001fff137819 */ /* 0x000fe20000011418 */
[----:B------:R-:W-:Y:S02]  /*c4e0*/  ULOP3.LUT UP0, URZ, UR5, 0x3ff, URZ, 0xc0, !UPT ;  /* 0x000003ff053f7892 */ /* 0x000fe4000f80c03f */
[----:B------:R-:W-:Y:S01]  /*c4f0*/  UIMAD.WIDE.U32 UR38, UR40, UR6, URZ ;  /* 0x00000006282672a5 */ /* 0x000fe2000f8e003f */
[----:B------:R-:W-:Y:S03]  /*c500*/  BAR.SYNC.DEFER_BLOCKING 0x8, 0x180 ;  /* 0x0206000000007b1d */ /* 0x000fe60000010000 */
[----:B------:R-:W-:-:S04]  /*c510*/  PLOP3.LUT P0, PT, PT, PT, UP0, 0x80, 0x0 ;  /* 0x000000000000781c */ /* 0x000fc80003f0f008 */
[----:B------:R-:W-:-:S04]  /*c520*/  UIMAD UR4, UR4, UR6, URZ ;  /* 0x00000006040472a4 */ /* 0x000fc8000f8e023f */
[----:B------:R-:W-:-:S04]  /*c530*/  UIMAD UR4, UR40, UR7, UR4 ;  /* 0x00000007280472a4 */ /* 0x000fc8000f8e0204 */
[----:B------:R-:W-:Y:S01]  /*c540*/  UIADD3 UR43, UR39, UR4, URZ ;  /* 0x00000004272b7290 */ /* 0x000fe2000fffe03f */
[----:B------:R-:W-:Y:S11]  /*c550*/  @!P0 BRA `(.L_x_55) ;  /* 0x0000000000408947 */ /* 0x000ff60003800000 */
[----:B------:R-:W-:Y:S01]  /*c560*/  MOV R2, 0x0 ;  /* 0x0000000000027802 */ /* 0x000fe20000000f00 */
[----:B------:R-:W-:Y:S01]  /*c570*/  ULDC.64 UR6, c[0x4][0xc0] ;  /* 0x0100300000067ab9 */ /* 0x000fe20000000a00 */
[----:B------:R-:W-:Y:S01]  /*c580*/  ULDC.64 UR8, c[0x4][0xc8] ;  /* 0x0100320000087ab9 */ /* 0x000fe20000000a00 */
[----:B------:R-:W-:Y:S01]  /*c590*/  ULDC.64 UR4, c[0x4][0x28] ;  /* 0x01000a0000047ab9 */ /* 0x000fe20000000a00 */
[----:B------:R-:W-:Y:S02]  /*c5a0*/  IMAD.U32 R4, RZ, RZ, UR6 ;  /* 0x00000006ff047e24 */ /* 0x000fe4000f8e00ff */
[----:B------:R-:W0:Y:S01]  /*c5b0*/  LDC.64 R2, c[0x4][R2] ;  /* 0x0100000002027b82 */ /* 0x000e220000000a00 */
[----:B------:R-:W-:Y:S02]  /*c5c0*/  IMAD.U32 R5, RZ, RZ, UR7 ;  /* 0x00000007ff057e24 */ /* 0x000fe4000f8e00ff */
        /* <DEDUP_REMOVED lines=8> */
[----:B0-----:R-:W-:Y:S05]  /*c650*/  CALL.ABS.NOINC R2 ;  /* 0x0000000002007343 */ /* 0x001fea0003c00000 */
.L_x_55:
[----:B------:R-:W0:Y:S01]  /*c660*/  LDC R6, c[0x0][0x448] ;  /* 0x00011200ff067b82 */ /* 0x000e220000000800 */
[----:B------:R-:W-:Y:S01]  /*c670*/  IMAD.IADD R0, R32, 0x1, R18 ;  /* 0x0000000120007824 */ /* 0x000fe200078e0212 */
[----:B------:R-:W-:Y:S01]  /*c680*/  ULDC.64 UR4, c[0x0][0x2e0] ;  /* 0x0000b80000047ab9 */ /* 0x000fe20000000a00 */
[----:B------:R-:W-:Y:S01]  /*c690*/  IMAD.U32 R4, RZ, RZ, UR38 ;  /* 0x00000026ff047e24 */ /* 0x000fe2000f8e00ff */
[----:B------:R-:W-:Y:S01]  /*c6a0*/  ULDC.64 UR6, c[0x0][0x2c8] ;  /* 0x0000b20000067ab9 */ /* 0x000fe20000000a00 */
[----:B------:R-:W-:Y:S02]  /*c6b0*/  IMAD R7, R25, 0x80, R0 ;  /* 0x0000008019077824 */ /* 0x000fe400078e0200 */
[----:B------:R-:W-:Y:S02]  /*c6c0*/  IMAD.U32 R5, RZ, RZ, UR39 ;  /* 0x00000027ff057e24 */ /* 0x000fe4000f8e00ff */
[----:B------:R-:W-:Y:S02]  /*c6d0*/  IMAD.MOV.U32 R5, RZ, RZ, R7 ;  /* 0x000000ffff057224 */ /* 0x000fe400078e0007 */
[----:B------:R-:W-:-:S02]  /*c6e0*/  IMAD R19, R19, UR4, RZ ;  /* 0x0000000413137c24 */ /* 0x000fc4000f8e02ff */
[----:B------:R-:W-:Y:S02]  /*c6f0*/  IMAD.U32 R3, RZ, RZ, UR43 ;  /* 0x0000002bff037e24 */ /* 0x000fe4000f8e00ff */
[----:B------:R-:W-:Y:S02]  /*c700*/  IMAD.MOV.U32 R2, RZ, RZ, R4 ;  /* 0x000000ffff027224 */ /* 0x000fe400078e0004 */
[C---:B------:R-:W-:Y:S02]  /*c710*/  IMAD R19, R24.reuse, UR5, R19 ;  /* 0x0000000518137c24 */ /* 0x040fe4000f8e0213 */
[----:B------:R-:W-:Y:S01]  /*c720*/  IMAD.WIDE.U32 R2, R24, UR4, R2 ;  /* 0x0000000418027c25 */ /* 0x000fe2000f8e0002 */
[----:B------:R-:W-:-:S03]  /*c730*/  ULDC.64 UR4, c[0x0][0x2d0] ;  /* 0x0000b40000047ab9 */ /* 0x000fc60000000a00 */
[----:B------:R-:W-:Y:S01]  /*c740*/  IMAD.IADD R3, R3, 0x1, R19 ;  /* 0x0000000103037824 */ /* 0x000fe200078e0213 */
[----:B0-----:R-:W-:-:S13]  /*c750*/  ISETP.NE.AND P0, PT, R6, 0x1, PT ;  /* 0x000000010600780c */ /* 0x001fda0003f05270 */
[----:B------:R-:W0:Y:S08]  /*c760*/  @P0 LDC R8, c[0x0][0x44c] ;  /* 0x00011300ff080b82 */ /* 0x000e300000000800 */
[----:B------:R-:W1:Y:S01]  /*c770*/  @P0 LDC R9, c[0x0][0x450] ;  /* 0x00011400ff090b82 */ /* 0x000e620000000800 */
[----:B0-----:R-:W-:-:S05]  /*c780*/  @P0 IMAD.HI.U32 R0, R7, R8, RZ ;  /* 0x0000000807000227 */ /* 0x001fca00078e00ff */
[----:B-1----:R-:W-:-:S04]  /*c790*/  @P0 SHF.R.U32.HI R5, RZ, R9, R0 ;  /* 0x00000009ff050219 */ /* 0x002fc80000011600 */
[----:B------:R-:W-:Y:S01]  /*c7a0*/  SHF.R.S32.HI R0, RZ, 0x1f, R5 ;  /* 0x0000001fff007819 */ /* 0x000fe20000011405 */
[----:B------:R-:W-:-:S04]  /*c7b0*/  IMAD.WIDE.U32 R2, R5, UR4, R2 ;  /* 0x0000000405027c25 */ /* 0x000fc8000f8e0002 */
[----:B------:R-:W-:Y:S01]  /*c7c0*/  IMAD R0, R0, UR4, RZ ;  /* 0x0000000400007c24 */ /* 0x000fe2000f8e02ff */
[----:B------:R-:W-:Y:S02]  /*c7d0*/  ULDC UR4, c[0x0][0x2b8] ;  /* 0x0000ae0000047ab9 */ /* 0x000fe40000000800 */
[----:B------:R-:W-:Y:S01]  /*c7e0*/  ISETP.GE.AND P0, PT, R17, UR4, PT ;  /* 0x0000000411007c0c */ /* 0x000fe2000bf06270 */
[----:B------:R-:W-:Y:S01]  /*c7f0*/  IMAD R9, R5, UR5, R0 ;  /* 0x0000000505097c24 */ /* 0x000fe2000f8e0200 */
[----:B------:R-:W-:Y:S01]  /*c800*/  ISETP.GE.AND P1, PT, R32, UR4, PT ;  /* 0x0000000420007c0c */ /* 0x000fe2000bf26270 */
[----:B------:R-:W-:Y:S01]  /*c810*/  IMAD.MOV R0, RZ, RZ, -R5 ;  /* 0x000000ffff007224 */ /* 0x000fe200078e0a05 */
[----:B------:R-:W-:Y:S01]  /*c820*/  UMOV UR4, 0xffffffff ;  /* 0xffffffff00047882 */ /* 0x000fe20000000000 */
[----:B------:R-:W-:Y:S02]  /*c830*/  IMAD.IADD R3, R3, 0x1, R9 ;  /* 0x0000000103037824 */ /* 0x000fe400078e0209 */
[----:B------:R-:W-:-:S04]  /*c840*/  IMAD R7, R6, R0, R7 ;  /* 0x0000000006077224 */ /* 0x000fc800078e0207 */
[----:B------:R-:W-:Y:S01]  /*c850*/  IMAD.WIDE.U32 R2, R7, UR6, R2 ;  /* 0x0000000607027c25 */ /* 0x000fe2000f8e0002 */
[----:B------:R-:W-:-:S05]  /*c860*/  SHF.R.S32.HI R0, RZ, 0x1f, R7 ;  /* 0x0000001fff007819 */ /* 0x000fca0000011407 */
[----:B------:R-:W-:-:S04]  /*c870*/  IMAD R0, R0, UR6, RZ ;  /* 0x0000000600007c24 */ /* 0x000fc8000f8e02ff */
[----:B------:R-:W-:Y:S01]  /*c880*/  IMAD R7, R7, UR7, R0 ;  /* 0x0000000707077c24 */ /* 0x000fe2000f8e0200 */
[----:B------:R-:W-:Y:S02]  /*c890*/  ULDC.64 UR6, c[0x0][0x280] ;  /* 0x0000a00000067ab9 */ /* 0x000fe40000000a00 */
[----:B------:R-:W-:-:S04]  /*c8a0*/  IADD3 R0, P2, R2, UR6, RZ ;  /* 0x0000000602007c10 */ /* 0x000fc8000ff5e0ff */
[----:B------:R-:W-:Y:S01]  /*c8b0*/  IADD3.X R4, R3, UR7, R7, P2, !PT ;  /* 0x0000000703047c10 */ /* 0x000fe200097fe407 */
[----:B------:R-:W-:Y:S08]  /*c8c0*/  BRA.DIV UR4, `(.L_x_56) ;  /* 0x0000004204c87947 */ /* 0x000ff0000b800000 */
[----:B------:R-:W0:Y:S01]  /*c8d0*/  SHFL.IDX PT, R14, R0, RZ, 0x181f ;  /* 0x00181fff000e7589 */ /* 0x000e2200000e0000 */
[----:B------:R-:W-:Y:S02]  /*c8e0*/  ULDC UR4, c[0x0][0x288] ;  /* 0x0000a20000047ab9 */ /* 0x000fe40000000800 */
[----:B------:R-:W-:Y:S01]  /*c8f0*/  IMAD R5, R6, UR4, RZ ;  /* 0x0000000406057c24 */ /* 0x000fe2000f8e02ff */
[----:B------:R-:W1:Y:S01]  /*c900*/  SHFL.IDX PT, R2, R4, RZ, 0x181f ;  /* 0x00181fff04027589 */ /* 0x000e6200000e0000 */
[----:B------:R-:W-:-:S03]  /*c910*/  IMAD R6, R25, 0x80, R18 ;  /* 0x0000008019067824 */ /* 0x000fc600078e0212 */
[----:B------:R-:W-:Y:S01]  /*c920*/  SHFL.IDX PT, R7, R4, 0x1, 0x181f ;  /* 0x00381f0004077f89 */ /* 0x000fe200000e0000 */
[C---:B------:R-:W-:Y:S01]  /*c930*/  VIADD R8, R6.reuse, 0x10 ;  /* 0x0000001006087836 */ /* 0x040fe20000000000 */
[----:B------:R-:W-:-:S13]  /*c940*/  ISETP.GE.AND P2, PT, R6, R5, PT ;  /* 0x000000050600720c */ /* 0x000fda0003f46270 */
[----:B0-----:R-:W-:-:S05]  /*c950*/  @!P2 IADD3 R14, P3, R32, R14, RZ ;  /* 0x0000000e200ea210 */ /* 0x001fca0007f7e0ff */
[----:B-1----:R-:W-:Y:S02]  /*c960*/  @!P2 IMAD.X R3, RZ, RZ, R2, P3 ;  /* 0x000000ffff03a224 */ /* 0x002fe400018e0602 */
[----:B------:R-:W-:Y:S02]  /*c970*/  @!P2 IMAD.MOV.U32 R2, RZ, RZ, R14 ;  /* 0x000000ffff02a224 */ /* 0x000fe400078e000e */
[----:B------:R-:W0:Y:S04]  /*c980*/  SHFL.IDX PT, R14, R0, 0x1, 0x181f ;  /* 0x00381f00000e7f89 */ /* 0x000e2800000e0000 */
[----:B------:R-:W-:Y:S04]  /*c990*/  @!P2 LDGSTS.E.BYPASS.LTC128B.128 [R22+0x20400], desc[UR46][R2.64], !P1 ;  /* 0x204000000216afae */ /* 0x000fe8000c901d6e */
[----:B------:R1:W-:Y:S01]  /*c9a0*/  @!P2 LDGSTS.E.BYPASS.LTC128B.128 [R22+0x24400], desc[UR46][R2.64+0x80], !P0 ;  /* 0x244000800216afae */ /* 0x0003e2000c101d6e */
[----:B------:R-:W-:Y:S01]  /*c9b0*/  ISETP.GE.AND P2, PT, R8, R5, PT ;  /* 0x000000050800720c */ /* 0x000fe20003f46270 */
[----:B------:R-:W-:-:S12]  /*c9c0*/  VIADD R8, R6, 0x20 ;  /* 0x0000002006087836 */ /* 0x000fd80000000000 */
[----:B0-----:R-:W-:-:S05]  /*c9d0*/  @!P2 IADD3 R14, P3, R32, R14, RZ ;  /* 0x0000000e200ea210 */ /* 0x001fca0007f7e0ff */
[----:B------:R-:W-:Y:S02]  /*c9e0*/  @!P2 IMAD.X R7, RZ, RZ, R7, P3 ;  /* 0x000000ffff07a224 */ /* 0x000fe400018e0607 */
[----:B-1----:R-:W-:Y:S02]  /*c9f0*/  @!P2 IMAD.MOV.U32 R2, RZ, RZ, R14 ;  /* 0x000000ffff02a224 */ /* 0x002fe400078e000e */
[----:B------:R-:W0:Y:S01]  /*ca00*/  SHFL.IDX PT, R14, R0, 0x2, 0x181f ;  /* 0x00581f00000e7f89 */ /* 0x000e2200000e0000 */
[----:B------:R-:W-:-:S03]  /*ca10*/  @!P2 IMAD.MOV.U32 R3, RZ, RZ, R7 ;  /* 0x000000ffff03a224 */ /* 0x000fc600078e0007 */
[----:B------:R-:W1:Y:S04]  /*ca20*/  SHFL.IDX PT, R7, R4, 0x2, 0x181f ;  /* 0x00581f0004077f89 */ /* 0x000e6800000e0000 */
[----:B------:R-:W-:Y:S04]  /*ca30*/  @!P2 LDGSTS.E.BYPASS.LTC128B.128 [R22+0x20c00], desc[UR46][R2.64], !P1 ;  /* 0x20c000000216afae */ /* 0x000fe8000c901d6e */
[----:B------:R2:W-:Y:S01]  /*ca40*/  @!P2 LDGSTS.E.BYPASS.LTC128B.128 [R22+0x24c00], desc[UR46][R2.64+0x80], !P0 ;  /* 0x24c000800216afae */ /* 0x0005e2000c101d6e */
[----:B------:R-:W-:Y:S01]  /*ca50*/  ISETP.GE.AND P2, PT, R8, R5, PT ;  /* 0x000000050800720c */ /* 0x000fe20003f46270 */
[----:B------:R-:W-:-:S12]  /*ca60*/  VIADD R8, R6, 0x30 ;  /* 0x0000003006087836 */ /* 0x000fd80000000000 */
[----:B0-----:R-:W-:-:S05]  /*ca70*/  @!P2 IADD3 R14, P3, R32, R14, RZ ;  /* 0x0000000e200ea210 */ /* 0x001fca0007f7e0ff */
[----:B-1----:R-:W-:Y:S02]  /*ca80*/  @!P2 IMAD.X R7, RZ, RZ, R7, P3 ;  /* 0x000000ffff07a224 */ /* 0x002fe400018e0607 */
[----:B--2---:R-:W-:Y:S02]  /*ca90*/  @!P2 IMAD.MOV.U32 R2, RZ, RZ, R14 ;  /* 0x000000ffff02a224 */ /* 0x004fe400078e000e */
        /* <DEDUP_REMOVED lines=35> */
[----:B------:R-:W-:-:S13]  /*ccd0*/  ISETP.GE.AND P2, PT, R8, R5, PT ;  /* 0x000000050800720c */ /* 0x000fda0003f46270 */
[----:B0-----:R-:W-:-:S05]  /*cce0*/  @!P2 IADD3 R14, P3, R32, R14, RZ ;  /* 0x0000000e200ea210 */ /* 0x001fca0007f7e0ff */
[----:B-1----:R-:W-:Y:S02]  /*ccf0*/  @!P2 IMAD.X R7, RZ, RZ, R7, P3 ;  /* 0x000000ffff07a224 */ /* 0x002fe400018e0607 */
[----:B--2---:R-:W-:Y:S02]  /*cd00*/  @!P2 IMAD.MOV.U32 R2, RZ, RZ, R14 ;  /* 0x000000ffff02a224 */ /* 0x004fe400078e000e */
[----:B------:R-:W-:Y:S01]  /*cd10*/  @!P2 IMAD.MOV.U32 R3, RZ, RZ, R7 ;  /* 0x000000ffff03a224 */ /* 0x000fe200078e0007 */
[----:B------:R0:W1:Y:S04]  /*cd20*/  SHFL.IDX PT, R14, R0, 0x7, 0x181f ;  /* 0x00f81f00000e7f89 */ /* 0x00006800000e0000 */
[----:B------:R0:W-:Y:S04]  /*cd30*/  @!P2 LDGSTS.E.BYPASS.LTC128B.128 [R22+0x23400], desc[UR46][R2.64], !P1 ;  /* 0x234000000216afae */ /* 0x0001e8000c901d6e */
[----:B------:R0:W-:Y:S04]  /*cd40*/  @!P2 LDGSTS.E.BYPASS.LTC128B.128 [R22+0x27400], desc[UR46][R2.64+0x80], !P0 ;  /* 0x274000800216afae */ /* 0x0001e8000c101d6e */
[----:B------:R0:W2:Y:S02]  /*cd50*/  SHFL.IDX PT, R7, R4, 0x7, 0x181f ;  /* 0x00f81f0004077f89 */ /* 0x0000a400000e0000 */
.L_x_153:
[----:B------:R-:W-:Y:S01]  /*cd60*/  VIADD R6, R6, 0x70 ;  /* 0x0000007006067836 */ /* 0x000fe20000000000 */
[----:B------:R-:W-:Y:S01]  /*cd70*/  BSSY B0, `(.L_x_57) ;  /* 0x000000c000007945 */ /* 0x000fe20003800000 */
[----:B0-----:R-:W-:-:S03]  /*cd80*/  IMAD.MOV.U32 R0, RZ, RZ, 0x1 ;  /* 0x00000001ff007424 */ /* 0x001fc600078e00ff */
[----:B------:R-:W-:Y:S02]  /*cd90*/  ISETP.GE.AND P2, PT, R6, R5, PT ;  /* 0x000000050600720c */ /* 0x000fe40003f46270 */
[----:B------:R-:W-:-:S11]  /*cda0*/  SHF.L.U32 R0, R0, 0x1f, RZ ;  /* 0x0000001f00007819 */ /* 0x000fd600000006ff */
[----:B------:R-:W-:Y:S05]  /*cdb0*/  @P2 BRA `(.L_x_58) ;  /* 0x00000000001c2947 */ /* 0x000fea0003800000 */
[----:B-1----:R-:W-:-:S05]  /*cdc0*/  IADD3 R2, P2, R32, R14, RZ ;  /* 0x0000000e20027210 */ /* 0x002fca0007f5e0ff */
[----:B--2---:R-:W-:-:S05]  /*cdd0*/  IMAD.X R3, RZ, RZ, R7, P2 ;  /* 0x000000ffff037224 */ /* 0x004fca00010e0607 */
[----:B------:R-:W-:Y:S01]  /*cde0*/  @!PT LDS RZ, [RZ] ;  /* 0x00000000fffff984 */ /* 0x000fe20000000800 */
[----:B------:R-:W-:Y:S01]  /*cdf0*/  @!PT LDS RZ, [RZ] ;  /* 0x00000000fffff984 */ /* 0x000fe20000000800 */
[----:B------:R-:W-:Y:S01]  /*ce00*/  @!PT LDS RZ, [RZ] ;  /* 0x00000000fffff984 */ /* 0x000fe20000000800 */
[----:B------:R0:W-:Y:S04]  /*ce10*/  LDGSTS.E.BYPASS.LTC128B.128 [R22+0x23c00], desc[UR46][R2.64], !P1 ;  /* 0x23c0000002167fae */ /* 0x0001e8000c901d6e */
[----:B------:R0:W-:Y:S02]  /*ce20*/  LDGSTS.E.BYPASS.LTC128B.128 [R22+0x27c00], desc[UR46][R2.64+0x80], !P0 ;  /* 0x27c0008002167fae */ /* 0x0001e4000c101d6e */
.L_x_58:
[----:B------:R-:W-:Y:S05]  /*ce30*/  BSYNC B0 ;  /* 0x0000000000007941 */ /* 0x000fea0003800000 */
.L_x_57:
[----:B------:R-:W-:Y:S01]  /*ce40*/  NOP ;  /* 0x0000000000007918 */ /* 0x000fe20000000000 */
[----:B------:R-:W-:Y:S01]  /*ce50*/  SYNCS.ARRIVE.TRANS64.RED.A0T1 RZ, [UR42+0x38800], RZ ;  /* 0x038800ffffff79a7 */ /* 0x000fe2000820042a */
[----:B------:R-:W-:Y:S01]  /*ce60*/  ARRIVES.LDGSTSBAR.64.TRANSCNT [UR42+0x38800] ;  /* 0x03880000ff0079b0 */ /* 0x000fe20008000aaa */
[----:B------:R-:W-:Y:S01]  /*ce70*/  NOP ;  /* 0x0000000000007918 */ /* 0x000fe20000000000 */
[----:B------:R-:W-:Y:S01]  /*ce80*/  SYNCS.ARRIVE.TRANS64.A1T0 RZ, [UR42+0x38800], RZ ;  /* 0x038800ffffff79a7 */ /* 0x000fe2000810002a */
[----:B------:R-:W3:Y:S02]  /*ce90*/  SYNCS.PHASECHK.TRANS64.TRYWAIT P0, [UR42+0x38820], R0 ;  /* 0x03882000ff0075a7 */ /* 0x000ee4000800016a */
[----:B---3--:R-:W-:Y:S05]  /*cea0*/  @!P0 BRA `(.L_x_59) ;  /* 0x0000004400d48947 */ /* 0x008fea0003800000 */
.L_x_154:
[----:B------:R-:W-:Y:S01]  /*ceb0*/  UIADD3 UR4, UR48, -0x2, URZ ;  /* 0xfffffffe30047890 */ /* 0x000fe2000fffe03f */
[----:B------:R-:W-:-:S03]  /*cec0*/  IMAD.MOV.U32 R21, RZ, RZ, 0x1 ;  /* 0x00000001ff157424 */ /* 0x000fc600078e00ff */
[----:B------:R-:W-:-:S06]  /*ced0*/  UISETP.GE.AND UP0, UPT, UR4, UR45, UPT ;  /* 0x0000002d0400728c */ /* 0x000fcc000bf06270 */
[----:B------:R-:W-:-:S13]  /*cee0*/  PLOP3.LUT P0, PT, PT, PT, UP0, 0x80, 0x0 ;  /* 0x000000000000781c */ /* 0x000fda0003f0f008 */
[----:B------:R-:W-:Y:S05]  /*cef0*/  @!P0 BRA `(.L_x_60) ;  /* 0x0000001400f88947 */ /* 0x000fea0003800000 */
[----:B------:R-:W-:Y:S01]  /*cf00*/  UIADD3 UR4, UR44, 0x1, URZ ;  /* 0x000000012c047890 */ /* 0x000fe2000fffe03f */
[----:B------:R-:W-:Y:S01]  /*cf10*/  IADD3 R16, R32, R16, R18 ;  /* 0x0000001020107210 */ /* 0x000fe20007ffe012 */
[----:B------:R-:W-:Y:S01]  /*cf20*/  IMAD.MOV.U32 R10, RZ, RZ, RZ ;  /* 0x000000ffff0a7224 */ /* 0x000fe200078e00ff */
[----:B0-----:R-:W-:Y:S01]  /*cf30*/  LOP3.LUT R3, RZ, UR41, RZ, 0x33, !PT ;  /* 0x00000029ff037c12 */ /* 0x001fe2000f8e33ff */
[----:B------:R-:W-:Y:S02]  /*cf40*/  UIMAD UR4, UR4, UR37, URZ ;  /* 0x00000025040472a4 */ /* 0x000fe4000f8e023f */
[----:B------:R-:W-:Y:S02]  /*cf50*/  VIADD R5, R16, 0xfffffe80 ;  /* 0xfffffe8010057836 */ /* 0x000fe40000000000 */
[----:B------:R-:W-:Y:S02]  /*cf60*/  IMAD.MOV.U32 R16, RZ, RZ, 0x1 ;  /* 0x00000001ff107424 */ /* 0x000fe400078e00ff */
[----:B------:R-:W-:-:S04]  /*cf70*/  LOP3.LUT R0, RZ, UR4, RZ, 0x33, !PT ;  /* 0x00000004ff007c12 */ /* 0x000fc8000f8e33ff */
[----:B------:R-:W-:-:S04]  /*cf80*/  VIMNMX R0, R0, R3, !PT ;  /* 0x0000000300007248 */ /* 0x000fc80007fe0100 */
[C---:B------:R-:W-:Y:S01]  /*cf90*/  IADD3 R33, -R0.reuse, -0x2, RZ ;  /* 0xfffffffe00217810 */ /* 0x040fe20007ffe1ff */
[----:B------:R-:W-:-:S07]  /*cfa0*/  IMAD R20, R0, -0x80, R5 ;  /* 0xffffff8000147824 */ /* 0x000fce00078e0205 */
.L_x_75:
[----:B------:R-:W3:Y:S01]  /*cfb0*/  LDL R4, [R1+0x4] ;  /* 0x0000040001047983 */ /* 0x000ee20000100800 */
[----:B0-----:R-:W0:Y:S01]  /*cfc0*/  LDC R0, c[0x0][0x430] ;  /* 0x00010c00ff007b82 */ /* 0x001e220000000800 */
[----:B--2---:R-:W-:Y:S01]  /*cfd0*/  IMAD.MOV.U32 R7, RZ, RZ, R20 ;  /* 0x000000ffff077224 */ /* 0x004fe200078e0014 */
[----:B------:R-:W-:Y:S01]  /*cfe0*/  ULDC.64 UR4, c[0x0][0x428] ;  /* 0x00010a0000047ab9 */ /* 0x000fe20000000a00 */
[----:B0-----:R-:W-:-:S13]  /*cff0*/  ISETP.NE.AND P0, PT, R0, 0x1, PT ;  /* 0x000000010000780c */ /* 0x001fda0003f05270 */
[----:B------:R-:W0:Y:S08]  /*d000*/  @P0 LDC R3, c[0x0][0x434] ;  /* 0x00010d00ff030b82 */ /* 0x000e300000000800 */
[----:B------:R-:W2:Y:S01]  /*d010*/  @P0 LDC R5, c[0x0][0x438] ;  /* 0x00010e00ff050b82 */ /* 0x000ea20000000800 */
[----:B0-----:R-:W-:-:S05]  /*d020*/  @P0 IMAD.HI.U32 R0, R20, R3, RZ ;  /* 0x0000000314000227 */ /* 0x001fca00078e00ff */
[----:B--2---:R-:W-:-:S04]  /*d030*/  @P0 SHF.R.U32.HI R7, RZ, R5, R0 ;  /* 0x00000005ff070219 */ /* 0x004fc80000011600 */
[--C-:B------:R-:W-:Y:S01]  /*d040*/  SHF.R.S32.HI R3, RZ, 0x1f, R7.reuse ;  /* 0x0000001fff037819 */ /* 0x100fe20000011407 */
[----:B------:R-:W-:-:S04]  /*d050*/  IMAD.MOV.U32 R2, RZ, RZ, R7 ;  /* 0x000000ffff027224 */ /* 0x000fc800078e0007 */
[----:B------:R-:W-:-:S04]  /*d060*/  IMAD.WIDE.U32 R2, R36, UR4, R2 ;  /* 0x0000000424027c25 */ /* 0x000fc8000f8e0002 */
[----:B---3--:R-:W-:-:S04]  /*d070*/  IMAD R5, R4, UR4, RZ ;  /* 0x0000000404057c24 */ /* 0x008fc8000f8e02ff */
[----:B------:R-:W-:Y:S01]  /*d080*/  IMAD R5, R36, UR5, R5 ;  /* 0x0000000524057c24 */ /* 0x000fe2000f8e0205 */
[----:B------:R-:W-:Y:S02]  /*d090*/  ULDC.64 UR4, c[0x0][0x418] ;  /* 0x0001060000047ab9 */ /* 0x000fe40000000a00 */
[----:B------:R-:W-:Y:S01]  /*d0a0*/  LEA R4, P0, R2, UR4, 0x2 ;  /* 0x0000000402047c11 */ /* 0x000fe2000f8010ff */
[----:B------:R-:W-:-:S05]  /*d0b0*/  IMAD.IADD R3, R5, 0x1, R3 ;  /* 0x0000000105037824 */ /* 0x000fca00078e0203 */
[----:B------:R-:W-:-:S06]  /*d0c0*/  LEA.HI.X R5, R2, UR5, R3, 0x2, P0 ;  /* 0x0000000502057c11 */ /* 0x000fcc00080f1403 */
[----:B------:R-:W2:Y:S01]  /*d0d0*/  LDG.E R5, desc[UR46][R4.64] ;  /* 0x0000002e04057981 */ /* 0x000ea2000c1e1900 */
[----:B------:R-:W-:-:S06]  /*d0e0*/  ULOP3.LUT UR6, UR36, 0x2, URZ, 0xfc, !UPT ;  /* 0x0000000224067892 */ /* 0x000fcc000f8efc3f */
[----:B------:R-:W-:Y:S02]  /*d0f0*/  IMAD.U32 R6, RZ, RZ, UR6 ;  /* 0x00000006ff067e24 */ /* 0x000fe4000f8e00ff */
[----:B------:R-:W-:-:S03]  /*d100*/  VIADD R0, R10, 0x1 ;  /* 0x000000010a007836 */ /* 0x000fc60000000000 */
[----:B------:R-:W-:Y:S02]  /*d110*/  ISETP.NE.AND P2, PT, R6, 0x3, PT ;  /* 0x000000030600780c */ /* 0x000fe40003f45270 */
[----:B------:R-:W-:Y:S01]  /*d120*/  ISETP.NE.AND P1, PT, R0, 0x2, PT ;  /* 0x000000020000780c */ /* 0x000fe20003f25270 */
[----:B------:R-:W-:-:S03]  /*d130*/  VIADD R33, R33, 0xffffffff ;  /* 0xffffffff21217836 */ /* 0x000fc60000000000 */
[----:B------:R-:W-:Y:S02]  /*d140*/  SEL R21, RZ, 0x1, P1 ;  /* 0x00000001ff157807 */ /* 0x000fe40000800000 */
[----:B------:R-:W-:Y:S02]  /*d150*/  ISETP.GT.AND P0, PT, R33, UR45, PT ;  /* 0x0000002d21007c0c */ /* 0x000fe4000bf04270 */
[----:B------:R-:W-:Y:S02]  /*d160*/  SEL R0, R0, RZ, P1 ;  /* 0x000000ff00007207 */ /* 0x000fe40000800000 */
[----:B------:R-:W-:Y:S02]  /*d170*/  LOP3.LUT R21, R16, R21, RZ, 0x3c, !PT ;  /* 0x0000001510157212 */ /* 0x000fe400078e3cff */
[----:B--2---:R-:W-:Y:S01]  /*d180*/  SHF.R.S32.HI R18, RZ, 0x1f, R5 ;  /* 0x0000001fff127819 */ /* 0x004fe20000011405 */
[----:B------:R-:W-:Y:S06]  /*d190*/  @!P2 BRA `(.L_x_61) ;  /* 0x000000000004a947 */ /* 0x000fec0003800000 */
[----:B------:R-:W-:Y:S01]  /*d1a0*/  BPT.TRAP 0x1 ;  /* 0x000000040000795c */ /* 0x000fe20000300000 */
.L_x_61:
[----:B------:R-:W-:Y:S02]  /*d1b0*/  LEA R4, R0, UR42, 0x3 ;  /* 0x0000002a00047c11 */ /* 0x000fe4000f8e18ff */
[----:B------:R-:W-:-:S04]  /*d1c0*/  SHF.L.U32 R19, R21, 0x1f, RZ ;  /* 0x0000001f15137819 */ /* 0x000fc800000006ff */
[----:B------:R-:W0:Y:S02]  /*d1d0*/  SYNCS.PHASECHK.TRANS64.TRYWAIT P1, [R4+URZ+0x38880], R19 ;  /* 0x03888013040075a7 */ /* 0x000e24000802017f */
[----:B0-----:R-:W-:Y:S05]  /*d1e0*/  @!P1 BRA `(.L_x_62) ;  /* 0x00000044001c9947 */ /* 0x001fea0003800000 */
.L_x_155:
[----:B------:R-:W-:Y:S01]  /*d1f0*/  ULDC UR4, c[0x0][0x430] ;  /* 0x00010c0000047ab9 */ /* 0x000fe20000000800 */
[----:B------:R-:W-:Y:S01]  /*d200*/  R2UR UR6, R34 ;  /* 0x00000000220672ca */ /* 0x000fe200000e0000 */
[----:B------:R-:W-:Y:S01]  /*d210*/  UIADD3 UR4, -UR4, URZ, URZ ;  /* 0x0000003f04047290 */ /* 0x000fe2000fffe13f */
[----:B------:R-:W2:Y:S01]  /*d220*/  LDC R11, c[0x0][0x2f4] ;  /* 0x0000bd00ff0b7b82 */ /* 0x000ea20000000800 */
[----:B------:R-:W-:-:S04]  /*d230*/  LOP3.LUT P2, RZ, R23, 0x1, RZ, 0xc0, !PT ;  /* 0x0000000117ff7812 */ /* 0x000fc8000784c0ff */
[----:B------:R-:W-:Y:S01]  /*d240*/  IMAD R6, R7, UR4, R20 ;  /* 0x0000000407067c24 */ /* 0x000fe2000f8e0214 */
[----:B------:R-:W-:-:S04]  /*d250*/  ULDC.64 UR4, c[0x0][0x328] ;  /* 0x0000ca0000047ab9 */ /* 0x000fc80000000a00 */
[----:B------:R-:W-:-:S05]  /*d260*/  SHF.R.S32.HI R17, RZ, 0x1f, R6 ;  /* 0x0000001fff117819 */ /* 0x000fca0000011406 */
[----:B------:R-:W-:-:S04]  /*d270*/  IMAD R3, R17, UR4, RZ ;  /* 0x0000000411037c24 */ /* 0x000fc8000f8e02ff */
[C---:B------:R-:W-:Y:S02]  /*d280*/  IMAD R7, R6.reuse, UR5, R3 ;  /* 0x0000000506077c24 */ /* 0x040fe4000f8e0203 */
[----:B------:R-:W-:Y:S01]  /*d290*/  IMAD.WIDE.U32 R2, R6, UR4, RZ ;  /* 0x0000000406027c25 */ /* 0x000fe2000f8e00ff */
[----:B------:R-:W-:Y:S01]  /*d2a0*/  ULDC.64 UR4, c[0x0][0x338] ;  /* 0x0000ce0000047ab9 */ /* 0x000fe20000000a00 */
[----:B--2---:R-:W-:Y:S02]  /*d2b0*/  ISETP.GE.AND P3, PT, R32, R11, PT ;  /* 0x0000000b2000720c */ /* 0x004fe40003f66270 */
        /* <DEDUP_REMOVED lines=12> */
[----:B------:R-:W-:-:S04]  /*d380*/  IADD3 R9, P1, R2, UR6, RZ ;  /* 0x0000000602097c10 */ /* 0x000fc8000ff3e0ff */
[----:B------:R-:W-:Y:S01]  /*d390*/  IADD3.X R8, R7, UR4, R3, P1, !PT ;  /* 0x0000000407087c10 */ /* 0x000fe20008ffe403 */
[----:B------:R-:W-:-:S03]  /*d3a0*/  UMOV UR4, 0xffffffff ;  /* 0xffffffff00047882 */ /* 0x000fc60000000000 */
[----:B------:R-:W-:Y:S05]  /*d3b0*/  BRA.DIV UR4, `(.L_x_63) ;  /* 0x0000004204bc7947 */ /* 0x000fea000b800000 */
[----:B-1----:R-:W1:Y:S01]  /*d3c0*/  SHFL.IDX PT, R14, R9, RZ, 0x181f ;  /* 0x00181fff090e7589 */ /* 0x002e6200000e0000 */
[----:B------:R-:W-:-:S03]  /*d3d0*/  IMAD R7, R0, 0x8000, R22 ;  /* 0x0000800000077824 */ /* 0x000fc600078e0216 */
[----:B------:R-:W2:Y:S04]  /*d3e0*/  SHFL.IDX PT, R3, R8, RZ, 0x181f ;  /* 0x00181fff08037589 */ /* 0x000ea800000e0000 */
[----:B------:R-:W3:Y:S04]  /*d3f0*/  SHFL.IDX PT, R11, R9, 0x1, 0x181f ;  /* 0x00381f00090b7f89 */ /* 0x000ee800000e0000 */
[----:B------:R-:W4:Y:S04]  /*d400*/  SHFL.IDX PT, R24, R8, 0x1, 0x181f ;  /* 0x00381f0008187f89 */ /* 0x000f2800000e0000 */
[----:B------:R-:W5:Y:S04]  /*d410*/  SHFL.IDX PT, R12, R9, 0x2, 0x181f ;  /* 0x00581f00090c7f89 */ /* 0x000f6800000e0000 */
[----:B------:R-:W0:Y:S01]  /*d420*/  SHFL.IDX PT, R25, R8, 0x2, 0x181f ;  /* 0x00581f0008197f89 */ /* 0x000e2200000e0000 */
[----:B-1----:R-:W-:-:S03]  /*d430*/  IADD3 R2, P1, R32, R14, RZ ;  /* 0x0000000e20027210 */ /* 0x002fc60007f3e0ff */
[----:B------:R-:W-:Y:S02]  /*d440*/  SHFL.IDX PT, R14, R9, 0x7, 0x181f ;  /* 0x00f81f00090e7f89 */ /* 0x000fe400000e0000 */
[----:B--2---:R-:W-:-:S05]  /*d450*/  IMAD.X R3, RZ, RZ, R3, P1 ;  /* 0x000000ffff037224 */ /* 0x004fca00008e0603 */
[----:B------:R-:W-:Y:S04]  /*d460*/  LDGSTS.E.BYPASS.LTC128B.128 [R7+0x10400], desc[UR46][R2.64], !P3 ;  /* 0x1040000002077fae */ /* 0x000fe8000d901d6e */
[----:B------:R3:W-:Y:S02]  /*d470*/  LDGSTS.E.BYPASS.LTC128B.128 [R7+0x14400], desc[UR46][R2.64+0x80], !P2 ;  /* 0x1440008002077fae */ /* 0x0007e4000d101d6e */
[----:B---3--:R-:W-:Y:S02]  /*d480*/  IADD3 R2, P1, R32, R11, RZ ;  /* 0x0000000b20027210 */ /* 0x008fe40007f3e0ff */
[----:B------:R-:W1:Y:S03]  /*d490*/  SHFL.IDX PT, R11, R9, 0x3, 0x181f ;  /* 0x00781f00090b7f89 */ /* 0x000e6600000e0000 */
[----:B----4-:R-:W-:-:S02]  /*d4a0*/  IMAD.X R3, RZ, RZ, R24, P1 ;  /* 0x000000ffff037224 */ /* 0x010fc400008e0618 */
[----:B------:R-:W2:Y:S04]  /*d4b0*/  SHFL.IDX PT, R24, R8, 0x3, 0x181f ;  /* 0x00781f0008187f89 */ /* 0x000ea800000e0000 */
[----:B------:R-:W-:Y:S04]  /*d4c0*/  LDGSTS.E.BYPASS.LTC128B.128 [R7+0x10c00], desc[UR46][R2.64], !P3 ;  /* 0x10c0000002077fae */ /* 0x000fe8000d901d6e */
[----:B------:R5:W-:Y:S02]  /*d4d0*/  LDGSTS.E.BYPASS.LTC128B.128 [R7+0x14c00], desc[UR46][R2.64+0x80], !P2 ;  /* 0x14c0008002077fae */ /* 0x000be4000d101d6e */
[----:B-----5:R-:W-:-:S02]  /*d4e0*/  IADD3 R2, P1, R32, R12, RZ ;  /* 0x0000000c20027210 */ /* 0x020fc40007f3e0ff */
[----:B------:R-:W-:Y:S03]  /*d4f0*/  SHFL.IDX PT, R12, R9, 0x5, 0x181f ;  /* 0x00b81f00090c7f89 */ /* 0x000fe600000e0000 */
[----:B0-----:R-:W-:Y:S02]  /*d500*/  IMAD.X R3, RZ, RZ, R25, P1 ;  /* 0x000000ffff037224 */ /* 0x001fe400008e0619 */
[----:B------:R-:W-:Y:S04]  /*d510*/  SHFL.IDX PT, R25, R8, 0x5, 0x181f ;  /* 0x00b81f0008197f89 */ /* 0x000fe800000e0000 */
[----:B------:R-:W-:Y:S04]  /*d520*/  LDGSTS.E.BYPASS.LTC128B.128 [R7+0x11400], desc[UR46][R2.64], !P3 ;  /* 0x1140000002077fae */ /* 0x000fe8000d901d6e */
[----:B------:R1:W-:Y:S02]  /*d530*/  LDGSTS.E.BYPASS.LTC128B.128 [R7+0x15400], desc[UR46][R2.64+0x80], !P2 ;  /* 0x1540008002077fae */ /* 0x0003e4000d101d6e */
[----:B-1----:R-:W-:-:S02]  /*d540*/  IADD3 R2, P1, R32, R11, RZ ;  /* 0x0000000b20027210 */ /* 0x002fc40007f3e0ff */
[----:B------:R-:W0:Y:S03]  /*d550*/  SHFL.IDX PT, R11, R9, 0x4, 0x181f ;  /* 0x00981f00090b7f89 */ /* 0x000e2600000e0000 */
[----:B--2---:R-:W-:Y:S02]  /*d560*/  IMAD.X R3, RZ, RZ, R24, P1 ;  /* 0x000000ffff037224 */ /* 0x004fe400008e0618 */
[----:B------:R-:W1:Y:S04]  /*d570*/  SHFL.IDX PT, R24, R8, 0x4, 0x181f ;  /* 0x00981f0008187f89 */ /* 0x000e6800000e0000 */
[----:B------:R-:W-:Y:S04]  /*d580*/  LDGSTS.E.BYPASS.LTC128B.128 [R7+0x11c00], desc[UR46][R2.64], !P3 ;  /* 0x11c0000002077fae */ /* 0x000fe8000d901d6e */
[----:B------:R0:W-:Y:S02]  /*d590*/  LDGSTS.E.BYPASS.LTC128B.128 [R7+0x15c00], desc[UR46][R2.64+0x80], !P2 ;  /* 0x15c0008002077fae */ /* 0x0001e4000d101d6e */
[----:B0-----:R-:W-:-:S02]  /*d5a0*/  IADD3 R2, P1, R32, R11, RZ ;  /* 0x0000000b20027210 */ /* 0x001fc40007f3e0ff */
[----:B------:R-:W0:Y:S03]  /*d5b0*/  SHFL.IDX PT, R11, R9, 0x6, 0x181f ;  /* 0x00d81f00090b7f89 */ /* 0x000e2600000e0000 */
[----:B-1----:R-:W-:Y:S02]  /*d5c0*/  IMAD.X R3, RZ, RZ, R24, P1 ;  /* 0x000000ffff037224 */ /* 0x002fe400008e0618 */
[----:B------:R-:W1:Y:S04]  /*d5d0*/  SHFL.IDX PT, R24, R8, 0x6, 0x181f ;  /* 0x00d81f0008187f89 */ /* 0x000e6800000e0000 */
[----:B------:R-:W-:Y:S04]  /*d5e0*/  LDGSTS.E.BYPASS.LTC128B.128 [R7+0x12400], desc[UR46][R2.64], !P3 ;  /* 0x1240000002077fae */ /* 0x000fe8000d901d6e */
[----:B------:R2:W-:Y:S04]  /*d5f0*/  LDGSTS.E.BYPASS.LTC128B.128 [R7+0x16400], desc[UR46][R2.64+0x80], !P2 ;  /* 0x1640008002077fae */ /* 0x0005e8000d101d6e */
[----:B------:R-:W3:Y:S01]  /*d600*/  SHFL.IDX PT, R8, R8, 0x7, 0x181f ;  /* 0x00f81f0008087f89 */ /* 0x000ee200000e0000 */
[----:B--2---:R-:W-:-:S05]  /*d610*/  IADD3 R2, P1, R32, R12, RZ ;  /* 0x0000000c20027210 */ /* 0x004fca0007f3e0ff */
[----:B------:R-:W-:-:S05]  /*d620*/  IMAD.X R3, RZ, RZ, R25, P1 ;  /* 0x000000ffff037224 */ /* 0x000fca00008e0619 */
[----:B------:R-:W-:Y:S04]  /*d630*/  LDGSTS.E.BYPASS.LTC128B.128 [R7+0x12c00], desc[UR46][R2.64], !P3 ;  /* 0x12c0000002077fae */ /* 0x000fe8000d901d6e */
[----:B------:R0:W-:Y:S02]  /*d640*/  LDGSTS.E.BYPASS.LTC128B.128 [R7+0x16c00], desc[UR46][R2.64+0x80], !P2 ;  /* 0x16c0008002077fae */ /* 0x0001e4000d101d6e */
[----:B0-----:R-:W-:-:S05]  /*d650*/  IADD3 R2, P1, R32, R11, RZ ;  /* 0x0000000b20027210 */ /* 0x001fca0007f3e0ff */
[----:B-1----:R-:W-:-:S05]  /*d660*/  IMAD.X R3, RZ, RZ, R24, P1 ;  /* 0x000000ffff037224 */ /* 0x002fca00008e0618 */
[----:B------:R0:W-:Y:S04]  /*d670*/  LDGSTS.E.BYPASS.LTC128B.128 [R7+0x13400], desc[UR46][R2.64], !P3 ;  /* 0x1340000002077fae */ /* 0x0001e8000d901d6e */
[----:B---3--:R0:W-:Y:S02]  /*d680*/  LDGSTS.E.BYPASS.LTC128B.128 [R7+0x17400], desc[UR46][R2.64+0x80], !P2 ;  /* 0x1740008002077fae */ /* 0x0081e4000d101d6e */
.L_x_173:
[----:B0-----:R-:W-:Y:S02]  /*d690*/  IADD3 R2, P1, R32, R14, RZ ;  /* 0x0000000e20027210 */ /* 0x001fe40007f3e0ff */
[----:B------:R-:W-:-:S03]  /*d6a0*/  R2UR UR4, R4 ;  /* 0x00000000040472ca */ /* 0x000fc600000e0000 */
        /* <DEDUP_REMOVED lines=15> */
.L_x_64:
[----:B------:R0:W-:Y:S01]  /*d7a0*/  SYNCS.ARRIVE.TRANS64.A1T0 RZ, [R4+URZ+0x38870], RZ ;  /* 0x038870ff04ff79a7 */ /* 0x0001e2000810003f */
[----:B------:R-:W-:Y:S05]  /*d7b0*/  @!P2 BRA `(.L_x_65) ;  /* 0x000000000004a947 */ /* 0x000fea0003800000 */
[----:B------:R-:W-:Y:S01]  /*d7c0*/  BPT.TRAP 0x1 ;  /* 0x000000040000795c */ /* 0x000fe20000300000 */
.L_x_65:
[----:B------:R-:W1:Y:S02]  /*d7d0*/  SYNCS.PHASECHK.TRANS64.TRYWAIT P1, [R4+URZ+0x38840], R19 ;  /* 0x03884013040075a7 */ /* 0x000e64000802017f */
[----:B-1----:R-:W-:Y:S05]  /*d7e0*/  @!P1 BRA `(.L_x_66) ;  /* 0x0000004800009947 */ /* 0x002fea0003800000 */
.L_x_174:
[----:B------:R-:W-:Y:S01]  /*d7f0*/  ULDC.64 UR4, c[0x0][0x300] ;  /* 0x0000c00000047ab9 */ /* 0x000fe20000000a00 */
[----:B------:R-:W-:Y:S01]  /*d800*/  R2UR UR6, R34 ;  /* 0x00000000220672ca */ /* 0x000fe200000e0000 */
[----:B------:R-:W-:Y:S01]  /*d810*/  IMAD R17, R17, UR4, RZ ;  /* 0x0000000411117c24 */ /* 0x000fe2000f8e02ff */
[----:B------:R-:W2:Y:S01]  /*d820*/  LDC R8, c[0x0][0x2f4] ;  /* 0x0000bd00ff087b82 */ /* 0x000ea20000000800 */
[----:B------:R-:W-:Y:S01]  /*d830*/  IMAD.WIDE.U32 R2, R6, UR4, RZ ;  /* 0x0000000406027c25 */ /* 0x000fe2000f8e00ff */
[----:B------:R-:W-:-:S03]  /*d840*/  LOP3.LUT P2, RZ, R23, 0x1, RZ, 0xc0, !PT ;  /* 0x0000000117ff7812 */ /* 0x000fc6000784c0ff */
[----:B------:R-:W-:Y:S01]  /*d850*/  IMAD R17, R6, UR5, R17 ;  /* 0x0000000506117c24 */ /* 0x000fe2000f8e0211 */
[----:B------:R-:W-:Y:S02]  /*d860*/  ULDC.64 UR4, c[0x0][0x310] ;  /* 0x0000c40000047ab9 */ /* 0x000fe40000000a00 */
[----:B------:R-:W-:Y:S02]  /*d870*/  IMAD R18, R18, UR4, RZ ;  /* 0x0000000412127c24 */ /* 0x000fe4000f8e02ff */
[----:B------:R-:W-:Y:S02]  /*d880*/  IMAD.IADD R3, R3, 0x1, R17 ;  /* 0x0000000103037824 */ /* 0x000fe400078e0211 */
[C---:B------:R-:W-:Y:S02]  /*d890*/  IMAD R7, R5.reuse, UR5, R18 ;  /* 0x0000000505077c24 */ /* 0x040fe4000f8e0212 */
[----:B------:R-:W-:Y:S01]  /*d8a0*/  IMAD.WIDE.U32 R2, R5, UR4, R2 ;  /* 0x0000000405027c25 */ /* 0x000fe2000f8e0002 */
[----:B------:R-:W-:-:S03]  /*d8b0*/  ULDC.64 UR4, c[0x0][0x308] ;  /* 0x0000c20000047ab9 */ /* 0x000fc60000000a00 */
[----:B------:R-:W-:Y:S02]  /*d8c0*/  IMAD.IADD R3, R3, 0x1, R7 ;  /* 0x0000000103037824 */ /* 0x000fe400078e0207 */
[----:B------:R-:W-:Y:S01]  /*d8d0*/  IMAD.U32 R5, RZ, RZ, UR4 ;  /* 0x00000004ff057e24 */ /* 0x000fe2000f8e00ff */
[----:B------:R-:W-:-:S03]  /*d8e0*/  UIMAD UR4, UR6, UR4, URZ ;  /* 0x00000004060472a4 */ /* 0x000fc6000f8e023f */
[----:B------:R-:W-:Y:S01]  /*d8f0*/  IMAD.WIDE.U32 R2, R5, UR40, R2 ;  /* 0x0000002805027c25 */ /* 0x000fe2000f8e0002 */
[----:B------:R-:W-:Y:S01]  /*d900*/  ULDC.64 UR6, c[0x0][0x2e8] ;  /* 0x0000ba0000067ab9 */ /* 0x000fe20000000a00 */
[----:B------:R-:W-:Y:S01]  /*d910*/  UIMAD UR4, UR40, UR5, UR4 ;  /* 0x00000005280472a4 */ /* 0x000fe2000f8e0204 */
[----:B--2---:R-:W-:Y:S01]  /*d920*/  ISETP.GE.AND P3, PT, R32, R8, PT ;  /* 0x000000082000720c */ /* 0x004fe20003f66270 */
[----:B------:R-:W-:Y:S01]  /*d930*/  IMAD.U32 R5, RZ, RZ, UR7 ;  /* 0x00000007ff057e24 */ /* 0x000fe2000f8e00ff */
[----:B------:R-:W-:-:S04]  /*d940*/  IADD3 R7, P1, R2, UR6, RZ ;  /* 0x0000000602077c10 */ /* 0x000fc8000ff3e0ff */
[----:B------:R-:W-:Y:S01]  /*d950*/  IADD3.X R6, R5, UR4, R3, P1, !PT ;  /* 0x0000000405067c10 */ /* 0x000fe20008ffe403 */
[----:B------:R-:W-:-:S03]  /*d960*/  UMOV UR4, 0xffffffff ;  /* 0xffffffff00047882 */ /* 0x000fc60000000000 */
[----:B------:R-:W-:Y:S05]  /*d970*/  BRA.DIV UR4, `(.L_x_67) ;  /* 0x0000004604b07947 */ /* 0x000fea000b800000 */
[----:B------:R-:W2:Y:S01]  /*d980*/  SHFL.IDX PT, R14, R7, RZ, 0x181f ;  /* 0x00181fff070e7589 */ /* 0x000ea200000e0000 */
[----:B------:R-:W-:-:S03]  /*d990*/  IMAD R5, R0, 0x8000, R37 ;  /* 0x0000800000057824 */ /* 0x000fc600078e0225 */
[----:B------:R-:W3:Y:S01]  /*d9a0*/  SHFL.IDX PT, R3, R6, RZ, 0x181f ;  /* 0x00181fff06037589 */ /* 0x000ee200000e0000 */
[----:B------:R-:W-:-:S03]  /*d9b0*/  VIADD R5, R5, UR42 ;  /* 0x0000002a05057c36 */ /* 0x000fc60008000000 */
[----:B------:R-:W-:Y:S04]  /*d9c0*/  SHFL.IDX PT, R8, R6, 0x1, 0x181f ;  /* 0x00381f0006087f89 */ /* 0x000fe800000e0000 */
[----:B------:R-:W-:Y:S04]  /*d9d0*/  SHFL.IDX PT, R17, R7, 0x2, 0x181f ;  /* 0x00581f0007117f89 */ /* 0x000fe800000e0000 */
[----:B------:R-:W-:Y:S01]  /*d9e0*/  SHFL.IDX PT, R9, R6, 0x2, 0x181f ;  /* 0x00581f0006097f89 */ /* 0x000fe200000e0000 */
[----:B--2---:R-:W-:-:S03]  /*d9f0*/  IADD3 R2, P1, R32, R14, RZ ;  /* 0x0000000e20027210 */ /* 0x004fc60007f3e0ff */
[----:B------:R-:W2:Y:S02]  /*da00*/  SHFL.IDX PT, R14, R7, 0x1, 0x181f ;  /* 0x00381f00070e7f89 */ /* 0x000ea400000e0000 */
[----:B---3--:R-:W-:-:S05]  /*da10*/  IMAD.X R3, RZ, RZ, R3, P1 ;  /* 0x000000ffff037224 */ /* 0x008fca00008e0603 */
[----:B------:R-:W-:Y:S04]  /*da20*/  LDGSTS.E.BYPASS.LTC128B.128 [R5+0x28400], desc[UR46][R2.64], !P3 ;  /* 0x2840000002057fae */ /* 0x000fe8000d901d6e */
[----:B------:R2:W-:Y:S02]  /*da30*/  LDGSTS.E.BYPASS.LTC128B.128 [R5+0x2c400], desc[UR46][R2.64+0x80], !P2 ;  /* 0x2c40008002057fae */ /* 0x0005e4000d101d6e */
[----:B--2---:R-:W-:Y:S02]  /*da40*/  IADD3 R2, P1, R32, R14, RZ ;  /* 0x0000000e20027210 */ /* 0x004fe40007f3e0ff */
[----:B------:R-:W2:Y:S03]  /*da50*/  SHFL.IDX PT, R14, R7, 0x3, 0x181f ;  /* 0x00781f00070e7f89 */ /* 0x000ea600000e0000 */
[----:B------:R-:W-:-:S02]  /*da60*/  IMAD.X R3, RZ, RZ, R8, P1 ;  /* 0x000000ffff037224 */ /* 0x000fc400008e0608 */
[----:B------:R-:W3:Y:S04]  /*da70*/  SHFL.IDX PT, R8, R6, 0x3, 0x181f ;  /* 0x00781f0006087f89 */ /* 0x000ee800000e0000 */
[----:B------:R-:W-:Y:S04]  /*da80*/  LDGSTS.E.BYPASS.LTC128B.128 [R5+0x28c00], desc[UR46][R2.64], !P3 ;  /* 0x28c0000002057fae */ /* 0x000fe8000d901d6e */
[----:B------:R4:W-:Y:S02]  /*da90*/  LDGSTS.E.BYPASS.LTC128B.128 [R5+0x2cc00], desc[UR46][R2.64+0x80], !P2 ;  /* 0x2cc0008002057fae */ /* 0x0009e4000d101d6e */
[----:B----4-:R-:W-:-:S02]  /*daa0*/  IADD3 R2, P1, R32, R17, RZ ;  /* 0x0000001120027210 */ /* 0x010fc40007f3e0ff */
[----:B------:R-:W-:Y:S03]  /*dab0*/  SHFL.IDX PT, R17, R7, 0x5, 0x181f ;  /* 0x00b81f0007117f89 */ /* 0x000fe600000e0000 */
[----:B------:R-:W-:Y:S02]  /*dac0*/  IMAD.X R3, RZ, RZ, R9, P1 ;  /* 0x000000ffff037224 */ /* 0x000fe400008e0609 */
[----:B------:R-:W-:Y:S04]  /*dad0*/  SHFL.IDX PT, R9, R6, 0x5, 0x181f ;  /* 0x00b81f0006097f89 */ /* 0x000fe800000e0000 */
[----:B------:R-:W-:Y:S04]  /*dae0*/  LDGSTS.E.BYPASS.LTC128B.128 [R5+0x29400], desc[UR46][R2.64], !P3 ;  /* 0x2940000002057fae */ /* 0x000fe8000d901d6e */
[----:B------:R2:W-:Y:S02]  /*daf0*/  LDGSTS.E.BYPASS.LTC128B.128 [R5+0x2d400], desc[UR46][R2.64+0x80], !P2 ;  /* 0x2d40008002057fae */ /* 0x0005e4000d101d6e */
[----:B--2---:R-:W-:-:S02]  /*db00*/  IADD3 R2, P1, R32, R14, RZ ;  /* 0x0000000e20027210 */ /* 0x004fc40007f3e0ff */
[----:B------:R-:W2:Y:S03]  /*db10*/  SHFL.IDX PT, R14, R7, 0x4, 0x181f ;  /* 0x00981f00070e7f89 */ /* 0x000ea600000e0000 */
[----:B---3--:R-:W-:Y:S02]  /*db20*/  IMAD.X R3, RZ, RZ, R8, P1 ;  /* 0x000000ffff037224 */ /* 0x008fe400008e0608 */
[----:B------:R-:W3:Y:S04]  /*db30*/  SHFL.IDX PT, R8, R6, 0x4, 0x181f ;  /* 0x00981f0006087f89 */ /* 0x000ee800000e0000 */
[----:B------:R-:W-:Y:S04]  /*db40*/  LDGSTS.E.BYPASS.LTC128B.128 [R5+0x29c00], desc[UR46][R2.64], !P3 ;  /* 0x29c0000002057fae */ /* 0x000fe8000d901d6e */
[----:B------:R2:W-:Y:S02]  /*db50*/  LDGSTS.E.BYPASS.LTC128B.128 [R5+0x2dc00], desc[UR46][R2.64+0x80], !P2 ;  /* 0x2dc0008002057fae */ /* 0x0005e4000d101d6e */
[----:B--2---:R-:W-:-:S02]  /*db60*/  IADD3 R2, P1, R32, R14, RZ ;  /* 0x0000000e20027210 */ /* 0x004fc40007f3e0ff */
[----:B------:R-:W2:Y:S03]  /*db70*/  SHFL.IDX PT, R14, R7, 0x6, 0x181f ;  /* 0x00d81f00070e7f89 */ /* 0x000ea600000e0000 */
[----:B---3--:R-:W-:Y:S02]  /*db80*/  IMAD.X R3, RZ, RZ, R8, P1 ;  /* 0x000000ffff037224 */ /* 0x008fe400008e0608 */
[----:B------:R-:W3:Y:S04]  /*db90*/  SHFL.IDX PT, R8, R6, 0x6, 0x181f ;  /* 0x00d81f0006087f89 */ /* 0x000ee800000e0000 */
[----:B------:R-:W-:Y:S04]  /*dba0*/  LDGSTS.E.BYPASS.LTC128B.128 [R5+0x2a400], desc[UR46][R2.64], !P3 ;  /* 0x2a40000002057fae */ /* 0x000fe8000d901d6e */
[----:B------:R4:W-:Y:S04]  /*dbb0*/  LDGSTS.E.BYPASS.LTC128B.128 [R5+0x2e400], desc[UR46][R2.64+0x80], !P2 ;  /* 0x2e40008002057fae */ /* 0x0009e8000d101d6e */
[----:B------:R-:W0:Y:S01]  /*dbc0*/  SHFL.IDX PT, R6, R6, 0x7, 0x181f ;  /* 0x00f81f0006067f89 */ /* 0x000e2200000e0000 */
[----:B----4-:R-:W-:-:S05]  /*dbd0*/  IADD3 R2, P1, R32, R17, RZ ;  /* 0x0000001120027210 */ /* 0x010fca0007f3e0ff */
[----:B------:R-:W-:-:S05]  /*dbe0*/  IMAD.X R3, RZ, RZ, R9, P1 ;  /* 0x000000ffff037224 */ /* 0x000fca00008e0609 */
[----:B------:R-:W-:Y:S04]  /*dbf0*/  LDGSTS.E.BYPASS.LTC128B.128 [R5+0x2ac00], desc[UR46][R2.64], !P3 ;  /* 0x2ac0000002057fae */ /* 0x000fe8000d901d6e */
[----:B------:R2:W-:Y:S02]  /*dc00*/  LDGSTS.E.BYPASS.LTC128B.128 [R5+0x2ec00], desc[UR46][R2.64+0x80], !P2 ;  /* 0x2ec0008002057fae */ /* 0x0005e4000d101d6e */
[----:B--2---:R-:W-:Y:S02]  /*dc10*/  IADD3 R2, P1, R32, R14, RZ ;  /* 0x0000000e20027210 */ /* 0x004fe40007f3e0ff */
[----:B------:R2:W4:Y:S03]  /*dc20*/  SHFL.IDX PT, R14, R7, 0x7, 0x181f ;  /* 0x00f81f00070e7f89 */ /* 0x00052600000e0000 */
[----:B---3--:R-:W-:-:S05]  /*dc30*/  IMAD.X R3, RZ, RZ, R8, P1 ;  /* 0x000000ffff037224 */ /* 0x008fca00008e0608 */
[----:B------:R2:W-:Y:S04]  /*dc40*/  LDGSTS.E.BYPASS.LTC128B.128 [R5+0x2b400], desc[UR46][R2.64], !P3 ;  /* 0x2b40000002057fae */ /* 0x0005e8000d901d6e */
[----:B0-----:R2:W-:Y:S02]  /*dc50*/  LDGSTS.E.BYPASS.LTC128B.128 [R5+0x2f400], desc[UR46][R2.64+0x80], !P2 ;  /* 0x2f40008002057fae */ /* 0x0015e4000d101d6e */
.L_x_192:
[----:B--2-4-:R-:W-:Y:S02]  /*dc60*/  IADD3 R2, P1, R32, R14, RZ ;  /* 0x0000000e20027210 */ /* 0x014fe40007f3e0ff */
        /* <DEDUP_REMOVED lines=16> */
.L_x_68:
[----:B------:R-:W-:Y:S01]  /*dd70*/  IMAD.U32 R2, RZ, RZ, UR36 ;  /* 0x00000024ff027e24 */ /* 0x000fe2000f8e00ff */
[----:B------:R0:W-:Y:S04]  /*dd80*/  SYNCS.ARRIVE.TRANS64.A1T0 RZ, [R4+URZ+0x38830], RZ ;  /* 0x038830ff04ff79a7 */ /* 0x0001e8000810003f */
[----:B------:R-:W-:-:S04]  /*dd90*/  LOP3.LUT R2, R2, 0x1, RZ, 0xfc, !PT ;  /* 0x0000000102027812 */ /* 0x000fc800078efcff */
[----:B------:R-:W-:-:S13]  /*dda0*/  ISETP.NE.AND P1, PT, R2, 0x3, PT ;  /* 0x000000030200780c */ /* 0x000fda0003f25270 */
[----:B0-----:R-:W-:Y:S05]  /*ddb0*/  @!P1 BRA `(.L_x_69) ;  /* 0x0000000000049947 */ /* 0x001fea0003800000 */
[----:B------:R-:W-:Y:S01]  /*ddc0*/  BPT.TRAP 0x1 ;  /* 0x000000040000795c */ /* 0x000fe20000300000 */
.L_x_69:
[----:B------:R-:W-:Y:S02]  /*ddd0*/  LOP3.LUT R2, R16, 0x1, RZ, 0x3c, !PT ;  /* 0x0000000110027812 */ /* 0x000fe400078e3cff */
[----:B------:R-:W-:Y:S02]  /*dde0*/  LEA R5, R10, UR42, 0x3 ;  /* 0x0000002a0a057c11 */ /* 0x000fe4000f8e18ff */
[----:B------:R-:W-:-:S04]  /*ddf0*/  SHF.L.U32 R2, R2, 0x1f, RZ ;  /* 0x0000001f02027819 */ /* 0x000fc800000006ff */
[----:B------:R-:W0:Y:S02]  /*de00*/  SYNCS.PHASECHK.TRANS64.TRYWAIT P2, [R5+URZ+0x38870], R2 ;  /* 0x03887002050075a7 */ /* 0x000e24000804017f */
[----:B0-----:R-:W-:Y:S05]  /*de10*/  @!P2 BRA `(.L_x_70) ;  /* 0x0000004800bca947 */ /* 0x001fea0003800000 */
.L_x_193:
[----:B------:R-:W-:-:S06]  /*de20*/  ULOP3.LUT UR4, UR36, 0x2, URZ, 0xfc, !UPT ;  /* 0x0000000224047892 */ /* 0x000fcc000f8efc3f */
[----:B------:R-:W-:-:S05]  /*de30*/  IMAD.U32 R3, RZ, RZ, UR4 ;  /* 0x00000004ff037e24 */ /* 0x000fca000f8e00ff */
[----:B------:R-:W-:-:S13]  /*de40*/  ISETP.NE.AND P2, PT, R3, 0x3, PT ;  /* 0x000000030300780c */ /* 0x000fda0003f45270 */
[----:B------:R-:W-:Y:S05]  /*de50*/  @!P2 BRA `(.L_x_71) ;  /* 0x000000000004a947 */ /* 0x000fea0003800000 */
[----:B------:R-:W-:Y:S01]  /*de60*/  BPT.TRAP 0x1 ;  /* 0x000000040000795c */ /* 0x000fe20000300000 */
.L_x_71:
[----:B0-----:R-:W-:Y:S01]  /*de70*/  SHF.L.U32 R2, R16, 0x1f, RZ ;  /* 0x0000001f10027819 */ /* 0x001fe200000006ff */
[----:B------:R-:W-:-:S03]  /*de80*/  IMAD.SHL.U32 R3, R10, 0x8000, RZ ;  /* 0x000080000a037824 */ /* 0x000fc600078e00ff */
[----:B------:R-:W0:Y:S02]  /*de90*/  SYNCS.PHASECHK.TRANS64.TRYWAIT P2, [R5+URZ+0x38860], R2 ;  /* 0x03886002050075a7 */ /* 0x000e24000804017f */
[----:B0-----:R-:W-:Y:S05]  /*dea0*/  @!P2 BRA `(.L_x_72) ;  /* 0x0000004800aca947 */ /* 0x001fea0003800000 */
.L_x_194:
[----:B-1----:R-:W2:Y:S04]  /*deb0*/  LDL R4, [R1+0x8] ;  /* 0x0000080001047983 */ /* 0x002ea80000100800 */
[----:B------:R-:W3:Y:S04]  /*dec0*/  LDL R7, [R1] ;  /* 0x0000000001077983 */ /* 0x000ee80000100800 */
[----:B------:R-:W4:Y:S01]  /*ded0*/  LDL R6, [R1+0xc] ;  /* 0x00000c0001067983 */ /* 0x000f220000100800 */
[----:B------:R-:W-:Y:S05]  /*dee0*/  WARPSYNC.ALL ;  /* 0x0000000000007948 */ /* 0x000fea0003800000 */
[----:B--2---:R-:W-:-:S05]  /*def0*/  LOP3.LUT R4, R3, R4, RZ, 0xfc, !PT ;  /* 0x0000000403047212 */ /* 0x004fca00078efcff */
[----:B0-----:R-:W-:Y:S01]  /*df00*/  VIADD R2, R4, UR42 ;  /* 0x0000002a04027c36 */ /* 0x001fe20008000000 */
[----:B------:R-:W0:Y:S03]  /*df10*/  LDSM.16.MT88.4 R16, [R4+UR42+0x10400] ;  /* 0x0104002a0410783b */ /* 0x000e260008004200 */
[----:B---3--:R-:W-:-:S05]  /*df20*/  IMAD.IADD R2, R7, 0x1, R2 ;  /* 0x0000000107027824 */ /* 0x008fca00078e0202 */
[----:B------:R-:W1:Y:S01]  /*df30*/  LDSM.16.MT88.4 R8, [R2+0x10400] ;  /* 0x010400000208783b */ /* 0x000e620000004200 */
[----:B----4-:R-:W-:Y:S02]  /*df40*/  IADD3 R3, R3, UR42, R6 ;  /* 0x0000002a03037c10 */ /* 0x010fe4000fffe006 */
[C-C-:B0-----:R-:W-:Y:S02]  /*df50*/  PRMT R12, R16.reuse, 0x6420, R17.reuse ;  /* 0x00006420100c7816 */ /* 0x141fe40000000011 */
[----:B------:R-:W-:Y:S02]  /*df60*/  PRMT R13, R16, 0x7531, R17 ;  /* 0x00007531100d7816 */ /* 0x000fe40000000011 */
[C-C-:B------:R-:W-:Y:S02]  /*df70*/  PRMT R14, R18.reuse, 0x6420, R19.reuse ;  /* 0x00006420120e7816 */ /* 0x140fe40000000013 */
[----:B------:R-:W-:Y:S02]  /*df80*/  PRMT R15, R18, 0x7531, R19 ;  /* 0x00007531120f7816 */ /* 0x000fe40000000013 */
[----:B-1----:R-:W-:-:S02]  /*df90*/  PRMT R24, R8, 0x6420, R9 ;  /* 0x0000642008187816 */ /* 0x002fc40000000009 */
[----:B------:R-:W-:Y:S02]  /*dfa0*/  PRMT R25, R8, 0x7531, R9 ;  /* 0x0000753108197816 */ /* 0x000fe40000000009 */
[C-C-:B------:R-:W-:Y:S02]  /*dfb0*/  PRMT R26, R10.reuse, 0x6420, R11.reuse ;  /* 0x000064200a1a7816 */ /* 0x140fe4000000000b */
[----:B------:R-:W-:Y:S01]  /*dfc0*/  PRMT R27, R10, 0x7531, R11 ;  /* 0x000075310a1b7816 */ /* 0x000fe2000000000b */
[----:B------:R-:W-:Y:S04]  /*dfd0*/  STSM.16.M88.4 [R3+0x400], R12 ;  /* 0x0004000c03007844 */ /* 0x000fe80000000200 */
[----:B------:R-:W-:Y:S04]  /*dfe0*/  STSM.16.M88.4 [R3+0x2400], R24 ;  /* 0x0024001803007844 */ /* 0x000fe80000000200 */
[----:B------:R-:W0:Y:S04]  /*dff0*/  LDSM.16.MT88.4 R8, [R4+UR42+0x14400] ;  /* 0x0144002a0408783b */ /* 0x000e280008004200 */
[----:B------:R-:W1:Y:S01]  /*e000*/  LDSM.16.MT88.4 R12, [R2+0x14400] ;  /* 0x01440000020c783b */ /* 0x000e620000004200 */
[----:B0-----:R-:W-:-:S02]  /*e010*/  PRMT R16, R8, 0x6420, R9 ;  /* 0x0000642008107816 */ /* 0x001fc40000000009 */
[----:B------:R-:W-:Y:S02]  /*e020*/  PRMT R17, R8, 0x7531, R9 ;  /* 0x0000753108117816 */ /* 0x000fe40000000009 */
[C-C-:B------:R-:W-:Y:S02]  /*e030*/  PRMT R18, R10.reuse, 0x6420, R11.reuse ;  /* 0x000064200a127816 */ /* 0x140fe4000000000b */
[----:B------:R-:W-:Y:S02]  /*e040*/  PRMT R19, R10, 0x7531, R11 ;  /* 0x000075310a137816 */ /* 0x000fe4000000000b */
[C-C-:B-1----:R-:W-:Y:S02]  /*e050*/  PRMT R28, R12.reuse, 0x6420, R13.reuse ;  /* 0x000064200c1c7816 */ /* 0x142fe4000000000d */
[----:B------:R-:W-:Y:S02]  /*e060*/  PRMT R29, R12, 0x7531, R13 ;  /* 0x000075310c1d7816 */ /* 0x000fe4000000000d */
[----:B------:R-:W-:-:S02]  /*e070*/  PRMT R30, R14, 0x6420, R15 ;  /* 0x000064200e1e7816 */ /* 0x000fc4000000000f */
[----:B------:R-:W-:Y:S01]  /*e080*/  PRMT R31, R14, 0x7531, R15 ;  /* 0x000075310e1f7816 */ /* 0x000fe2000000000f */
[----:B------:R-:W-:Y:S04]  /*e090*/  STSM.16.M88.4 [R3+0x4400], R16 ;  /* 0x0044001003007844 */ /* 0x000fe80000000200 */
[----:B------:R-:W-:Y:S04]  /*e0a0*/  STSM.16.M88.4 [R3+0x6400], R28 ;  /* 0x0064001c03007844 */ /* 0x000fe80000000200 */
[----:B------:R-:W0:Y:S04]  /*e0b0*/  LDSM.16.MT88.4 R8, [R4+UR42+0x11400] ;  /* 0x0114002a0408783b */ /* 0x000e280008004200 */
[----:B------:R-:W1:Y:S01]  /*e0c0*/  LDSM.16.MT88.4 R12, [R2+0x11400] ;  /* 0x01140000020c783b */ /* 0x000e620000004200 */
[----:B------:R-:W-:-:S02]  /*e0d0*/  IADD3 R6, R35, 0x400, R3 ;  /* 0x0000040023067810 */ /* 0x000fc40007ffe003 */
[C-C-:B0-----:R-:W-:Y:S02]  /*e0e0*/  PRMT R16, R8.reuse, 0x6420, R9.reuse ;  /* 0x0000642008107816 */ /* 0x141fe40000000009 */
[----:B------:R-:W-:Y:S02]  /*e0f0*/  PRMT R17, R8, 0x7531, R9 ;  /* 0x0000753108117816 */ /* 0x000fe40000000009 */
[C-C-:B------:R-:W-:Y:S02]  /*e100*/  PRMT R18, R10.reuse, 0x6420, R11.reuse ;  /* 0x000064200a127816 */ /* 0x140fe4000000000b */
[----:B------:R-:W-:Y:S02]  /*e110*/  PRMT R19, R10, 0x7531, R11 ;  /* 0x000075310a137816 */ /* 0x000fe4000000000b */
[C-C-:B-1----:R-:W-:Y:S02]  /*e120*/  PRMT R24, R12.reuse, 0x6420, R13.reuse ;  /* 0x000064200c187816 */ /* 0x142fe4000000000d */
[----:B------:R-:W-:-:S02]  /*e130*/  PRMT R25, R12, 0x7531, R13 ;  /* 0x000075310c197816 */ /* 0x000fc4000000000d */
[C-C-:B------:R-:W-:Y:S02]  /*e140*/  PRMT R26, R14.reuse, 0x6420, R15.reuse ;  /* 0x000064200e1a7816 */ /* 0x140fe4000000000f */
[----:B------:R-:W-:Y:S01]  /*e150*/  PRMT R27, R14, 0x7531, R15 ;  /* 0x000075310e1b7816 */ /* 0x000fe2000000000f */
[----:B------:R-:W-:Y:S04]  /*e160*/  STSM.16.M88.4 [R6], R16 ;  /* 0x0000001006007844 */ /* 0x000fe80000000200 */
        /* <DEDUP_REMOVED lines=37> */
[----:B------:R0:W-:Y:S04]  /*e3c0*/  STSM.16.M88.4 [R3+0x6000], R28 ;  /* 0x0060001c03007844 */ /* 0x0001e80000000200 */
[----:B------:R-:W1:Y:S04]  /*e3d0*/  LDSM.16.MT88.4 R8, [R4+UR42+0x13400] ;  /* 0x0134002a0408783b */ /* 0x000e680008004200 */
[----:B------:R-:W2:Y:S01]  /*e3e0*/  LDSM.16.MT88.4 R12, [R2+0x13400] ;  /* 0x01340000020c783b */ /* 0x000ea20000004200 */
[----:B0-----:R-:W-:Y:S01]  /*e3f0*/  IMAD.IADD R3, R35, 0x1, R3 ;  /* 0x0000000123037824 */ /* 0x001fe200078e0203 */
[----:B-1----:R-:W-:-:S02]  /*e400*/  PRMT R16, R8, 0x6420, R9 ;  /* 0x0000642008107816 */ /* 0x002fc40000000009 */
[----:B------:R-:W-:Y:S02]  /*e410*/  PRMT R17, R8, 0x7531, R9 ;  /* 0x0000753108117816 */ /* 0x000fe40000000009 */
[C-C-:B------:R-:W-:Y:S02]  /*e420*/  PRMT R18, R10.reuse, 0x6420, R11.reuse ;  /* 0x000064200a127816 */ /* 0x140fe4000000000b */
[----:B------:R-:W-:Y:S02]  /*e430*/  PRMT R19, R10, 0x7531, R11 ;  /* 0x000075310a137816 */ /* 0x000fe4000000000b */
[C-C-:B--2---:R-:W-:Y:S02]  /*e440*/  PRMT R8, R12.reuse, 0x6420, R13.reuse ;  /* 0x000064200c087816 */ /* 0x144fe4000000000d */
[----:B------:R-:W-:Y:S02]  /*e450*/  PRMT R9, R12, 0x7531, R13 ;  /* 0x000075310c097816 */ /* 0x000fe4000000000d */
[----:B------:R-:W-:-:S02]  /*e460*/  PRMT R10, R14, 0x6420, R15 ;  /* 0x000064200e0a7816 */ /* 0x000fc4000000000f */
[----:B------:R-:W-:Y:S01]  /*e470*/  PRMT R11, R14, 0x7531, R15 ;  /* 0x000075310e0b7816 */ /* 0x000fe2000000000f */
[----:B------:R-:W-:Y:S04]  /*e480*/  STSM.16.M88.4 [R3], R16 ;  /* 0x0000001003007844 */ /* 0x000fe80000000200 */
[----:B------:R-:W-:Y:S04]  /*e490*/  STSM.16.M88.4 [R3+0x2000], R8 ;  /* 0x0020000803007844 */ /* 0x000fe80000000200 */
[----:B------:R-:W0:Y:S04]  /*e4a0*/  LDSM.16.MT88.4 R8, [R4+UR42+0x17400] ;  /* 0x0174002a0408783b */ /* 0x000e280008004200 */
[----:B------:R-:W1:Y:S01]  /*e4b0*/  LDSM.16.MT88.4 R12, [R2+0x17400] ;  /* 0x01740000020c783b */ /* 0x000e620000004200 */
[----:B------:R-:W-:-:S06]  /*e4c0*/  ULOP3.LUT UR4, UR36, 0x2, URZ, 0xfc, !UPT ;  /* 0x0000000224047892 */ /* 0x000fcc000f8efc3f */
[----:B------:R-:W-:-:S05]  /*e4d0*/  IMAD.U32 R6, RZ, RZ, UR4 ;  /* 0x00000004ff067e24 */ /* 0x000fca000f8e00ff */
[----:B------:R-:W-:Y:S02]  /*e4e0*/  ISETP.NE.AND P2, PT, R6, 0x3, PT ;  /* 0x000000030600780c */ /* 0x000fe40003f45270 */
        /* <DEDUP_REMOVED lines=8> */
[----:B------:R0:W-:Y:S04]  /*e570*/  STSM.16.M88.4 [R3+0x4000], R16 ;  /* 0x0040001003007844 */ /* 0x0001e80000000200 */
[----:B------:R0:W-:Y:S01]  /*e580*/  STSM.16.M88.4 [R3+0x6000], R8 ;  /* 0x0060000803007844 */ /* 0x0001e20000000200 */
[----:B------:R-:W-:Y:S01]  /*e590*/  @!PT LDS RZ, [RZ] ;  /* 0x00000000fffff984 */ /* 0x000fe20000000800 */
[----:B------:R-:W-:Y:S01]  /*e5a0*/  @!PT LDS RZ, [RZ] ;  /* 0x00000000fffff984 */ /* 0x000fe20000000800 */
[----:B------:R-:W-:Y:S01]  /*e5b0*/  @!PT LDS RZ, [RZ] ;  /* 0x00000000fffff984 */ /* 0x000fe20000000800 */
[----:B------:R-:W-:Y:S01]  /*e5c0*/  @!PT LDS RZ, [RZ] ;  /* 0x00000000fffff984 */ /* 0x000fe20000000800 */
[----:B------:R1:W-:Y:S06]  /*e5d0*/  MEMBAR.ALL.CTA ;  /* 0x0000000000007992 */ /* 0x0003ec0000008000 */
[----:B-1----:R-:W1:Y:S01]  /*e5e0*/  FENCE.VIEW.ASYNC.S ;  /* 0x00000000000073c6 */ /* 0x002e620000000000 */
[----:B------:R-:W-:Y:S05]  /*e5f0*/  @!P2 BRA `(.L_x_73) ;  /* 0x000000000004a947 */ /* 0x000fea0003800000 */
[----:B------:R-:W-:Y:S01]  /*e600*/  BPT.TRAP 0x1 ;  /* 0x000000040000795c */ /* 0x000fe20000300000 */
.L_x_73:
[----:B-1----:R1:W-:Y:S01]  /*e610*/  SYNCS.ARRIVE.TRANS64.A1T0 RZ, [R5+URZ+0x38850], RZ ;  /* 0x038850ff05ff79a7 */ /* 0x0023e2000810003f */
[----:B------:R-:W-:Y:S06]  /*e620*/  BAR.SYNC.DEFER_BLOCKING 0x2, 0x80 ;  /* 0x0082000000007b1d */ /* 0x000fec0000010000 */
[----:B------:R-:W-:Y:S05]  /*e630*/  @!P1 BRA `(.L_x_74) ;  /* 0x0000000000049947 */ /* 0x000fea0003800000 */
[----:B------:R-:W-:Y:S01]  /*e640*/  BPT.TRAP 0x1 ;  /* 0x000000040000795c */ /* 0x000fe20000300000 */
.L_x_74:
[----:B------:R-:W2:Y:S01]  /*e650*/  S2R R2, SR_CgaCtaId ;  /* 0x0000000000027919 */ /* 0x000ea20000008800 */
[----:B-1----:R-:W-:Y:S02]  /*e660*/  VIADD R5, R5, 0x38880 ;  /* 0x0003888005057836 */ /* 0x002fe40000000000 */
[----:B------:R-:W-:Y:S02]  /*e670*/  VIADD R20, R20, 0xffffff80 ;  /* 0xffffff8014147836 */ /* 0x000fe40000000000 */
[----:B0-----:R-:W-:Y:S02]  /*e680*/  IMAD.MOV.U32 R10, RZ, RZ, R0 ;  /* 0x000000ffff0a7224 */ /* 0x001fe400078e0000 */
[----:B------:R-:W-:Y:S01]  /*e690*/  IMAD.MOV.U32 R16, RZ, RZ, R21 ;  /* 0x000000ffff107224 */ /* 0x000fe200078e0015 */
[----:B--2---:R-:W-:-:S04]  /*e6a0*/  PRMT R5, R2, 0x654, R5 ;  /* 0x0000065402057816 */ /* 0x004fc80000000005 */
[----:B------:R0:W-:Y:S01]  /*e6b0*/  SYNCS.ARRIVE.TRANS64.RED.A1T0 RZ, [R5+URZ], RZ ;  /* 0x000000ff05ff79a7 */ /* 0x0001e2000810043f */
[----:B------:R-:W-:Y:S05]  /*e6c0*/  @P0 BRA `(.L_x_75) ;  /* 0xffffffe800380947 */ /* 0x000fea000383ffff */
[----:B------:R-:W-:Y:S05]  /*e6d0*/  BRA `(.L_x_76) ;  /* 0x0000000000047947 */ /* 0x000fea0003800000 */
.L_x_60:
[----:B0-----:R-:W-:-:S07]  /*e6e0*/  IMAD.MOV.U32 R0, RZ, RZ, RZ ;  /* 0x000000ffff007224 */ /* 0x001fce00078e00ff */
.L_x_76:
[----:B------:R-:W-:-:S06]  /*e6f0*/  ULOP3.LUT UR4, UR36, 0x1, URZ, 0xfc, !UPT ;  /* 0x0000000124047892 */ /* 0x000fcc000f8efc3f */
[----:B------:R-:W-:-:S05]  /*e700*/  IMAD.U32 R2, RZ, RZ, UR4 ;  /* 0x00000004ff027e24 */ /* 0x000fca000f8e00ff */
[----:B------:R-:W-:-:S13]  /*e710*/  ISETP.NE.AND P1, PT, R2, 0x3, PT ;  /* 0x000000030200780c */ /* 0x000fda0003f25270 */
[----:B------:R-:W-:Y:S05]  /*e720*/  @!P1 BRA `(.L_x_77) ;  /* 0x0000000000049947 */ /* 0x000fea0003800000 */
[----:B------:R-:W-:Y:S01]  /*e730*/  BPT.TRAP 0x1 ;  /* 0x000000040000795c */ /* 0x000fe20000300000 */
.L_x_77:
[----:B------:R-:W-:Y:S01]  /*e740*/  LOP3.LUT R2, R21, 0x1, RZ, 0x3c, !PT ;  /* 0x0000000115027812 */ /* 0x000fe200078e3cff */
[----:B------:R-:W-:Y:S01]  /*e750*/  BSSY B0, `(.L_x_78) ;  /* 0x0000005000007945 */ /* 0x000fe20003800000 */
[----:B------:R-:W-:Y:S02]  /*e760*/  LEA R17, R0, UR42, 0x3 ;  /* 0x0000002a00117c11 */ /* 0x000fe4000f8e18ff */
[----:B------:R-:W-:-:S04]  /*e770*/  SHF.L.U32 R2, R2, 0x1f, RZ ;  /* 0x0000001f02027819 */ /* 0x000fc800000006ff */
[----:B------:R-:W3:Y:S02]  /*e780*/  SYNCS.PHASECHK.TRANS64.TRYWAIT P0, [R17+URZ+0x38870], R2 ;  /* 0x03887002110075a7 */ /* 0x000ee4000800017f */
[----:B---3--:R-:W-:Y:S05]  /*e790*/  @!P0 BRA `(.L_x_79) ;  /* 0x0000004000848947 */ /* 0x008fea0003800000 */
.L_x_195:
[----:B------:R-:W-:Y:S05]  /*e7a0*/  BSYNC B0 ;  /* 0x0000000000007941 */ /* 0x000fea0003800000 */
.L_x_78:
[----:B------:R-:W-:-:S06]  /*e7b0*/  ULOP3.LUT UR4, UR36, 0x2, URZ, 0xfc, !UPT ;  /* 0x0000000224047892 */ /* 0x000fcc000f8efc3f */
[----:B------:R-:W-:-:S05]  /*e7c0*/  IMAD.U32 R3, RZ, RZ, UR4 ;  /* 0x00000004ff037e24 */ /* 0x000fca000f8e00ff */
[----:B------:R-:W-:-:S13]  /*e7d0*/  ISETP.NE.AND P0, PT, R3, 0x3, PT ;  /* 0x000000030300780c */ /* 0x000fda0003f05270 */
[----:B------:R-:W-:Y:S05]  /*e7e0*/  @!P0 BRA `(.L_x_80) ;  /* 0x0000000000048947 */ /* 0x000fea0003800000 */
[----:B------:R-:W-:Y:S01]  /*e7f0*/  BPT.TRAP 0x1 ;  /* 0x000000040000795c */ /* 0x000fe20000300000 */
.L_x_80:
[----:B---3--:R-:W3:Y:S04]  /*e800*/  LDL.LU R2, [R1+0x8] ;  /* 0x0000080001027983 */ /* 0x008ee80000300800 */
[----:B0-----:R-:W4:Y:S01]  /*e810*/  LDL R5, [R1] ;  /* 0x0000000001057983 */ /* 0x001f220000100800 */
[----:B------:R-:W-:Y:S01]  /*e820*/  SHF.L.U32 R4, R21, 0x1f, RZ ;  /* 0x0000001f15047819 */ /* 0x000fe200000006ff */
[----:B------:R-:W-:-:S03]  /*e830*/  IMAD.SHL.U32 R16, R0, 0x8000, RZ ;  /* 0x0000800000107824 */ /* 0x000fc600078e00ff */
[----:B------:R-:W0:Y:S02]  /*e840*/  SYNCS.PHASECHK.TRANS64.TRYWAIT P0, [R17+URZ+0x38860], R4 ;  /* 0x03886004110075a7 */ /* 0x000e24000800017f */
[----:B---3--:R-:W-:-:S05]  /*e850*/  LOP3.LUT R2, R16, R2, RZ, 0xfc, !PT ;  /* 0x0000000210027212 */ /* 0x008fca00078efcff */
[----:B------:R-:W-:-:S04]  /*e860*/  VIADD R3, R2, UR42 ;  /* 0x0000002a02037c36 */ /* 0x000fc80008000000 */
[----:B----4-:R-:W-:Y:S01]  /*e870*/  IMAD.IADD R3, R5, 0x1, R3 ;  /* 0x0000000105037824 */ /* 0x010fe200078e0203 */
[----:B0-----:R-:W-:Y:S06]  /*e880*/  @!P0 BRA `(.L_x_81) ;  /* 0x00000040005c8947 */ /* 0x001fec0003800000 */
.L_x_196:
[----:B------:R-:W3:Y:S01]  /*e890*/  LDL.LU R5, [R1+0xc] ;  /* 0x00000c0001057983 */ /* 0x000ee20000300800 */
[----:B------:R-:W-:Y:S05]  /*e8a0*/  WARPSYNC.ALL ;  /* 0x0000000000007948 */ /* 0x000fea0003800000 */
[----:B------:R-:W4:Y:S04]  /*e8b0*/  LDL.LU R19, [R1] ;  /* 0x0000000001137983 */ /* 0x000f280000300800 */
[----:B-1----:R-:W0:Y:S04]  /*e8c0*/  LDSM.16.MT88.4 R12, [R2+UR42+0x10400] ;  /* 0x0104002a020c783b */ /* 0x002e280008004200 */
[----:B------:R-:W1:Y:S01]  /*e8d0*/  LDSM.16.MT88.4 R8, [R3+0x10400] ;  /* 0x010400000308783b */ /* 0x000e620000004200 */
[----:B0-----:R-:W-:-:S02]  /*e8e0*/  PRMT R4, R12, 0x6420, R13 ;  /* 0x000064200c047816 */ /* 0x001fc4000000000d */
[C-C-:B------:R-:W-:Y:S02]  /*e8f0*/  PRMT R6, R14.reuse, 0x6420, R15.reuse ;  /* 0x000064200e067816 */ /* 0x140fe4000000000f */
[----:B--2---:R-:W-:Y:S02]  /*e900*/  PRMT R7, R14, 0x7531, R15 ;  /* 0x000075310e077816 */ /* 0x004fe4000000000f */
[C-C-:B-1----:R-:W-:Y:S02]  /*e910*/  PRMT R14, R10.reuse, 0x6420, R11.reuse ;  /* 0x000064200a0e7816 */ /* 0x142fe4000000000b */
[----:B------:R-:W-:Y:S02]  /*e920*/  PRMT R15, R10, 0x7531, R11 ;  /* 0x000075310a0f7816 */ /* 0x000fe4000000000b */
[----:B---3--:R-:W-:Y:S02]  /*e930*/  IADD3 R16, R16, UR42, R5 ;  /* 0x0000002a10107c10 */ /* 0x008fe4000fffe005 */
[----:B------:R-:W-:-:S02]  /*e940*/  PRMT R5, R12, 0x7531, R13 ;  /* 0x000075310c057816 */ /* 0x000fc4000000000d */
        /* <DEDUP_REMOVED lines=43> */
[----:B----4-:R-:W-:-:S02]  /*ec00*/  IADD3 R16, R19, 0x400, R16 ;  /* 0x0000040013107810 */ /* 0x010fc40007ffe010 */
        /* <DEDUP_REMOVED lines=58> */
.L_x_82:
[----:B-1----:R1:W-:Y:S01]  /*efb0*/  SYNCS.ARRIVE.TRANS64.A1T0 RZ, [R17+URZ+0x38850], RZ ;  /* 0x038850ff11ff79a7 */ /* 0x0023e2000810003f */
[----:B------:R-:W-:Y:S06]  /*efc0*/  BAR.SYNC.DEFER_BLOCKING 0x2, 0x80 ;  /* 0x0082000000007b1d */ /* 0x000fec0000010000 */
[----:B------:R-:W-:Y:S05]  /*efd0*/  @!P1 BRA `(.L_x_83) ;  /* 0x0000000000049947 */ /* 0x000fea0003800000 */
[----:B------:R-:W-:Y:S01]  /*efe0*/  BPT.TRAP 0x1 ;  /* 0x000000040000795c */ /* 0x000fe20000300000 */
.L_x_83:
[----:B------:R-:W2:Y:S01]  /*eff0*/  S2R R2, SR_CgaCtaId ;  /* 0x0000000000027919 */ /* 0x000ea20000008800 */
[----:B-1----:R-:W-:Y:S02]  /*f000*/  VIADD R17, R17, 0x38880 ;  /* 0x0003888011117836 */ /* 0x002fe40000000000 */
[----:B------:R-:W-:-:S05]  /*f010*/  VIADD R0, R0, 0x1 ;  /* 0x0000000100007836 */ /* 0x000fca0000000000 */
[----:B------:R-:W-:-:S04]  /*f020*/  ISETP.NE.AND P0, PT, R0, 0x2, PT ;  /* 0x000000020000780c */ /* 0x000fc80003f05270 */
[----:B0-----:R-:W-:Y:S02]  /*f030*/  SEL R4, RZ, 0x1, P0 ;  /* 0x00000001ff047807 */ /* 0x001fe40000000000 */
[----:B------:R-:W-:Y:S02]  /*f040*/  SEL R0, R0, RZ, P0 ;  /* 0x000000ff00007207 */ /* 0x000fe40000000000 */
[----:B------:R-:W-:Y:S02]  /*f050*/  LOP3.LUT R21, R21, R4, RZ, 0x3c, !PT ;  /* 0x0000000415157212 */ /* 0x000fe400078e3cff */
[----:B--2---:R-:W-:Y:S01]  /*f060*/  PRMT R17, R2, 0x654, R17 ;  /* 0x0000065402117816 */ /* 0x004fe20000000011 */
[----:B------:R-:W-:-:S03]  /*f070*/  IMAD.MOV.U32 R2, RZ, RZ, RZ ;  /* 0x000000ffff027224 */ /* 0x000fc600078e00ff */
[----:B------:R0:W-:Y:S04]  /*f080*/  SYNCS.ARRIVE.TRANS64.RED.A1T0 RZ, [R17+URZ], RZ ;  /* 0x000000ff11ff79a7 */ /* 0x0001e8000810043f */
.L_x_40:
[----:B------:R-:W1:Y:S01]  /*f090*/  S2R R4, SR_CgaCtaId ;  /* 0x0000000000047919 */ /* 0x000e620000008800 */
[----:B------:R-:W-:Y:S02]  /*f0a0*/  MOV R3, 0x400 ;  /* 0x0000040000037802 */ /* 0x000fe40000000f00 */
[----:B------:R-:W-:Y:S02]  /*f0b0*/  SHF.L.U32 R2, R2, 0x1f, RZ ;  /* 0x0000001f02027819 */ /* 0x000fe400000006ff */
[----:B-1----:R-:W-:-:S04]  /*f0c0*/  LEA R5, R4, R3, 0x18 ;  /* 0x0000000304057211 */ /* 0x002fc800078ec0ff */
[----:B------:R-:W1:Y:S02]  /*f0d0*/  SYNCS.PHASECHK.TRANS64.TRYWAIT P0, [R5+URZ+0x38820], R2 ;  /* 0x03882002050075a7 */ /* 0x000e64000800017f */
[----:B-1----:R-:W-:Y:S05]  /*f0e0*/  @!P0 BRA `(.L_x_84) ;  /* 0x0000003800588947 */ /* 0x002fea0003800000 */
.L_x_197:
[----:B------:R-:W2:Y:S02]  /*f0f0*/  S2R R3, SR_TID.X ;  /* 0x0000000000037919 */ /* 0x000ea40000002100 */
[----:B--2---:R-:W-:-:S04]  /*f100*/  SHF.R.U32.HI R3, RZ, 0x5, R3 ;  /* 0x00000005ff037819 */ /* 0x004fc80000011603 */
[----:B------:R-:W-:-:S05]  /*f110*/  LOP3.LUT R3, R3, 0x3, RZ, 0xc0, !PT ;  /* 0x0000000303037812 */ /* 0x000fca00078ec0ff */
[----:B-1----:R-:W1:Y:S02]  /*f120*/  SHFL.IDX PT, R2, R3, RZ, 0x1f ;  /* 0x00001fff03027589 */ /* 0x002e6400000e0000 */
[----:B-1----:R-:W-:-:S13]  /*f130*/  ISETP.NE.AND P0, PT, R2, RZ, PT ;  /* 0x000000ff0200720c */ /* 0x002fda0003f05270 */
[----:B------:R-:W-:Y:S05]  /*f140*/  @P0 BRA `(.L_x_8) ;  /* 0x0000000000a00947 */ /* 0x000fea0003800000 */
[----:B------:R-:W-:-:S13]  /*f150*/  ELECT P0, URZ, PT ;  /* 0x00000000003f782f */ /* 0x000fda0003800000 */
[----:B------:R-:W-:Y:S05]  /*f160*/  @!P0 BRA `(.L_x_8) ;  /* 0x0000000000988947 */ /* 0x000fea0003800000 */
[----:B------:R-:W-:-:S06]  /*f170*/  ULOP3.LUT UR4, UR36, 0x2, URZ, 0xfc, !UPT ;  /* 0x0000000224047892 */ /* 0x000fcc000f8efc3f */
[----:B------:R-:W-:-:S05]  /*f180*/  IMAD.U32 R2, RZ, RZ, UR4 ;  /* 0x00000004ff027e24 */ /* 0x000fca000f8e00ff */
[----:B------:R-:W-:-:S13]  /*f190*/  ISETP.NE.AND P0, PT, R2, 0x3, PT ;  /* 0x000000030200780c */ /* 0x000fda0003f05270 */
[----:B------:R-:W-:Y:S05]  /*f1a0*/  @!P0 BRA `(.L_x_85) ;  /* 0x0000000000048947 */ /* 0x000fea0003800000 */
[----:B------:R-:W-:Y:S01]  /*f1b0*/  BPT.TRAP 0x1 ;  /* 0x000000040000795c */ /* 0x000fe20000300000 */
.L_x_85:
[C---:B------:R-:W-:Y:S01]  /*f1c0*/  IMAD R4, R0.reuse, 0x8, R5 ;  /* 0x0000000800047824 */ /* 0x040fe200078e0205 */
[----:B------:R-:W-:Y:S01]  /*f1d0*/  SHF.L.U32 R3, R21, 0x1f, RZ ;  /* 0x0000001f15037819 */ /* 0x000fe200000006ff */
[----:B------:R-:W-:-:S03]  /*f1e0*/  VIADD R0, R0, 0x1 ;  /* 0x0000000100007836 */ /* 0x000fc60000000000 */
[----:B------:R-:W1:Y:S02]  /*f1f0*/  SYNCS.PHASECHK.TRANS64.TRYWAIT P1, [R4+URZ+0x38840], R3 ;  /* 0x03884003040075a7 */ /* 0x000e64000802017f */
[----:B------:R-:W-:-:S04]  /*f200*/  ISETP.NE.AND P2, PT, R0, 0x2, PT ;  /* 0x000000020000780c */ /* 0x000fc80003f45270 */
[----:B------:R-:W-:Y:S01]  /*f210*/  SEL R2, RZ, 0x1, P2 ;  /* 0x00000001ff027807 */ /* 0x000fe20001000000 */
[----:B-1----:R-:W-:Y:S08]  /*f220*/  @!P1 BRA `(.L_x_86) ;  /* 0x00000038001c9947 */ /* 0x002ff00003800000 */
.L_x_198:
[----:B------:R-:W-:Y:S02]  /*f230*/  SEL R0, R0, RZ, P2 ;  /* 0x000000ff00007207 */ /* 0x000fe40001000000 */
[----:B------:R-:W-:Y:S01]  /*f240*/  LOP3.LUT R2, R21, R2, RZ, 0x3c, !PT ;  /* 0x0000000215027212 */ /* 0x000fe200078e3cff */
[----:B------:R-:W-:Y:S06]  /*f250*/  @!P0 BRA `(.L_x_87) ;  /* 0x0000000000048947 */ /* 0x000fec0003800000 */
[----:B------:R-:W-:Y:S01]  /*f260*/  BPT.TRAP 0x1 ;  /* 0x000000040000795c */ /* 0x000fe20000300000 */
.L_x_87:
[----:B------:R-:W-:Y:S01]  /*f270*/  IMAD R5, R0, 0x8, R5 ;  /* 0x0000000800057824 */ /* 0x000fe200078e0205 */
[----:B------:R-:W-:-:S04]  /*f280*/  SHF.L.U32 R0, R2, 0x1f, RZ ;  /* 0x0000001f02007819 */ /* 0x000fc800000006ff */
[----:B------:R-:W2:Y:S02]  /*f290*/  SYNCS.PHASECHK.TRANS64.TRYWAIT P1, [R5+URZ+0x38840], R0 ;  /* 0x03884000050075a7 */ /* 0x000ea4000802017f */
[----:B--2---:R-:W-:Y:S05]  /*f2a0*/  @!P1 BRA `(.L_x_88) ;  /* 0x0000003800109947 */ /* 0x004fea0003800000 */
.L_x_199:
[----:B------:R-:W-:Y:S05]  /*f2b0*/  @!P0 BRA `(.L_x_89) ;  /* 0x0000000000048947 */ /* 0x000fea0003800000 */
[----:B------:R-:W-:Y:S01]  /*f2c0*/  BPT.TRAP 0x1 ;  /* 0x000000040000795c */ /* 0x000fe20000300000 */
.L_x_89:
[----:B------:R-:W3:Y:S02]  /*f2d0*/  SYNCS.PHASECHK.TRANS64.TRYWAIT P1, [R4+URZ+0x38860], R3 ;  /* 0x03886003040075a7 */ /* 0x000ee4000802017f */
[----:B---3--:R-:W-:Y:S05]  /*f2e0*/  @!P1 BRA `(.L_x_90) ;  /* 0x0000003800149947 */ /* 0x008fea0003800000 */
.L_x_200:
[----:B------:R-:W-:Y:S05]  /*f2f0*/  @!P0 BRA `(.L_x_91) ;  /* 0x0000000000048947 */ /* 0x000fea0003800000 */
[----:B------:R-:W-:Y:S01]  /*f300*/  BPT.TRAP 0x1 ;  /* 0x000000040000795c */ /* 0x000fe20000300000 */
.L_x_91:
[----:B------:R-:W4:Y:S02]  /*f310*/  SYNCS.PHASECHK.TRANS64.TRYWAIT P1, [R5+URZ+0x38860], R0 ;  /* 0x03886000050075a7 */ /* 0x000f24000802017f */
[----:B----4-:R-:W-:Y:S05]  /*f320*/  @!P1 BRA `(.L_x_92) ;  /* 0x0000003800189947 */ /* 0x010fea0003800000 */
.L_x_201:
[----:B------:R-:W-:Y:S05]  /*f330*/  @!P0 BRA `(.L_x_93) ;  /* 0x0000000000048947 */ /* 0x000fea0003800000 */
[----:B------:R-:W-:Y:S01]  /*f340*/  BPT.TRAP 0x1 ;  /* 0x000000040000795c */ /* 0x000fe20000300000 */
.L_x_93:
[----:B------:R-:W0:Y:S02]  /*f350*/  SYNCS.PHASECHK.TRANS64.TRYWAIT P1, [R4+URZ+0x38880], R3 ;  /* 0x03888003040075a7 */ /* 0x000e24000802017f */
[----:B0-----:R-:W-:Y:S05]  /*f360*/  @!P1 BRA `(.L_x_94) ;  /* 0x00000038001c9947 */ /* 0x001fea0003800000 */
.L_x_202:
[----:B------:R-:W-:Y:S05]  /*f370*/  @!P0 BRA `(.L_x_95) ;  /* 0x0000000000048947 */ /* 0x000fea0003800000 */
[----:B------:R-:W-:Y:S01]  /*f380*/  BPT.TRAP 0x1 ;  /* 0x000000040000795c */ /* 0x000fe20000300000 */
.L_x_95:
[----:B------:R0:W0:Y:S02]  /*f390*/  SYNCS.PHASECHK.TRANS64.TRYWAIT P0, [R5+URZ+0x38880], R0 ;  /* 0x03888000050075a7 */ /* 0x000024000800017f */
[----:B0-----:R-:W-:Y:S05]  /*f3a0*/  @!P0 NANOSLEEP.SYNCS 0x989680 ;  /* 0x009896800000895d */ /* 0x001fea0003900000 */
[----:B------:R-:W0:Y:S02]  /*f3b0*/  @!P0 SYNCS.PHASECHK.TRANS64 P0, [R5+URZ+0x38880], R0 ;  /* 0x03888000050085a7 */ /* 0x000e24000800007f */
[----:B0-----:R-:W-:Y:S05]  /*f3c0*/  @!P0 BRA `(.L_x_95) ;  /* 0xfffffffc00f08947 */ /* 0x001fea000383ffff */
.L_x_8:
[----:B------:R-:W-:Y:S05]  /*f3d0*/  BSYNC B6 ;  /* 0x0000000000067941 */ /* 0x000fea0003800000 */
.L_x_5:
[----:B------:R-:W-:Y:S05]  /*f3e0*/  EXIT ;  /* 0x000000000000794d */ /* 0x000fea0003800000 */
.L_x_12:
[----:B0-----:R-:W-:-:S04]  /*f3f0*/  IMAD.U32 R3, RZ, RZ, UR41 ;  /* 0x00000029ff037e24 */ /* 0x001fc8000f8e00ff */
[----:B------:R0:W1:Y:S03]  /*f400*/  SYNCS.PHASECHK.TRANS64.TRYWAIT P0, [R3+URZ+0x38800], R6 ;  /* 0x03880006030075a7 */ /* 0x000066000800017f */
[----:B-1----:R-:W-:Y:S05]  /*f410*/  @!P0 NANOSLEEP.SYNCS 0x989680 ;  /* 0x009896800000895d */ /* 0x002fea0003900000 */
[----:B------:R-:W1:Y:S02]  /*f420*/  @!P0 SYNCS.PHASECHK.TRANS64 P0, [R3+URZ+0x38800], R6 ;  /* 0x03880006030085a7 */ /* 0x000e64000800007f */
[----:B-1----:R-:W-:Y:S05]  /*f430*/  @!P0 BRA `(.L_x_12) ;  /* 0xfffffffc00ec8947 */ /* 0x002fea000383ffff */
[----:B------:R-:W-:Y:S05]  /*f440*/  BRA `(.L_x_96) ;  /* 0xffffff2000c87947 */ /* 0x000fea000383ffff */
.L_x_16:
[----:B0-----:R-:W-:-:S04]  /*f450*/  IMAD.U32 R3, RZ, RZ, UR41 ;  /* 0x00000029ff037e24 */ /* 0x001fc8000f8e00ff */
[----:B------:R0:W2:Y:S03]  /*f460*/  SYNCS.PHASECHK.TRANS64.TRYWAIT P1, [R3+URZ+0x38830], R6 ;  /* 0x03883006030075a7 */ /* 0x0000a6000802017f */
[----:B--2---:R-:W-:Y:S05]  /*f470*/  @!P1 NANOSLEEP.SYNCS 0x989680 ;  /* 0x009896800000995d */ /* 0x004fea0003900000 */
[----:B------:R-:W2:Y:S02]  /*f480*/  @!P1 SYNCS.PHASECHK.TRANS64 P1, [R3+URZ+0x38830], R6 ;  /* 0x03883006030095a7 */ /* 0x000ea4000802007f */
[----:B--2---:R-:W-:Y:S05]  /*f490*/  @!P1 BRA `(.L_x_16) ;  /* 0xfffffffc00ec9947 */ /* 0x004fea000383ffff */
[----:B------:R-:W-:Y:S05]  /*f4a0*/  BRA `(.L_x_15) ;  /* 0xffffff2000e47947 */ /* 0x000fea000383ffff */
.L_x_21:
[----:B-1----:R-:W-:-:S04]  /*f4b0*/  IMAD.U32 R7, RZ, RZ, UR41 ;  /* 0x00000029ff077e24 */ /* 0x002fc8000f8e00ff */
[----:B------:R1:W2:Y:S03]  /*f4c0*/  SYNCS.PHASECHK.TRANS64.TRYWAIT P1, [R7+URZ+0x38850], R6 ;  /* 0x03885006070075a7 */ /* 0x0002a6000802017f */
[----:B--2---:R-:W-:Y:S05]  /*f4d0*/  @!P1 NANOSLEEP.SYNCS 0x989680 ;  /* 0x009896800000995d */ /* 0x004fea0003900000 */
[----:B------:R-:W2:Y:S02]  /*f4e0*/  @!P1 SYNCS.PHASECHK.TRANS64 P1, [R7+URZ+0x38850], R6 ;  /* 0x03885006070095a7 */ /* 0x000ea4000802007f */
[----:B--2---:R-:W-:Y:S05]  /*f4f0*/  @!P1 BRA `(.L_x_21) ;  /* 0xfffffffc00ec9947 */ /* 0x004fea000383ffff */
[----:B------:R-:W-:Y:S05]  /*f500*/  BRA `(.L_x_20) ;  /* 0xffffff40008c7947 */ /* 0x000fea000383ffff */
.L_x_27:
[----:B0-----:R-:W-:Y:S02]  /*f510*/  IMAD.U32 R0, RZ, RZ, UR49 ;  /* 0x00000031ff007e24 */ /* 0x001fe4000f8e00ff */
[----:B------:R-:W-:-:S04]  /*f520*/  IMAD.U32 R3, RZ, RZ, UR52 ;  /* 0x00000034ff037e24 */ /* 0x000fc8000f8e00ff */
[----:B------:R0:W1:Y:S03]  /*f530*/  SYNCS.PHASECHK.TRANS64.TRYWAIT P2, [R0+URZ+0x38830], R3 ;  /* 0x03883003000075a7 */ /* 0x000066000804017f */
[----:B-1----:R-:W-:Y:S05]  /*f540*/  @!P2 NANOSLEEP.SYNCS 0x989680 ;  /* 0x009896800000a95d */ /* 0x002fea0003900000 */
[----:B------:R-:W1:Y:S02]  /*f550*/  @!P2 SYNCS.PHASECHK.TRANS64 P2, [R0+URZ+0x38830], R3 ;  /* 0x038830030000a5a7 */ /* 0x000e64000804007f */
[----:B-1----:R-:W-:Y:S05]  /*f560*/  @!P2 BRA `(.L_x_27) ;  /* 0xfffffffc00e8a947 */ /* 0x002fea000383ffff */
[----:B------:R-:W-:Y:S05]  /*f570*/  BRA `(.L_x_26) ;  /* 0xffffff44006c7947 */ /* 0x000fea000383ffff */
.L_x_32:
[----:B-1----:R-:W-:Y:S02]  /*f580*/  IMAD.U32 R6, RZ, RZ, UR49 ;  /* 0x00000031ff067e24 */ /* 0x002fe4000f8e00ff */
[----:B------:R-:W-:-:S04]  /*f590*/  IMAD.U32 R7, RZ, RZ, UR52 ;  /* 0x00000034ff077e24 */ /* 0x000fc8000f8e00ff */
[----:B------:R1:W2:Y:S03]  /*f5a0*/  SYNCS.PHASECHK.TRANS64.TRYWAIT P2, [R6+URZ+0x38850], R7 ;  /* 0x03885007060075a7 */ /* 0x0002a6000804017f */
[----:B--2---:R-:W-:Y:S05]  /*f5b0*/  @!P2 NANOSLEEP.SYNCS 0x989680 ;  /* 0x009896800000a95d */ /* 0x004fea0003900000 */
[----:B------:R-:W2:Y:S02]  /*f5c0*/  @!P2 SYNCS.PHASECHK.TRANS64 P2, [R6+URZ+0x38850], R7 ;  /* 0x038850070600a5a7 */ /* 0x000ea4000804007f */
[----:B--2---:R-:W-:Y:S05]  /*f5d0*/  @!P2 BRA `(.L_x_32) ;  /* 0xfffffffc00e8a947 */ /* 0x004fea000383ffff */
[----:B------:R-:W-:Y:S05]  /*f5e0*/  BRA `(.L_x_31) ;  /* 0xffffff6000fc7947 */ /* 0x000fea000383ffff */
.L_x_46:
[----:B------:R-:W-:Y:S02]  /*f5f0*/  IMAD.MOV.U32 R13, RZ, RZ, R22 ;  /* 0x000000ffff0d7224 */ /* 0x000fe400078e0016 */
[----:B------:R-:W-:Y:S02]  /*f600*/  IMAD.MOV.U32 R12, RZ, RZ, RZ ;  /* 0x000000ffff0c7224 */ /* 0x000fe400078e00ff */
[----:B------:R-:W-:Y:S02]  /*f610*/  IMAD.MOV.U32 R11, RZ, RZ, 0x1f ;  /* 0x0000001fff0b7424 */ /* 0x000fe400078e00ff */
[----:B------:R-:W-:-:S07]  /*f620*/  IMAD.MOV.U32 R15, RZ, RZ, -0x1 ;  /* 0xffffffffff0f7424 */ /* 0x000fce00078e00ff */
[----:B-----5:R-:W-:Y:S05]  /*f630*/  WARPSYNC.COLLECTIVE R15, `(.L_x_97) ;  /* 0x000000000f087348 */ /* 0x020fea0003c00000 */
[----:B------:R0:W1:Y:S02]  /*f640*/  SHFL.IDX P6, R14, R13, R12, R11 ;  /* 0x0000000c0d0e7389 */ /* 0x00006400000c000b */
[----:B01---5:R-:W-:Y:S01]  /*f650*/  ENDCOLLECTIVE ;  /* 0x000000000000791b */ /* 0x023fe20003800000 */
.L_x_97:
[----:B------:R-:W-:Y:S05]  /*f660*/  BRA `(.L_x_98) ;  /* 0xffffffbc00587947 */ /* 0x000fea000383ffff */
.L_x_48:
[----:B0-----:R-:W-:-:S04]  /*f670*/  IMAD.U32 R2, RZ, RZ, UR42 ;  /* 0x0000002aff027e24 */ /* 0x001fc8000f8e00ff */
[----:B------:R0:W1:Y:S03]  /*f680*/  SYNCS.PHASECHK.TRANS64.TRYWAIT P0, [R2+URZ+0x38880], R19 ;  /* 0x03888013020075a7 */ /* 0x000066000800017f */
[----:B-1----:R-:W-:Y:S05]  /*f690*/  @!P0 NANOSLEEP.SYNCS 0x989680 ;  /* 0x009896800000895d */ /* 0x002fea0003900000 */
[----:B------:R-:W1:Y:S02]  /*f6a0*/  @!P0 SYNCS.PHASECHK.TRANS64 P0, [R2+URZ+0x38880], R19 ;  /* 0x03888013020085a7 */ /* 0x000e64000800007f */
[----:B-1----:R-:W-:Y:S05]  /*f6b0*/  @!P0 BRA `(.L_x_48) ;  /* 0xfffffffc00ec8947 */ /* 0x002fea000383ffff */
[----:B------:R-:W-:Y:S05]  /*f6c0*/  BRA `(.L_x_99) ;  /* 0xffffffbc00ac7947 */ /* 0x000fea000383ffff */
.L_x_49:
[----:B------:R-:W-:Y:S01]  /*f6d0*/  BSSY B0, `(.L_x_100) ;  /* 0x0000008000007945 */ /* 0x000fe20003800000 */
[----:B------:R-:W-:Y:S02]  /*f6e0*/  IMAD.MOV.U32 R13, RZ, RZ, R7 ;  /* 0x000000ffff0d7224 */ /* 0x000fe400078e0007 */
[----:B------:R-:W-:Y:S02]  /*f6f0*/  IMAD.MOV.U32 R12, RZ, RZ, RZ ;  /* 0x000000ffff0c7224 */ /* 0x000fe400078e00ff */
[----:B------:R-:W-:Y:S02]  /*f700*/  IMAD.MOV.U32 R11, RZ, RZ, 0x181f ;  /* 0x0000181fff0b7424 */ /* 0x000fe400078e00ff */
[----:B------:R-:W-:-:S07]  /*f710*/  IMAD.MOV.U32 R15, RZ, RZ, -0x1 ;  /* 0xffffffffff0f7424 */ /* 0x000fce00078e00ff */
[----:B------:R-:W-:Y:S05]  /*f720*/  WARPSYNC.COLLECTIVE R15, `(.L_x_101) ;  /* 0x000000000f087348 */ /* 0x000fea0003c00000 */
[----:B------:R0:W1:Y:S02]  /*f730*/  SHFL.IDX P6, R14, R13, R12, R11 ;  /* 0x0000000c0d0e7389 */ /* 0x00006400000c000b */
[----:B01----:R-:W-:Y:S01]  /*f740*/  ENDCOLLECTIVE ;  /* 0x000000000000791b */ /* 0x003fe20003800000 */
.L_x_101:
[----:B------:R-:W-:Y:S05]  /*f750*/  BSYNC B0 ;  /* 0x0000000000007941 */ /* 0x000fea0003800000 */
.L_x_100:
[----:B------:R-:W0:Y:S01]  /*f760*/  LDC R21, c[0x0][0x2f4] ;  /* 0x0000bd00ff157b82 */ /* 0x000e220000000800 */
[----:B------:R-:W-:Y:S01]  /*f770*/  IMAD.MOV.U32 R13, RZ, RZ, R6 ;  /* 0x000000ffff0d7224 */ /* 0x000fe200078e0006 */
[----:B------:R-:W-:Y:S01]  /*f780*/  ISETP.GE.AND P3, PT, R5, 0x11, PT ;  /* 0x000000110500780c */ /* 0x000fe20003f66270 */
[----:B------:R-:W-:Y:S01]  /*f790*/  IMAD.MOV.U32 R12, RZ, RZ, RZ ;  /* 0x000000ffff0c7224 */ /* 0x000fe200078e00ff */
[----:B------:R-:W-:Y:S01]  /*f7a0*/  LOP3.LUT R23, R23, 0xffffffdf, RZ, 0xc0, !PT ;  /* 0xffffffdf17177812 */ /* 0x000fe200078ec0ff */
[----:B------:R-:W-:Y:S01]  /*f7b0*/  IMAD.MOV.U32 R11, RZ, RZ, 0x181f ;  /* 0x0000181fff0b7424 */ /* 0x000fe200078e00ff */
[C---:B------:R-:W-:Y:S01]  /*f7c0*/  ISETP.GE.AND P5, PT, R5.reuse, 0x31, PT ;  /* 0x000000310500780c */ /* 0x040fe20003fa6270 */
[----:B------:R-:W-:Y:S01]  /*f7d0*/  IMAD.MOV.U32 R15, RZ, RZ, -0x1 ;  /* 0xffffffffff0f7424 */ /* 0x000fe200078e00ff */
[----:B------:R-:W-:Y:S01]  /*f7e0*/  ISETP.GE.AND P4, PT, R5, 0x41, PT ;  /* 0x000000410500780c */ /* 0x000fe20003f86270 */
[----:B------:R-:W-:Y:S02]  /*f7f0*/  IMAD.MOV.U32 R3, RZ, RZ, R14 ;  /* 0x000000ffff037224 */ /* 0x000fe400078e000e */
[----:B------:R-:W-:-:S10]  /*f800*/  VIADD R22, R37, UR42 ;  /* 0x0000002a25167c36 */ /* 0x000fd40008000000 */
[----:B0-----:R-:W-:Y:S05]  /*f810*/  WARPSYNC.COLLECTIVE R15, `(.L_x_102) ;  /* 0x000000000f087348 */ /* 0x001fea0003c00000 */
[----:B------:R1:W2:Y:S02]  /*f820*/  SHFL.IDX P6, R14, R13, R12, R11 ;  /* 0x0000000c0d0e7389 */ /* 0x0002a400000c000b */
[----:B012---:R-:W-:Y:S01]  /*f830*/  ENDCOLLECTIVE ;  /* 0x000000000000791b */ /* 0x007fe20003800000 */
.L_x_102:
[----:B------:R-:W-:Y:S02]  /*f840*/  @P3 LOP3.LUT R23, R23, 0x20, RZ, 0xfc, !PT ;  /* 0x0000002017173812 */ /* 0x000fe400078efcff */
[----:B------:R-:W-:Y:S02]  /*f850*/  ISETP.GE.AND P3, PT, R5, 0x51, PT ;  /* 0x000000510500780c */ /* 0x000fe40003f66270 */
[----:B------:R-:W-:Y:S02]  /*f860*/  LOP3.LUT R23, R23, 0xffffffef, RZ, 0xc0, !PT ;  /* 0xffffffef17177812 */ /* 0x000fe400078ec0ff */
[----:B------:R-:W-:Y:S01]  /*f870*/  ISETP.GE.AND P1, PT, R32, R21, PT ;  /* 0x000000152000720c */ /* 0x000fe20003f26270 */
[----:B------:R-:W-:Y:S02]  /*f880*/  IMAD.MOV.U32 R13, RZ, RZ, R7 ;  /* 0x000000ffff0d7224 */ /* 0x000fe400078e0007 */
[----:B------:R-:W-:Y:S01]  /*f890*/  IMAD.MOV.U32 R12, RZ, RZ, 0x1 ;  /* 0x00000001ff0c7424 */ /* 0x000fe200078e00ff */
[----:B------:R-:W-:-:S02]  /*f8a0*/  ISETP.LT.OR P2, PT, R5, 0x1, P1 ;  /* 0x000000010500780c */ /* 0x000fc40000f41670 */
[----:B------:R-:W-:-:S13]  /*f8b0*/  IADD3 R2, P0, R32, R14, RZ ;  /* 0x0000000e20027210 */ /* 0x000fda0007f1e0ff */
[----:B------:R-:W-:Y:S05]  /*f8c0*/  WARPSYNC.COLLECTIVE R15, `(.L_x_103) ;  /* 0x000000000f087348 */ /* 0x000fea0003c00000 */
[----:B------:R0:W1:Y:S02]  /*f8d0*/  SHFL.IDX P6, R14, R13, R12, R11 ;  /* 0x0000000c0d0e7389 */ /* 0x00006400000c000b */
[----:B01----:R-:W-:Y:S01]  /*f8e0*/  ENDCOLLECTIVE ;  /* 0x000000000000791b */ /* 0x003fe20003800000 */
.L_x_103:
[----:B------:R-:W-:Y:S01]  /*f8f0*/  IMAD.X R3, RZ, RZ, R3, P0 ;  /* 0x000000ffff037224 */ /* 0x000fe200000e0603 */
[----:B------:R-:W-:-:S04]  /*f900*/  ISETP.GE.AND P0, PT, R17, R21, PT ;  /* 0x000000151100720c */ /* 0x000fc80003f06270 */
[----:B------:R-:W-:Y:S01]  /*f910*/  @!PT LDS RZ, [RZ] ;  /* 0x00000000fffff984 */ /* 0x000fe20000000800 */
[----:B------:R-:W-:Y:S01]  /*f920*/  @!PT LDS RZ, [RZ] ;  /* 0x00000000fffff984 */ /* 0x000fe20000000800 */
[----:B------:R-:W-:Y:S01]  /*f930*/  @!PT LDS RZ, [RZ] ;  /* 0x00000000fffff984 */ /* 0x000fe20000000800 */
[----:B------:R-:W-:Y:S01]  /*f940*/  LDGSTS.E.BYPASS.LTC128B.128 [R22+0x10400], desc[UR46][R2.64], !P2 ;  /* 0x1040000002167fae */ /* 0x000fe2000d101d6e */
[----:B------:R-:W-:Y:S01]  /*f950*/  ISETP.LT.OR P2, PT, R5, 0x1, P0 ;  /* 0x000000010500780c */ /* 0x000fe20000741670 */
[----:B------:R-:W-:-:S12]  /*f960*/  IMAD.MOV.U32 R13, RZ, RZ, R6 ;  /* 0x000000ffff0d7224 */ /* 0x000fd800078e0006 */
[----:B------:R0:W-:Y:S02]  /*f970*/  LDGSTS.E.BYPASS.LTC128B.128 [R22+0x14400], desc[UR46][R2.64+0x80], !P2 ;  /* 0x1440008002167fae */ /* 0x0001e4000d101d6e */
[----:B0-----:R-:W-:-:S07]  /*f980*/  IMAD.MOV.U32 R3, RZ, RZ, R14 ;  /* 0x000000ffff037224 */ /* 0x001fce00078e000e */
[----:B------:R-:W-:Y:S05]  /*f990*/  WARPSYNC.COLLECTIVE R15, `(.L_x_104) ;  /* 0x000000000f087348 */ /* 0x000fea0003c00000 */
[----:B------:R0:W1:Y:S02]  /*f9a0*/  SHFL.IDX P6, R14, R13, R12, R11 ;  /* 0x0000000c0d0e7389 */ /* 0x00006400000c000b */
[----:B01----:R-:W-:Y:S01]  /*f9b0*/  ENDCOLLECTIVE ;  /* 0x000000000000791b */ /* 0x003fe20003800000 */
.L_x_104:
[----:B------:R-:W-:Y:S02]  /*f9c0*/  IMAD.MOV.U32 R13, RZ, RZ, R7 ;  /* 0x000000ffff0d7224 */ /* 0x000fe400078e0007 */
[----:B------:R-:W-:Y:S01]  /*f9d0*/  IMAD.MOV.U32 R12, RZ, RZ, 0x2 ;  /* 0x00000002ff0c7424 */ /* 0x000fe200078e00ff */
[----:B------:R-:W-:-:S13]  /*f9e0*/  IADD3 R2, P2, R32, R14, RZ ;  /* 0x0000000e20027210 */ /* 0x000fda0007f5e0ff */
[----:B------:R-:W-:Y:S05]  /*f9f0*/  WARPSYNC.COLLECTIVE R15, `(.L_x_105) ;  /* 0x000000000f087348 */ /* 0x000fea0003c00000 */
[----:B------:R0:W1:Y:S02]  /*fa00*/  SHFL.IDX P6, R14, R13, R12, R11 ;  /* 0x0000000c0d0e7389 */ /* 0x00006400000c000b */
[----:B01----:R-:W-:Y:S01]  /*fa10*/  ENDCOLLECTIVE ;  /* 0x000000000000791b */ /* 0x003fe20003800000 */
.L_x_105:
[----:B------:R-:W-:Y:S01]  /*fa20*/  IMAD.X R3, RZ, RZ, R3, P2 ;  /* 0x000000ffff037224 */ /* 0x000fe200010e0603 */
[----:B------:R-:W-:Y:S01]  /*fa30*/  ISETP.LT.OR P2, PT, R5, 0x11, P1 ;  /* 0x000000110500780c */ /* 0x000fe20000f41670 */
[----:B------:R-:W-:-:S12]  /*fa40*/  IMAD.MOV.U32 R13, RZ, RZ, R6 ;  /* 0x000000ffff0d7224 */ /* 0x000fd800078e0006 */
[----:B------:R-:W-:Y:S01]  /*fa50*/  @!PT LDS RZ, [RZ] ;  /* 0x00000000fffff984 */ /* 0x000fe20000000800 */
[----:B------:R-:W-:Y:S01]  /*fa60*/  @!PT LDS RZ, [RZ] ;  /* 0x00000000fffff984 */ /* 0x000fe20000000800 */
[----:B------:R-:W-:Y:S01]  /*fa70*/  @!PT LDS RZ, [RZ] ;  /* 0x00000000fffff984 */ /* 0x000fe20000000800 */
[----:B------:R-:W-:Y:S01]  /*fa80*/  LDGSTS.E.BYPASS.LTC128B.128 [R22+0x10c00], desc[UR46][R2.64], !P2 ;  /* 0x10c0000002167fae */ /* 0x000fe2000d101d6e */
[----:B------:R-:W-:-:S13]  /*fa90*/  ISETP.LT.OR P2, PT, R5, 0x11, P0 ;  /* 0x000000110500780c */ /* 0x000fda0000741670 */
[----:B------:R0:W-:Y:S02]  /*faa0*/  LDGSTS.E.BYPASS.LTC128B.128 [R22+0x14c00], desc[UR46][R2.64+0x80], !P2 ;  /* 0x14c0008002167fae */ /* 0x0001e4000d101d6e */
[----:B0-----:R-:W-:-:S07]  /*fab0*/  IMAD.MOV.U32 R3, RZ, RZ, R14 ;  /* 0x000000ffff037224 */ /* 0x001fce00078e000e */
[----:B------:R-:W-:Y:S05]  /*fac0*/  WARPSYNC.COLLECTIVE R15, `(.L_x_106) ;  /* 0x000000000f087348 */ /* 0x000fea0003c00000 */
[----:B------:R0:W1:Y:S02]  /*fad0*/  SHFL.IDX P6, R14, R13, R12, R11 ;  /* 0x0000000c0d0e7389 */ /* 0x00006400000c000b */
[----:B01----:R-:W-:Y:S01]  /*fae0*/  ENDCOLLECTIVE ;  /* 0x000000000000791b */ /* 0x003fe20003800000 */
.L_x_106:
[----:B------:R-:W-:Y:S02]  /*faf0*/  IMAD.MOV.U32 R13, RZ, RZ, R7 ;  /* 0x000000ffff0d7224 */ /* 0x000fe400078e0007 */
[----:B------:R-:W-:Y:S01]  /*fb00*/  IMAD.MOV.U32 R12, RZ, RZ, 0x3 ;  /* 0x00000003ff0c7424 */ /* 0x000fe200078e00ff */
[----:B------:R-:W-:-:S13]  /*fb10*/  IADD3 R2, P2, R32, R14, RZ ;  /* 0x0000000e20027210 */ /* 0x000fda0007f5e0ff */
[----:B------:R-:W-:Y:S05]  /*fb20*/  WARPSYNC.COLLECTIVE R15, `(.L_x_107) ;  /* 0x000000000f087348 */ /* 0x000fea0003c00000 */
[----:B------:R0:W1:Y:S02]  /*fb30*/  SHFL.IDX P6, R14, R13, R12, R11 ;  /* 0x0000000c0d0e7389 */ /* 0x00006400000c000b */
[----:B01----:R-:W-:Y:S01]  /*fb40*/  ENDCOLLECTIVE ;  /* 0x000000000000791b */ /* 0x003fe20003800000 */
.L_x_107:
        /* <DEDUP_REMOVED lines=13> */
.L_x_108:
[----:B------:R-:W-:Y:S02]  /*fc20*/  IMAD.MOV.U32 R13, RZ, RZ, R7 ;  /* 0x000000ffff0d7224 */ /* 0x000fe400078e0007 */
[----:B------:R-:W-:Y:S01]  /*fc30*/  IMAD.MOV.U32 R12, RZ, RZ, 0x4 ;  /* 0x00000004ff0c7424 */ /* 0x000fe200078e00ff */
[----:B------:R-:W-:-:S13]  /*fc40*/  IADD3 R2, P2, R32, R14, RZ ;  /* 0x0000000e20027210 */ /* 0x000fda0007f5e0ff */
[----:B------:R-:W-:Y:S05]  /*fc50*/  WARPSYNC.COLLECTIVE R15, `(.L_x_109) ;  /* 0x000000000f087348 */ /* 0x000fea0003c00000 */
[----:B------:R0:W1:Y:S02]  /*fc60*/  SHFL.IDX P6, R14, R13, R12, R11 ;  /* 0x0000000c0d0e7389 */ /* 0x00006400000c000b */
[----:B01----:R-:W-:Y:S01]  /*fc70*/  ENDCOLLECTIVE ;  /* 0x000000000000791b */ /* 0x003fe20003800000 */
.L_x_109:
        /* <DEDUP_REMOVED lines=13> */
.L_x_110:
[----:B------:R-:W-:Y:S02]  /*fd50*/  IMAD.MOV.U32 R13, RZ, RZ, R7 ;  /* 0x000000ffff0d7224 */ /* 0x000fe400078e0007 */
[----:B------:R-:W-:Y:S01]  /*fd60*/  IMAD.MOV.U32 R12, RZ, RZ, 0x5 ;  /* 0x00000005ff0c7424 */ /* 0x000fe200078e00ff */
[----:B------:R-:W-:-:S13]  /*fd70*/  IADD3 R2, P2, R32, R14, RZ ;  /* 0x0000000e20027210 */ /* 0x000fda0007f5e0ff */
[----:B------:R-:W-:Y:S05]  /*fd80*/  WARPSYNC.COLLECTIVE R15, `(.L_x_111) ;  /* 0x000000000f087348 */ /* 0x000fea0003c00000 */
[----:B------:R0:W1:Y:S02]  /*fd90*/  SHFL.IDX P6, R14, R13, R12, R11 ;  /* 0x0000000c0d0e7389 */ /* 0x00006400000c000b */
[----:B01----:R-:W-:Y:S01]  /*fda0*/  ENDCOLLECTIVE ;  /* 0x000000000000791b */ /* 0x003fe20003800000 */
.L_x_111:
        /* <DEDUP_REMOVED lines=13> */
.L_x_112:
[----:B------:R-:W-:Y:S02]  /*fe80*/  IMAD.MOV.U32 R13, RZ, RZ, R7 ;  /* 0x000000ffff0d7224 */ /* 0x000fe400078e0007 */
[----:B------:R-:W-:Y:S01]  /*fe90*/  IMAD.MOV.U32 R12, RZ, RZ, 0x6 ;  /* 0x00000006ff0c7424 */ /* 0x000fe200078e00ff */
[----:B------:R-:W-:-:S13]  /*fea0*/  IADD3 R2, P2, R32, R14, RZ ;  /* 0x0000000e20027210 */ /* 0x000fda0007f5e0ff */
[----:B------:R-:W-:Y:S05]  /*feb0*/  WARPSYNC.COLLECTIVE R15, `(.L_x_113) ;  /* 0x000000000f087348 */ /* 0x000fea0003c00000 */
[----:B------:R0:W1:Y:S02]  /*fec0*/  SHFL.IDX P6, R14, R13, R12, R11 ;  /* 0x0000000c0d0e7389 */ /* 0x00006400000c000b */
[----:B01----:R-:W-:Y:S01]  /*fed0*/  ENDCOLLECTIVE ;  /* 0x000000000000791b */ /* 0x003fe20003800000 */
.L_x_113:
        /* <DEDUP_REMOVED lines=13> */
.L_x_114:
[----:B------:R-:W-:Y:S02]  /*ffb0*/  IMAD.MOV.U32 R13, RZ, RZ, R7 ;  /* 0x000000ffff0d7224 */ /* 0x000fe400078e0007 */
[----:B------:R-:W-:Y:S01]  /*ffc0*/  IMAD.MOV.U32 R12, RZ, RZ, 0x7 ;  /* 0x00000007ff0c7424 */ /* 0x000fe200078e00ff */
[----:B------:R-:W-:-:S13]  /*ffd0*/  IADD3 R2, P2, R32, R14, RZ ;  /* 0x0000000e20027210 */ /* 0x000fda0007f5e0ff */
[----:B------:R-:W-:Y:S05]  /*ffe0*/  WARPSYNC.COLLECTIVE R15, `(.L_x_115) ;  /* 0x000000000f087348 */ /* 0x000fea0003c00000 */
[----:B------:R0:W1:Y:S02]  /*fff0*/  SHFL.IDX P6, R14, R13, R12, R11 ;  /* 0x0000000c0d0e7389 */ /* 0x00006400000c000b */
[----:B01----:R-:W-:Y:S01]  /*10000*/  ENDCOLLECTIVE ;  /* 0x000000000000791b */ /* 0x003fe20003800000 */
.L_x_115:
[----:B------:R-:W-:Y:S01]  /*10010*/  IMAD.X R3, RZ, RZ, R3, P2 ;  /* 0x000000ffff037224 */ /* 0x000fe200010e0603 */
[----:B------:R-:W-:Y:S01]  /*10020*/  ISETP.LT.OR P2, PT, R5, 0x61, P1 ;  /* 0x000000610500780c */ /* 0x000fe20000f41670 */
[----:B------:R-:W-:-:S12]  /*10030*/  IMAD.MOV.U32 R13, RZ, RZ, R6 ;  /* 0x000000ffff0d7224 */ /* 0x000fd800078e0006 */
[----:B------:R-:W-:Y:S01]  /*10040*/  @!PT LDS RZ, [RZ] ;  /* 0x00000000fffff984 */ /* 0x000fe20000000800 */
[----:B------:R-:W-:Y:S01]  /*10050*/  @!PT LDS RZ, [RZ] ;  /* 0x00000000fffff984 */ /* 0x000fe20000000800 */
[----:B------:R-:W-:Y:S01]  /*10060*/  @!PT LDS RZ, [RZ] ;  /* 0x00000000fffff984 */ /* 0x000fe20000000800 */
[----:B------:R0:W-:Y:S01]  /*10070*/  LDGSTS.E.BYPASS.LTC128B.128 [R22+0x13400], desc[UR46][R2.64], !P2 ;  /* 0x1340000002167fae */ /* 0x0001e2000d101d6e */
[----:B------:R-:W-:Y:S01]  /*10080*/  ISETP.LT.OR P2, PT, R5, 0x61, P0 ;  /* 0x000000610500780c */ /* 0x000fe20000741670 */
[----:B------:R-:W-:-:S12]  /*10090*/  IMAD.MOV.U32 R10, RZ, RZ, R14 ;  /* 0x000000ffff0a7224 */ /* 0x000fd800078e000e */
[----:B0-----:R-:W-:Y:S05]  /*100a0*/  WARPSYNC.COLLECTIVE R15, `(.L_x_116) ;  /* 0x000000000f087348 */ /* 0x001fea0003c00000 */
[----:B------:R1:W2:Y:S02]  /*100b0*/  SHFL.IDX P6, R14, R13, R12, R11 ;  /* 0x0000000c0d0e7389 */ /* 0x0002a400000c000b */
[----:B012---:R-:W-:Y:S01]  /*100c0*/  ENDCOLLECTIVE ;  /* 0x000000000000791b */ /* 0x007fe20003800000 */
.L_x_116:
[----:B------:R-:W-:Y:S01]  /*100d0*/  @!PT LDS RZ, [RZ] ;  /* 0x00000000fffff984 */ /* 0x000fe20000000800 */
[----:B------:R-:W-:Y:S01]  /*100e0*/  @!PT LDS RZ, [RZ] ;  /* 0x00000000fffff984 */ /* 0x000fe20000000800 */
[----:B------:R-:W-:Y:S01]  /*100f0*/  @!PT LDS RZ, [RZ] ;  /* 0x00000000fffff984 */ /* 0x000fe20000000800 */
[----:B------:R0:W-:Y:S01]  /*10100*/  LDGSTS.E.BYPASS.LTC128B.128 [R22+0x17400], desc[UR46][R2.64+0x80], !P2 ;  /* 0x1740008002167fae */ /* 0x0001e2000d101d6e */
[----:B------:R-:W-:-:S13]  /*10110*/  ISETP.GE.AND P2, PT, R5, 0x21, PT ;  /* 0x000000210500780c */ /* 0x000fda0003f46270 */
[----:B------:R-:W-:Y:S02]  /*10120*/  @P2 LOP3.LUT R23, R23, 0x10, RZ, 0xfc, !PT ;  /* 0x0000001017172812 */ /* 0x000fe400078efcff */
[----:B------:R-:W-:Y:S02]  /*10130*/  ISETP.GE.AND P2, PT, R5, 0x61, PT ;  /* 0x000000610500780c */ /* 0x000fe40003f46270 */
[----:B------:R-:W-:Y:S02]  /*10140*/  LOP3.LUT R23, R23, 0xffffffbf, RZ, 0xc0, !PT ;  /* 0xffffffbf17177812 */ /* 0x000fe400078ec0ff */
[----:B------:R-:W-:-:S13]  /*10150*/  ISETP.GE.AND P6, PT, R5, 0x71, PT ;  /* 0x000000710500780c */ /* 0x000fda0003fc6270 */
[----:B------:R-:W-:Y:S01]  /*10160*/  @P6 LOP3.LUT R23, R23, 0x40, RZ, 0xfc, !PT ;  /* 0x0000004017176812 */ /* 0x000fe200078efcff */
[----:B0-----:R-:W-:Y:S06]  /*10170*/  BRA `(.L_x_117) ;  /* 0xffffffb800b07947 */ /* 0x001fec000383ffff */
.L_x_52:
[----:B0-----:R-:W-:-:S04]  /*10180*/  IMAD.U32 R2, RZ, RZ, UR42 ;  /* 0x0000002aff027e24 */ /* 0x001fc8000f8e00ff */
[----:B------:R0:W1:Y:S03]  /*10190*/  SYNCS.PHASECHK.TRANS64.TRYWAIT P0, [R2+URZ+0x38840], R19 ;  /* 0x03884013020075a7 */ /* 0x000066000800017f */
[----:B-1----:R-:W-:Y:S05]  /*101a0*/  @!P0 NANOSLEEP.SYNCS 0x989680 ;  /* 0x009896800000895d */ /* 0x002fea0003900000 */
[----:B------:R-:W1:Y:S02]  /*101b0*/  @!P0 SYNCS.PHASECHK.TRANS64 P0, [R2+URZ+0x38840], R19 ;  /* 0x03884013020085a7 */ /* 0x000e64000800007f */
[----:B-1----:R-:W-:Y:S05]  /*101c0*/  @!P0 BRA `(.L_x_52) ;  /* 0xfffffffc00ec8947 */ /* 0x002fea000383ffff */
[----:B------:R-:W-:Y:S05]  /*101d0*/  BRA `(.L_x_118) ;  /* 0xffffffb800f47947 */ /* 0x000fea000383ffff */
.L_x_53:
        /* <DEDUP_REMOVED lines=8> */
.L_x_120:
[----:B------:R-:W-:Y:S05]  /*10260*/  BSYNC B0 ;  /* 0x0000000000007941 */ /* 0x000fea0003800000 */
.L_x_119:
[----:B------:R-:W-:Y:S02]  /*10270*/  IMAD.MOV.U32 R13, RZ, RZ, R0 ;  /* 0x000000ffff0d7224 */ /* 0x000fe400078e0000 */
[----:B------:R-:W-:Y:S02]  /*10280*/  IMAD.MOV.U32 R12, RZ, RZ, RZ ;  /* 0x000000ffff0c7224 */ /* 0x000fe400078e00ff */
[----:B------:R-:W-:Y:S02]  /*10290*/  IMAD.MOV.U32 R11, RZ, RZ, 0x181f ;  /* 0x0000181fff0b7424 */ /* 0x000fe400078e00ff */
[----:B------:R-:W-:Y:S02]  /*102a0*/  IMAD.MOV.U32 R15, RZ, RZ, -0x1 ;  /* 0xffffffffff0f7424 */ /* 0x000fe400078e00ff */
[----:B------:R-:W-:-:S07]  /*102b0*/  IMAD.MOV.U32 R2, RZ, RZ, R14 ;  /* 0x000000ffff027224 */ /* 0x000fce00078e000e */
[----:B------:R-:W-:Y:S05]  /*102c0*/  WARPSYNC.COLLECTIVE R15, `(.L_x_121) ;  /* 0x000000000f087348 */ /* 0x000fea0003c00000 */
[----:B------:R0:W1:Y:S02]  /*102d0*/  SHFL.IDX P6, R14, R13, R12, R11 ;  /* 0x0000000c0d0e7389 */ /* 0x00006400000c000b */
[----:B01----:R-:W-:Y:S01]  /*102e0*/  ENDCOLLECTIVE ;  /* 0x000000000000791b */ /* 0x003fe20003800000 */
.L_x_121:
[----:B------:R-:W-:Y:S02]  /*102f0*/  IMAD.MOV.U32 R13, RZ, RZ, R4 ;  /* 0x000000ffff0d7224 */ /* 0x000fe400078e0004 */
[----:B------:R-:W-:Y:S01]  /*10300*/  IMAD.MOV.U32 R12, RZ, RZ, 0x1 ;  /* 0x00000001ff0c7424 */ /* 0x000fe200078e00ff */
[----:B------:R-:W-:-:S13]  /*10310*/  LOP3.LUT P6, RZ, R23, 0x80, RZ, 0xc0, !PT ;  /* 0x0000008017ff7812 */ /* 0x000fda00078cc0ff */
[----:B------:R-:W-:-:S05]  /*10320*/  @P6 IADD3 R14, P0, R32, R14, RZ ;  /* 0x0000000e200e6210 */ /* 0x000fca0007f1e0ff */
[----:B------:R-:W-:Y:S01]  /*10330*/  @P6 IMAD.X R3, RZ, RZ, R2, P0 ;  /* 0x000000ffff036224 */ /* 0x000fe200000e0602 */
[----:B------:R-:W-:Y:S01]  /*10340*/  ISETP.GE.AND P0, PT, R32, R10, PT ;  /* 0x0000000a2000720c */ /* 0x000fe20003f06270 */
[----:B------:R-:W-:-:S12]  /*10350*/  @P6 IMAD.MOV.U32 R2, RZ, RZ, R14 ;  /* 0x000000ffff026224 */ /* 0x000fd800078e000e */
[----:B------:R-:W-:Y:S01]  /*10360*/  @!PT LDS RZ, [RZ] ;  /* 0x00000000fffff984 */ /* 0x000fe20000000800 */
[----:B------:R-:W-:Y:S01]  /*10370*/  @!PT LDS RZ, [RZ] ;  /* 0x00000000fffff984 */ /* 0x000fe20000000800 */
[----:B------:R-:W-:Y:S01]  /*10380*/  @!PT LDS RZ, [RZ] ;  /* 0x00000000fffff984 */ /* 0x000fe20000000800 */
[----:B------:R0:W-:Y:S04]  /*10390*/  @P6 LDGSTS.E.BYPASS.LTC128B.128 [R22+0x28400], desc[UR46][R2.64], !P0 ;  /* 0x2840000002166fae */ /* 0x0001e8000c101d6e */
[----:B------:R0:W-:Y:S02]  /*103a0*/  @P6 LDGSTS.E.BYPASS.LTC128B.128 [R22+0x2c400], desc[UR46][R2.64+0x80], !P1 ;  /* 0x2c40008002166fae */ /* 0x0001e4000c901d6e */
[----:B0-----:R-:W-:Y:S05]  /*103b0*/  WARPSYNC.COLLECTIVE R15, `(.L_x_122) ;  /* 0x000000000f087348 */ /* 0x001fea0003c00000 */
[----:B------:R1:W2:Y:S02]  /*103c0*/  SHFL.IDX P6, R14, R13, R12, R11 ;  /* 0x0000000c0d0e7389 */ /* 0x0002a400000c000b */
[----:B012---:R-:W-:Y:S01]  /*103d0*/  ENDCOLLECTIVE ;  /* 0x000000000000791b */ /* 0x007fe20003800000 */
.L_x_122:
[----:B------:R-:W-:Y:S02]  /*103e0*/  IMAD.MOV.U32 R13, RZ, RZ, R0 ;  /* 0x000000ffff0d7224 */ /* 0x000fe400078e0000 */
[----:B------:R-:W-:-:S07]  /*103f0*/  IMAD.MOV.U32 R5, RZ, RZ, R14 ;  /* 0x000000ffff057224 */ /* 0x000fce00078e000e */
[----:B------:R-:W-:Y:S05]  /*10400*/  WARPSYNC.COLLECTIVE R15, `(.L_x_123) ;  /* 0x000000000f087348 */ /* 0x000fea0003c00000 */
[----:B------:R0:W1:Y:S02]  /*10410*/  SHFL.IDX P6, R14, R13, R12, R11 ;  /* 0x0000000c0d0e7389 */ /* 0x00006400000c000b */
[----:B01----:R-:W-:Y:S01]  /*10420*/  ENDCOLLECTIVE ;  /* 0x000000000000791b */ /* 0x003fe20003800000 */
.L_x_123:
[----:B------:R-:W-:Y:S02]  /*10430*/  IMAD.MOV.U32 R13, RZ, RZ, R4 ;  /* 0x000000ffff0d7224 */ /* 0x000fe400078e0004 */
[----:B------:R-:W-:Y:S01]  /*10440*/  IMAD.MOV.U32 R12, RZ, RZ, 0x2 ;  /* 0x00000002ff0c7424 */ /* 0x000fe200078e00ff */
[----:B------:R-:W-:-:S13]  /*10450*/  LOP3.LUT P6, RZ, R23, 0x20, RZ, 0xc0, !PT ;  /* 0x0000002017ff7812 */ /* 0x000fda00078cc0ff */
[----:B------:R-:W-:-:S05]  /*10460*/  @P6 IADD3 R14, P0, R32, R14, RZ ;  /* 0x0000000e200e6210 */ /* 0x000fca0007f1e0ff */
[----:B------:R-:W-:Y:S01]  /*10470*/  @P6 IMAD.X R5, RZ, RZ, R5, P0 ;  /* 0x000000ffff056224 */ /* 0x000fe200000e0605 */
[----:B------:R-:W-:Y:S01]  /*10480*/  ISETP.GE.AND P0, PT, R32, R10, PT ;  /* 0x0000000a2000720c */ /* 0x000fe20003f06270 */
[----:B------:R-:W-:Y:S02]  /*10490*/  @P6 IMAD.MOV.U32 R2, RZ, RZ, R14 ;  /* 0x000000ffff026224 */ /* 0x000fe400078e000e */
[----:B------:R-:W-:-:S10]  /*104a0*/  @P6 IMAD.MOV.U32 R3, RZ, RZ, R5 ;  /* 0x000000ffff036224 */ /* 0x000fd400078e0005 */
        /* <DEDUP_REMOVED lines=8> */
.L_x_124:
[----:B------:R-:W-:Y:S02]  /*10530*/  IMAD.MOV.U32 R13, RZ, RZ, R0 ;  /* 0x000000ffff0d7224 */ /* 0x000fe400078e0000 */
[----:B------:R-:W-:-:S07]  /*10540*/  IMAD.MOV.U32 R5, RZ, RZ, R14 ;  /* 0x000000ffff057224 */ /* 0x000fce00078e000e */
[----:B------:R-:W-:Y:S05]  /*10550*/  WARPSYNC.COLLECTIVE R15, `(.L_x_125) ;  /* 0x000000000f087348 */ /* 0x000fea0003c00000 */
[----:B------:R0:W1:Y:S02]  /*10560*/  SHFL.IDX P6, R14, R13, R12, R11 ;  /* 0x0000000c0d0e7389 */ /* 0x00006400000c000b */
[----:B01----:R-:W-:Y:S01]  /*10570*/  ENDCOLLECTIVE ;  /* 0x000000000000791b */ /* 0x003fe20003800000 */
.L_x_125:
        /* <DEDUP_REMOVED lines=16> */
.L_x_126:
[----:B------:R-:W-:Y:S02]  /*10680*/  IMAD.MOV.U32 R13, RZ, RZ, R0 ;  /* 0x000000ffff0d7224 */ /* 0x000fe400078e0000 */
[----:B------:R-:W-:-:S07]  /*10690*/  IMAD.MOV.U32 R5, RZ, RZ, R14 ;  /* 0x000000ffff057224 */ /* 0x000fce00078e000e */
[----:B------:R-:W-:Y:S05]  /*106a0*/  WARPSYNC.COLLECTIVE R15, `(.L_x_127) ;  /* 0x000000000f087348 */ /* 0x000fea0003c00000 */
[----:B------:R0:W1:Y:S02]  /*106b0*/  SHFL.IDX P6, R14, R13, R12, R11 ;  /* 0x0000000c0d0e7389 */ /* 0x00006400000c000b */
[----:B01----:R-:W-:Y:S01]  /*106c0*/  ENDCOLLECTIVE ;  /* 0x000000000000791b */ /* 0x003fe20003800000 */
.L_x_127:
[----:B------:R-:W-:Y:S02]  /*106d0*/  IMAD.MOV.U32 R13, RZ, RZ, R4 ;  /* 0x000000ffff0d7224 */ /* 0x000fe400078e0004 */
[----:B------:R-:W-:Y:S01]  /*106e0*/  IMAD.MOV.U32 R12, RZ, RZ, 0x4 ;  /* 0x00000004ff0c7424 */ /* 0x000fe200078e00ff */
[C---:B------:R-:W-:Y:S02]  /*106f0*/  @P5 IADD3 R14, P0, R32.reuse, R14, RZ ;  /* 0x0000000e200e5210 */ /* 0x040fe40007f1e0ff */
[----:B------:R-:W-:-:S03]  /*10700*/  ISETP.GE.AND P6, PT, R32, R10, PT ;  /* 0x0000000a2000720c */ /* 0x000fc60003fc6270 */
[----:B------:R-:W-:Y:S02]  /*10710*/  @P5 IMAD.X R5, RZ, RZ, R5, P0 ;  /* 0x000000ffff055224 */ /* 0x000fe400000e0605 */
[----:B------:R-:W-:Y:S02]  /*10720*/  @P5 IMAD.MOV.U32 R2, RZ, RZ, R14 ;  /* 0x000000ffff025224 */ /* 0x000fe400078e000e */
[----:B------:R-:W-:-:S06]  /*10730*/  @P5 IMAD.MOV.U32 R3, RZ, RZ, R5 ;  /* 0x000000ffff035224 */ /* 0x000fcc00078e0005 */
[----:B------:R-:W-:Y:S01]  /*10740*/  @!PT LDS RZ, [RZ] ;  /* 0x00000000fffff984 */ /* 0x000fe20000000800 */
[----:B------:R-:W-:Y:S01]  /*10750*/  @!PT LDS RZ, [RZ] ;  /* 0x00000000fffff984 */ /* 0x000fe20000000800 */
[----:B------:R-:W-:Y:S01]  /*10760*/  @!PT LDS RZ, [RZ] ;  /* 0x00000000fffff984 */ /* 0x000fe20000000800 */
[----:B------:R0:W-:Y:S02]  /*10770*/  @P5 LDGSTS.E.BYPASS.LTC128B.128 [R22+0x29c00], desc[UR46][R2.64], !P6 ;  /* 0x29c0000002165fae */ /* 0x0001e4000f101d6e */
[----:B0-----:R-:W-:Y:S05]  /*10780*/  WARPSYNC.COLLECTIVE R15, `(.L_x_128) ;  /* 0x000000000f087348 */ /* 0x001fea0003c00000 */
[----:B------:R1:W2:Y:S02]  /*10790*/  SHFL.IDX P6, R14, R13, R12, R11 ;  /* 0x0000000c0d0e7389 */ /* 0x0002a400000c000b */
[----:B012---:R-:W-:Y:S01]  /*107a0*/  ENDCOLLECTIVE ;  /* 0x000000000000791b */ /* 0x007fe20003800000 */
.L_x_128:
[----:B------:R-:W-:Y:S01]  /*107b0*/  @!PT LDS RZ, [RZ] ;  /* 0x00000000fffff984 */ /* 0x000fe20000000800 */
[----:B------:R-:W-:Y:S01]  /*107c0*/  @!PT LDS RZ, [RZ] ;  /* 0x00000000fffff984 */ /* 0x000fe20000000800 */
[----:B------:R-:W-:Y:S01]  /*107d0*/  @!PT LDS RZ, [RZ] ;  /* 0x00000000fffff984 */ /* 0x000fe20000000800 */
[----:B------:R0:W-:Y:S01]  /*107e0*/  @P5 LDGSTS.E.BYPASS.LTC128B.128 [R22+0x2dc00], desc[UR46][R2.64+0x80], !P1 ;  /* 0x2dc0008002165fae */ /* 0x0001e2000c901d6e */
[----:B------:R-:W-:Y:S01]  /*107f0*/  ISETP.GE.AND P5, PT, R32, R10, PT ;  /* 0x0000000a2000720c */ /* 0x000fe20003fa6270 */
[----:B------:R-:W-:Y:S02]  /*10800*/  IMAD.MOV.U32 R13, RZ, RZ, R0 ;  /* 0x000000ffff0d7224 */ /* 0x000fe400078e0000 */
[----:B------:R-:W-:-:S10]  /*10810*/  IMAD.MOV.U32 R5, RZ, RZ, R14 ;  /* 0x000000ffff057224 */ /* 0x000fd400078e000e */
[----:B0-----:R-:W-:Y:S05]  /*10820*/  WARPSYNC.COLLECTIVE R15, `(.L_x_129) ;  /* 0x000000000f087348 */ /* 0x001fea0003c00000 */
[----:B------:R1:W2:Y:S02]  /*10830*/  SHFL.IDX P6, R14, R13, R12, R11 ;  /* 0x0000000c0d0e7389 */ /* 0x0002a400000c000b */
[----:B012---:R-:W-:Y:S01]  /*10840*/  ENDCOLLECTIVE ;  /* 0x000000000000791b */ /* 0x007fe20003800000 */
.L_x_129:
[----:B------:R-:W-:Y:S02]  /*10850*/  IMAD.MOV.U32 R13, RZ, RZ, R4 ;  /* 0x000000ffff0d7224 */ /* 0x000fe400078e0004 */
[----:B------:R-:W-:Y:S01]  /*10860*/  IMAD.MOV.U32 R12, RZ, RZ, 0x5 ;  /* 0x00000005ff0c7424 */ /* 0x000fe200078e00ff */
[----:B------:R-:W-:-:S05]  /*10870*/  @P4 IADD3 R14, P0, R32, R14, RZ ;  /* 0x0000000e200e4210 */ /* 0x000fca0007f1e0ff */
[----:B------:R-:W-:-:S08]  /*10880*/  @P4 IMAD.MOV.U32 R2, RZ, RZ, R14 ;  /* 0x000000ffff024224 */ /* 0x000fd000078e000e */
[----:B------:R-:W-:Y:S05]  /*10890*/  WARPSYNC.COLLECTIVE R15, `(.L_x_130) ;  /* 0x000000000f087348 */ /* 0x000fea0003c00000 */
[----:B------:R0:W1:Y:S02]  /*108a0*/  SHFL.IDX P6, R14, R13, R12, R11 ;  /* 0x0000000c0d0e7389 */ /* 0x00006400000c000b */
[----:B01----:R-:W-:Y:S01]  /*108b0*/  ENDCOLLECTIVE ;  /* 0x000000000000791b */ /* 0x003fe20003800000 */
.L_x_130:
[----:B------:R-:W-:-:S04]  /*108c0*/  @P4 IMAD.X R5, RZ, RZ, R5, P0 ;  /* 0x000000ffff054224 */ /* 0x000fc800000e0605 */
[----:B------:R-:W-:-:S05]  /*108d0*/  @P4 IMAD.MOV.U32 R3, RZ, RZ, R5 ;  /* 0x000000ffff034224 */ /* 0x000fca00078e0005 */
[----:B------:R-:W-:Y:S01]  /*108e0*/  @!PT LDS RZ, [RZ] ;  /* 0x00000000fffff984 */ /* 0x000fe20000000800 */
[----:B------:R-:W-:Y:S01]  /*108f0*/  @!PT LDS RZ, [RZ] ;  /* 0x00000000fffff984 */ /* 0x000fe20000000800 */
[----:B------:R-:W-:Y:S01]  /*10900*/  @!PT LDS RZ, [RZ] ;  /* 0x00000000fffff984 */ /* 0x000fe20000000800 */
[----:B------:R0:W-:Y:S01]  /*10910*/  @P4 LDGSTS.E.BYPASS.LTC128B.128 [R22+0x2a400], desc[UR46][R2.64], !P5 ;  /* 0x2a40000002164fae */ /* 0x0001e2000e901d6e */
[----:B------:R-:W-:-:S03]  /*10920*/  IMAD.MOV.U32 R13, RZ, RZ, R0 ;  /* 0x000000ffff0d7224 */ /* 0x000fc600078e0000 */
[----:B------:R0:W-:Y:S01]  /*10930*/  @P4 LDGSTS.E.BYPASS.LTC128B.128 [R22+0x2e400], desc[UR46][R2.64+0x80], !P1 ;  /* 0x2e40008002164fae */ /* 0x0001e2000c901d6e */
[----:B------:R-:W-:-:S07]  /*10940*/  IMAD.MOV.U32 R5, RZ, RZ, R14 ;  /* 0x000000ffff057224 */ /* 0x000fce00078e000e */
[----:B0-----:R-:W-:Y:S05]  /*10950*/  WARPSYNC.COLLECTIVE R15, `(.L_x_131) ;  /* 0x000000000f087348 */ /* 0x001fea0003c00000 */
[----:B------:R1:W2:Y:S02]  /*10960*/  SHFL.IDX P6, R14, R13, R12, R11 ;  /* 0x0000000c0d0e7389 */ /* 0x0002a400000c000b */
[----:B012---:R-:W-:Y:S01]  /*10970*/  ENDCOLLECTIVE ;  /* 0x000000000000791b */ /* 0x007fe20003800000 */
.L_x_131:
[----:B------:R-:W-:Y:S02]  /*10980*/  IMAD.MOV.U32 R13, RZ, RZ, R4 ;  /* 0x000000ffff0d7224 */ /* 0x000fe400078e0004 */
[----:B------:R-:W-:Y:S01]  /*10990*/  IMAD.MOV.U32 R12, RZ, RZ, 0x6 ;  /* 0x00000006ff0c7424 */ /* 0x000fe200078e00ff */
[----:B------:R-:W-:-:S13]  /*109a0*/  @P3 IADD3 R6, P0, R32, R14, RZ ;  /* 0x0000000e20063210 */ /* 0x000fda0007f1e0ff */
[----:B------:R-:W-:Y:S05]  /*109b0*/  WARPSYNC.COLLECTIVE R15, `(.L_x_132) ;  /* 0x000000000f087348 */ /* 0x000fea0003c00000 */
[----:B------:R0:W1:Y:S02]  /*109c0*/  SHFL.IDX P6, R14, R13, R12, R11 ;  /* 0x0000000c0d0e7389 */ /* 0x00006400000c000b */
[----:B01----:R-:W-:Y:S01]  /*109d0*/  ENDCOLLECTIVE ;  /* 0x000000000000791b */ /* 0x003fe20003800000 */
.L_x_132:
[----:B------:R-:W-:Y:S02]  /*109e0*/  @P3 IMAD.X R7, RZ, RZ, R5, P0 ;  /* 0x000000ffff073224 */ /* 0x000fe400000e0605 */
[----:B------:R-:W-:Y:S02]  /*109f0*/  @P3 IMAD.MOV.U32 R2, RZ, RZ, R6 ;  /* 0x000000ffff023224 */ /* 0x000fe400078e0006 */
        /* <DEDUP_REMOVED lines=11> */
.L_x_133:
[----:B------:R-:W-:Y:S02]  /*10ab0*/  IMAD.MOV.U32 R13, RZ, RZ, R4 ;  /* 0x000000ffff0d7224 */ /* 0x000fe400078e0004 */
[----:B------:R-:W-:Y:S01]  /*10ac0*/  IMAD.MOV.U32 R12, RZ, RZ, 0x7 ;  /* 0x00000007ff0c7424 */ /* 0x000fe200078e00ff */
[----:B------:R-:W-:-:S05]  /*10ad0*/  @P2 IADD3 R14, P0, R32, R14, RZ ;  /* 0x0000000e200e2210 */ /* 0x000fca0007f1e0ff */
[----:B------:R-:W-:-:S08]  /*10ae0*/  @P2 IMAD.MOV.U32 R2, RZ, RZ, R14 ;  /* 0x000000ffff022224 */ /* 0x000fd000078e000e */
[----:B------:R-:W-:Y:S05]  /*10af0*/  WARPSYNC.COLLECTIVE R15, `(.L_x_134) ;  /* 0x000000000f087348 */ /* 0x000fea0003c00000 */
[----:B------:R0:W1:Y:S02]  /*10b00*/  SHFL.IDX P6, R14, R13, R12, R11 ;  /* 0x0000000c0d0e7389 */ /* 0x00006400000c000b */
[----:B01----:R-:W-:Y:S01]  /*10b10*/  ENDCOLLECTIVE ;  /* 0x000000000000791b */ /* 0x003fe20003800000 */
.L_x_134:
        /* <DEDUP_REMOVED lines=12> */
.L_x_135:
[----:B------:R-:W-:Y:S05]  /*10be0*/  BRA `(.L_x_136) ;  /* 0xffffffb400dc7947 */ /* 0x000fea000383ffff */
.L_x_56:
[----:B------:R-:W-:Y:S02]  /*10bf0*/  IMAD.MOV.U32 R13, RZ, RZ, R4 ;  /* 0x000000ffff0d7224 */ /* 0x000fe400078e0004 */
[----:B------:R-:W-:Y:S02]  /*10c00*/  IMAD.MOV.U32 R12, RZ, RZ, RZ ;  /* 0x000000ffff0c7224 */ /* 0x000fe400078e00ff */
[----:B------:R-:W-:Y:S02]  /*10c10*/  IMAD.MOV.U32 R11, RZ, RZ, 0x181f ;  /* 0x0000181fff0b7424 */ /* 0x000fe400078e00ff */
[----:B------:R-:W-:-:S07]  /*10c20*/  IMAD.MOV.U32 R15, RZ, RZ, -0x1 ;  /* 0xffffffffff0f7424 */ /* 0x000fce00078e00ff */
[----:B------:R-:W-:Y:S05]  /*10c30*/  WARPSYNC.COLLECTIVE R15, `(.L_x_137) ;  /* 0x000000000f087348 */ /* 0x000fea0003c00000 */
[----:B------:R0:W1:Y:S02]  /*10c40*/  SHFL.IDX P6, R14, R13, R12, R11 ;  /* 0x0000000c0d0e7389 */ /* 0x00006400000c000b */
[----:B01----:R-:W-:Y:S01]  /*10c50*/  ENDCOLLECTIVE ;  /* 0x000000000000791b */ /* 0x003fe20003800000 */
.L_x_137:
[----:B------:R-:W-:Y:S02]  /*10c60*/  IMAD.MOV.U32 R13, RZ, RZ, R0 ;  /* 0x000000ffff0d7224 */ /* 0x000fe400078e0000 */
[----:B------:R-:W-:-:S07]  /*10c70*/  IMAD.MOV.U32 R2, RZ, RZ, R14 ;  /* 0x000000ffff027224 */ /* 0x000fce00078e000e */
[----:B------:R-:W-:Y:S05]  /*10c80*/  WARPSYNC.COLLECTIVE R15, `(.L_x_138) ;  /* 0x000000000f087348 */ /* 0x000fea0003c00000 */
[----:B------:R0:W1:Y:S02]  /*10c90*/  SHFL.IDX P6, R14, R13, R12, R11 ;  /* 0x0000000c0d0e7389 */ /* 0x00006400000c000b */
[----:B01----:R-:W-:Y:S01]  /*10ca0*/  ENDCOLLECTIVE ;  /* 0x000000000000791b */ /* 0x003fe20003800000 */
.L_x_138:
[----:B------:R-:W-:Y:S02]  /*10cb0*/  ULDC UR4, c[0x0][0x288] ;  /* 0x0000a20000047ab9 */ /* 0x000fe40000000800 */
[----:B------:R-:W-:Y:S02]  /*10cc0*/  IMAD R5, R6, UR4, RZ ;  /* 0x0000000406057c24 */ /* 0x000fe4000f8e02ff */
[----:B------:R-:W-:-:S04]  /*10cd0*/  IMAD R6, R25, 0x80, R18 ;  /* 0x0000008019067824 */ /* 0x000fc800078e0212 */
[C---:B------:R-:W-:Y:S01]  /*10ce0*/  VIADD R8, R6.reuse, 0x10 ;  /* 0x0000001006087836 */ /* 0x040fe20000000000 */
[----:B------:R-:W-:Y:S01]  /*10cf0*/  ISETP.GE.AND P2, PT, R6, R5, PT ;  /* 0x000000050600720c */ /* 0x000fe20003f46270 */
[----:B------:R-:W-:Y:S02]  /*10d00*/  IMAD.MOV.U32 R13, RZ, RZ, R4 ;  /* 0x000000ffff0d7224 */ /* 0x000fe400078e0004 */
[----:B------:R-:W-:-:S10]  /*10d10*/  IMAD.MOV.U32 R12, RZ, RZ, 0x1 ;  /* 0x00000001ff0c7424 */ /* 0x000fd400078e00ff */
[----:B------:R-:W-:-:S05]  /*10d20*/  @!P2 IADD3 R14, P3, R32, R14, RZ ;  /* 0x0000000e200ea210 */ /* 0x000fca0007f7e0ff */
[----:B------:R-:W-:Y:S02]  /*10d30*/  @!P2 IMAD.X R3, RZ, RZ, R2, P3 ;  /* 0x000000ffff03a224 */ /* 0x000fe400018e0602 */
[----:B------:R-:W-:-:S07]  /*10d40*/  @!P2 IMAD.MOV.U32 R2, RZ, RZ, R14 ;  /* 0x000000ffff02a224 */ /* 0x000fce00078e000e */
[----:B------:R-:W-:Y:S05]  /*10d50*/  WARPSYNC.COLLECTIVE R15, `(.L_x_139) ;  /* 0x000000000f087348 */ /* 0x000fea0003c00000 */
[----:B------:R0:W1:Y:S02]  /*10d60*/  SHFL.IDX P6, R14, R13, R12, R11 ;  /* 0x0000000c0d0e7389 */ /* 0x00006400000c000b */
[----:B01----:R-:W-:Y:S01]  /*10d70*/  ENDCOLLECTIVE ;  /* 0x000000000000791b */ /* 0x003fe20003800000 */
.L_x_139:
[----:B------:R-:W-:Y:S01]  /*10d80*/  @!PT LDS RZ, [RZ] ;  /* 0x00000000fffff984 */ /* 0x000fe20000000800 */
[----:B------:R-:W-:Y:S01]  /*10d90*/  @!PT LDS RZ, [RZ] ;  /* 0x00000000fffff984 */ /* 0x000fe20000000800 */
[----:B------:R-:W-:Y:S01]  /*10da0*/  @!PT LDS RZ, [RZ] ;  /* 0x00000000fffff984 */ /* 0x000fe20000000800 */
[----:B------:R0:W-:Y:S04]  /*10db0*/  @!P2 LDGSTS.E.BYPASS.LTC128B.128 [R22+0x20400], desc[UR46][R2.64], !P1 ;  /* 0x204000000216afae */ /* 0x0001e8000c901d6e */
[----:B------:R0:W-:Y:S01]  /*10dc0*/  @!P2 LDGSTS.E.BYPASS.LTC128B.128 [R22+0x24400], desc[UR46][R2.64+0x80], !P0 ;  /* 0x244000800216afae */ /* 0x0001e2000c101d6e */
[----:B------:R-:W-:Y:S01]  /*10dd0*/  ISETP.GE.AND P2, PT, R8, R5, PT ;  /* 0x000000050800720c */ /* 0x000fe20003f46270 */
[----:B------:R-:W-:Y:S02]  /*10de0*/  VIADD R8, R6, 0x20 ;  /* 0x0000002006087836 */ /* 0x000fe40000000000 */
[----:B------:R-:W-:Y:S02]  /*10df0*/  IMAD.MOV.U32 R13, RZ, RZ, R0 ;  /* 0x000000ffff0d7224 */ /* 0x000fe400078e0000 */
[----:B------:R-:W-:-:S08]  /*10e00*/  IMAD.MOV.U32 R7, RZ, RZ, R14 ;  /* 0x000000ffff077224 */ /* 0x000fd000078e000e */
[----:B0-----:R-:W-:Y:S05]  /*10e10*/  WARPSYNC.COLLECTIVE R15, `(.L_x_140) ;  /* 0x000000000f087348 */ /* 0x001fea0003c00000 */
[----:B------:R1:W2:Y:S02]  /*10e20*/  SHFL.IDX P6, R14, R13, R12, R11 ;  /* 0x0000000c0d0e7389 */ /* 0x0002a400000c000b */
[----:B012---:R-:W-:Y:S01]  /*10e30*/  ENDCOLLECTIVE ;  /* 0x000000000000791b */ /* 0x007fe20003800000 */
.L_x_140:
[----:B------:R-:W-:Y:S02]  /*10e40*/  IMAD.MOV.U32 R13, RZ, RZ, R4 ;  /* 0x000000ffff0d7224 */ /* 0x000fe400078e0004 */
[----:B------:R-:W-:Y:S01]  /*10e50*/  IMAD.MOV.U32 R12, RZ, RZ, 0x2 ;  /* 0x00000002ff0c7424 */ /* 0x000fe200078e00ff */
[----:B------:R-:W-:-:S05]  /*10e60*/  @!P2 IADD3 R14, P3, R32, R14, RZ ;  /* 0x0000000e200ea210 */ /* 0x000fca0007f7e0ff */
[----:B------:R-:W-:-:S08]  /*10e70*/  @!P2 IMAD.MOV.U32 R2, RZ, RZ, R14 ;  /* 0x000000ffff02a224 */ /* 0x000fd000078e000e */
[----:B------:R-:W-:Y:S05]  /*10e80*/  WARPSYNC.COLLECTIVE R15, `(.L_x_141) ;  /* 0x000000000f087348 */ /* 0x000fea0003c00000 */
[----:B------:R0:W1:Y:S02]  /*10e90*/  SHFL.IDX P6, R14, R13, R12, R11 ;  /* 0x0000000c0d0e7389 */ /* 0x00006400000c000b */
[----:B01----:R-:W-:Y:S01]  /*10ea0*/  ENDCOLLECTIVE ;  /* 0x000000000000791b */ /* 0x003fe20003800000 */
.L_x_141:
[----:B------:R-:W-:-:S04]  /*10eb0*/  @!P2 IMAD.X R7, RZ, RZ, R7, P3 ;  /* 0x000000ffff07a224 */ /* 0x000fc800018e0607 */
[----:B------:R-:W-:-:S05]  /*10ec0*/  @!P2 IMAD.MOV.U32 R3, RZ, RZ, R7 ;  /* 0x000000ffff03a224 */ /* 0x000fca00078e0007 */
[----:B------:R-:W-:Y:S01]  /*10ed0*/  @!PT LDS RZ, [RZ] ;  /* 0x00000000fffff984 */ /* 0x000fe20000000800 */
[----:B------:R-:W-:Y:S01]  /*10ee0*/  @!PT LDS RZ, [RZ] ;  /* 0x00000000fffff984 */ /* 0x000fe20000000800 */
[----:B------:R-:W-:Y:S01]  /*10ef0*/  @!PT LDS RZ, [RZ] ;  /* 0x00000000fffff984 */ /* 0x000fe20000000800 */
[----:B------:R0:W-:Y:S01]  /*10f00*/  @!P2 LDGSTS.E.BYPASS.LTC128B.128 [R22+0x20c00], desc[UR46][R2.64], !P1 ;  /* 0x20c000000216afae */ /* 0x0001e2000c901d6e */
[----:B------:R-:W-:-:S03]  /*10f10*/  IMAD.MOV.U32 R13, RZ, RZ, R0 ;  /* 0x000000ffff0d7224 */ /* 0x000fc600078e0000 */
[----:B------:R0:W-:Y:S01]  /*10f20*/  @!P2 LDGSTS.E.BYPASS.LTC128B.128 [R22+0x24c00], desc[UR46][R2.64+0x80], !P0 ;  /* 0x24c000800216afae */ /* 0x0001e2000c101d6e */
[----:B------:R-:W-:Y:S01]  /*10f30*/  ISETP.GE.AND P2, PT, R8, R5, PT ;  /* 0x000000050800720c */ /* 0x000fe20003f46270 */
[----:B------:R-:W-:Y:S02]  /*10f40*/  VIADD R8, R6, 0x30 ;  /* 0x0000003006087836 */ /* 0x000fe40000000000 */
[----:B------:R-:W-:-:S10]  /*10f50*/  IMAD.MOV.U32 R7, RZ, RZ, R14 ;  /* 0x000000ffff077224 */ /* 0x000fd400078e000e */
[----:B0-----:R-:W-:Y:S05]  /*10f60*/  WARPSYNC.COLLECTIVE R15, `(.L_x_142) ;  /* 0x000000000f087348 */ /* 0x001fea0003c00000 */
[----:B------:R1:W2:Y:S02]  /*10f70*/  SHFL.IDX P6, R14, R13, R12, R11 ;  /* 0x0000000c0d0e7389 */ /* 0x0002a400000c000b */
[----:B012---:R-:W-:Y:S01]  /*10f80*/  ENDCOLLECTIVE ;  /* 0x000000000000791b */ /* 0x007fe20003800000 */
.L_x_142:
[----:B------:R-:W-:Y:S02]  /*10f90*/  IMAD.MOV.U32 R13, RZ, RZ, R4 ;  /* 0x000000ffff0d7224 */ /* 0x000fe400078e0004 */
[----:B------:R-:W-:Y:S01]  /*10fa0*/  IMAD.MOV.U32 R12, RZ, RZ, 0x3 ;  /* 0x00000003ff0c7424 */ /* 0x000fe200078e00ff */
[----:B------:R-:W-:-:S05]  /*10fb0*/  @!P2 IADD3 R14, P3, R32, R14, RZ ;  /* 0x0000000e200ea210 */ /* 0x000fca0007f7e0ff */
[----:B------:R-:W-:-:S08]  /*10fc0*/  @!P2 IMAD.MOV.U32 R2, RZ, RZ, R14 ;  /* 0x000000ffff02a224 */ /* 0x000fd000078e000e */
[----:B------:R-:W-:Y:S05]  /*10fd0*/  WARPSYNC.COLLECTIVE R15, `(.L_x_143) ;  /* 0x000000000f087348 */ /* 0x000fea0003c00000 */
[----:B------:R0:W1:Y:S02]  /*10fe0*/  SHFL.IDX P6, R14, R13, R12, R11 ;  /* 0x0000000c0d0e7389 */ /* 0x00006400000c000b */
[----:B01----:R-:W-:Y:S01]  /*10ff0*/  ENDCOLLECTIVE ;  /* 0x000000000000791b */ /* 0x003fe20003800000 */
.L_x_143:
        /* <DEDUP_REMOVED lines=14> */
.L_x_144:
[----:B------:R-:W-:Y:S02]  /*110e0*/  IMAD.MOV.U32 R13, RZ, RZ, R4 ;  /* 0x000000ffff0d7224 */ /* 0x000fe400078e0004 */
[----:B------:R-:W-:Y:S01]  /*110f0*/  IMAD.MOV.U32 R12, RZ, RZ, 0x4 ;  /* 0x00000004ff0c7424 */ /* 0x000fe200078e00ff */
[----:B------:R-:W-:-:S05]  /*11100*/  @!P2 IADD3 R14, P3, R32, R14, RZ ;  /* 0x0000000e200ea210 */ /* 0x000fca0007f7e0ff */
[----:B------:R-:W-:-:S08]  /*11110*/  @!P2 IMAD.MOV.U32 R2, RZ, RZ, R14 ;  /* 0x000000ffff02a224 */ /* 0x000fd000078e000e */
[----:B------:R-:W-:Y:S05]  /*11120*/  WARPSYNC.COLLECTIVE R15, `(.L_x_145) ;  /* 0x000000000f087348 */ /* 0x000fea0003c00000 */
[----:B------:R0:W1:Y:S02]  /*11130*/  SHFL.IDX P6, R14, R13, R12, R11 ;  /* 0x0000000c0d0e7389 */ /* 0x00006400000c000b */
[----:B01----:R-:W-:Y:S01]  /*11140*/  ENDCOLLECTIVE ;  /* 0x000000000000791b */ /* 0x003fe20003800000 */
.L_x_145:
        /* <DEDUP_REMOVED lines=14> */
.L_x_146:
[----:B------:R-:W-:Y:S02]  /*11230*/  IMAD.MOV.U32 R13, RZ, RZ, R4 ;  /* 0x000000ffff0d7224 */ /* 0x000fe400078e0004 */
[----:B------:R-:W-:Y:S01]  /*11240*/  IMAD.MOV.U32 R12, RZ, RZ, 0x5 ;  /* 0x00000005ff0c7424 */ /* 0x000fe200078e00ff */
[----:B------:R-:W-:-:S05]  /*11250*/  @!P2 IADD3 R14, P3, R32, R14, RZ ;  /* 0x0000000e200ea210 */ /* 0x000fca0007f7e0ff */
[----:B------:R-:W-:-:S08]  /*11260*/  @!P2 IMAD.MOV.U32 R2, RZ, RZ, R14 ;  /* 0x000000ffff02a224 */ /* 0x000fd000078e000e */
[----:B------:R-:W-:Y:S05]  /*11270*/  WARPSYNC.COLLECTIVE R15, `(.L_x_147) ;  /* 0x000000000f087348 */ /* 0x000fea0003c00000 */
[----:B------:R0:W1:Y:S02]  /*11280*/  SHFL.IDX P6, R14, R13, R12, R11 ;  /* 0x0000000c0d0e7389 */ /* 0x00006400000c000b */
[----:B01----:R-:W-:Y:S01]  /*11290*/  ENDCOLLECTIVE ;  /* 0x000000000000791b */ /* 0x003fe20003800000 */
.L_x_147:
        /* <DEDUP_REMOVED lines=14> */
.L_x_148:
[----:B------:R-:W-:Y:S02]  /*11380*/  IMAD.MOV.U32 R13, RZ, RZ, R4 ;  /* 0x000000ffff0d7224 */ /* 0x000fe400078e0004 */
[----:B------:R-:W-:Y:S01]  /*11390*/  IMAD.MOV.U32 R12, RZ, RZ, 0x6 ;  /* 0x00000006ff0c7424 */ /* 0x000fe200078e00ff */
[----:B------:R-:W-:-:S05]  /*113a0*/  @!P2 IADD3 R14, P3, R32, R14, RZ ;  /* 0x0000000e200ea210 */ /* 0x000fca0007f7e0ff */
[----:B------:R-:W-:-:S08]  /*113b0*/  @!P2 IMAD.MOV.U32 R2, RZ, RZ, R14 ;  /* 0x000000ffff02a224 */ /* 0x000fd000078e000e */
[----:B------:R-:W-:Y:S05]  /*113c0*/  WARPSYNC.COLLECTIVE R15, `(.L_x_149) ;  /* 0x000000000f087348 */ /* 0x000fea0003c00000 */
[----:B------:R0:W1:Y:S02]  /*113d0*/  SHFL.IDX P6, R14, R13, R12, R11 ;  /* 0x0000000c0d0e7389 */ /* 0x00006400000c000b */
[----:B01----:R-:W-:Y:S01]  /*113e0*/  ENDCOLLECTIVE ;  /* 0x000000000000791b */ /* 0x003fe20003800000 */
.L_x_149:
        /* <DEDUP_REMOVED lines=9> */
[----:B------:R-:W-:-:S12]  /*11480*/  IMAD.MOV.U32 R7, RZ, RZ, R14 ;  /* 0x000000ffff077224 */ /* 0x000fd800078e000e */
[----:B0-----:R-:W-:Y:S05]  /*11490*/  WARPSYNC.COLLECTIVE R15, `(.L_x_150) ;  /* 0x000000000f087348 */ /* 0x001fea0003c00000 */
[----:B------:R1:W2:Y:S02]  /*114a0*/  SHFL.IDX P6, R14, R13, R12, R11 ;  /* 0x0000000c0d0e7389 */ /* 0x0002a400000c000b */
[----:B012---:R-:W-:Y:S01]  /*114b0*/  ENDCOLLECTIVE ;  /* 0x000000000000791b */ /* 0x007fe20003800000 */
.L_x_150:
[----:B------:R-:W-:Y:S02]  /*114c0*/  IMAD.MOV.U32 R13, RZ, RZ, R4 ;  /* 0x000000ffff0d7224 */ /* 0x000fe400078e0004 */
[----:B------:R-:W-:Y:S01]  /*114d0*/  IMAD.MOV.U32 R12, RZ, RZ, 0x7 ;  /* 0x00000007ff0c7424 */ /* 0x000fe200078e00ff */
[----:B------:R-:W-:-:S05]  /*114e0*/  @!P2 IADD3 R14, P3, R32, R14, RZ ;  /* 0x0000000e200ea210 */ /* 0x000fca0007f7e0ff */
[----:B------:R-:W-:-:S08]  /*114f0*/  @!P2 IMAD.MOV.U32 R2, RZ, RZ, R14 ;  /* 0x000000ffff02a224 */ /* 0x000fd000078e000e */
[----:B------:R-:W-:Y:S05]  /*11500*/  WARPSYNC.COLLECTIVE R15, `(.L_x_151) ;  /* 0x000000000f087348 */ /* 0x000fea0003c00000 */
[----:B------:R0:W1:Y:S02]  /*11510*/  SHFL.IDX P6, R14, R13, R12, R11 ;  /* 0x0000000c0d0e7389 */ /* 0x00006400000c000b */
[----:B01----:R-:W-:Y:S01]  /*11520*/  ENDCOLLECTIVE ;  /* 0x000000000000791b */ /* 0x003fe20003800000 */
.L_x_151:
        /* <DEDUP_REMOVED lines=8> */
[----:B------:R-:W-:-:S07]  /*115b0*/  IMAD.MOV.U32 R7, RZ, RZ, R14 ;  /* 0x000000ffff077224 */ /* 0x000fce00078e000e */
[----:B0-----:R-:W-:Y:S05]  /*115c0*/  WARPSYNC.COLLECTIVE R15, `(.L_x_152) ;  /* 0x000000000f087348 */ /* 0x001fea0003c00000 */
[----:B------:R1:W2:Y:S02]  /*115d0*/  SHFL.IDX P6, R14, R13, R12, R11 ;  /* 0x0000000c0d0e7389 */ /* 0x0002a400000c000b */
[----:B012---:R-:W-:Y:S01]  /*115e0*/  ENDCOLLECTIVE ;  /* 0x000000000000791b */ /* 0x007fe20003800000 */
.L_x_152:
[----:B------:R-:W-:Y:S05]  /*115f0*/  BRA `(.L_x_153) ;  /* 0xffffffb400d87947 */ /* 0x000fea000383ffff */
.L_x_59:
[----:B0-----:R-:W-:-:S04]  /*11600*/  IMAD.U32 R3, RZ, RZ, UR42 ;  /* 0x0000002aff037e24 */ /* 0x001fc8000f8e00ff */
[----:B------:R0:W3:Y:S03]  /*11610*/  SYNCS.PHASECHK.TRANS64.TRYWAIT P0, [R3+URZ+0x38820], R0 ;  /* 0x03882000030075a7 */ /* 0x0000e6000800017f */
[----:B---3--:R-:W-:Y:S05]  /*11620*/  @!P0 NANOSLEEP.SYNCS 0x989680 ;  /* 0x009896800000895d */ /* 0x008fea0003900000 */
[----:B------:R-:W3:Y:S02]  /*11630*/  @!P0 SYNCS.PHASECHK.TRANS64 P0, [R3+URZ+0x38820], R0 ;  /* 0x03882000030085a7 */ /* 0x000ee4000800007f */
[----:B---3--:R-:W-:Y:S05]  /*11640*/  @!P0 BRA `(.L_x_59) ;  /* 0xfffffffc00ec8947 */ /* 0x008fea000383ffff */
[----:B------:R-:W-:Y:S05]  /*11650*/  BRA `(.L_x_154) ;  /* 0xffffffb800147947 */ /* 0x000fea000383ffff */
.L_x_62:
[----:B0-----:R0:W2:Y:S02]  /*11660*/  SYNCS.PHASECHK.TRANS64.TRYWAIT P1, [R4+URZ+0x38880], R19 ;  /* 0x03888013040075a7 */ /* 0x0010a4000802017f */
[----:B--2---:R-:W-:Y:S05]  /*11670*/  @!P1 NANOSLEEP.SYNCS 0x989680 ;  /* 0x009896800000995d */ /* 0x004fea0003900000 */
[----:B------:R-:W2:Y:S02]  /*11680*/  @!P1 SYNCS.PHASECHK.TRANS64 P1, [R4+URZ+0x38880], R19 ;  /* 0x03888013040095a7 */ /* 0x000ea4000802007f */
[----:B--2---:R-:W-:Y:S05]  /*11690*/  @!P1 BRA `(.L_x_62) ;  /* 0xfffffffc00f09947 */ /* 0x004fea000383ffff */
[----:B------:R-:W-:Y:S05]  /*116a0*/  BRA `(.L_x_155) ;  /* 0xffffffb800d07947 */ /* 0x000fea000383ffff */
.L_x_63:
[----:B------:R-:W-:Y:S01]  /*116b0*/  BSSY B0, `(.L_x_156) ;  /* 0x0000008000007945 */ /* 0x000fe20003800000 */
[----:B------:R-:W-:Y:S02]  /*116c0*/  IMAD.MOV.U32 R13, RZ, RZ, R8 ;  /* 0x000000ffff0d7224 */ /* 0x000fe400078e0008 */
[----:B------:R-:W-:Y:S02]  /*116d0*/  IMAD.MOV.U32 R12, RZ, RZ, RZ ;  /* 0x000000ffff0c7224 */ /* 0x000fe400078e00ff */
[----:B------:R-:W-:Y:S02]  /*116e0*/  IMAD.MOV.U32 R11, RZ, RZ, 0x181f ;  /* 0x0000181fff0b7424 */ /* 0x000fe400078e00ff */
[----:B------:R-:W-:-:S07]  /*116f0*/  IMAD.MOV.U32 R15, RZ, RZ, -0x1 ;  /* 0xffffffffff0f7424 */ /* 0x000fce00078e00ff */
[----:B01----:R-:W-:Y:S05]  /*11700*/  WARPSYNC.COLLECTIVE R15, `(.L_x_157) ;  /* 0x000000000f087348 */ /* 0x003fea0003c00000 */
[----:B-1----:R1:W2:Y:S02]  /*11710*/  SHFL.IDX P6, R14, R13, R12, R11 ;  /* 0x0000000c0d0e7389 */ /* 0x0022a400000c000b */
[----:B012---:R-:W-:Y:S01]  /*11720*/  ENDCOLLECTIVE ;  /* 0x000000000000791b */ /* 0x007fe20003800000 */
.L_x_157:
[----:B------:R-:W-:Y:S05]  /*11730*/  BSYNC B0 ;  /* 0x0000000000007941 */ /* 0x000fea0003800000 */
.L_x_156:
[----:B------:R-:W-:Y:S02]  /*11740*/  IMAD.MOV.U32 R13, RZ, RZ, R9 ;  /* 0x000000ffff0d7224 */ /* 0x000fe400078e0009 */
[----:B------:R-:W-:Y:S02]  /*11750*/  IMAD.MOV.U32 R12, RZ, RZ, RZ ;  /* 0x000000ffff0c7224 */ /* 0x000fe400078e00ff */
[----:B------:R-:W-:Y:S02]  /*11760*/  IMAD.MOV.U32 R11, RZ, RZ, 0x181f ;  /* 0x0000181fff0b7424 */ /* 0x000fe400078e00ff */
[----:B------:R-:W-:Y:S02]  /*11770*/  IMAD.MOV.U32 R15, RZ, RZ, -0x1 ;  /* 0xffffffffff0f7424 */ /* 0x000fe400078e00ff */
[----:B------:R-:W-:Y:S02]  /*11780*/  IMAD.MOV.U32 R3, RZ, RZ, R14 ;  /* 0x000000ffff037224 */ /* 0x000fe400078e000e */
[----:B------:R-:W-:-:S07]  /*11790*/  IMAD R7, R0, 0x8000, R22 ;  /* 0x0000800000077824 */ /* 0x000fce00078e0216 */
[----:B------:R-:W-:Y:S05]  /*117a0*/  WARPSYNC.COLLECTIVE R15, `(.L_x_158) ;  /* 0x000000000f087348 */ /* 0x000fea0003c00000 */
[----:B------:R0:W1:Y:S02]  /*117b0*/  SHFL.IDX P6, R14, R13, R12, R11 ;  /* 0x0000000c0d0e7389 */ /* 0x00006400000c000b */
[----:B01----:R-:W-:Y:S01]  /*117c0*/  ENDCOLLECTIVE ;  /* 0x000000000000791b */ /* 0x003fe20003800000 */
.L_x_158:
[----:B------:R-:W-:Y:S02]  /*117d0*/  IMAD.MOV.U32 R13, RZ, RZ, R8 ;  /* 0x000000ffff0d7224 */ /* 0x000fe400078e0008 */
[----:B------:R-:W-:Y:S01]  /*117e0*/  IMAD.MOV.U32 R12, RZ, RZ, 0x1 ;  /* 0x00000001ff0c7424 */ /* 0x000fe200078e00ff */
[----:B------:R-:W-:-:S13]  /*117f0*/  IADD3 R2, P1, R32, R14, RZ ;  /* 0x0000000e20027210 */ /* 0x000fda0007f3e0ff */
[----:B------:R-:W-:Y:S05]  /*11800*/  WARPSYNC.COLLECTIVE R15, `(.L_x_159) ;  /* 0x000000000f087348 */ /* 0x000fea0003c00000 */
[----:B------:R0:W1:Y:S02]  /*11810*/  SHFL.IDX P6, R14, R13, R12, R11 ;  /* 0x0000000c0d0e7389 */ /* 0x00006400000c000b */
[----:B01----:R-:W-:Y:S01]  /*11820*/  ENDCOLLECTIVE ;  /* 0x000000000000791b */ /* 0x003fe20003800000 */
.L_x_159:
[----:B------:R-:W-:-:S05]  /*11830*/  IMAD.X R3, RZ, RZ, R3, P1 ;  /* 0x000000ffff037224 */ /* 0x000fca00008e0603 */
[----:B------:R-:W-:Y:S01]  /*11840*/  @!PT LDS RZ, [RZ] ;  /* 0x00000000fffff984 */ /* 0x000fe20000000800 */
[----:B------:R-:W-:Y:S01]  /*11850*/  @!PT LDS RZ, [RZ] ;  /* 0x00000000fffff984 */ /* 0x000fe20000000800 */
[----:B------:R-:W-:Y:S01]  /*11860*/  @!PT LDS RZ, [RZ] ;  /* 0x00000000fffff984 */ /* 0x000fe20000000800 */
[----:B------:R0:W-:Y:S04]  /*11870*/  LDGSTS.E.BYPASS.LTC128B.128 [R7+0x10400], desc[UR46][R2.64], !P3 ;  /* 0x1040000002077fae */ /* 0x0001e8000d901d6e */
[----:B------:R0:W-:Y:S01]  /*11880*/  LDGSTS.E.BYPASS.LTC128B.128 [R7+0x14400], desc[UR46][R2.64+0x80], !P2 ;  /* 0x1440008002077fae */ /* 0x0001e2000d101d6e */
[----:B------:R-:W-:Y:S02]  /*11890*/  IMAD.MOV.U32 R13, RZ, RZ, R9 ;  /* 0x000000ffff0d7224 */ /* 0x000fe400078e0009 */
[----:B------:R-:W-:-:S07]  /*118a0*/  IMAD.MOV.U32 R24, RZ, RZ, R14 ;  /* 0x000000ffff187224 */ /* 0x000fce00078e000e */
[----:B0-----:R-:W-:Y:S05]  /*118b0*/  WARPSYNC.COLLECTIVE R15, `(.L_x_160) ;  /* 0x000000000f087348 */ /* 0x001fea0003c00000 */
[----:B------:R1:W2:Y:S02]  /*118c0*/  SHFL.IDX P6, R14, R13, R12, R11 ;  /* 0x0000000c0d0e7389 */ /* 0x0002a400000c000b */
[----:B012---:R-:W-:Y:S01]  /*118d0*/  ENDCOLLECTIVE ;  /* 0x000000000000791b */ /* 0x007fe20003800000 */
.L_x_160:
[----:B------:R-:W-:Y:S02]  /*118e0*/  IMAD.MOV.U32 R13, RZ, RZ, R8 ;  /* 0x000000ffff0d7224 */ /* 0x000fe400078e0008 */
[----:B------:R-:W-:Y:S02]  /*118f0*/  IMAD.MOV.U32 R12, RZ, RZ, 0x2 ;  /* 0x00000002ff0c7424 */ /* 0x000fe400078e00ff */
[----:B------:R-:W-:-:S05]  /*11900*/  IMAD.MOV.U32 R11, RZ, RZ, R14 ;  /* 0x000000ffff0b7224 */ /* 0x000fca00078e000e */
[----:B------:R-:W-:Y:S01]  /*11910*/  IADD3 R2, P1, R32, R11, RZ ;  /* 0x0000000b20027210 */ /* 0x000fe20007f3e0ff */
[----:B------:R-:W-:-:S04]  /*11920*/  IMAD.MOV.U32 R11, RZ, RZ, 0x181f ;  /* 0x0000181fff0b7424 */ /* 0x000fc800078e00ff */
[----:B------:R-:W-:-:S08]  /*11930*/  IMAD.X R3, RZ, RZ, R24, P1 ;  /* 0x000000ffff037224 */ /* 0x000fd000008e0618 */
[----:B------:R-:W-:Y:S05]  /*11940*/  WARPSYNC.COLLECTIVE R15, `(.L_x_161) ;  /* 0x000000000f087348 */ /* 0x000fea0003c00000 */
[----:B------:R0:W1:Y:S02]  /*11950*/  SHFL.IDX P6, R14, R13, R12, R11 ;  /* 0x0000000c0d0e7389 */ /* 0x00006400000c000b */
[----:B01----:R-:W-:Y:S01]  /*11960*/  ENDCOLLECTIVE ;  /* 0x000000000000791b */ /* 0x003fe20003800000 */
.L_x_161:
        /* <DEDUP_REMOVED lines=10> */
.L_x_162:
[----:B------:R-:W-:Y:S02]  /*11a10*/  IMAD.MOV.U32 R13, RZ, RZ, R8 ;  /* 0x000000ffff0d7224 */ /* 0x000fe400078e0008 */
[----:B------:R-:W-:-:S05]  /*11a20*/  IMAD.MOV.U32 R12, RZ, RZ, R14 ;  /* 0x000000ffff0c7224 */ /* 0x000fca00078e000e */
[----:B------:R-:W-:Y:S01]  /*11a30*/  IADD3 R2, P1, R32, R12, RZ ;  /* 0x0000000c20027210 */ /* 0x000fe20007f3e0ff */
[----:B------:R-:W-:-:S04]  /*11a40*/  IMAD.MOV.U32 R12, RZ, RZ, 0x3 ;  /* 0x00000003ff0c7424 */ /* 0x000fc800078e00ff */
[----:B------:R-:W-:-:S08]  /*11a50*/  IMAD.X R3, RZ, RZ, R25, P1 ;  /* 0x000000ffff037224 */ /* 0x000fd000008e0619 */
[----:B------:R-:W-:Y:S05]  /*11a60*/  WARPSYNC.COLLECTIVE R15, `(.L_x_163) ;  /* 0x000000000f087348 */ /* 0x000fea0003c00000 */
[----:B------:R0:W1:Y:S02]  /*11a70*/  SHFL.IDX P6, R14, R13, R12, R11 ;  /* 0x0000000c0d0e7389 */ /* 0x00006400000c000b */
[----:B01----:R-:W-:Y:S01]  /*11a80*/  ENDCOLLECTIVE ;  /* 0x000000000000791b */ /* 0x003fe20003800000 */
.L_x_163:
        /* <DEDUP_REMOVED lines=10> */
.L_x_164:
        /* <DEDUP_REMOVED lines=9> */
.L_x_165:
        /* <DEDUP_REMOVED lines=10> */
.L_x_166:
        /* <DEDUP_REMOVED lines=9> */
.L_x_167:
        /* <DEDUP_REMOVED lines=10> */
.L_x_168:
        /* <DEDUP_REMOVED lines=8> */
.L_x_169:
        /* <DEDUP_REMOVED lines=10> */
.L_x_170:
        /* <DEDUP_REMOVED lines=9> */
.L_x_171:
        /* <DEDUP_REMOVED lines=10> */
.L_x_172:
[----:B------:R-:W-:Y:S05]  /*11fe0*/  BRA `(.L_x_173) ;  /* 0xffffffb400a87947 */ /* 0x000fea000383ffff */
.L_x_66:
[----:B-1----:R1:W2:Y:S02]  /*11ff0*/  SYNCS.PHASECHK.TRANS64.TRYWAIT P1, [R4+URZ+0x38840], R19 ;  /* 0x03884013040075a7 */ /* 0x0022a4000802017f */
[----:B--2---:R-:W-:Y:S05]  /*12000*/  @!P1 NANOSLEEP.SYNCS 0x989680 ;  /* 0x009896800000995d */ /* 0x004fea0003900000 */
[----:B------:R-:W2:Y:S02]  /*12010*/  @!P1 SYNCS.PHASECHK.TRANS64 P1, [R4+URZ+0x38840], R19 ;  /* 0x03884013040095a7 */ /* 0x000ea4000802007f */
[----:B--2---:R-:W-:Y:S05]  /*12020*/  @!P1 BRA `(.L_x_66) ;  /* 0xfffffffc00f09947 */ /* 0x004fea000383ffff */
[----:B------:R-:W-:Y:S05]  /*12030*/  BRA `(.L_x_174) ;  /* 0xffffffb400ec7947 */ /* 0x000fea000383ffff */
.L_x_67:
[----:B------:R-:W-:Y:S01]  /*12040*/  BSSY B0, `(.L_x_175) ;  /* 0x0000008000007945 */ /* 0x000fe20003800000 */
[----:B------:R-:W-:Y:S02]  /*12050*/  IMAD.MOV.U32 R13, RZ, RZ, R6 ;  /* 0x000000ffff0d7224 */ /* 0x000fe400078e0006 */
[----:B------:R-:W-:Y:S02]  /*12060*/  IMAD.MOV.U32 R12, RZ, RZ, RZ ;  /* 0x000000ffff0c7224 */ /* 0x000fe400078e00ff */
[----:B------:R-:W-:Y:S02]  /*12070*/  IMAD.MOV.U32 R11, RZ, RZ, 0x181f ;  /* 0x0000181fff0b7424 */ /* 0x000fe400078e00ff */
[----:B------:R-:W-:-:S07]  /*12080*/  IMAD.MOV.U32 R15, RZ, RZ, -0x1 ;  /* 0xffffffffff0f7424 */ /* 0x000fce00078e00ff */
[----:B01----:R-:W-:Y:S05]  /*12090*/  WARPSYNC.COLLECTIVE R15, `(.L_x_176) ;  /* 0x000000000f087348 */ /* 0x003fea0003c00000 */
[----:B------:R2:W3:Y:S02]  /*120a0*/  SHFL.IDX P6, R14, R13, R12, R11 ;  /* 0x0000000c0d0e7389 */ /* 0x0004e400000c000b */
[----:B0123--:R-:W-:Y:S01]  /*120b0*/  ENDCOLLECTIVE ;  /* 0x000000000000791b */ /* 0x00ffe20003800000 */
.L_x_176:
[----:B------:R-:W-:Y:S05]  /*120c0*/  BSYNC B0 ;  /* 0x0000000000007941 */ /* 0x000fea0003800000 */
.L_x_175:
        /* <DEDUP_REMOVED lines=9> */
.L_x_177:
[----:B------:R-:W-:Y:S02]  /*12160*/  VIADD R5, R5, UR42 ;  /* 0x0000002a05057c36 */ /* 0x000fe40008000000 */
[----:B------:R-:W-:Y:S02]  /*12170*/  IMAD.MOV.U32 R13, RZ, RZ, R6 ;  /* 0x000000ffff0d7224 */ /* 0x000fe400078e0006 */
[----:B------:R-:W-:Y:S01]  /*12180*/  IMAD.MOV.U32 R12, RZ, RZ, 0x1 ;  /* 0x00000001ff0c7424 */ /* 0x000fe200078e00ff */
[----:B------:R-:W-:-:S13]  /*12190*/  IADD3 R2, P1, R32, R14, RZ ;  /* 0x0000000e20027210 */ /* 0x000fda0007f3e0ff */
[----:B------:R-:W-:Y:S05]  /*121a0*/  WARPSYNC.COLLECTIVE R15, `(.L_x_178) ;  /* 0x000000000f087348 */ /* 0x000fea0003c00000 */
[----:B------:R0:W1:Y:S02]  /*121b0*/  SHFL.IDX P6, R14, R13, R12, R11 ;  /* 0x0000000c0d0e7389 */ /* 0x00006400000c000b */
[----:B01----:R-:W-:Y:S01]  /*121c0*/  ENDCOLLECTIVE ;  /* 0x000000000000791b */ /* 0x003fe20003800000 */
.L_x_178:
        /* <DEDUP_REMOVED lines=11> */
.L_x_179:
[----:B------:R-:W-:Y:S02]  /*12280*/  IMAD.MOV.U32 R13, RZ, RZ, R6 ;  /* 0x000000ffff0d7224 */ /* 0x000fe400078e0006 */
[----:B------:R-:W-:Y:S01]  /*12290*/  IMAD.MOV.U32 R12, RZ, RZ, 0x2 ;  /* 0x00000002ff0c7424 */ /* 0x000fe200078e00ff */
[----:B------:R-:W-:-:S13]  /*122a0*/  IADD3 R2, P1, R32, R14, RZ ;  /* 0x0000000e20027210 */ /* 0x000fda0007f3e0ff */
[----:B------:R-:W-:Y:S05]  /*122b0*/  WARPSYNC.COLLECTIVE R15, `(.L_x_180) ;  /* 0x000000000f087348 */ /* 0x000fea0003c00000 */
[----:B------:R0:W1:Y:S02]  /*122c0*/  SHFL.IDX P6, R14, R13, R12, R11 ;  /* 0x0000000c0d0e7389 */ /* 0x00006400000c000b */
[----:B01----:R-:W-:Y:S01]  /*122d0*/  ENDCOLLECTIVE ;  /* 0x000000000000791b */ /* 0x003fe20003800000 */
.L_x_180:
        /* <DEDUP_REMOVED lines=11> */
.L_x_181:
[----:B------:R-:W-:Y:S02]  /*12390*/  IMAD.MOV.U32 R13, RZ, RZ, R6 ;  /* 0x000000ffff0d7224 */ /* 0x000fe400078e0006 */
[----:B------:R-:W-:Y:S02]  /*123a0*/  IMAD.MOV.U32 R12, RZ, RZ, 0x3 ;  /* 0x00000003ff0c7424 */ /* 0x000fe400078e00ff */
[----:B------:R-:W-:-:S07]  /*123b0*/  IMAD.MOV.U32 R17, RZ, RZ, R14 ;  /* 0x000000ffff117224 */ /* 0x000fce00078e000e */
[----:B------:R-:W-:Y:S05]  /*123c0*/  WARPSYNC.COLLECTIVE R15, `(.L_x_182) ;  /* 0x000000000f087348 */ /* 0x000fea0003c00000 */
[----:B------:R0:W1:Y:S02]  /*123d0*/  SHFL.IDX P6, R14, R13, R12, R11 ;  /* 0x0000000c0d0e7389 */ /* 0x00006400000c000b */
[----:B01----:R-:W-:Y:S01]  /*123e0*/  ENDCOLLECTIVE ;  /* 0x000000000000791b */ /* 0x003fe20003800000 */
.L_x_182:
[----:B------:R-:W-:-:S05]  /*123f0*/  IADD3 R2, P1, R32, R17, RZ ;  /* 0x0000001120027210 */ /* 0x000fca0007f3e0ff */
[----:B------:R-:W-:-:S05]  /*12400*/  IMAD.X R3, RZ, RZ, R9, P1 ;  /* 0x000000ffff037224 */ /* 0x000fca00008e0609 */
[----:B------:R-:W-:Y:S01]  /*12410*/  @!PT LDS RZ, [RZ] ;  /* 0x00000000fffff984 */ /* 0x000fe20000000800 */
[----:B------:R-:W-:Y:S01]  /*12420*/  @!PT LDS RZ, [RZ] ;  /* 0x00000000fffff984 */ /* 0x000fe20000000800 */
[----:B------:R-:W-:Y:S01]  /*12430*/  @!PT LDS RZ, [RZ] ;  /* 0x00000000fffff984 */ /* 0x000fe20000000800 */
[----:B------:R0:W-:Y:S01]  /*12440*/  LDGSTS.E.BYPASS.LTC128B.128 [R5+0x29400], desc[UR46][R2.64], !P3 ;  /* 0x2940000002057fae */ /* 0x0001e2000d901d6e */
[----:B------:R-:W-:-:S03]  /*12450*/  IMAD.MOV.U32 R13, RZ, RZ, R7 ;  /* 0x000000ffff0d7224 */ /* 0x000fc600078e0007 */
[----:B------:R0:W-:Y:S01]  /*12460*/  LDGSTS.E.BYPASS.LTC128B.128 [R5+0x2d400], desc[UR46][R2.64+0x80], !P2 ;  /* 0x2d40008002057fae */ /* 0x0001e2000d101d6e */
[----:B------:R-:W-:-:S07]  /*12470*/  IMAD.MOV.U32 R8, RZ, RZ, R14 ;  /* 0x000000ffff087224 */ /* 0x000fce00078e000e */
[----:B0-----:R-:W-:Y:S05]  /*12480*/  WARPSYNC.COLLECTIVE R15, `(.L_x_183) ;  /* 0x000000000f087348 */ /* 0x001fea0003c00000 */
[----:B------:R1:W2:Y:S02]  /*12490*/  SHFL.IDX P6, R14, R13, R12, R11 ;  /* 0x0000000c0d0e7389 */ /* 0x0002a400000c000b */
[----:B012---:R-:W-:Y:S01]  /*124a0*/  ENDCOLLECTIVE ;  /* 0x000000000000791b */ /* 0x007fe20003800000 */
.L_x_183:
[----:B------:R-:W-:Y:S02]  /*124b0*/  IMAD.MOV.U32 R13, RZ, RZ, R6 ;  /* 0x000000ffff0d7224 */ /* 0x000fe400078e0006 */
[----:B------:R-:W-:Y:S01]  /*124c0*/  IMAD.MOV.U32 R12, RZ, RZ, 0x4 ;  /* 0x00000004ff0c7424 */ /* 0x000fe200078e00ff */
[----:B------:R-:W-:-:S13]  /*124d0*/  IADD3 R2, P1, R32, R14, RZ ;  /* 0x0000000e20027210 */ /* 0x000fda0007f3e0ff */
[----:B------:R-:W-:Y:S05]  /*124e0*/  WARPSYNC.COLLECTIVE R15, `(.L_x_184) ;  /* 0x000000000f087348 */ /* 0x000fea0003c00000 */
[----:B------:R0:W1:Y:S02]  /*124f0*/  SHFL.IDX P6, R14, R13, R12, R11 ;  /* 0x0000000c0d0e7389 */ /* 0x00006400000c000b */
[----:B01----:R-:W-:Y:S01]  /*12500*/  ENDCOLLECTIVE ;  /* 0x000000000000791b */ /* 0x003fe20003800000 */
.L_x_184:
        /* <DEDUP_REMOVED lines=11> */
.L_x_185:
[----:B------:R-:W-:Y:S02]  /*125c0*/  IMAD.MOV.U32 R13, RZ, RZ, R6 ;  /* 0x000000ffff0d7224 */ /* 0x000fe400078e0006 */
[----:B------:R-:W-:Y:S01]  /*125d0*/  IMAD.MOV.U32 R12, RZ, RZ, 0x5 ;  /* 0x00000005ff0c7424 */ /* 0x000fe200078e00ff */
[----:B------:R-:W-:-:S13]  /*125e0*/  IADD3 R2, P1, R32, R14, RZ ;  /* 0x0000000e20027210 */ /* 0x000fda0007f3e0ff */
[----:B------:R-:W-:Y:S05]  /*125f0*/  WARPSYNC.COLLECTIVE R15, `(.L_x_186) ;  /* 0x000000000f087348 */ /* 0x000fea0003c00000 */
[----:B------:R0:W1:Y:S02]  /*12600*/  SHFL.IDX P6, R14, R13, R12, R11 ;  /* 0x0000000c0d0e7389 */ /* 0x00006400000c000b */
[----:B01----:R-:W-:Y:S01]  /*12610*/  ENDCOLLECTIVE ;  /* 0x000000000000791b */ /* 0x003fe20003800000 */
.L_x_186:
        /* <DEDUP_REMOVED lines=11> */
.L_x_187:
[----:B------:R-:W-:Y:S02]  /*126d0*/  IMAD.MOV.U32 R13, RZ, RZ, R6 ;  /* 0x000000ffff0d7224 */ /* 0x000fe400078e0006 */
[----:B------:R-:W-:Y:S02]  /*126e0*/  IMAD.MOV.U32 R12, RZ, RZ, 0x6 ;  /* 0x00000006ff0c7424 */ /* 0x000fe400078e00ff */
[----:B------:R-:W-:-:S07]  /*126f0*/  IMAD.MOV.U32 R17, RZ, RZ, R14 ;  /* 0x000000ffff117224 */ /* 0x000fce00078e000e */
[----:B------:R-:W-:Y:S05]  /*12700*/  WARPSYNC.COLLECTIVE R15, `(.L_x_188) ;  /* 0x000000000f087348 */ /* 0x000fea0003c00000 */
[----:B------:R0:W1:Y:S02]  /*12710*/  SHFL.IDX P6, R14, R13, R12, R11 ;  /* 0x0000000c0d0e7389 */ /* 0x00006400000c000b */
[----:B01----:R-:W-:Y:S01]  /*12720*/  ENDCOLLECTIVE ;  /* 0x000000000000791b */ /* 0x003fe20003800000 */
.L_x_188:
        /* <DEDUP_REMOVED lines=12> */
.L_x_189:
[----:B------:R-:W-:Y:S02]  /*127f0*/  IMAD.MOV.U32 R13, RZ, RZ, R6 ;  /* 0x000000ffff0d7224 */ /* 0x000fe400078e0006 */
[----:B------:R-:W-:Y:S01]  /*12800*/  IMAD.MOV.U32 R12, RZ, RZ, 0x7 ;  /* 0x00000007ff0c7424 */ /* 0x000fe200078e00ff */
[----:B------:R-:W-:-:S13]  /*12810*/  IADD3 R2, P1, R32, R14, RZ ;  /* 0x0000000e20027210 */ /* 0x000fda0007f3e0ff */
[----:B------:R-:W-:Y:S05]  /*12820*/  WARPSYNC.COLLECTIVE R15, `(.L_x_190) ;  /* 0x000000000f087348 */ /* 0x000fea0003c00000 */
[----:B------:R0:W1:Y:S02]  /*12830*/  SHFL.IDX P6, R14, R13, R12, R11 ;  /* 0x0000000c0d0e7389 */ /* 0x00006400000c000b */
[----:B01----:R-:W-:Y:S01]  /*12840*/  ENDCOLLECTIVE ;  /* 0x000000000000791b */ /* 0x003fe20003800000 */
.L_x_190:
        /* <DEDUP_REMOVED lines=11> */
.L_x_191:
[----:B------:R-:W-:Y:S05]  /*12900*/  BRA `(.L_x_192) ;  /* 0xffffffb000d47947 */ /* 0x000fea000383ffff */
.L_x_70:
[----:B0-----:R0:W2:Y:S02]  /*12910*/  SYNCS.PHASECHK.TRANS64.TRYWAIT P2, [R5+URZ+0x38870], R2 ;  /* 0x03887002050075a7 */ /* 0x0010a4000804017f */
[----:B--2---:R-:W-:Y:S05]  /*12920*/  @!P2 NANOSLEEP.SYNCS 0x989680 ;  /* 0x009896800000a95d */ /* 0x004fea0003900000 */
[----:B------:R-:W2:Y:S02]  /*12930*/  @!P2 SYNCS.PHASECHK.TRANS64 P2, [R5+URZ+0x38870], R2 ;  /* 0x038870020500a5a7 */ /* 0x000ea4000804007f */
[----:B--2---:R-:W-:Y:S05]  /*12940*/  @!P2 BRA `(.L_x_70) ;  /* 0xfffffffc00f0a947 */ /* 0x004fea000383ffff */
[----:B------:R-:W-:Y:S05]  /*12950*/  BRA `(.L_x_193) ;  /* 0xffffffb400307947 */ /* 0x000fea000383ffff */
.L_x_72:
[----:B0-----:R0:W2:Y:S02]  /*12960*/  SYNCS.PHASECHK.TRANS64.TRYWAIT P2, [R5+URZ+0x38860], R2 ;  /* 0x03886002050075a7 */ /* 0x0010a4000804017f */
[----:B--2---:R-:W-:Y:S05]  /*12970*/  @!P2 NANOSLEEP.SYNCS 0x989680 ;  /* 0x009896800000a95d */ /* 0x004fea0003900000 */
[----:B------:R-:W2:Y:S02]  /*12980*/  @!P2 SYNCS.PHASECHK.TRANS64 P2, [R5+URZ+0x38860], R2 ;  /* 0x038860020500a5a7 */ /* 0x000ea4000804007f */
[----:B--2---:R-:W-:Y:S05]  /*12990*/  @!P2 BRA `(.L_x_72) ;  /* 0xfffffffc00f0a947 */ /* 0x004fea000383ffff */
[----:B------:R-:W-:Y:S05]  /*129a0*/  BRA `(.L_x_194) ;  /* 0xffffffb400407947 */ /* 0x000fea000383ffff */
.L_x_79:
[----:B---3--:R3:W4:Y:S02]  /*129b0*/  SYNCS.PHASECHK.TRANS64.TRYWAIT P0, [R17+URZ+0x38870], R2 ;  /* 0x03887002110075a7 */ /* 0x008724000800017f */
[----:B----4-:R-:W-:Y:S05]  /*129c0*/  @!P0 NANOSLEEP.SYNCS 0x989680 ;  /* 0x009896800000895d */ /* 0x010fea0003900000 */
[----:B------:R-:W4:Y:S02]  /*129d0*/  @!P0 SYNCS.PHASECHK.TRANS64 P0, [R17+URZ+0x38870], R2 ;  /* 0x03887002110085a7 */ /* 0x000f24000800007f */
[----:B----4-:R-:W-:Y:S05]  /*129e0*/  @!P0 BRA `(.L_x_79) ;  /* 0xfffffffc00f08947 */ /* 0x010fea000383ffff */
[----:B------:R-:W-:Y:S05]  /*129f0*/  BRA `(.L_x_195) ;  /* 0xffffffbc00687947 */ /* 0x000fea000383ffff */
.L_x_81:
[----:B0-----:R0:W3:Y:S02]  /*12a00*/  SYNCS.PHASECHK.TRANS64.TRYWAIT P0, [R17+URZ+0x38860], R4 ;  /* 0x03886004110075a7 */ /* 0x0010e4000800017f */
[----:B---3--:R-:W-:Y:S05]  /*12a10*/  @!P0 NANOSLEEP.SYNCS 0x989680 ;  /* 0x009896800000895d */ /* 0x008fea0003900000 */
[----:B------:R-:W3:Y:S02]  /*12a20*/  @!P0 SYNCS.PHASECHK.TRANS64 P0, [R17+URZ+0x38860], R4 ;  /* 0x03886004110085a7 */ /* 0x000ee4000800007f */
[----:B---3--:R-:W-:Y:S05]  /*12a30*/  @!P0 BRA `(.L_x_81) ;  /* 0xfffffffc00f08947 */ /* 0x008fea000383ffff */
[----:B------:R-:W-:Y:S05]  /*12a40*/  BRA `(.L_x_196) ;  /* 0xffffffbc00907947 */ /* 0x000fea000383ffff */
.L_x_84:
[----:B-1----:R1:W2:Y:S02]  /*12a50*/  SYNCS.PHASECHK.TRANS64.TRYWAIT P0, [R5+URZ+0x38820], R2 ;  /* 0x03882002050075a7 */ /* 0x0022a4000800017f */
[----:B--2---:R-:W-:Y:S05]  /*12a60*/  @!P0 NANOSLEEP.SYNCS 0x989680 ;  /* 0x009896800000895d */ /* 0x004fea0003900000 */
[----:B------:R-:W2:Y:S02]  /*12a70*/  @!P0 SYNCS.PHASECHK.TRANS64 P0, [R5+URZ+0x38820], R2 ;  /* 0x03882002050085a7 */ /* 0x000ea4000800007f */
[----:B--2---:R-:W-:Y:S05]  /*12a80*/  @!P0 BRA `(.L_x_84) ;  /* 0xfffffffc00f08947 */ /* 0x004fea000383ffff */
[----:B------:R-:W-:Y:S05]  /*12a90*/  BRA `(.L_x_197) ;  /* 0xffffffc400947947 */ /* 0x000fea000383ffff */
.L_x_86:
[----:B-1----:R1:W2:Y:S02]  /*12aa0*/  SYNCS.PHASECHK.TRANS64.TRYWAIT P1, [R4+URZ+0x38840], R3 ;  /* 0x03884003040075a7 */ /* 0x0022a4000802017f */
[----:B--2---:R-:W-:Y:S05]  /*12ab0*/  @!P1 NANOSLEEP.SYNCS 0x989680 ;  /* 0x009896800000995d */ /* 0x004fea0003900000 */
[----:B------:R-:W2:Y:S02]  /*12ac0*/  @!P1 SYNCS.PHASECHK.TRANS64 P1, [R4+URZ+0x38840], R3 ;  /* 0x03884003040095a7 */ /* 0x000ea4000802007f */
[----:B--2---:R-:W-:Y:S05]  /*12ad0*/  @!P1 BRA `(.L_x_86) ;  /* 0xfffffffc00f09947 */ /* 0x004fea000383ffff */
[----:B------:R-:W-:Y:S05]  /*12ae0*/  BRA `(.L_x_198) ;  /* 0xffffffc400d07947 */ /* 0x000fea000383ffff */
.L_x_88:
[----:B--2---:R2:W3:Y:S02]  /*12af0*/  SYNCS.PHASECHK.TRANS64.TRYWAIT P1, [R5+URZ+0x38840], R0 ;  /* 0x03884000050075a7 */ /* 0x0044e4000802017f */
[----:B---3--:R-:W-:Y:S05]  /*12b00*/  @!P1 NANOSLEEP.SYNCS 0x989680 ;  /* 0x009896800000995d */ /* 0x008fea0003900000 */
[----:B------:R-:W3:Y:S02]  /*12b10*/  @!P1 SYNCS.PHASECHK.TRANS64 P1, [R5+URZ+0x38840], R0 ;  /* 0x03884000050095a7 */ /* 0x000ee4000802007f */
[----:B---3--:R-:W-:Y:S05]  /*12b20*/  @!P1 BRA `(.L_x_88) ;  /* 0xfffffffc00f09947 */ /* 0x008fea000383ffff */
[----:B------:R-:W-:Y:S05]  /*12b30*/  BRA `(.L_x_199) ;  /* 0xffffffc400dc7947 */ /* 0x000fea000383ffff */
.L_x_90:
[----:B---3--:R3:W4:Y:S02]  /*12b40*/  SYNCS.PHASECHK.TRANS64.TRYWAIT P1, [R4+URZ+0x38860], R3 ;  /* 0x03886003040075a7 */ /* 0x008724000802017f */
[----:B----4-:R-:W-:Y:S05]  /*12b50*/  @!P1 NANOSLEEP.SYNCS 0x989680 ;  /* 0x009896800000995d */ /* 0x010fea0003900000 */
[----:B------:R-:W4:Y:S02]  /*12b60*/  @!P1 SYNCS.PHASECHK.TRANS64 P1, [R4+URZ+0x38860], R3 ;  /* 0x03886003040095a7 */ /* 0x000f24000802007f */
[----:B----4-:R-:W-:Y:S05]  /*12b70*/  @!P1 BRA `(.L_x_90) ;  /* 0xfffffffc00f09947 */ /* 0x010fea000383ffff */
[----:B------:R-:W-:Y:S05]  /*12b80*/  BRA `(.L_x_200) ;  /* 0xffffffc400d87947 */ /* 0x000fea000383ffff */
.L_x_92:
[----:B----4-:R4:W0:Y:S02]  /*12b90*/  SYNCS.PHASECHK.TRANS64.TRYWAIT P1, [R5+URZ+0x38860], R0 ;  /* 0x03886000050075a7 */ /* 0x010824000802017f */
[----:B0-----:R-:W-:Y:S05]  /*12ba0*/  @!P1 NANOSLEEP.SYNCS 0x989680 ;  /* 0x009896800000995d */ /* 0x001fea0003900000 */
[----:B------:R-:W0:Y:S02]  /*12bb0*/  @!P1 SYNCS.PHASECHK.TRANS64 P1, [R5+URZ+0x38860], R0 ;  /* 0x03886000050095a7 */ /* 0x000e24000802007f */
[----:B0-----:R-:W-:Y:S05]  /*12bc0*/  @!P1 BRA `(.L_x_92) ;  /* 0xfffffffc00f09947 */ /* 0x001fea000383ffff */
[----:B------:R-:W-:Y:S05]  /*12bd0*/  BRA `(.L_x_201) ;  /* 0xffffffc400d47947 */ /* 0x000fea000383ffff */
.L_x_94:
[----:B------:R0:W0:Y:S02]  /*12be0*/  SYNCS.PHASECHK.TRANS64.TRYWAIT P1, [R4+URZ+0x38880], R3 ;  /* 0x03888003040075a7 */ /* 0x000024000802017f */
[----:B0-----:R-:W-:Y:S05]  /*12bf0*/  @!P1 NANOSLEEP.SYNCS 0x989680 ;  /* 0x009896800000995d */ /* 0x001fea0003900000 */
[----:B------:R-:W0:Y:S02]  /*12c00*/  @!P1 SYNCS.PHASECHK.TRANS64 P1, [R4+URZ+0x38880], R3 ;  /* 0x03888003040095a7 */ /* 0x000e24000802007f */
[----:B0-----:R-:W-:Y:S05]  /*12c10*/  @!P1 BRA `(.L_x_94) ;  /* 0xfffffffc00f09947 */ /* 0x001fea000383ffff */
[----:B------:R-:W-:Y:S05]  /*12c20*/  BRA `(.L_x_202) ;  /* 0xffffffc400d07947 */ /* 0x000fea000383ffff */
.L_x_203:
[----:B------:R-:W-:-:S00]  /*12c30*/  BRA `(.L_x_203) ;  /* 0xfffffffc00fc7947 */ /* 0x000fc0000383ffff */
[----:B------:R-:W-:-:S00]  /*12c40*/  NOP ;  /* 0x0000000000007918 */ /* 0x000fc00000000000 */
        /* <DEDUP_REMOVED lines=11> */
.L_x_3852:


//--------------------- .text._ZN7cutlass13device_kernelIN5flash11enable_sm90INS1_16FlashAttnFwdSm90INS1_25CollectiveMainloopFwdSm90ILi2EN4cute5tupleIJNS5_1CILi1EEES8_S8_EEENS6_IJNS7_ILi128EEESA_NS7_ILi256EEEEEELi256ENS_12float_e4m3_tEfNS_4arch4Sm90ELb0ELb0ELb0ELb1ELb1ELb0ELb0ELb1ELb0ELb1ELb1ELb0EEENS1_21CollectiveEpilogueFwdINS6_IJSA_SB_SA_EEES9_NS_10bfloat16_tESF_Li256ELb1ELb1ELb1ELb1EEENS1_36VarlenDynamicPersistentTileSchedulerILi128ELi128ELi256ELi128ELb1ELb1ELb1ELb0ELb1ELb1EEEEEEEEEvNT_6ParamsE --------------------------
	.section	.text._ZN7cutlass13device_kernelIN5flash11enable_sm90INS1_16FlashAttnFwdSm90INS1_25CollectiveMainloopFwdSm90ILi2EN4cute5tupleIJNS5_1CILi1EEES8_S8_EEENS6_IJNS7_ILi128EEESA_NS7_ILi256EEEEEELi256ENS_12float_e4m3_tEfNS_4arch4Sm90ELb0ELb0ELb0ELb1ELb1ELb0ELb0ELb1ELb0ELb1ELb1ELb0EEENS1_21CollectiveEpilogueFwdINS6_IJSA_SB_SA_EEES9_NS_10bfloat16_tESF_Li256ELb1ELb1ELb1ELb1EEENS1_36VarlenDynamicPersistentTileSchedulerILi128ELi128ELi256ELi128ELb1ELb1ELb1ELb0ELb1ELb1EEEEEEEEEvNT_6ParamsE,"ax",@progbits
	.align	128
.text._ZN7cutlass13device_kernelIN5flash11enable_sm90INS1_16FlashAttnFwdSm90INS1_25CollectiveMainloopFwdSm90ILi2EN4cute5tupleIJNS5_1CILi1EEES8_S8_EEENS6_IJNS7_ILi128EEESA_NS7_ILi256EEEEEELi256ENS_12float_e4m3_tEfNS_4arch4Sm90ELb0ELb0ELb0ELb1ELb1ELb0ELb0ELb1ELb0ELb1ELb1ELb0EEENS1_21CollectiveEpilogueFwdINS6_IJSA_SB_SA_EEES9_NS_10bfloat16_tESF_Li256ELb1ELb1ELb1ELb1EEENS1_36VarlenDynamicPersistentTileSchedulerILi128ELi128ELi256ELi128ELb1ELb1ELb1ELb0ELb1ELb1EEEEEEEEEvNT_6ParamsE:
        .type           _ZN7cutlass13device_kernelIN5flash11enable_sm90INS1_16FlashAttnFwdSm90INS1_25CollectiveMainloopFwdSm90ILi2EN4cute5tupleIJNS5_1CILi1EEES8_S8_EEENS6_IJNS7_ILi128EEESA_NS7_ILi256EEEEEELi256ENS_12float_e4m3_tEfNS_4arch4Sm90ELb0ELb0ELb0ELb1ELb1ELb0ELb0ELb1ELb0ELb1ELb1ELb0EEENS1_21CollectiveEpilogueFwdINS6_IJSA_SB_SA_EEES9_NS_10bfloat16_tESF_Li256ELb1ELb1ELb1ELb1EEENS1_36VarlenDynamicPersistentTileSchedulerILi128ELi128ELi256ELi128ELb1ELb1ELb1ELb0ELb1ELb1EEEEEEEEEvNT_6ParamsE,@function
        .size           _ZN7cutlass13device_kernelIN5flash11enable_sm90INS1_16FlashAttnFwdSm90INS1_25CollectiveMainloopFwdSm90ILi2EN4cute5tupleIJNS5_1CILi1EEES8_S8_EEENS6_IJNS7_ILi128EEESA_NS7_ILi256EEEEEELi256ENS_12float_e4m3_tEfNS_4arch4Sm90ELb0ELb0ELb0ELb1ELb1ELb0ELb0ELb1ELb0ELb1ELb1ELb0EEENS1_21CollectiveEpilogueFwdINS6_IJSA_SB_SA_EEES9_NS_10bfloat16_tESF_Li256ELb1ELb1ELb1ELb1EEENS1_36VarlenDynamicPersistentTileSchedulerILi128ELi128ELi256ELi128ELb1ELb1ELb1ELb0ELb1ELb1EEEEEEEEEvNT_6ParamsE,(.L_x_3853 - _ZN7cutlass13device_kernelIN5flash11enable_sm90INS1_16FlashAttnFwdSm90INS1_25CollectiveMainloopFwdSm90ILi2EN4cute5tupleIJNS5_1CILi1EEES8_S8_EEENS6_IJNS7_ILi128EEESA_NS7_ILi256EEEEEELi256ENS_12float_e4m3_tEfNS_4arch4Sm90ELb0ELb0ELb0ELb1ELb1ELb0ELb0ELb1ELb0ELb1ELb1ELb0EEENS1_21CollectiveEpilogueFwdINS6_IJSA_SB_SA_EEES9_NS_10bfloat16_tESF_Li256ELb1ELb1ELb1ELb1EEENS1_36VarlenDynamicPersistentTileSchedulerILi128ELi128ELi256ELi128ELb1ELb1ELb1ELb0ELb1ELb1EEEEEEEEEvNT_6ParamsE)
        .other          _ZN7cutlass13device_kernelIN5flash11enable_sm90INS1_16FlashAttnFwdSm90INS1_25CollectiveMainloopFwdSm90ILi2EN4cute5tupleIJNS5_1CILi1EEES8_S8_EEENS6_IJNS7_ILi128EEESA_NS7_ILi256EEEEEELi256ENS_12float_e4m3_tEfNS_4arch4Sm90ELb0ELb0ELb0ELb1ELb1ELb0ELb0ELb1ELb0ELb1ELb1ELb0EEENS1_21CollectiveEpilogueFwdINS6_IJSA_SB_SA_EEES9_NS_10bfloat16_tESF_Li256ELb1ELb1ELb1ELb1EEENS1_36VarlenDynamicPersistentTileSchedulerILi128ELi128ELi256ELi128ELb1ELb1ELb1ELb0ELb1ELb1EEEEEEEEEvNT_6ParamsE,@"STO_CUDA_ENTRY STV_DEFAULT"
_ZN7cutlass13device_kernelIN5flash11enable_sm90INS1_16FlashAttnFwdSm90INS1_25CollectiveMainloopFwdSm90ILi2EN4cute5tupleIJNS5_1CILi1EEES8_S8_EEENS6_IJNS7_ILi128EEESA_NS7_ILi256EEEEEELi256ENS_12float_e4m3_tEfNS_4arch4Sm90ELb0ELb0ELb0ELb1ELb1ELb0ELb0ELb1ELb0ELb1ELb1ELb0EEENS1_21CollectiveEpilogueFwdINS6_IJSA_SB_SA_EEES9_NS_10bfloat16_tESF_Li256ELb1ELb1ELb1ELb1EEENS1_36VarlenDynamicPersistentTileSchedulerILi128ELi128ELi256ELi128ELb1ELb1ELb1ELb0ELb1ELb1EEEEEEEEEvNT_6ParamsE:
        /* <DEDUP_REMOVED lines=45> */
.L_x_204:
        /* <DEDUP_REMOVED lines=22> */
.L_x_205:
        /* <DEDUP_REMOVED lines=18> */
.L_x_206:
        /* <DEDUP_REMOVED lines=22> */
.L_x_207:
[----:B------:R-:W5:Y:S01]  /*06b0*/  SHFL.IDX PT, R3, R0, RZ, 0x1f ;  /* 0x00001fff00037589 */ /* 0x000f6200000e0000 */
[----:B------:R-:W-:Y:S01]  /*06c0*/  R2UR UR9, R4 ;  /* 0x00000000040972ca */ /* 0x000fe200000e0000 */
[----:B------:R-:W-:Y:S01]  /*06d0*/  NOP ;  /* 0x0000000000007918 */ /* 0x000fe20000000000 */
[----:B------:R-:W0:Y:S01]  /*06e0*/  S2R R2, SR_CgaCtaId ;  /* 0x0000000000027919 */ /* 0x000e220000008800 */
[----:B-----5:R-:W-:-:S13]  /*06f0*/  ISETP.NE.AND P0, PT, R3, RZ, PT ;  /* 0x000000ff0300720c */ /* 0x020fda0003f05270 */
[----:B0-----:R-:W-:Y:S05]  /*0700*/  @P0 BRA `(.L_x_208) ;  /* 0x0000000000480947 */ /* 0x001fea0003800000 */
[----:B-1----:R-:W0:Y:S01]  /*0710*/  S2UR UR5, SR_CgaCtaId ;  /* 0x00000000000579c3 */ /* 0x002e220000008800 */
[----:B------:R-:W-:Y:S01]  /*0720*/  UMOV UR4, 0x400 ;  /* 0x0000040000047882 */ /* 0x000fe20000000000 */
[----:B------:R-:W-:Y:S01]  /*0730*/  UMOV UR6, 0x1 ;  /* 0x0000000100067882 */ /* 0x000fe20000000000 */
[----:B------:R-:W-:Y:S01]  /*0740*/  UMOV UR7, 0x2 ;  /* 0x0000000200077882 */ /* 0x000fe20000000000 */
[----:B------:R-:W-:Y:S01]  /*0750*/  ELECT P0, URZ, PT ;  /* 0x00000000003f782f */ /* 0x000fe20003800000 */
[----:B0-----:R-:W-:Y:S02]  /*0760*/  ULEA UR8, UR5, UR4, 0x18 ;  /* 0x0000000405087291 */ /* 0x001fe4000f8ec03f */
[----:B------:R-:W-:-:S04]  /*0770*/  UIADD3 UR4, -UR6, 0x100000, URZ ;  /* 0x0010000006047890 */ /* 0x000fc8000fffe13f */
[----:B------:R-:W-:Y:S02]  /*0780*/  USHF.L.U32 UR5, UR4, 0xb, URZ ;  /* 0x0000000b04057899 */ /* 0x000fe4000800063f */
[----:B------:R-:W-:Y:S02]  /*0790*/  USHF.L.U32 UR4, UR4, 0x1, URZ ;  /* 0x0000000104047899 */ /* 0x000fe4000800063f */
[----:B------:R-:W-:-:S04]  /*07a0*/  UIADD3 UR6, -UR7, 0x100000, URZ ;  /* 0x0010000007067890 */ /* 0x000fc8000fffe13f */
[----:B------:R-:W-:Y:S02]  /*07b0*/  USHF.L.U32 UR7, UR6, 0xb, URZ ;  /* 0x0000000b06077899 */ /* 0x000fe4000800063f */
[----:B------:R-:W-:Y:S01]  /*07c0*/  USHF.L.U32 UR6, UR6, 0x1, URZ ;  /* 0x0000000106067899 */ /* 0x000fe2000800063f */
[----:B------:R-:W0:Y:S03]  /*07d0*/  FENCE.VIEW.ASYNC.S ;  /* 0x00000000000073c6 */ /* 0x000e260000000000 */
[----:B0-----:R0:W1:Y:S08]  /*07e0*/  SYNCS.EXCH.64 URZ, [UR8+0x388b0], UR4 ;  /* 0x0388b004083f75b2 */ /* 0x0010700008000100 */
[----:B------:R0:W0:Y:S01]  /*07f0*/  SYNCS.EXCH.64 URZ, [UR8+0x388c0], UR6 ;  /* 0x0388c006083f75b2 */ /* 0x0000220008000100 */
[----:B------:R0:W0:Y:S01]  /*0800*/  SYNCS.EXCH.64 URZ, [UR8+0x388b8], UR4 ;  /* 0x0388b804083f75b2 */ /* 0x0000220008000100 */
[----:B------:R0:W0:Y:S01]  /*0810*/  SYNCS.EXCH.64 URZ, [UR8+0x388c8], UR6 ;  /* 0x0388c806083f75b2 */ /* 0x0000220008000100 */
[----:B------:R-:W-:Y:S01]  /*0820*/  NOP ;  /* 0x0000000000007918 */ /* 0x000fe20000000000 */
.L_x_208:
[----:B------:R-:W-:Y:S01]  /*0830*/  UISETP.NE.AND UP0, UPT, UR9, URZ, UPT ;  /* 0x0000003f0900728c */ /* 0x000fe2000bf05270 */
[----:B------:R-:W-:Y:S01]  /*0840*/  NOP ;  /* 0x0000000000007918 */ /* 0x000fe20000000000 */
[----:B------:R-:W-:Y:S01]  /*0850*/  UMOV UR43, 0x1 ;  /* 0x00000001002b7882 */ /* 0x000fe20000000000 */
[----:B------:R-:W-:Y:S01]  /*0860*/  ULDC.64 UR52, c[0x0][0x208] ;  /* 0x0000820000347ab9 */ /* 0x000fe20000000a00 */
[----:B------:R-:W-:Y:S01]  /*0870*/  USEL UR43, UR43, 0x2, !UP0 ;  /* 0x000000022b2b7887 */ /* 0x000fe2000c000000 */
[----:B01234-:R-:W-:Y:S01]  /*0880*/  BAR.SYNC.DEFER_BLOCKING 0x0 ;  /* 0x0000000000007b1d */ /* 0x01ffe20000010000 */
[----:B------:R-:W-:-:S13]  /*0890*/  PLOP3.LUT P0, PT, PT, PT, UP0, 0x80, 0x0 ;  /* 0x000000000000781c */ /* 0x000fda0003f0f008 */
[----:B------:R-:W-:Y:S05]  /*08a0*/  @!P0 BRA `(.L_x_209) ;  /* 0x000000c800888947 */ /* 0x000fea0003800000 */
.L_x_210:
[----:B------:R-:W-:-:S08]  /*08b0*/  NOP ;  /* 0x0000000000007918 */ /* 0x000fd00000000000 */
[----:B------:R-:W0:Y:S02]  /*08c0*/  USETMAXREG.TRY_ALLOC.CTAPOOL UP0, 0xe8 ;  /* 0x000000e8000079c8 */ /* 0x000e240008000600 */
[----:B0-----:R-:W-:-:S13]  /*08d0*/  PLOP3.LUT P0, PT, PT, PT, UP0, 0x80, 0x0 ;  /* 0x000000000000781c */ /* 0x001fda0003f0f008 */
[----:B------:R-:W-:Y:S05]  /*08e0*/  @!P0 BRA `(.L_x_210) ;  /* 0xfffffffc00f08947 */ /* 0x000fea000383ffff */
[----:B------:R-:W0:Y:S01]  /*08f0*/  S2R R0, SR_TID.X ;  /* 0x0000000000007919 */ /* 0x000e220000002100 */
[----:B------:R-:W1:Y:S01]  /*0900*/  S2UR UR5, SR_CgaCtaId ;  /* 0x00000000000579c3 */ /* 0x000e620000008800 */
[----:B------:R-:W-:-:S07]  /*0910*/  UMOV UR4, 0x400 ;  /* 0x0000040000047882 */ /* 0x000fce0000000000 */
[----:B------:R-:W-:Y:S06]  /*0920*/  BAR.ARV 0x8, 0x180 ;  /* 0x0206000000007b1d */ /* 0x000fec0000002000 */
[----:B-1----:R-:W-:Y:S01]  /*0930*/  ULEA UR4, UR5, UR4, 0x18 ;  /* 0x0000000405047291 */ /* 0x002fe2000f8ec03f */
[----:B0-----:R-:W-:-:S04]  /*0940*/  SHF.R.U32.HI R0, RZ, 0x7, R0 ;  /* 0x00000007ff007819 */ /* 0x001fc80000011600 */
[----:B------:R-:W-:-:S13]  /*0950*/  ISETP.NE.AND P0, PT, R0, 0x1, PT ;  /* 0x000000010000780c */ /* 0x000fda0003f05270 */
[----:B------:R-:W-:Y:S08]  /*0960*/  @!P0 BAR.ARV 0x9, 0x100 ;  /* 0x0244000000008b1d */ /* 0x000ff00000002000 */
[----:B------:R-:W-:Y:S06]  /*0970*/  BAR.SYNC.DEFER_BLOCKING 0x5, 0x180 ;  /* 0x0146000000007b1d */ /* 0x000fec0000010000 */
[----:B------:R-:W0:Y:S01]  /*0980*/  LDS.128 R8, [UR4+0x388d0] ;  /* 0x0388d004ff087984 */ /* 0x000e220008000c00 */
[----:B------:R-:W-:Y:S01]  /*0990*/  ULDC UR4, c[0x0][0xc3c] ;  /* 0x00030f0000047ab9 */ /* 0x000fe20000000800 */
[----:B------:R-:W-:Y:S06]  /*09a0*/  BAR.ARV 0x4, 0x180 ;  /* 0x0106000000007b1d */ /* 0x000fec0000002000 */
[----:B0-----:R-:W-:-:S13]  /*09b0*/  ISETP.GE.AND P0, PT, R11, UR4, PT ;  /* 0x000000040b007c0c */ /* 0x001fda000bf06270 */
[----:B------:R-:W-:Y:S05]  /*09c0*/  @P0 EXIT ;  /* 0x000000000000094d */ /* 0x000fea0003800000 */
[----:B------:R-:W0:Y:S01]  /*09d0*/  S2R R0, SR_TID.X ;  /* 0x0000000000007919 */ /* 0x000e220000002100 */
[----:B------:R-:W-:Y:S01]  /*09e0*/  R2UR UR7, R11 ;  /* 0x000000000b0772ca */ /* 0x000fe200000e0000 */
[----:B------:R-:W-:Y:S01]  /*09f0*/  ULOP3.LUT UR48, UR43, 0x1, URZ, 0xfc, !UPT ;  /* 0x000000012b307892 */ /* 0x000fe2000f8efc3f */
[----:B------:R-:W-:Y:S01]  /*0a00*/  R2UR UR6, R9 ;  /* 0x00000000090672ca */ /* 0x000fe200000e0000 */
[----:B------:R-:W-:Y:S01]  /*0a10*/  UMOV UR47, URZ ;  /* 0x0000003f002f7c82 */ /* 0x000fe20008000000 */
[----:B------:R-:W-:Y:S01]  /*0a20*/  R2UR UR5, R10 ;  /* 0x000000000a0572ca */ /* 0x000fe200000e0000 */
[----:B------:R-:W-:Y:S01]  /*0a30*/  UMOV UR46, URZ ;  /* 0x0000003f002e7c82 */ /* 0x000fe20008000000 */
[----:B------:R-:W-:Y:S01]  /*0a40*/  UMOV UR45, URZ ;  /* 0x0000003f002d7c82 */ /* 0x000fe20008000000 */
[----:B0-----:R-:W-:-:S05]  /*0a50*/  VIADD R0, R0, 0xffffff80 ;  /* 0xffffff8000007836 */ /* 0x001fca0000000000 */
[----:B------:R-:W-:-:S04]  /*0a60*/  SHF.R.S32.HI R3, RZ, 0x1f, R0 ;  /* 0x0000001fff037819 */ /* 0x000fc80000011400 */
[CC--:B------:R-:W-:Y:S02]  /*0a70*/  LEA.HI R2, R3.reuse, R0.reuse, RZ, 0x7 ;  /* 0x0000000003027211 */ /* 0x0c0fe400078f38ff */
[----:B------:R-:W-:Y:S02]  /*0a80*/  LEA.HI R4, R3, R0, RZ, 0x5 ;  /* 0x0000000003047211 */ /* 0x000fe400078f28ff */
[----:B------:R-:W-:-:S03]  /*0a90*/  LOP3.LUT R5, R2, 0xffffff80, RZ, 0xc0, !PT ;  /* 0xffffff8002057812 */ /* 0x000fc600078ec0ff */
[----:B------:R-:W-:Y:S02]  /*0aa0*/  IMAD.SHL.U32 R6, R4, 0x20, RZ ;  /* 0x0000002004067824 */ /* 0x000fe400078e00ff */
[----:B------:R-:W-:Y:S01]  /*0ab0*/  IMAD.IADD R13, R0, 0x1, -R5 ;  /* 0x00000001000d7824 */ /* 0x000fe200078e0a05 */
[CC--:B------:R-:W-:Y:S02]  /*0ac0*/  LEA.HI R5, R3.reuse, R0.reuse, RZ, 0x2 ;  /* 0x0000000003057211 */ /* 0x0c0fe400078f10ff */
[----:B------:R-:W-:Y:S02]  /*0ad0*/  LEA.HI R3, R3, R0, RZ, 0x4 ;  /* 0x0000000003037211 */ /* 0x000fe400078f20ff */
[----:B------:R-:W-:Y:S01]  /*0ae0*/  SHF.R.S32.HI R8, RZ, 0x1f, R13 ;  /* 0x0000001fff087819 */ /* 0x000fe2000001140d */
[----:B------:R-:W-:Y:S01]  /*0af0*/  STL [R1+0x24], R13 ;  /* 0x0000240d01007387 */ /* 0x000fe20000100800 */
[----:B------:R-:W-:Y:S02]  /*0b00*/  LOP3.LUT R11, R5, 0xfffffffc, RZ, 0xc0, !PT ;  /* 0xfffffffc050b7812 */ /* 0x000fe400078ec0ff */
[----:B------:R-:W-:-:S02]  /*0b10*/  LEA.HI R9, R8, R13, RZ, 0x2 ;  /* 0x0000000d08097211 */ /* 0x000fc400078f10ff */
[C---:B------:R-:W-:Y:S01]  /*0b20*/  LOP3.LUT R5, R3.reuse, 0x3fffff0, RZ, 0xc0, !PT ;  /* 0x03fffff003057812 */ /* 0x040fe200078ec0ff */
[C---:B------:R-:W-:Y:S01]  /*0b30*/  IMAD.IADD R12, R0.reuse, 0x1, -R11 ;  /* 0x00000001000c7824 */ /* 0x040fe200078e0a0b */
[----:B------:R-:W-:Y:S02]  /*0b40*/  SHF.R.S32.HI R4, RZ, 0x4, R3 ;  /* 0x00000004ff047819 */ /* 0x000fe40000011403 */
[----:B------:R-:W-:Y:S01]  /*0b50*/  SHF.R.S32.HI R10, RZ, 0x2, R9 ;  /* 0x00000002ff0a7819 */ /* 0x000fe20000011409 */
[----:B------:R-:W-:Y:S01]  /*0b60*/  IMAD.IADD R5, R0, 0x1, -R5 ;  /* 0x0000000100057824 */ /* 0x000fe200078e0a05 */
[----:B------:R-:W-:Y:S02]  /*0b70*/  SHF.R.S32.HI R7, RZ, 0x1f, R9 ;  /* 0x0000001fff077819 */ /* 0x000fe40000011409 */
[----:B------:R-:W-:Y:S02]  /*0b80*/  LEA.HI R0, R3, R4, RZ, 0x1 ;  /* 0x0000000403007211 */ /* 0x000fe400078f08ff */
[----:B------:R-:W-:-:S02]  /*0b90*/  LEA.HI R11, R7, R10, RZ, 0x3 ;  /* 0x0000000a070b7211 */ /* 0x000fc400078f18ff */
[----:B------:R-:W-:Y:S02]  /*0ba0*/  SHF.R.S32.HI R3, RZ, 0x7, R2 ;  /* 0x00000007ff037819 */ /* 0x000fe40000011402 */
[----:B------:R-:W-:Y:S02]  /*0bb0*/  LOP3.LUT R6, R6, 0xfffffc00, RZ, 0xc0, !PT ;  /* 0xfffffc0006067812 */ /* 0x000fe400078ec0ff */
[----:B------:R-:W-:Y:S02]  /*0bc0*/  LOP3.LUT R7, R0, 0x1ffffffe, RZ, 0xc0, !PT ;  /* 0x1ffffffe00077812 */ /* 0x000fe400078ec0ff */
[----:B------:R-:W-:Y:S01]  /*0bd0*/  LOP3.LUT R11, R11, 0xfffffff8, RZ, 0xc0, !PT ;  /* 0xfffffff80b0b7812 */ /* 0x000fe200078ec0ff */
[----:B------:R-:W-:Y:S01]  /*0be0*/  IMAD R6, R5, 0x40, R6 ;  /* 0x0000004005067824 */ /* 0x000fe200078e0206 */
[----:B------:R-:W-:Y:S01]  /*0bf0*/  LEA.HI R2, R2, R3, RZ, 0x1 ;  /* 0x0000000302027211 */ /* 0x000fe200078f08ff */
[----:B------:R-:W-:Y:S01]  /*0c00*/  IMAD.IADD R7, R4, 0x1, -R7 ;  /* 0x0000000104077824 */ /* 0x000fe200078e0a07 */
[----:B------:R-:W-:Y:S01]  /*0c10*/  LEA.HI R8, R8, R13, RZ, 0x5 ;  /* 0x0000000d08087211 */ /* 0x000fe200078f28ff */
[----:B------:R-:W-:Y:S01]  /*0c20*/  IMAD.IADD R11, R10, 0x1, -R11 ;  /* 0x000000010a0b7824 */ /* 0x000fe200078e0a0b */
[----:B------:R-:W-:-:S02]  /*0c30*/  LEA.HI R0, R12, R12, RZ, 0x1 ;  /* 0x0000000c0c007211 */ /* 0x000fc400078f08ff */
[----:B------:R-:W-:Y:S02]  /*0c40*/  LOP3.LUT R2, R2, 0x3fffffe, RZ, 0xc0, !PT ;  /* 0x03fffffe02027812 */ /* 0x000fe400078ec0ff */
[----:B------:R-:W-:Y:S02]  /*0c50*/  SHF.R.S32.HI R8, RZ, 0x5, R8 ;  /* 0x00000005ff087819 */ /* 0x000fe40000011408 */
[----:B------:R-:W-:Y:S01]  /*0c60*/  LOP3.LUT R5, R0, 0x1ffffffe, RZ, 0xc0, !PT ;  /* 0x1ffffffe00057812 */ /* 0x000fe200078ec0ff */
[----:B------:R-:W-:Y:S01]  /*0c70*/  IMAD R0, R7, 0x8, R6 ;  /* 0x0000000807007824 */ /* 0x000fe200078e0206 */
[----:B------:R-:W-:Y:S01]  /*0c80*/  LOP3.LUT R9, R9, 0x7ffffffc, RZ, 0xc0, !PT ;  /* 0x7ffffffc09097812 */ /* 0x000fe200078ec0ff */
[----:B------:R-:W-:Y:S02]  /*0c90*/  IMAD.IADD R3, R3, 0x1, -R2 ;  /* 0x0000000103037824 */ /* 0x000fe400078e0a02 */
[----:B------:R-:W-:Y:S01]  /*0ca0*/  IMAD R8, R8, 0x10, R11 ;  /* 0x0000001008087824 */ /* 0x000fe200078e020b */
[----:B------:R0:W-:Y:S01]  /*0cb0*/  STL [R1+0x34], R0 ;  /* 0x0000340001007387 */ /* 0x0001e20000100800 */
[----:B------:R-:W-:-:S02]  /*0cc0*/  IMAD.IADD R5, R12, 0x1, -R5 ;  /* 0x000000010c057824 */ /* 0x000fc400078e0a05 */
[----:B------:R-:W-:-:S04]  /*0cd0*/  IMAD.IADD R2, R13, 0x1, -R9 ;  /* 0x000000010d027824 */ /* 0x000fc800078e0a09 */
[----:B------:R-:W-:Y:S02]  /*0ce0*/  IMAD.SHL.U32 R2, R2, 0x2, RZ ;  /* 0x0000000202027824 */ /* 0x000fe400078e00ff */
[----:B0-----:R-:W-:Y:S02]  /*0cf0*/  IMAD R0, R3, 0x40, R8 ;  /* 0x0000004003007824 */ /* 0x001fe400078e0208 */
[C---:B------:R-:W-:Y:S02]  /*0d00*/  VIADD R15, R2.reuse, 0x10 ;  /* 0x00000010020f7836 */ /* 0x040fe40000000000 */
[C---:B------:R-:W-:Y:S01]  /*0d10*/  VIADD R14, R2.reuse, 0x18 ;  /* 0x00000018020e7836 */ /* 0x040fe20000000000 */
[----:B------:R0:W-:Y:S01]  /*0d20*/  STL [R1+0x2c], R0 ;  /* 0x00002c0001007387 */ /* 0x0001e20000100800 */
[C---:B------:R-:W-:Y:S01]  /*0d30*/  VIADD R11, R2.reuse, 0x28 ;  /* 0x00000028020b7836 */ /* 0x040fe20000000000 */
[----:B------:R-:W-:Y:S01]  /*0d40*/  SHF.R.S32.HI R3, RZ, 0x1f, R15 ;  /* 0x0000001fff037819 */ /* 0x000fe2000001140f */
        /* <DEDUP_REMOVED lines=8> */
[----:B0-----:R-:W-:Y:S01]  /*0dd0*/  IMAD R0, R5, 0x8, R0 ;  /* 0x0000000805007824 */ /* 0x001fe200078e0200 */
[----:B------:R-:W-:Y:S01]  /*0de0*/  SHF.R.S32.HI R6, RZ, 0x1f, R229 ;  /* 0x0000001fff067819 */ /* 0x000fe200000114e5 */
[C---:B------:R-:W-:Y:S01]  /*0df0*/  VIADD R227, R2.reuse, 0x58 ;  /* 0x0000005802e37836 */ /* 0x040fe20000000000 */
[----:B------:R-:W-:Y:S01]  /*0e00*/  SHF.R.S32.HI R4, RZ, 0x1f, R228 ;  /* 0x0000001fff047819 */ /* 0x000fe200000114e4 */
        /* <DEDUP_REMOVED lines=38> */
[----:B------:R-:W-:Y:S01]  /*1070*/  VIADD R16, R2, 0xe0 ;  /* 0x000000e002107836 */ /* 0x000fe20000000000 */
[----:B0-----:R-:W-:-:S07]  /*1080*/  SHF.R.S32.HI R3, RZ, 0x1f, R18 ;  /* 0x0000001fff037819 */ /* 0x001fce0000011412 */
.L_x_260:
[----:B------:R-:W-:Y:S01]  /*1090*/  ULDC.64 UR8, c[0x0][0xc88] ;  /* 0x0003220000087ab9 */ /* 0x000fe20000000a00 */
[----:B------:R-:W-:Y:S01]  /*10a0*/  ULDC.64 UR14, c[0x0][0x998] ;  /* 0x00026600000e7ab9 */ /* 0x000fe20000000a00 */
[----:B------:R-:W-:Y:S01]  /*10b0*/  UIMAD.WIDE UR8, UR7, 0x4, UR8 ;  /* 0x00000004070878a5 */ /* 0x000fe2000f8e0208 */
[----:B------:R-:W-:Y:S01]  /*10c0*/  ISETP.NE.U32.AND P1, PT, RZ, UR14, PT ;  /* 0x0000000eff007c0c */ /* 0x000fe2000bf25070 */
[----:B------:R-:W-:Y:S01]  /*10d0*/  ULDC.64 UR12, c[0x0][0x990] ;  /* 0x00026400000c7ab9 */ /* 0x000fe20000000a00 */
[----:B------:R-:W-:Y:S01]  /*10e0*/  ULDC.64 UR10, c[0x0][0xa20] ;  /* 0x00028800000a7ab9 */ /* 0x000fe20000000a00 */
[----:B------:R-:W-:Y:S02]  /*10f0*/  ULOP3.LUT UR38, UR5, 0xffff, URZ, 0xc0, !UPT ;  /* 0x0000ffff05267892 */ /* 0x000fe4000f8ec03f */
[----:B012-4-:R-:W-:Y:S01]  /*1100*/  IMAD.U32 R4, RZ, RZ, UR8 ;  /* 0x00000008ff047e24 */ /* 0x017fe2000f8e00ff */
[----:B------:R-:W-:Y:S01]  /*1110*/  ULDC UR4, c[0x0][0x424] ;  /* 0x0001090000047ab9 */ /* 0x000fe20000000800 */
[----:B------:R-:W-:Y:S01]  /*1120*/  IMAD.U32 R5, RZ, RZ, UR9 ;  /* 0x00000009ff057e24 */ /* 0x000fe2000f8e00ff */
[----:B------:R-:W-:Y:S01]  /*1130*/  ISETP.NE.U32.AND P0, PT, RZ, UR12, PT ;  /* 0x0000000cff007c0c */ /* 0x000fe2000bf05070 */
[----:B------:R-:W-:Y:S01]  /*1140*/  ULDC.64 UR8, c[0x0][0xa28] ;  /* 0x00028a0000087ab9 */ /* 0x000fe20000000a00 */
[----:B------:R-:W-:-:S02]  /*1150*/  ULDC UR7, c[0x0][0x2f0] ;  /* 0x0000bc0000077ab9 */ /* 0x000fc40000000800 */
[----:B------:R-:W2:Y:S01]  /*1160*/  LDG.E R4, desc[UR52][R4.64] ;  /* 0x0000003404047981 */ /* 0x000ea2000c1e1900 */
[----:B------:R-:W-:Y:S01]  /*1170*/  ISETP.NE.AND.EX P1, PT, RZ, UR15, PT, P1 ;  /* 0x0000000fff007c0c */ /* 0x000fe2000bf25310 */
[----:B------:R-:W-:Y:S01]  /*1180*/  UISETP.NE.U32.AND UP0, UPT, UR8, URZ, UPT ;  /* 0x0000003f0800728c */ /* 0x000fe2000bf05070 */
[----:B------:R-:W-:Y:S01]  /*1190*/  ISETP.NE.AND.EX P0, PT, RZ, UR13, PT, P0 ;  /* 0x0000000dff007c0c */ /* 0x000fe2000bf05300 */
[----:B------:R-:W-:Y:S02]  /*11a0*/  UISETP.NE.U32.AND UP1, UPT, UR10, URZ, UPT ;  /* 0x0000003f0a00728c */ /* 0x000fe4000bf25070 */
[----:B------:R-:W-:Y:S02]  /*11b0*/  UISETP.NE.AND.EX UP0, UPT, UR9, URZ, UPT, UP0 ;  /* 0x0000003f0900728c */ /* 0x000fe4000bf05300 */
[----:B------:R-:W-:-:S04]  /*11c0*/  UISETP.NE.AND.EX UP1, UPT, UR11, URZ, UPT, UP1 ;  /* 0x0000003f0b00728c */ /* 0x000fc8000bf25310 */
[----:B------:R-:W-:Y:S02]  /*11d0*/  PLOP3.LUT P4, PT, PT, PT, UP0, 0x80, 0x0 ;  /* 0x000000000000781c */ /* 0x000fe40003f8f008 */
[----:B------:R-:W0:Y:S01]  /*11e0*/  @P1 LDC.64 R8, c[0x0][0x9b8] ;  /* 0x00026e00ff081b82 */ /* 0x000e220000000a00 */
[----:B------:R-:W-:-:S07]  /*11f0*/  PLOP3.LUT P5, PT, PT, PT, UP1, 0x80, 0x0 ;  /* 0x000000000000781c */ /* 0x000fce0003faf018 */
[----:B------:R-:W1:Y:S08]  /*1200*/  @P0 LDC.64 R6, c[0x0][0x9a8] ;  /* 0x00026a00ff060b82 */ /* 0x000e700000000a00 */
[----:B---3--:R-:W3:Y:S08]  /*1210*/  @P0 LDC.64 R10, c[0x0][0x9b0] ;  /* 0x00026c00ff0a0b82 */ /* 0x008ef00000000a00 */
[----:B------:R-:W4:Y:S01]  /*1220*/  @P1 LDC.64 R20, c[0x0][0x9c0] ;  /* 0x00027000ff141b82 */ /* 0x000f220000000a00 */
[----:B--2---:R-:W-:-:S13]  /*1230*/  R2UR UR36, R4 ;  /* 0x00000000042472ca */ /* 0x004fda00000e0000 */
[----:B------:R-:W-:Y:S02]  /*1240*/  USHF.R.S32.HI UR37, URZ, 0x1f, UR36 ;  /* 0x0000001f3f257899 */ /* 0x000fe40008011424 */
[----:B------:R-:W-:-:S04]  /*1250*/  @UP0 ULEA UR8, UP2, UR36, UR8, 0x2 ;  /* 0x0000000824080291 */ /* 0x000fc8000f84103f */
[----:B0-----:R-:W-:Y:S01]  /*1260*/  @P1 IMAD R4, R8, UR37, RZ ;  /* 0x0000002508041c24 */ /* 0x001fe2000f8e02ff */
[----:B------:R-:W-:Y:S02]  /*1270*/  @UP0 ULEA.HI.X UR9, UR36, UR9, UR37, 0x2, UP2 ;  /* 0x0000000924090291 */ /* 0x000fe400090f1425 */
[C---:B-1---5:R-:W-:Y:S01]  /*1280*/  @P0 IMAD R0, R6.reuse, UR37, RZ ;  /* 0x0000002506000c24 */ /* 0x062fe2000f8e02ff */
[----:B------:R-:W-:Y:S02]  /*1290*/  @UP1 ULEA UR10, UP0, UR36, UR10, 0x2 ;  /* 0x0000000a240a1291 */ /* 0x000fe4000f80103f */
[----:B------:R-:W-:Y:S02]  /*12a0*/  @P1 IMAD R9, R9, UR36, R4 ;  /* 0x0000002409091c24 */ /* 0x000fe4000f8e0204 */
[----:B------:R-:W-:Y:S01]  /*12b0*/  @P0 IMAD R3, R7, UR36, R0 ;  /* 0x0000002407030c24 */ /* 0x000fe2000f8e0200 */
[----:B------:R-:W-:Y:S02]  /*12c0*/  @UP1 ULEA.HI.X UR11, UR36, UR11, UR37, 0x2, UP0 ;  /* 0x0000000b240b1291 */ /* 0x000fe400080f1425 */
[----:B------:R-:W-:-:S04]  /*12d0*/  @P0 IMAD.WIDE.U32 R4, R6, UR36, RZ ;  /* 0x0000002406040c25 */ /* 0x000fc8000f8e00ff */
[----:B------:R-:W-:-:S04]  /*12e0*/  @P1 IMAD.WIDE.U32 R6, R8, UR36, RZ ;  /* 0x0000002408061c25 */ /* 0x000fc8000f8e00ff */
[----:B------:R-:W-:Y:S02]  /*12f0*/  @P0 IMAD.IADD R5, R5, 0x1, R3 ;  /* 0x0000000105050824 */ /* 0x000fe400078e0203 */
[----:B------:R-:W-:Y:S02]  /*1300*/  @P1 IMAD.IADD R7, R7, 0x1, R9 ;  /* 0x0000000107071824 */ /* 0x000fe400078e0209 */
[----:B---3--:R-:W-:-:S04]  /*1310*/  @P0 IMAD.WIDE.U32 R4, R10, UR38, R4 ;  /* 0x000000260a040c25 */ /* 0x008fc8000f8e0004 */
[----:B----4-:R-:W-:Y:S01]  /*1320*/  @P1 IMAD.WIDE.U32 R8, R20, UR38, R6 ;  /* 0x0000002614081c25 */ /* 0x010fe2000f8e0006 */
[----:B------:R-:W-:-:S03]  /*1330*/  @P0 LEA R6, P2, R4, UR12, 0x2 ;  /* 0x0000000c04060c11 */ /* 0x000fc6000f8410ff */
[----:B------:R-:W-:Y:S02]  /*1340*/  IMAD.U32 R12, RZ, RZ, UR8 ;  /* 0x00000008ff0c7e24 */ /* 0x000fe4000f8e00ff */
[----:B------:R-:W-:Y:S02]  /*1350*/  IMAD.U32 R14, RZ, RZ, UR10 ;  /* 0x0000000aff0e7e24 */ /* 0x000fe4000f8e00ff */
[----:B------:R-:W-:Y:S02]  /*1360*/  IMAD.U32 R13, RZ, RZ, UR9 ;  /* 0x00000009ff0d7e24 */ /* 0x000fe4000f8e00ff */
[----:B------:R-:W-:Y:S02]  /*1370*/  IMAD.U32 R15, RZ, RZ, UR11 ;  /* 0x0000000bff0f7e24 */ /* 0x000fe4000f8e00ff */
[----:B------:R-:W-:Y:S01]  /*1380*/  @P0 IMAD R3, R11, UR38, R5 ;  /* 0x000000260b030c24 */ /* 0x000fe2000f8e0205 */
[----:B------:R-:W-:Y:S01]  /*1390*/  @P1 LEA R10, P3, R8, UR14, 0x2 ;  /* 0x0000000e080a1c11 */ /* 0x000fe2000f8610ff */
[----:B------:R-:W-:Y:S01]  /*13a0*/  @P1 IMAD R5, R21, UR38, R9 ;  /* 0x0000002615051c24 */ /* 0x000fe2000f8e0209 */
[----:B------:R-:W2:Y:S01]  /*13b0*/  @P4 LDG.E R12, desc[UR52][R12.64] ;  /* 0x000000340c0c4981 */ /* 0x000ea2000c1e1900 */
[----:B------:R-:W-:Y:S01]  /*13c0*/  IMAD.MOV.U32 R0, RZ, RZ, 0x3f800000 ;  /* 0x3f800000ff007424 */ /* 0x000fe200078e00ff */
[----:B------:R-:W-:Y:S01]  /*13d0*/  @P0 LEA.HI.X R7, R4, UR13, R3, 0x2, P2 ;  /* 0x0000000d04070c11 */ /* 0x000fe200090f1403 */
[----:B------:R-:W-:Y:S01]  /*13e0*/  IMAD.MOV.U32 R3, RZ, RZ, 0x3f800000 ;  /* 0x3f800000ff037424 */ /* 0x000fe200078e00ff */
[----:B------:R-:W3:Y:S01]  /*13f0*/  @P5 LDG.E R14, desc[UR52][R14.64] ;  /* 0x000000340e0e5981 */ /* 0x000ee2000c1e1900 */
[----:B------:R-:W-:Y:S01]  /*1400*/  @P1 LEA.HI.X R11, R8, UR15, R5, 0x2, P3 ;  /* 0x0000000f080b1c11 */ /* 0x000fe200098f1405 */
[----:B------:R-:W-:-:S03]  /*1410*/  ULDC.64 UR8, c[0x0][0x418] ;  /* 0x0001060000087ab9 */ /* 0x000fc60000000a00 */
[----:B------:R0:W5:Y:S04]  /*1420*/  @P0 LDG.E R3, desc[UR52][R6.64] ;  /* 0x0000003406030981 */ /* 0x000168000c1e1900 */
[----:B------:R0:W5:Y:S01]  /*1430*/  @P1 LDG.E R0, desc[UR52][R10.64] ;  /* 0x000000340a001981 */ /* 0x000162000c1e1900 */
[----:B------:R-:W-:Y:S01]  /*1440*/  UISETP.NE.U32.AND UP0, UPT, UR8, URZ, UPT ;  /* 0x0000003f0800728c */ /* 0x000fe2000bf05070 */
[----:B------:R-:W-:Y:S01]  /*1450*/  UMOV UR55, URZ ;  /* 0x0000003f00377c82 */ /* 0x000fe20008000000 */
[----:B------:R-:W-:Y:S02]  /*1460*/  ULOP3.LUT UR8, UR5, 0xff000000, URZ, 0xc0, !UPT ;  /* 0xff00000005087892 */ /* 0x000fe4000f8ec03f */
[----:B------:R-:W-:Y:S01]  /*1470*/  UISETP.NE.AND.EX UP0, UPT, UR9, URZ, UPT, UP0 ;  /* 0x0000003f0900728c */ /* 0x000fe2000bf05300 */
[----:B------:R-:W-:-:S03]  /*1480*/  UMOV UR42, UR6 ;  /* 0x00000006002a7c82 */ /* 0x000fc60008000000 */
[----:B------:R-:W-:-:S04]  /*1490*/  USEL UR4, UR4, 0x1, UP0 ;  /* 0x0000000104047887 */ /* 0x000fc80008000000 */
[----:B------:R-:W-:Y:S01]  /*14a0*/  UIMAD UR4, UR4, UR7, URZ ;  /* 0x00000007040472a4 */ /* 0x000fe2000f8e023f */
[----:B--2---:R-:W-:-:S06]  /*14b0*/  @P4 R2UR UR55, R12 ;  /* 0x000000000c3742ca */ /* 0x004fcc00000e0000 */
[----:B---3--:R-:W-:Y:S01]  /*14c0*/  @P5 R2UR UR4, R14 ;  /* 0x000000000e0452ca */ /* 0x008fe200000e0000 */
[----:B0-----:R-:W-:-:S14]  /*14d0*/  @P5 BRA `(.L_x_211) ;  /* 0x0000000000345947 */ /* 0x001fdc0003800000 */
[----:B------:R-:W-:Y:S02]  /*14e0*/  ULDC.64 UR6, c[0x0][0xa08] ;  /* 0x0002820000067ab9 */ /* 0x000fe40000000a00 */
[----:B------:R-:W-:-:S04]  /*14f0*/  ISETP.NE.U32.AND P0, PT, RZ, UR6, PT ;  /* 0x00000006ff007c0c */ /* 0x000fc8000bf05070 */
[----:B------:R-:W-:-:S13]  /*1500*/  ISETP.NE.AND.EX P0, PT, RZ, UR7, PT, P0 ;  /* 0x00000007ff007c0c */ /* 0x000fda000bf05300 */
[----:B------:R-:W-:Y:S05]  /*1510*/  @!P0 BRA `(.L_x_211) ;  /* 0x0000000000248947 */ /* 0x000fea0003800000 */
[----:B------:R-:W-:Y:S02]  /*1520*/  ULDC.64 UR6, c[0x0][0xa08] ;  /* 0x0002820000067ab9 */ /* 0x000fe40000000a00 */
[----:B------:R-:W-:-:S06]  /*1530*/  UIMAD.WIDE UR6, UR36, 0x4, UR6 ;  /* 0x00000004240678a5 */ /* 0x000fcc000f8e0206 */
[----:B------:R-:W-:Y:S02]  /*1540*/  IMAD.U32 R4, RZ, RZ, UR6 ;  /* 0x00000006ff047e24 */ /* 0x000fe4000f8e00ff */
[----:B------:R-:W-:-:S05]  /*1550*/  IMAD.U32 R5, RZ, RZ, UR7 ;  /* 0x00000007ff057e24 */ /* 0x000fca000f8e00ff */
[----:B------:R-:W2:Y:S04]  /*1560*/  LDG.E R7, desc[UR52][R4.64] ;  /* 0x0000003404077981 */ /* 0x000ea8000c1e1900 */
[----:B------:R-:W3:Y:S01]  /*1570*/  LDG.E R6, desc[UR52][R4.64+0x4] ;  /* 0x0000043404067981 */ /* 0x000ee2000c1e1900 */
[----:B--2---:R-:W-:Y:S02]  /*1580*/  R2UR UR4, R7 ;  /* 0x00000000070472ca */ /* 0x004fe400000e0000 */
[----:B---3--:R-:W-:-:S13]  /*1590*/  R2UR UR6, R6 ;  /* 0x00000000060672ca */ /* 0x008fda00000e0000 */
[----:B------:R-:W-:-:S12]  /*15a0*/  UIADD3 UR4, -UR4, UR6, URZ ;  /* 0x0000000604047290 */ /* 0x000fd8000fffe13f */
.L_x_211:
[----:B------:R-:W-:Y:S01]  /*15b0*/  UIADD3 UR55, -UR55, UR4, URZ ;  /* 0x0000000437377290 */ /* 0x000fe2000fffe13f */
[----:B-----5:R-:W-:Y:S01]  /*15c0*/  FMUL.FTZ R0, R3, R0 ;  /* 0x0000000003007220 */ /* 0x020fe20000410000 */
[----:B------:R-:W-:Y:S02]  /*15d0*/  ULOP3.LUT UR5, UR5, 0xff0000, URZ, 0xc0, !UPT ;  /* 0x00ff000005057892 */ /* 0x000fe4000f8ec03f */
[----:B------:R-:W-:Y:S02]  /*15e0*/  UISETP.GE.AND UP0, UPT, UR55, 0x1, UPT ;  /* 0x000000013700788c */ /* 0x000fe4000bf06270 */
[----:B------:R-:W-:Y:S02]  /*15f0*/  UIADD3 UR6, UR55, 0x7f, URZ ;  /* 0x0000007f37067890 */ /* 0x000fe4000fffe03f */
[----:B------:R-:W-:Y:S02]  /*1600*/  USHF.R.U32.HI UR8, URZ, 0x8, UR8 ;  /* 0x000000083f087899 */ /* 0x000fe40008011608 */
[----:B------:R-:W-:Y:S01]  /*1610*/  PLOP3.LUT P0, PT, PT, PT, UP0, 0x80, 0x0 ;  /* 0x000000000000781c */ /* 0x000fe20003f0f008 */
[----:B------:R-:W-:-:S02]  /*1620*/  USHF.R.S32.HI UR7, URZ, 0x1f, UR6 ;  /* 0x0000001f3f077899 */ /* 0x000fc40008011406 */
[----:B------:R-:W-:Y:S02]  /*1630*/  ULEA.HI UR5, UR5, UR8, URZ, 0x10 ;  /* 0x0000000805057291 */ /* 0x000fe4000f8f803f */
[----:B------:R-:W-:Y:S01]  /*1640*/  ULEA.HI UR7, UR7, UR6, URZ, 0x7 ;  /* 0x0000000607077291 */ /* 0x000fe2000f8f383f */
[----:B------:R-:W-:Y:S01]  /*1650*/  ULDC UR11, c[0x0][0x988] ;  /* 0x00026200000b7ab9 */ /* 0x000fe20000000800 */
[----:B------:R-:W-:Y:S01]  /*1660*/  UMOV UR4, URZ ;  /* 0x0000003f00047c82 */ /* 0x000fe20008000000 */
[----:B------:R-:W-:Y:S02]  /*1670*/  ULOP3.LUT UR39, UR5, 0xff, URZ, 0xc0, !UPT ;  /* 0x000000ff05277892 */ /* 0x000fe4000f8ec03f */
[----:B------:R-:W-:Y:S02]  /*1680*/  USHF.R.U32.HI UR44, URZ, 0x10, UR5 ;  /* 0x000000103f2c7899 */ /* 0x000fe40008011605 */
[----:B------:R-:W-:Y:S01]  /*1690*/  USHF.R.S32.HI UR9, URZ, 0x7, UR7 ;  /* 0x000000073f097899 */ /* 0x000fe20008011407 */
[----:B------:R-:W-:Y:S11]  /*16a0*/  @!P0 BRA `(.L_x_212) ;  /* 0x0000000000908947 */ /* 0x000ff60003800000 */
[----:B------:R-:W-:Y:S01]  /*16b0*/  UISETP.NE.AND UP0, UPT, UR44, URZ, UPT ;  /* 0x0000003f2c00728c */ /* 0x000fe2000bf05270 */
[----:B------:R-:W-:-:S03]  /*16c0*/  ULDC UR4, c[0x0][0x9f0] ;  /* 0x00027c0000047ab9 */ /* 0x000fc60000000800 */
[----:B------:R-:W-:-:S03]  /*16d0*/  USEL UR10, UR44, UR4, UP0 ;  /* 0x000000042c0a7287 */ /* 0x000fc60008000000 */
[----:B------:R-:W-:Y:S01]  /*16e0*/  UMOV UR4, URZ ;  /* 0x0000003f00047c82 */ /* 0x000fe20008000000 */
[----:B------:R-:W-:Y:S02]  /*16f0*/  UIADD3 UR6, UR9, -0x1, UR10 ;  /* 0xffffffff09067890 */ /* 0x000fe4000fffe00a */
[----:B------:R-:W-:-:S04]  /*1700*/  IMAD.U32 R5, RZ, RZ, UR10 ;  /* 0x0000000aff057e24 */ /* 0x000fc8000f8e00ff */
[----:B------:R-:W-:Y:S01]  /*1710*/  IMAD.U32 R6, RZ, RZ, UR6 ;  /* 0x00000006ff067e24 */ /* 0x000fe2000f8e00ff */
[-C--:B------:R-:W-:Y:S01]  /*1720*/  IABS R3, R5.reuse ;  /* 0x0000000500037213 */ /* 0x080fe20000000000 */
[----:B------:R-:W-:Y:S01]  /*1730*/  ULOP3.LUT UR6, UR6, UR10, URZ, 0x3c, !UPT ;  /* 0x0000000a06067292 */ /* 0x000fe2000f8e3c3f */
[----:B------:R-:W-:Y:S02]  /*1740*/  IABS R7, R5 ;  /* 0x0000000500077213 */ /* 0x000fe40000000000 */
        /* <DEDUP_REMOVED lines=26> */
.L_x_212:
[----:B------:R-:W-:Y:S01]  /*18f0*/  UIMAD UR40, UR39, UR4, URZ ;  /* 0x00000004272872a4 */ /* 0x000fe2000f8e023f */
[----:B------:R-:W-:Y:S02]  /*1900*/  IMAD.U32 R3, RZ, RZ, UR9 ;  /* 0x00000009ff037e24 */ /* 0x000fe4000f8e00ff */
[----:B------:R-:W-:Y:S01]  /*1910*/  FMUL.FTZ R0, R0, UR11 ;  /* 0x0000000b00007c20 */ /* 0x000fe20008410000 */
[----:B------:R-:W-:Y:S01]  /*1920*/  IMAD.U32 R4, RZ, RZ, UR4 ;  /* 0x00000004ff047e24 */ /* 0x000fe2000f8e00ff */
[----:B------:R-:W-:Y:S02]  /*1930*/  PLOP3.LUT P0, PT, PT, PT, PT, 0x80, 0x0 ;  /* 0x000000000000781c */ /* 0x000fe40003f0f070 */
[----:B------:R-:W-:Y:S01]  /*1940*/  CS2R R28, SRZ ;  /* 0x00000000001c7805 */ /* 0x000fe2000001ff00 */
[----:B------:R-:W-:Y:S01]  /*1950*/  IMAD.MOV.U32 R162, RZ, RZ, RZ ;  /* 0x000000ffffa27224 */ /* 0x000fe200078e00ff */
[----:B------:R-:W-:Y:S01]  /*1960*/  R2UR UR41, R0 ;  /* 0x00000000002972ca */ /* 0x000fe200000e0000 */
[----:B------:R-:W-:Y:S01]  /*1970*/  IMAD.MOV.U32 R0, RZ, RZ, RZ ;  /* 0x000000ffff007224 */ /* 0x000fe200078e00ff */
[----:B------:R-:W-:-:S02]  /*1980*/  VIADDMNMX R3, R4, UR40, R3, PT ;  /* 0x0000002804037c46 */ /* 0x000fc4000b800103 */
[----:B------:R-:W-:Y:S02]  /*1990*/  CS2R R24, SRZ ;  /* 0x0000000000187805 */ /* 0x000fe4000001ff00 */
[----:B------:R-:W-:Y:S02]  /*19a0*/  CS2R R30, SRZ ;  /* 0x00000000001e7805 */ /* 0x000fe4000001ff00 */
[----:B------:R-:W-:Y:S02]  /*19b0*/  CS2R R26, SRZ ;  /* 0x00000000001a7805 */ /* 0x000fe4000001ff00 */
[----:B------:R-:W-:Y:S02]  /*19c0*/  R2UR UR51, R3 ;  /* 0x00000000033372ca */ /* 0x000fe400000e0000 */
        /* <DEDUP_REMOVED lines=11> */
[----:B------:R-:W-:Y:S01]  /*1a80*/  CS2R R50, SRZ ;  /* 0x0000000000327805 */ /* 0x000fe2000001ff00 */
[----:B------:R-:W-:Y:S01]  /*1a90*/  UISETP.GT.AND UP0, UPT, UR51, UR40, UPT ;  /* 0x000000283300728c */ /* 0x000fe2000bf04270 */
[----:B------:R-:W-:Y:S02]  /*1aa0*/  CS2R R60, SRZ ;  /* 0x00000000003c7805 */ /* 0x000fe4000001ff00 */
[----:B------:R-:W-:-:S02]  /*1ab0*/  CS2R R56, SRZ ;  /* 0x0000000000387805 */ /* 0x000fc4000001ff00 */
[----:B------:R-:W-:Y:S02]  /*1ac0*/  CS2R R62, SRZ ;  /* 0x00000000003e7805 */ /* 0x000fe4000001ff00 */
[----:B------:R-:W-:Y:S02]  /*1ad0*/  CS2R R58, SRZ ;  /* 0x00000000003a7805 */ /* 0x000fe4000001ff00 */
[----:B------:R-:W-:Y:S02]  /*1ae0*/  CS2R R68, SRZ ;  /* 0x0000000000447805 */ /* 0x000fe4000001ff00 */
[----:B------:R-:W-:Y:S02]  /*1af0*/  PLOP3.LUT P1, PT, PT, PT, UP0, 0x80, 0x0 ;  /* 0x000000000000781c */ /* 0x000fe40003f2f008 */
        /* <DEDUP_REMOVED lines=42> */
[----:B------:R-:W-:Y:S01]  /*1da0*/  CS2R R146, SRZ ;  /* 0x0000000000927805 */ /* 0x000fe2000001ff00 */
[----:B------:R-:W-:Y:S06]  /*1db0*/  @!P1 BRA `(.L_x_213) ;  /* 0x0000005000bc9947 */ /* 0x000fec0003800000 */
[----:B------:R-:W0:Y:S01]  /*1dc0*/  S2R R152, SR_TID.X ;  /* 0x0000000000987919 */ /* 0x000e220000002100 */
[----:B------:R-:W1:Y:S01]  /*1dd0*/  S2UR UR50, SR_CgaCtaId ;  /* 0x00000000003279c3 */ /* 0x000e620000008800 */
[----:B------:R-:W-:Y:S02]  /*1de0*/  UMOV UR54, 0x400 ;  /* 0x0000040000367882 */ /* 0x000fe40000000000 */
[----:B-1----:R-:W-:-:S04]  /*1df0*/  ULEA UR54, UR50, UR54, 0x18 ;  /* 0x0000003632367291 */ /* 0x002fc8000f8ec03f */
[----:B------:R-:W-:Y:S01]  /*1e00*/  UIADD3 UR6, UR54, 0x20400, URZ ;  /* 0x0002040036067890 */ /* 0x000fe2000fffe03f */
[----:B0-----:R-:W-:-:S03]  /*1e10*/  VIADD R0, R152, 0xffffff80 ;  /* 0xffffff8098007836 */ /* 0x001fc60000000000 */
[----:B------:R-:W-:Y:S02]  /*1e20*/  ULOP3.LUT UP0, URZ, UR6, 0x3ff, URZ, 0xc0, !UPT ;  /* 0x000003ff063f7892 */ /* 0x000fe4000f80c03f */
[----:B------:R-:W-:-:S04]  /*1e30*/  SHF.R.S32.HI R3, RZ, 0x1f, R0 ;  /* 0x0000001fff037819 */ /* 0x000fc80000011400 */
[----:B------:R-:W-:Y:S02]  /*1e40*/  PLOP3.LUT P0, PT, PT, PT, UP0, 0x80, 0x0 ;  /* 0x000000000000781c */ /* 0x000fe40003f0f008 */
[----:B------:R-:W-:-:S04]  /*1e50*/  LEA.HI R3, R3, R0, RZ, 0x7 ;  /* 0x0000000003037211 */ /* 0x000fc800078f38ff */
[----:B------:R-:W-:-:S06]  /*1e60*/  SHF.R.S32.HI R3, RZ, 0x7, R3 ;  /* 0x00000007ff037819 */ /* 0x000fcc0000011403 */
[----:B------:R-:W0:Y:S02]  /*1e70*/  SHFL.IDX PT, R3, R3, RZ, 0x1f ;  /* 0x00001fff03037589 */ /* 0x000e2400000e0000 */
[----:B0-----:R-:W-:-:S13]  /*1e80*/  R2UR UR4, R3 ;  /* 0x00000000030472ca */ /* 0x001fda00000e0000 */
        /* <DEDUP_REMOVED lines=23> */
.L_x_214:
[----:B------:R-:W-:Y:S01]  /*2000*/  ULEA.HI UR4, UR47, UR47, URZ, 0x1 ;  /* 0x0000002f2f047291 */ /* 0x000fe2000f8f083f */
[----:B------:R-:W-:-:S03]  /*2010*/  SHF.R.U32.HI R20, RZ, 0x7, R152 ;  /* 0x00000007ff147819 */ /* 0x000fc60000011698 */
[----:B------:R-:W-:Y:S02]  /*2020*/  ULOP3.LUT UR4, UR4, 0xfffffffe, URZ, 0xc0, !UPT ;  /* 0xfffffffe04047892 */ /* 0x000fe4000f8ec03f */
[----:B------:R-:W-:Y:S02]  /*2030*/  VIADD R6, R20, 0x8 ;  /* 0x0000000814067836 */ /* 0x000fe40000000000 */
[----:B------:R-:W-:-:S06]  /*2040*/  UIADD3 UR4, UR47, -UR4, URZ ;  /* 0x800000042f047290 */ /* 0x000fcc000fffe03f */
[----:B------:R-:W-:-:S05]  /*2050*/  IMAD.U32 R0, RZ, RZ, UR4 ;  /* 0x00000004ff007e24 */ /* 0x000fca000f8e00ff */
[----:B------:R-:W-:-:S04]  /*2060*/  SHF.L.U32 R0, R0, 0x1f, RZ ;  /* 0x0000001f00007819 */ /* 0x000fc800000006ff */
[----:B------:R-:W0:Y:S02]  /*2070*/  SYNCS.PHASECHK.TRANS64.TRYWAIT P0, [UR54+0x38800], R0 ;  /* 0x03880000ff0075a7 */ /* 0x000e240008000176 */
[----:B0-----:R-:W-:Y:S05]  /*2080*/  @!P0 BRA `(.L_x_215) ;  /* 0x0000012000b08947 */ /* 0x001fea0003800000 */
.L_x_359:
[----:B0-----:R-:W-:Y:S01]  /*2090*/  IMAD.U32 R0, RZ, RZ, UR48 ;  /* 0x00000030ff007e24 */ /* 0x001fe2000f8e00ff */
[----:B------:R-:W-:Y:S05]  /*20a0*/  WARPSYNC.ALL ;  /* 0x0000000000007948 */ /* 0x000fea0003800000 */
[----:B------:R0:W-:Y:S01]  /*20b0*/  BAR.SYNC.DEFER_BLOCKING R6, 0x100 ;  /* 0x000400060000751d */ /* 0x0001e20000010000 */
[----:B------:R-:W-:-:S13]  /*20c0*/  ISETP.NE.AND P0, PT, R0, 0x3, PT ;  /* 0x000000030000780c */ /* 0x000fda0003f05270 */
[----:B0-----:R-:W-:Y:S05]  /*20d0*/  @!P0 BRA `(.L_x_216) ;  /* 0x0000000000048947 */ /* 0x001fea0003800000 */
[----:B------:R-:W-:Y:S01]  /*20e0*/  BPT.TRAP 0x1 ;  /* 0x000000040000795c */ /* 0x000fe20000300000 */
.L_x_216:
[----:B------:R-:W-:Y:S01]  /*20f0*/  ULEA UR56, UR45, UR54, 0x3 ;  /* 0x000000362d387291 */ /* 0x000fe2000f8e183f */
[----:B------:R-:W-:-:S05]  /*2100*/  IMAD.U32 R7, RZ, RZ, UR46 ;  /* 0x0000002eff077e24 */ /* 0x000fca000f8e00ff */
[----:B------:R-:W-:-:S04]  /*2110*/  SHF.L.U32 R7, R7, 0x1f, RZ ;  /* 0x0000001f07077819 */ /* 0x000fc800000006ff */
[----:B------:R0:W1:Y:S01]  /*2120*/  SYNCS.PHASECHK.TRANS64.TRYWAIT P1, [UR56+0x38830], R7 ;  /* 0x03883007ff0075a7 */ /* 0x0000620008020178 */
[----:B------:R-:W-:Y:S05]  /*2130*/  @!P0 BRA `(.L_x_217) ;  /* 0x0000000000048947 */ /* 0x000fea0003800000 */
[----:B------:R-:W-:Y:S01]  /*2140*/  BPT.TRAP 0x1 ;  /* 0x000000040000795c */ /* 0x000fe20000300000 */
.L_x_217:
[----:B-1----:R-:W-:Y:S05]  /*2150*/  @P1 BRA `(.L_x_218) ;  /* 0x0000000000081947 */ /* 0x002fea0003800000 */
[----:B------:R-:W1:Y:S02]  /*2160*/  SYNCS.PHASECHK.TRANS64.TRYWAIT P1, [UR56+0x38830], R7 ;  /* 0x03883007ff0075a7 */ /* 0x000e640008020178 */
[----:B-1----:R-:W-:Y:S05]  /*2170*/  @!P1 BRA `(.L_x_219) ;  /* 0x00000120008c9947 */ /* 0x002fea0003800000 */
.L_x_218:
[----:B------:R-:W-:Y:S01]  /*2180*/  UIADD3 UR4, UR54, 0x28400, URZ ;  /* 0x0002840036047890 */ /* 0x000fe2000fffe03f */
[----:B------:R-:W-:Y:S01]  /*2190*/  WARPGROUP.ARRIVE ;  /* 0x00000000000079c5 */ /* 0x000fe20000000000 */
[----:B------:R-:W-:-:S05]  /*21a0*/  ULOP3.LUT UR32, UR57, 0x10000, URZ, 0xfc, !UPT ;  /* 0x0001000039207892 */ /* 0x000fca000f8efc3f */
[----:B-1----:R-:W1:Y:S01]  /*21b0*/  S2R R0, SR_TID.X ;  /* 0x0000000000007919 */ /* 0x002e620000002100 */
[----:B------:R-:W-:Y:S01]  /*21c0*/  USHF.R.U32.HI UR4, URZ, 0x4, UR4 ;  /* 0x000000043f047899 */ /* 0x000fe20008011604 */
[----:B------:R-:W-:Y:S01]  /*21d0*/  UMOV UR33, 0x40000040 ;  /* 0x4000004000217882 */ /* 0x000fe20000000000 */
[----:B------:R-:W-:Y:S02]  /*21e0*/  UMOV UR35, 0x40000040 ;  /* 0x4000004000237882 */ /* 0x000fe40000000000 */
[----:B------:R-:W-:Y:S01]  /*21f0*/  ULOP3.LUT UR4, UR4, 0x3fff, URZ, 0xc0, !UPT ;  /* 0x00003fff04047892 */ /* 0x000fe2000f8ec03f */
[----:B------:R-:W-:Y:S01]  /*2200*/  UMOV UR5, 0x40000040 ;  /* 0x4000004000057882 */ /* 0x000fe20000000000 */
[----:B------:R-:W-:Y:S02]  /*2210*/  UMOV UR7, 0x40000040 ;  /* 0x4000004000077882 */ /* 0x000fe40000000000 */
[----:B------:R-:W-:Y:S02]  /*2220*/  ULOP3.LUT UR49, UR4, 0x10000, URZ, 0xfc, !UPT ;  /* 0x0001000004317892 */ /* 0x000fe4000f8efc3f */
[----:B------:R-:W-:-:S02]  /*2230*/  UIADD3 UR4, UR32, 0x2, URZ ;  /* 0x0000000220047890 */ /* 0x000fc4000fffe03f */
[----:B------:R-:W-:Y:S02]  /*2240*/  ULEA UR34, UR45, UR49, 0xb ;  /* 0x000000312d227291 */ /* 0x000fe4000f8e583f */
[----:B------:R-:W-:Y:S02]  /*2250*/  UIADD3 UR8, UR32, 0x4, URZ ;  /* 0x0000000420087890 */ /* 0x000fe4000fffe03f */
[----:B------:R-:W-:Y:S02]  /*2260*/  UIADD3 UR6, UR34, 0x2, URZ ;  /* 0x0000000222067890 */ /* 0x000fe4000fffe03f */
[----:B------:R-:W-:Y:S01]  /*2270*/  UIADD3 UR10, UR34, 0x4, URZ ;  /* 0x00000004220a7890 */ /* 0x000fe2000fffe03f */
[----:B------:R-:W-:Y:S02]  /*2280*/  UMOV UR9, 0x40000040 ;  /* 0x4000004000097882 */ /* 0x000fe40000000000 */
[----:B------:R-:W-:Y:S01]  /*2290*/  QGMMA.64x128x32.F32.E4M3.E4M3 R24, gdesc[UR32], RZ, !UPT, gsb0 ;  /* 0x01e00000201879f3 */ /* 0x000fe2000c0008ff */
[----:B------:R-:W-:Y:S01]  /*22a0*/  UMOV UR11, 0x40000040 ;  /* 0x40000040000b7882 */ /* 0x000fe20000000000 */
[----:B------:R-:W-:-:S02]  /*22b0*/  UIADD3 UR12, UR32, 0x6, URZ ;  /* 0x00000006200c7890 */ /* 0x000fc4000fffe03f */
[----:B------:R-:W-:Y:S01]  /*22c0*/  UIADD3 UR14, UR34, 0x6, URZ ;  /* 0x00000006220e7890 */ /* 0x000fe2000fffe03f */
[----:B------:R-:W-:Y:S01]  /*22d0*/  UMOV UR13, 0x40000040 ;  /* 0x40000040000d7882 */ /* 0x000fe20000000000 */
[----:B------:R-:W-:Y:S01]  /*22e0*/  UMOV UR15, 0x40000040 ;  /* 0x40000040000f7882 */ /* 0x000fe20000000000 */
[----:B------:R-:W-:Y:S02]  /*22f0*/  UIADD3 UR16, UR32, 0x400, URZ ;  /* 0x0000040020107890 */ /* 0x000fe4000fffe03f */
[----:B------:R-:W-:Y:S01]  /*2300*/  UIADD3 UR18, UR34, 0x400, URZ ;  /* 0x0000040022127890 */ /* 0x000fe2000fffe03f */
[----:B-1----:R-:W-:Y:S01]  /*2310*/  SHF.R.U32.HI R0, RZ, 0x7, R0 ;  /* 0x00000007ff007819 */ /* 0x002fe20000011600 */
[----:B------:R-:W-:Y:S01]  /*2320*/  UMOV UR17, 0x40000040 ;  /* 0x4000004000117882 */ /* 0x000fe20000000000 */
[----:B------:R-:W-:Y:S01]  /*2330*/  UMOV UR19, 0x40000040 ;  /* 0x4000004000137882 */ /* 0x000fe20000000000 */
[----:B------:R-:W-:Y:S01]  /*2340*/  UIADD3 UR20, UR32, 0x402, URZ ;  /* 0x0000040220147890 */ /* 0x000fe2000fffe03f */
[----:B------:R-:W-:Y:S01]  /*2350*/  IADD3 R0, -R0, 0xb, RZ ;  /* 0x0000000b00007810 */ /* 0x000fe20007ffe1ff */
        /* <DEDUP_REMOVED lines=36> */
.L_x_220:
[----:B------:R-:W-:Y:S01]  /*25a0*/  UIMAD UR55, UR51, -0x80, UR55 ;  /* 0xffffff80333778a4 */ /* 0x000fe2000f8e0237 */
[----:B------:R-:W-:Y:S01]  /*25b0*/  P2R R13, PR, RZ, 0x1 ;  /* 0x00000001ff0d7803 */ /* 0x000fe20000000000 */
[----:B------:R-:W-:-:S04]  /*25c0*/  UIADD3 UR6, UR56, 0x38840, URZ ;  /* 0x0003884038067890 */ /* 0x000fc8000fffe03f */
[----:B------:R-:W-:Y:S01]  /*25d0*/  IMAD.U32 R3, RZ, RZ, UR55 ;  /* 0x00000037ff037e24 */ /* 0x000fe2000f8e00ff */
[----:B------:R-:W-:-:S04]  /*25e0*/  UPRMT UR6, UR50, 0x654, UR6 ;  /* 0x0000065432067896 */ /* 0x000fc80008000006 */
[----:B------:R-:W-:-:S04]  /*25f0*/  IADD3 R4, -R2, 0x80, R3 ;  /* 0x0000008002047810 */ /* 0x000fc80007ffe103 */
[C---:B------:R-:W-:Y:S01]  /*2600*/  ISETP.GT.AND P4, PT, R4.reuse, RZ, PT ;  /* 0x000000ff0400720c */ /* 0x040fe20003f84270 */
[----:B------:R-:W-:Y:S01]  /*2610*/  SYNCS.ARRIVE.TRANS64.RED.A1T0 RZ, [UR6], RZ ;  /* 0x000000ffffff79a7 */ /* 0x000fe20008100406 */
[C---:B------:R-:W-:Y:S02]  /*2620*/  ISETP.GT.AND P3, PT, R4.reuse, 0x1, PT ;  /* 0x000000010400780c */ /* 0x040fe40003f64270 */
[----:B------:R-:W-:Y:S02]  /*2630*/  ISETP.GT.AND P1, PT, R4, 0x8, PT ;  /* 0x000000080400780c */ /* 0x000fe40003f24270 */
[----:B------:R-:W-:Y:S02]  /*2640*/  FSEL R11, R24, -INF , P4 ;  /* 0xff800000180b7808 */ /* 0x000fe40002000000 */
[----:B------:R-:W-:Y:S02]  /*2650*/  FSEL R25, R25, -INF , P3 ;  /* 0xff80000019197808 */ /* 0x000fe40001800000 */
[----:B------:R-:W-:-:S02]  /*2660*/  ISETP.GT.AND P2, PT, R4, 0x9, PT ;  /* 0x000000090400780c */ /* 0x000fc40003f44270 */
[----:B------:R-:W-:Y:S02]  /*2670*/  FSEL R5, R28, -INF , P1 ;  /* 0xff8000001c057808 */ /* 0x000fe40000800000 */
[----:B------:R-:W-:Y:S02]  /*2680*/  FMNMX.FTZ R8, R11, R25, !PT ;  /* 0x000000190b087209 */ /* 0x000fe40007810000 */
[C---:B------:R-:W-:Y:S02]  /*2690*/  ISETP.GT.AND P6, PT, R4.reuse, 0x10, PT ;  /* 0x000000100400780c */ /* 0x040fe40003fc4270 */
        /* <DEDUP_REMOVED lines=108> */
[----:B------:R-:W-:Y:S01]  /*2d60*/  FMNMX.FTZ R10, R85, R8, !PT ;  /* 0x00000008550a7209 */ /* 0x000fe20007810000 */
[----:B------:R-:W-:Y:S01]  /*2d70*/  IMAD.U32 R8, RZ, RZ, UR41 ;  /* 0x00000029ff087e24 */ /* 0x000fe2000f8e00ff */
[----:B------:R-:W-:Y:S02]  /*2d80*/  P2R R21, PR, RZ, 0x1 ;  /* 0x00000001ff157803 */ /* 0x000fe40000000000 */
[----:B------:R-:W-:Y:S01]  /*2d90*/  P2R R20, PR, RZ, 0x2 ;  /* 0x00000002ff147803 */ /* 0x000fe20000000000 */
[----:B------:R-:W2:Y:S01]  /*2da0*/  SHFL.BFLY PT, R3, R10, 0x2, 0x1f ;  /* 0x0c401f000a037f89 */ /* 0x000ea200000e0000 */
[----:B------:R-:W-:-:S02]  /*2db0*/  P2R R15, PR, RZ, 0x4 ;  /* 0x00000004ff0f7803 */ /* 0x000fc40000000000 */
[C---:B------:R-:W-:Y:S02]  /*2dc0*/  ISETP.GT.AND P0, PT, R4.reuse, 0x60, PT ;  /* 0x000000600400780c */ /* 0x040fe40003f04270 */
[C---:B------:R-:W-:Y:S02]  /*2dd0*/  ISETP.GT.AND P2, PT, R4.reuse, 0x58, PT ;  /* 0x000000580400780c */ /* 0x040fe40003f44270 */
[----:B------:R-:W-:Y:S02]  /*2de0*/  ISETP.GT.AND P1, PT, R4, 0x59, PT ;  /* 0x000000590400780c */ /* 0x000fe40003f24270 */
[----:B------:R-:W-:Y:S02]  /*2df0*/  FSEL R74, R74, -INF , P0 ;  /* 0xff8000004a4a7808 */ /* 0x000fe40000000000 */
[----:B------:R-:W-:Y:S02]  /*2e00*/  ISETP.NE.AND P0, PT, R21, RZ, PT ;  /* 0x000000ff1500720c */ /* 0x000fe40003f05270 */
[----:B------:R-:W-:-:S02]  /*2e10*/  FSEL R70, R70, -INF , P2 ;  /* 0xff80000046467808 */ /* 0x000fc40001000000 */
[----:B------:R-:W-:Y:S02]  /*2e20*/  FSEL R75, R75, -INF , P0 ;  /* 0xff8000004b4b7808 */ /* 0x000fe40000000000 */
[----:B------:R-:W-:Y:S02]  /*2e30*/  ISETP.NE.AND P0, PT, R13, RZ, PT ;  /* 0x000000ff0d00720c */ /* 0x000fe40003f05270 */
[----:B------:R-:W-:Y:S02]  /*2e40*/  FSEL R71, R71, -INF , P1 ;  /* 0xff80000047477808 */ /* 0x000fe40000800000 */
[----:B------:R-:W-:Y:S02]  /*2e50*/  ISETP.NE.AND P1, PT, R20, RZ, PT ;  /* 0x000000ff1400720c */ /* 0x000fe40003f25270 */
[----:B------:R-:W-:Y:S02]  /*2e60*/  ISETP.NE.AND P2, PT, R15, RZ, PT ;  /* 0x000000ff0f00720c */ /* 0x000fe40003f45270 */
[----:B--2---:R-:W-:-:S02]  /*2e70*/  FMNMX.FTZ R12, R10, R3, !PT ;  /* 0x000000030a0c7209 */ /* 0x004fc40007810000 */
[----:B------:R-:W-:Y:S02]  /*2e80*/  FSEL R78, R78, -INF , P1 ;  /* 0xff8000004e4e7808 */ /* 0x000fe40000800000 */
[----:B------:R-:W-:Y:S01]  /*2e90*/  FSEL R79, R79, -INF , P2 ;  /* 0xff8000004f4f7808 */ /* 0x000fe20001000000 */
[----:B------:R-:W2:Y:S01]  /*2ea0*/  SHFL.BFLY PT, R3, R12, 0x1, 0x1f ;  /* 0x0c201f000c037f89 */ /* 0x000ea200000e0000 */
[----:B------:R-:W-:Y:S02]  /*2eb0*/  FSEL R83, R83, -INF , P4 ;  /* 0xff80000053537808 */ /* 0x000fe40002000000 */
[----:B------:R-:W-:Y:S02]  /*2ec0*/  FSEL R86, R86, -INF , P5 ;  /* 0xff80000056567808 */ /* 0x000fe40002800000 */
[----:B------:R-:W-:Y:S02]  /*2ed0*/  FSEL R87, R87, -INF , P6 ;  /* 0xff80000057577808 */ /* 0x000fe40003000000 */
[----:B--2---:R-:W-:-:S04]  /*2ee0*/  FMNMX.FTZ R3, R12, R3, !PT ;  /* 0x000000030c037209 */ /* 0x004fc80007810000 */
[C---:B------:R-:W-:Y:S01]  /*2ef0*/  FSETP.NEU.FTZ.AND P3, PT, R3.reuse, -INF , PT ;  /* 0xff8000000300780b */ /* 0x040fe20003f7d000 */
[----:B------:R-:W-:-:S05]  /*2f00*/  FFMA.FTZ R8, R3, R8, -8 ;  /* 0xc100000003087423 */ /* 0x000fca0000010008 */
[----:B------:R-:W-:Y:S02]  /*2f10*/  FSEL R8, R8, RZ, P3 ;  /* 0x000000ff08087208 */ /* 0x000fe40001800000 */
[----:B------:R-:W-:-:S03]  /*2f20*/  ISETP.NE.AND P3, PT, R14, RZ, PT ;  /* 0x000000ff0e00720c */ /* 0x000fc60003f65270 */
[--C-:B------:R-:W-:Y:S01]  /*2f30*/  FFMA.FTZ R4, R5, UR41, -R8.reuse ;  /* 0x0000002905047c23 */ /* 0x100fe20008010808 */
[----:B------:R-:W-:Y:S01]  /*2f40*/  FMNMX.FTZ R5, R26, R27, !PT ;  /* 0x0000001b1a057209 */ /* 0x000fe20007810000 */
[--C-:B------:R-:W-:Y:S01]  /*2f50*/  FFMA.FTZ R154, R9, UR41, -R8.reuse ;  /* 0x00000029099a7c23 */ /* 0x100fe20008010808 */
[----:B------:R-:W-:Y:S01]  /*2f60*/  FSEL R82, R82, -INF , P3 ;  /* 0xff80000052527808 */ /* 0x000fe20001800000 */
        /* <DEDUP_REMOVED lines=14> */
[--C-:B--2---:R-:W-:Y:S01]  /*3050*/  FFMA.FTZ R29, R49, UR41, -R8.reuse ;  /* 0x00000029311d7c23 */ /* 0x104fe20008010808 */
[----:B------:R-:W-:-:S01]  /*3060*/  FFMA.FTZ R45, R61, UR41, -R8 ;  /* 0x000000293d2d7c23 */ /* 0x000fc20008010808 */
[--C-:B------:R-:W-:Y:S01]  /*3070*/  FFMA.FTZ R41, R65, UR41, -R8.reuse ;  /* 0x0000002941297c23 */ /* 0x100fe20008010808 */
[----:B------:R-:W-:Y:S01]  /*3080*/  FMNMX.FTZ R10, R38, R9, !PT ;  /* 0x00000009260a7209 */ /* 0x000fe20007810000 */
[--C-:B------:R-:W-:Y:S01]  /*3090*/  FFMA.FTZ R156, R40, UR41, -R8.reuse ;  /* 0x00000029289c7c23 */ /* 0x100fe20008010808 */
[----:B------:R-:W-:-:S01]  /*30a0*/  FFMA.FTZ R158, R48, UR41, -R8 ;  /* 0x00000029309e7c23 */ /* 0x000fc20008010808 */
[--C-:B------:R-:W-:Y:S01]  /*30b0*/  FFMA.FTZ R160, R56, UR41, -R8.reuse ;  /* 0x0000002938a07c23 */ /* 0x100fe20008010808 */
[----:B------:R-:W-:Y:S01]  /*30c0*/  FMNMX.FTZ R9, R39, R10, !PT ;  /* 0x0000000a27097209 */ /* 0x000fe20007810000 */
[----:B------:R-:W-:Y:S01]  /*30d0*/  FFMA.FTZ R10, R36, UR41, -R8 ;  /* 0x00000029240a7c23 */ /* 0x000fe20008010808 */
[----:B------:R-:W-:-:S02]  /*30e0*/  IMAD.U32 R36, RZ, RZ, UR41 ;  /* 0x00000029ff247e24 */ /* 0x000fc4000f8e00ff */
        /* <DEDUP_REMOVED lines=13> */
[----:B------:R-:W-:-:S04]  /*31c0*/  FMNMX.FTZ R9, R47, R12, !PT ;  /* 0x0000000c2f097209 */ /* 0x000fc80007810000 */
[----:B------:R-:W-:-:S03]  /*31d0*/  FMNMX.FTZ R12, R50, R9, !PT ;  /* 0x00000009320c7209 */ /* 0x000fc60007810000 */
[----:B------:R-:W2:Y:S01]  /*31e0*/  MUFU.EX2 R11, R11 ;  /* 0x0000000b000b7308 */ /* 0x000ea20000000800 */
[----:B------:R-:W-:-:S04]  /*31f0*/  FMNMX.FTZ R9, R51, R12, !PT ;  /* 0x0000000c33097209 */ /* 0x000fc80007810000 */
[----:B------:R-:W-:-:S03]  /*3200*/  FMNMX.FTZ R12, R54, R9, !PT ;  /* 0x00000009360c7209 */ /* 0x000fc60007810000 */
[----:B------:R-:W3:Y:S01]  /*3210*/  MUFU.EX2 R4, R4 ;  /* 0x0000000400047308 */ /* 0x000ee20000000800 */
        /* <DEDUP_REMOVED lines=27> */
[----:B------:R-:W-:-:S04]  /*33d0*/  FFMA.FTZ R20, R60, UR41, -R8 ;  /* 0x000000293c147c23 */ /* 0x000fc80008010808 */
[----:B------:R-:W4:Y:S02]  /*33e0*/  SHFL.BFLY PT, R28, R9, 0x2, 0x1f ;  /* 0x0c401f00091c7f89 */ /* 0x000f2400000e0000 */
[----:B------:R-:W-:Y:S08]  /*33f0*/  MUFU.EX2 R158, R158 ;  /* 0x0000009e009e7308 */ /* 0x000ff00000000800 */
[----:B------:R-:W-:Y:S08]  /*3400*/  MUFU.EX2 R29, R29 ;  /* 0x0000001d001d7308 */ /* 0x000ff00000000800 */
[----:B------:R-:W-:Y:S01]  /*3410*/  MUFU.EX2 R14, R14 ;  /* 0x0000000e000e7308 */ /* 0x000fe20000000800 */
[----:B----4-:R-:W-:Y:S01]  /*3420*/  FMNMX.FTZ R32, R9, R28, !PT ;  /* 0x0000001c09207209 */ /* 0x010fe20007810000 */
[----:B------:R-:W-:-:S06]  /*3430*/  FFMA.FTZ R28, R76, UR41, -R8 ;  /* 0x000000294c1c7c23 */ /* 0x000fcc0008010808 */
[----:B------:R-:W-:Y:S01]  /*3440*/  MUFU.EX2 R33, R33 ;  /* 0x0000002100217308 */ /* 0x000fe20000000800 */
[----:B------:R-:W4:Y:S07]  /*3450*/  SHFL.BFLY PT, R9, R32, 0x1, 0x1f ;  /* 0x0c201f0020097f89 */ /* 0x000f2e00000e0000 */
[----:B------:R-:W-:Y:S08]  /*3460*/  MUFU.EX2 R160, R160 ;  /* 0x000000a000a07308 */ /* 0x000ff00000000800 */
[----:B------:R-:W-:Y:S08]  /*3470*/  MUFU.EX2 R37, R37 ;  /* 0x0000002500257308 */ /* 0x000ff00000000800 */
[----:B------:R-:W-:Y:S01]  /*3480*/  MUFU.EX2 R20, R20 ;  /* 0x0000001400147308 */ /* 0x000fe20000000800 */
[----:B----4-:R-:W-:Y:S01]  /*3490*/  FMNMX.FTZ R9, R32, R9, !PT ;  /* 0x0000000920097209 */ /* 0x010fe20007810000 */
[----:B------:R-:W-:-:S03]  /*34a0*/  FFMA.FTZ R32, R84, UR41, -R8 ;  /* 0x0000002954207c23 */ /* 0x000fc60008010808 */
[C---:B------:R-:W-:Y:S01]  /*34b0*/  FSETP.NEU.FTZ.AND P1, PT, R9.reuse, -INF , PT ;  /* 0xff8000000900780b */ /* 0x040fe20003f3d000 */
[----:B------:R-:W-:-:S02]  /*34c0*/  FFMA.FTZ R36, R9, R36, -8 ;  /* 0xc100000009247423 */ /* 0x000fc40000010024 */
[----:B------:R-:W-:Y:S03]  /*34d0*/  MUFU.EX2 R45, R45 ;  /* 0x0000002d002d7308 */ /* 0x000fe60000000800 */
[----:B------:R-:W-:-:S05]  /*34e0*/  FSEL R36, R36, RZ, P1 ;  /* 0x000000ff24247208 */ /* 0x000fca0000800000 */
[----:B------:R-:W-:Y:S01]  /*34f0*/  MUFU.EX2 R162, R162 ;  /* 0x000000a200a27308 */ /* 0x000fe20000000800 */
[----:B------:R-:W-:-:S01]  /*3500*/  FFMA.FTZ R153, R26, UR41, -R36 ;  /* 0x000000291a997c23 */ /* 0x000fc20008010824 */
[--C-:B------:R-:W-:Y:S01]  /*3510*/  FFMA.FTZ R8, R27, UR41, -R36.reuse ;  /* 0x000000291b087c23 */ /* 0x100fe20008010824 */
[----:B------:R-:W-:-:S01]  /*3520*/  FFMA.FTZ R27, R30, UR41, -R36 ;  /* 0x000000291e1b7c23 */ /* 0x000fc20008010824 */
[--C-:B------:R-:W-:Y:S01]  /*3530*/  FFMA.FTZ R40, R31, UR41, -R36.reuse ;  /* 0x000000291f287c23 */ /* 0x100fe20008010824 */
[----:B------:R-:W-:-:S01]  /*3540*/  FFMA.FTZ R155, R34, UR41, -R36 ;  /* 0x00000029229b7c23 */ /* 0x000fc20008010824 */
[--C-:B------:R-:W-:Y:S01]  /*3550*/  FFMA.FTZ R26, R35, UR41, -R36.reuse ;  /* 0x00000029231a7c23 */ /* 0x100fe20008010824 */
[----:B------:R-:W-:-:S01]  /*3560*/  FFMA.FTZ R31, R38, UR41, -R36 ;  /* 0x00000029261f7c23 */ /* 0x000fc20008010824 */
[----:B------:R-:W-:Y:S01]  /*3570*/  MUFU.EX2 R153, R153 ;  /* 0x0000009900997308 */ /* 0x000fe20000000800 */
[----:B------:R-:W-:-:S01]  /*3580*/  FFMA.FTZ R30, R43, UR41, -R36 ;  /* 0x000000292b1e7c23 */ /* 0x000fc20008010824 */
[----:B--2---:R-:W-:Y:S01]  /*3590*/  FADD.FTZ R43, R152, R11 ;  /* 0x0000000b982b7221 */ /* 0x004fe20000010000 */
[----:B------:R-:W-:-:S01]  /*35a0*/  FFMA.FTZ R157, R42, UR41, -R36 ;  /* 0x000000292a9d7c23 */ /* 0x000fc20008010824 */
[--C-:B------:R-:W-:Y:S01]  /*35b0*/  FFMA.FTZ R44, R39, UR41, -R36.reuse ;  /* 0x00000029272c7c23 */ /* 0x100fe20008010824 */
[----:B------:R-:W-:-:S01]  /*35c0*/  FFMA.FTZ R47, R47, UR41, -R36 ;  /* 0x000000292f2f7c23 */ /* 0x000fc20008010824 */
[----:B------:R-:W-:Y:S01]  /*35d0*/  FFMA.FTZ R159, R50, UR41, -R36 ;  /* 0x00000029329f7c23 */ /* 0x000fe20008010824 */
[----:B---3--:R-:W-:-:S01]  /*35e0*/  FADD.FTZ R50, R4, R43 ;  /* 0x0000002b04327221 */ /* 0x008fc20000010000 */
[----:B------:R-:W2:Y:S01]  /*35f0*/  MUFU.EX2 R8, R8 ;  /* 0x0000000800087308 */ /* 0x000ea20000000800 */
[----:B------:R-:W-:-:S01]  /*3600*/  FFMA.FTZ R35, R46, UR41, -R36 ;  /* 0x000000292e237c23 */ /* 0x000fc20008010824 */
[--C-:B------:R-:W-:Y:S01]  /*3610*/  FFMA.FTZ R34, R51, UR41, -R36.reuse ;  /* 0x0000002933227c23 */ /* 0x100fe20008010824 */
[----:B------:R-:W-:-:S01]  /*3620*/  FFMA.FTZ R39, R54, UR41, -R36 ;  /* 0x0000002936277c23 */ /* 0x000fc20008010824 */
[--C-:B------:R-:W-:Y:S01]  /*3630*/  FFMA.FTZ R55, R55, UR41, -R36.reuse ;  /* 0x0000002937377c23 */ /* 0x100fe20008010824 */
[----:B------:R-:W-:-:S01]  /*3640*/  FFMA.FTZ R161, R58, UR41, -R36 ;  /* 0x000000293aa17c23 */ /* 0x000fc20008010824 */
[--C-:B------:R-:W-:Y:S01]  /*3650*/  FFMA.FTZ R38, R59, UR41, -R36.reuse ;  /* 0x000000293b267c23 */ /* 0x100fe20008010824 */
[----:B------:R-:W-:-:S01]  /*3660*/  FFMA.FTZ R62, R62, UR41, -R36 ;  /* 0x000000293e3e7c23 */ /* 0x000fc20008010824 */
[----:B------:R-:W3:Y:S01]  /*3670*/  MUFU.EX2 R27, R27 ;  /* 0x0000001b001b7308 */ /* 0x000ee20000000800 */
[----:B------:R-:W-:-:S01]  /*3680*/  FFMA.FTZ R63, R63, UR41, -R36 ;  /* 0x000000293f3f7c23 */ /* 0x000fc20008010824 */
[--C-:B------:R-:W-:Y:S01]  /*3690*/  FFMA.FTZ R163, R66, UR41, -R36.reuse ;  /* 0x0000002942a37c23 */ /* 0x100fe20008010824 */
[----:B------:R-:W-:-:S01]  /*36a0*/  FFMA.FTZ R70, R70, UR41, -R36 ;  /* 0x0000002946467c23 */ /* 0x000fc20008010824 */
[--C-:B------:R-:W-:Y:S01]  /*36b0*/  FFMA.FTZ R71, R71, UR41, -R36.reuse ;  /* 0x0000002947477c23 */ /* 0x100fe20008010824 */
[----:B------:R-:W-:-:S01]  /*36c0*/  FFMA.FTZ R74, R74, UR41, -R36 ;  /* 0x000000294a4a7c23 */ /* 0x000fc20008010824 */
[--C-:B------:R-:W-:Y:S01]  /*36d0*/  FFMA.FTZ R75, R75, UR41, -R36.reuse ;  /* 0x000000294b4b7c23 */ /* 0x100fe20008010824 */
[----:B------:R-:W-:-:S01]  /*36e0*/  FFMA.FTZ R78, R78, UR41, -R36 ;  /* 0x000000294e4e7c23 */ /* 0x000fc20008010824 */
[----:B------:R-:W4:Y:S01]  /*36f0*/  MUFU.EX2 R40, R40 ;  /* 0x0000002800287308 */ /* 0x000f220000000800 */
[----:B--2---:R-:W-:-:S01]  /*3700*/  FADD.FTZ R42, R153, R8 ;  /* 0x00000008992a7221 */ /* 0x004fc20000010000 */
[--C-:B------:R-:W-:Y:S01]  /*3710*/  FFMA.FTZ R79, R79, UR41, -R36.reuse ;  /* 0x000000294f4f7c23 */ /* 0x100fe20008010824 */
[----:B------:R-:W-:-:S01]  /*3720*/  FFMA.FTZ R82, R82, UR41, -R36 ;  /* 0x0000002952527c23 */ /* 0x000fc20008010824 */
[--C-:B------:R-:W-:Y:S01]  /*3730*/  FFMA.FTZ R83, R83, UR41, -R36.reuse ;  /* 0x0000002953537c23 */ /* 0x100fe20008010824 */
[----:B------:R-:W-:-:S03]  /*3740*/  FFMA.FTZ R86, R86, UR41, -R36 ;  /* 0x0000002956567c23 */ /* 0x000fc60008010824 */
[----:B------:R-:W2:Y:S01]  /*3750*/  MUFU.EX2 R155, R155 ;  /* 0x0000009b009b7308 */ /* 0x000ea20000000800 */
[----:B---3--:R-:W-:-:S07]  /*3760*/  FADD.FTZ R43, R27, R42 ;  /* 0x0000002a1b2b7221 */ /* 0x008fce0000010000 */
[----:B------:R-:W3:Y:S01]  /*3770*/  MUFU.EX2 R26, R26 ;  /* 0x0000001a001a7308 */ /* 0x000ee20000000800 */
[----:B----4-:R-:W-:-:S01]  /*3780*/  FADD.FTZ R42, R40, R43 ;  /* 0x0000002b282a7221 */ /* 0x010fc20000010000 */
[----:B------:R-:W-:-:S04]  /*3790*/  F2FP.SATFINITE.E4M3.F32.PACK_AB_MERGE_C R27, R40, R27, RZ ;  /* 0x0000001b281b723e */ /* 0x000fc800048070ff */
[----:B------:R-:W-:Y:S02]  /*37a0*/  F2FP.SATFINITE.E4M3.F32.PACK_AB_MERGE_C R153, R8, R153, R27 ;  /* 0x000000990899723e */ /* 0x000fe4000480701b */
[----:B------:R-:W4:Y:S01]  /*37b0*/  MUFU.EX2 R31, R31 ;  /* 0x0000001f001f7308 */ /* 0x000f220000000800 */
[----:B--2---:R-:W-:-:S01]  /*37c0*/  FADD.FTZ R43, R155, R42 ;  /* 0x0000002a9b2b7221 */ /* 0x004fc20000010000 */
[--C-:B------:R-:W-:Y:S01]  /*37d0*/  FFMA.FTZ R42, R67, UR41, -R36.reuse ;  /* 0x00000029432a7c23 */ /* 0x100fe20008010824 */
[----:B------:R-:W-:-:S05]  /*37e0*/  FFMA.FTZ R36, R87, UR41, -R36 ;  /* 0x0000002957247c23 */ /* 0x000fca0008010824 */
[----:B------:R2:W-:Y:S08]  /*37f0*/  MUFU.EX2 R46, R47 ;  /* 0x0000002f002e7308 */ /* 0x0005f00000000800 */
[----:B------:R-:W5:Y:S01]  /*3800*/  MUFU.EX2 R44, R44 ;  /* 0x0000002c002c7308 */ /* 0x000f620000000800 */
[----:B--2---:R-:W-:-:S04]  /*3810*/  FADD.FTZ R47, R5, R50 ;  /* 0x00000032052f7221 */ /* 0x004fc80000010000 */
[----:B------:R-:W-:-:S03]  /*3820*/  FADD.FTZ R50, R154, R47 ;  /* 0x0000002f9a327221 */ /* 0x000fc60000010000 */
[----:B------:R-:W2:Y:S01]  /*3830*/  MUFU.EX2 R157, R157 ;  /* 0x0000009d009d7308 */ /* 0x000ea20000000800 */
[----:B------:R-:W-:-:S01]  /*3840*/  FADD.FTZ R47, R13, R50 ;  /* 0x000000320d2f7221 */ /* 0x000fc20000010000 */
[----:B---3--:R-:W-:-:S03]  /*3850*/  FADD.FTZ R50, R26, R43 ;  /* 0x0000002b1a327221 */ /* 0x008fc60000010000 */
[----:B------:R-:W-:Y:S01]  /*3860*/  FADD.FTZ R52, R10, R47 ;  /* 0x0000002f0a347221 */ /* 0x000fe20000010000 */
[----:B----4-:R-:W-:-:S02]  /*3870*/  FADD.FTZ R43, R31, R50 ;  /* 0x000000321f2b7221 */ /* 0x010fc40000010000 */
[----:B------:R-:W3:Y:S01]  /*3880*/  MUFU.EX2 R30, R30 ;  /* 0x0000001e001e7308 */ /* 0x000ee20000000800 */
[----:B------:R-:W-:-:S01]  /*3890*/  FADD.FTZ R47, R15, R52 ;  /* 0x000000340f2f7221 */ /* 0x000fc20000010000 */
[C---:B-----5:R-:W-:Y:S01]  /*38a0*/  FADD.FTZ R50, R44.reuse, R43 ;  /* 0x0000002b2c327221 */ /* 0x060fe20000010000 */
[----:B------:R-:W-:Y:S02]  /*38b0*/  F2FP.SATFINITE.E4M3.F32.PACK_AB_MERGE_C R31, R44, R31, RZ ;  /* 0x0000001f2c1f723e */ /* 0x000fe400048070ff */
[----:B------:R-:W-:Y:S02]  /*38c0*/  FADD.FTZ R52, R156, R47 ;  /* 0x0000002f9c347221 */ /* 0x000fe40000010000 */
[----:B------:R-:W-:Y:S01]  /*38d0*/  F2FP.SATFINITE.E4M3.F32.PACK_AB_MERGE_C R155, R26, R155, R31 ;  /* 0x0000009b1a9b723e */ /* 0x000fe2000480701f */
[----:B------:R-:W4:Y:S01]  /*38e0*/  MUFU.EX2 R35, R35 ;  /* 0x0000002300237308 */ /* 0x000f220000000800 */
[----:B--2---:R-:W-:-:S01]  /*38f0*/  FADD.FTZ R43, R157, R50 ;  /* 0x000000329d2b7221 */ /* 0x004fc20000010000 */
[----:B------:R-:W-:-:S04]  /*3900*/  FADD.FTZ R47, R21, R52 ;  /* 0x00000034152f7221 */ /* 0x000fc80000010000 */
[----:B------:R-:W-:Y:S01]  /*3910*/  FADD.FTZ R52, R12, R47 ;  /* 0x0000002f0c347221 */ /* 0x000fe20000010000 */
[----:B------:R-:W-:Y:S01]  /*3920*/  F2FP.SATFINITE.E4M3.F32.PACK_AB_MERGE_C R12, R25, R12, RZ ;  /* 0x0000000c190c723e */ /* 0x000fe200048070ff */
[----:B------:R-:W2:Y:S01]  /*3930*/  MUFU.EX2 R159, R159 ;  /* 0x0000009f009f7308 */ /* 0x000ea20000000800 */
[----:B---3--:R-:W-:-:S01]  /*3940*/  FADD.FTZ R50, R30, R43 ;  /* 0x0000002b1e327221 */ /* 0x008fc20000010000 */
[----:B------:R-:W-:Y:S01]  /*3950*/  FADD.FTZ R47, R25, R52 ;  /* 0x00000034192f7221 */ /* 0x000fe20000010000 */
[----:B------:R-:W-:-:S03]  /*3960*/  F2FP.SATFINITE.E4M3.F32.PACK_AB_MERGE_C R156, R21, R156, R12 ;  /* 0x0000009c159c723e */ /* 0x000fc6000480700c */
[----:B------:R-:W-:Y:S02]  /*3970*/  FADD.FTZ R52, R158, R47 ;  /* 0x0000002f9e347221 */ /* 0x000fe40000010000 */
[----:B------:R-:W3:Y:S01]  /*3980*/  MUFU.EX2 R34, R34 ;  /* 0x0000002200227308 */ /* 0x000ee20000000800 */
[----:B----4-:R-:W-:-:S01]  /*3990*/  FADD.FTZ R43, R35, R50 ;  /* 0x00000032232b7221 */ /* 0x010fc20000010000 */
[----:B------:R-:W-:Y:S01]  /*39a0*/  FADD.FTZ R47, R29, R52 ;  /* 0x000000341d2f7221 */ /* 0x000fe20000010000 */
[C---:B------:R-:W-:Y:S02]  /*39b0*/  F2FP.SATFINITE.E4M3.F32.PACK_AB_MERGE_C R35, R46.reuse, R35, RZ ;  /* 0x000000232e23723e */ /* 0x040fe400048070ff */
[----:B------:R-:W-:Y:S01]  /*39c0*/  FADD.FTZ R50, R46, R43 ;  /* 0x0000002b2e327221 */ /* 0x000fe20000010000 */
[----:B------:R-:W-:-:S01]  /*39d0*/  FADD.FTZ R52, R14, R47 ;  /* 0x0000002f0e347221 */ /* 0x000fc20000010000 */
[----:B------:R-:W-:Y:S01]  /*39e0*/  F2FP.SATFINITE.E4M3.F32.PACK_AB_MERGE_C R14, R33, R14, RZ ;  /* 0x0000000e210e723e */ /* 0x000fe200048070ff */
[----:B------:R-:W4:Y:S01]  /*39f0*/  MUFU.EX2 R39, R39 ;  /* 0x0000002700277308 */ /* 0x000f220000000800 */
[----:B--2---:R-:W-:-:S01]  /*3a00*/  FADD.FTZ R43, R159, R50 ;  /* 0x000000329f2b7221 */ /* 0x004fc20000010000 */
[----:B------:R-:W-:Y:S01]  /*3a10*/  FADD.FTZ R47, R33, R52 ;  /* 0x00000034212f7221 */ /* 0x000fe20000010000 */
[----:B------:R-:W-:-:S02]  /*3a20*/  F2FP.SATFINITE.E4M3.F32.PACK_AB_MERGE_C R158, R29, R158, R14 ;  /* 0x0000009e1d9e723e */ /* 0x000fc4000480700e */
[----:B------:R-:W-:Y:S01]  /*3a30*/  F2FP.SATFINITE.E4M3.F32.PACK_AB_MERGE_C R157, R30, R157, R35 ;  /* 0x0000009d1e9d723e */ /* 0x000fe20004807023 */
[----:B------:R-:W-:-:S02]  /*3a40*/  FADD.FTZ R52, R160, R47 ;  /* 0x0000002fa0347221 */ /* 0x000fc40000010000 */
[----:B------:R-:W2:Y:S01]  /*3a50*/  MUFU.EX2 R48, R55 ;  /* 0x0000003700307308 */ /* 0x000ea20000000800 */
[----:B---3--:R-:W-:-:S01]  /*3a60*/  FADD.FTZ R50, R34, R43 ;  /* 0x0000002b22327221 */ /* 0x008fc20000010000 */
[----:B------:R-:W-:-:S06]  /*3a70*/  FADD.FTZ R47, R37, R52 ;  /* 0x00000034252f7221 */ /* 0x000fcc0000010000 */
[----:B------:R-:W3:Y:S01]  /*3a80*/  MUFU.EX2 R161, R161 ;  /* 0x000000a100a17308 */ /* 0x000ee20000000800 */
[----:B----4-:R-:W-:-:S07]  /*3a90*/  FADD.FTZ R43, R39, R50 ;  /* 0x00000032272b7221 */ /* 0x010fce0000010000 */
[----:B------:R-:W4:Y:S01]  /*3aa0*/  MUFU.EX2 R38, R38 ;  /* 0x0000002600267308 */ /* 0x000f220000000800 */
[----:B--2---:R-:W-:-:S01]  /*3ab0*/  FADD.FTZ R50, R48, R43 ;  /* 0x0000002b30327221 */ /* 0x004fc20000010000 */
[----:B------:R-:W-:-:S04]  /*3ac0*/  F2FP.SATFINITE.E4M3.F32.PACK_AB_MERGE_C R39, R48, R39, RZ ;  /* 0x000000273027723e */ /* 0x000fc800048070ff */
[----:B------:R-:W-:Y:S02]  /*3ad0*/  F2FP.SATFINITE.E4M3.F32.PACK_AB_MERGE_C R159, R34, R159, R39 ;  /* 0x0000009f229f723e */ /* 0x000fe40004807027 */
[----:B------:R-:W2:Y:S01]  /*3ae0*/  MUFU.EX2 R62, R62 ;  /* 0x0000003e003e7308 */ /* 0x000ea20000000800 */
[----:B---3--:R-:W-:-:S01]  /*3af0*/  FADD.FTZ R43, R161, R50 ;  /* 0x00000032a12b7221 */ /* 0x008fc20000010000 */
[----:B------:R-:W-:Y:S01]  /*3b00*/  FADD.FTZ R50, R20, R47 ;  /* 0x0000002f14327221 */ /* 0x000fe20000010000 */
[----:B------:R-:W-:Y:S02]  /*3b10*/  F2FP.SATFINITE.E4M3.F32.PACK_AB_MERGE_C R47, R5, R4, RZ ;  /* 0x00000004052f723e */ /* 0x000fe400048070ff */
[----:B------:R-:W-:Y:S02]  /*3b20*/  F2FP.SATFINITE.E4M3.F32.PACK_AB_MERGE_C R20, R45, R20, RZ ;  /* 0x000000142d14723e */ /* 0x000fe400048070ff */
[----:B------:R-:W-:Y:S01]  /*3b30*/  F2FP.SATFINITE.E4M3.F32.PACK_AB_MERGE_C R152, R11, R152, R47 ;  /* 0x000000980b98723e */ /* 0x000fe2000480702f */
[----:B------:R-:W3:Y:S01]  /*3b40*/  MUFU.EX2 R63, R63 ;  /* 0x0000003f003f7308 */ /* 0x000ee20000000800 */
[----:B----4-:R-:W-:-:S01]  /*3b50*/  FADD.FTZ R43, R38, R43 ;  /* 0x0000002b262b7221 */ /* 0x010fc20000010000 */
[----:B------:R-:W-:-:S06]  /*3b60*/  F2FP.SATFINITE.E4M3.F32.PACK_AB_MERGE_C R160, R37, R160, R20 ;  /* 0x000000a025a0723e */ /* 0x000fcc0004807014 */
[----:B------:R-:W4:Y:S01]  /*3b70*/  MUFU.EX2 R163, R163 ;  /* 0x000000a300a37308 */ /* 0x000f220000000800 */
[----:B--2---:R-:W-:-:S01]  /*3b80*/  FADD.FTZ R52, R62, R43 ;  /* 0x0000002b3e347221 */ /* 0x004fc20000010000 */
[----:B------:R-:W-:-:S04]  /*3b90*/  FADD.FTZ R43, R45, R50 ;  /* 0x000000322d2b7221 */ /* 0x000fc80000010000 */
[----:B------:R-:W-:Y:S02]  /*3ba0*/  FADD.FTZ R50, R162, R43 ;  /* 0x0000002ba2327221 */ /* 0x000fe40000010000 */
[----:B------:R-:W2:Y:S01]  /*3bb0*/  MUFU.EX2 R41, R41 ;  /* 0x0000002900297308 */ /* 0x000ea20000000800 */
[----:B---3--:R-:W-:-:S01]  /*3bc0*/  FADD.FTZ R52, R63, R52 ;  /* 0x000000343f347221 */ /* 0x008fc20000010000 */
[----:B------:R-:W-:-:S04]  /*3bd0*/  F2FP.SATFINITE.E4M3.F32.PACK_AB_MERGE_C R62, R63, R62, RZ ;  /* 0x0000003e3f3e723e */ /* 0x000fc800048070ff */
[----:B------:R-:W-:Y:S02]  /*3be0*/  F2FP.SATFINITE.E4M3.F32.PACK_AB_MERGE_C R161, R38, R161, R62 ;  /* 0x000000a126a1723e */ /* 0x000fe4000480703e */
[----:B------:R-:W3:Y:S01]  /*3bf0*/  MUFU.EX2 R42, R42 ;  /* 0x0000002a002a7308 */ /* 0x000ee20000000800 */
[----:B----4-:R-:W-:-:S07]  /*3c00*/  FADD.FTZ R5, R163, R52 ;  /* 0x00000034a3057221 */ /* 0x010fce0000010000 */
[----:B------:R-:W4:Y:S01]  /*3c10*/  MUFU.EX2 R24, R24 ;  /* 0x0000001800187308 */ /* 0x000f220000000800 */
[----:B--2---:R-:W-:-:S01]  /*3c20*/  FADD.FTZ R43, R41, R50 ;  /* 0x00000032292b7221 */ /* 0x004fc20000010000 */
[----:B------:R-:W-:-:S04]  /*3c30*/  F2FP.SATFINITE.E4M3.F32.PACK_AB_MERGE_C R50, R15, R10, RZ ;  /* 0x0000000a0f32723e */ /* 0x000fc800048070ff */
[----:B------:R-:W-:Y:S02]  /*3c40*/  F2FP.SATFINITE.E4M3.F32.PACK_AB_MERGE_C R154, R13, R154, R50 ;  /* 0x0000009a0d9a723e */ /* 0x000fe40004807032 */
[----:B------:R-:W2:Y:S01]  /*3c50*/  MUFU.EX2 R70, R70 ;  /* 0x0000004600467308 */ /* 0x000ea20000000800 */
[----:B---3--:R-:W-:-:S07]  /*3c60*/  FADD.FTZ R5, R42, R5 ;  /* 0x000000052a057221 */ /* 0x008fce0000010000 */
[----:B------:R-:W3:Y:S01]  /*3c70*/  MUFU.EX2 R53, R53 ;  /* 0x0000003500357308 */ /* 0x000ee20000000800 */
[----:B----4-:R-:W-:-:S07]  /*3c80*/  FADD.FTZ R4, R24, R43 ;  /* 0x0000002b18047221 */ /* 0x010fce0000010000 */
[----:B------:R-:W4:Y:S01]  /*3c90*/  MUFU.EX2 R71, R71 ;  /* 0x0000004700477308 */ /* 0x000f220000000800 */
[----:B--2---:R-:W-:-:S07]  /*3ca0*/  FADD.FTZ R10, R70, R5 ;  /* 0x00000005460a7221 */ /* 0x004fce0000010000 */
[----:B------:R-:W2:Y:S01]  /*3cb0*/  MUFU.EX2 R164, R164 ;  /* 0x000000a400a47308 */ /* 0x000ea20000000800 */
[----:B---3--:R-:W-:-:S01]  /*3cc0*/  FADD.FTZ R5, R53, R4 ;  /* 0x0000000435057221 */ /* 0x008fc20000010000 */
[----:B------:R-:W-:-:S04]  /*3cd0*/  F2FP.SATFINITE.E4M3.F32.PACK_AB_MERGE_C R24, R53, R24, RZ ;  /* 0x000000183518723e */ /* 0x000fc800048070ff */
[----:B------:R-:W-:Y:S02]  /*3ce0*/  F2FP.SATFINITE.E4M3.F32.PACK_AB_MERGE_C R162, R41, R162, R24 ;  /* 0x000000a229a2723e */ /* 0x000fe40004807018 */
[----:B------:R-:W3:Y:S01]  /*3cf0*/  MUFU.EX2 R74, R74 ;  /* 0x0000004a004a7308 */ /* 0x000ee20000000800 */
[----:B----4-:R-:W-:-:S01]  /*3d00*/  FADD.FTZ R15, R71, R10 ;  /* 0x0000000a470f7221 */ /* 0x010fc20000010000 */
[----:B------:R-:W-:-:S04]  /*3d10*/  F2FP.SATFINITE.E4M3.F32.PACK_AB_MERGE_C R70, R71, R70, RZ ;  /* 0x000000464746723e */ /* 0x000fc800048070ff */
[----:B------:R-:W-:Y:S02]  /*3d20*/  F2FP.SATFINITE.E4M3.F32.PACK_AB_MERGE_C R163, R42, R163, R70 ;  /* 0x000000a32aa3723e */ /* 0x000fe40004807046 */
[----:B------:R-:W4:Y:S01]  /*3d30*/  MUFU.EX2 R49, R49 ;  /* 0x0000003100317308 */ /* 0x000f220000000800 */
[----:B--2---:R-:W-:-:S07]  /*3d40*/  FADD.FTZ R4, R164, R5 ;  /* 0x00000005a4047221 */ /* 0x004fce0000010000 */
[----:B------:R-:W2:Y:S01]  /*3d50*/  MUFU.EX2 R75, R75 ;  /* 0x0000004b004b7308 */ /* 0x000ea20000000800 */
[----:B---3--:R-:W-:-:S07]  /*3d60*/  FADD.FTZ R10, R74, R15 ;  /* 0x0000000f4a0a7221 */ /* 0x008fce0000010000 */
[----:B------:R-:W3:Y:S01]  /*3d70*/  MUFU.EX2 R28, R28 ;  /* 0x0000001c001c7308 */ /* 0x000ee20000000800 */
[----:B----4-:R-:W-:-:S07]  /*3d80*/  FADD.FTZ R5, R49, R4 ;  /* 0x0000000431057221 */ /* 0x010fce0000010000 */
[----:B------:R-:W4:Y:S01]  /*3d90*/  MUFU.EX2 R78, R78 ;  /* 0x0000004e004e7308 */ /* 0x000f220000000800 */
[----:B--2---:R-:W-:-:S07]  /*3da0*/  FADD.FTZ R15, R75, R10 ;  /* 0x0000000a4b0f7221 */ /* 0x004fce0000010000 */
[----:B------:R-:W2:Y:S01]  /*3db0*/  MUFU.EX2 R61, R61 ;  /* 0x0000003d003d7308 */ /* 0x000ea20000000800 */
[----:B---3--:R-:W-:-:S07]  /*3dc0*/  FADD.FTZ R4, R28, R5 ;  /* 0x000000051c047221 */ /* 0x008fce0000010000 */
[----:B------:R-:W3:Y:S01]  /*3dd0*/  MUFU.EX2 R79, R79 ;  /* 0x0000004f004f7308 */ /* 0x000ee20000000800 */
[----:B----4-:R-:W-:-:S07]  /*3de0*/  FADD.FTZ R10, R78, R15 ;  /* 0x0000000f4e0a7221 */ /* 0x010fce0000010000 */
[----:B------:R-:W4:Y:S01]  /*3df0*/  MUFU.EX2 R166, R166 ;  /* 0x000000a600a67308 */ /* 0x000f220000000800 */
[C---:B--2---:R-:W-:Y:S01]  /*3e00*/  F2FP.SATFINITE.E4M3.F32.PACK_AB_MERGE_C R28, R61.reuse, R28, RZ ;  /* 0x0000001c3d1c723e */ /* 0x044fe200048070ff */
[----:B------:R-:W-:-:S03]  /*3e10*/  FADD.FTZ R61, R61, R4 ;  /* 0x000000043d3d7221 */ /* 0x000fc60000010000 */
[----:B------:R-:W-:-:S03]  /*3e20*/  F2FP.SATFINITE.E4M3.F32.PACK_AB_MERGE_C R164, R49, R164, R28 ;  /* 0x000000a431a4723e */ /* 0x000fc6000480701c */
[----:B------:R-:W2:Y:S01]  /*3e30*/  MUFU.EX2 R82, R82 ;  /* 0x0000005200527308 */ /* 0x000ea20000000800 */
[----:B---3--:R-:W-:-:S01]  /*3e40*/  FADD.FTZ R15, R79, R10 ;  /* 0x0000000a4f0f7221 */ /* 0x008fc20000010000 */
[----:B------:R-:W-:-:S04]  /*3e50*/  F2FP.SATFINITE.E4M3.F32.PACK_AB_MERGE_C R78, R79, R78, RZ ;  /* 0x0000004e4f4e723e */ /* 0x000fc800048070ff */
[----:B------:R-:W-:Y:S02]  /*3e60*/  F2FP.SATFINITE.E4M3.F32.PACK_AB_MERGE_C R165, R75, R74, R78 ;  /* 0x0000004a4ba5723e */ /* 0x000fe4000480704e */
        /* <DEDUP_REMOVED lines=12> */
[C---:B----4-:R-:W-:Y:S01]  /*3f30*/  F2FP.SATFINITE.E4M3.F32.PACK_AB_MERGE_C R32, R65.reuse, R32, RZ ;  /* 0x000000204120723e */ /* 0x050fe200048070ff */
[----:B------:R-:W-:-:S03]  /*3f40*/  FADD.FTZ R4, R65, R4 ;  /* 0x0000000441047221 */ /* 0x000fc60000010000 */
[----:B------:R-:W-:Y:S02]  /*3f50*/  F2FP.SATFINITE.E4M3.F32.PACK_AB_MERGE_C R166, R57, R166, R32 ;  /* 0x000000a639a6723e */ /* 0x000fe40004807020 */
[C---:B--2---:R-:W-:Y:S01]  /*3f60*/  F2FP.SATFINITE.E4M3.F32.PACK_AB_MERGE_C R86, R5.reuse, R86, RZ ;  /* 0x000000560556723e */ /* 0x044fe200048070ff */
[----:B------:R-:W-:-:S03]  /*3f70*/  FADD.FTZ R5, R5, R10 ;  /* 0x0000000a05057221 */ /* 0x000fc60000010000 */
[----:B------:R-:W-:Y:S01]  /*3f80*/  F2FP.SATFINITE.E4M3.F32.PACK_AB_MERGE_C R167, R83, R82, R86 ;  /* 0x0000005253a7723e */ /* 0x000fe20004807056 */
[----:B------:R-:W-:Y:S06]  /*3f90*/  @!P0 BRA `(.L_x_221) ;  /* 0x0000000000048947 */ /* 0x000fec0003800000 */
[----:B------:R-:W-:Y:S01]  /*3fa0*/  BPT.TRAP 0x1 ;  /* 0x000000040000795c */ /* 0x000fe20000300000 */
.L_x_221:
[----:B------:R2:W3:Y:S01]  /*3fb0*/  SYNCS.PHASECHK.TRANS64.TRYWAIT P1, [UR56+0x38850], R7 ;  /* 0x03885007ff0075a7 */ /* 0x0004e20008020178 */
[----:B------:R-:W-:Y:S05]  /*3fc0*/  @!P0 BRA `(.L_x_222) ;  /* 0x0000000000048947 */ /* 0x000fea0003800000 */
[----:B------:R-:W-:Y:S01]  /*3fd0*/  BPT.TRAP 0x1 ;  /* 0x000000040000795c */ /* 0x000fe20000300000 */
.L_x_222:
[----:B---3--:R-:W-:Y:S05]  /*3fe0*/  @P1 BRA `(.L_x_223) ;  /* 0x0000000000081947 */ /* 0x008fea0003800000 */
[----:B------:R-:W3:Y:S02]  /*3ff0*/  SYNCS.PHASECHK.TRANS64.TRYWAIT P1, [UR56+0x38850], R7 ;  /* 0x03885007ff0075a7 */ /* 0x000ee40008020178 */
[----:B---3--:R-:W-:Y:S05]  /*4000*/  @!P1 BRA `(.L_x_224) ;  /* 0x0000010400009947 */ /* 0x008fea0003800000 */
.L_x_223:
[----:B------:R4:W-:Y:S01]  /*4010*/  BAR.SYNC.DEFER_BLOCKING R6, 0x100 ;  /* 0x000400060000751d */ /* 0x0009e20000010000 */
[----:B------:R-:W-:-:S04]  /*4020*/  UIADD3 UR54, UR54, 0x400, URZ ;  /* 0x0000040036367890 */ /* 0x000fc8000fffe03f */
[----:B------:R-:W-:Y:S01]  /*4030*/  USHF.R.U32.HI UR54, URZ, 0x4, UR54 ;  /* 0x000000043f367899 */ /* 0x000fe20008011636 */
[----:B------:R-:W-:-:S03]  /*4040*/  UMOV UR7, 0x40000040 ;  /* 0x4000004000077882 */ /* 0x000fc60000000000 */
[----:B------:R-:W-:-:S04]  /*4050*/  ULOP3.LUT UR54, UR54, 0x3fff, URZ, 0xc0, !UPT ;  /* 0x00003fff36367892 */ /* 0x000fc8000f8ec03f */
[----:B------:R-:W-:-:S04]  /*4060*/  ULOP3.LUT UR54, UR54, 0x10000, URZ, 0xfc, !UPT ;  /* 0x0001000036367892 */ /* 0x000fc8000f8efc3f */
[----:B------:R-:W-:Y:S01]  /*4070*/  ULEA UR10, UR45, UR54, 0xb ;  /* 0x000000362d0a7291 */ /* 0x000fe2000f8e583f */
[----:B------:R-:W-:-:S06]  /*4080*/  WARPGROUP.ARRIVE ;  /* 0x00000000000079c5 */ /* 0x000fcc0000000000 */
[----:B------:R-:W-:Y:S02]  /*4090*/  UMOV UR6, UR10 ;  /* 0x0000000a00067c82 */ /* 0x000fe40008000000 */
[----:B------:R-:W-:Y:S01]  /*40a0*/  QGMMA.64x256x32.F32.E4M3.E4M3 R24, R152, gdesc[UR4], RZ, !UPT, gsb0 ;  /* 0x03e0000498187df3 */ /* 0x000fe2000c0008ff */
        /* <DEDUP_REMOVED lines=19> */
[----:B----4-:R-:W-:Y:S05]  /*41e0*/  @!P0 BRA `(.L_x_225) ;  /* 0x0000000000048947 */ /* 0x010fea0003800000 */
[----:B------:R-:W-:Y:S01]  /*41f0*/  BPT.TRAP 0x1 ;  /* 0x000000040000795c */ /* 0x000fe20000300000 */
.L_x_225:
[----:B------:R-:W-:Y:S02]  /*4200*/  UIADD3 UR55, UR51, -0x2, URZ ;  /* 0xfffffffe33377890 */ /* 0x000fe4000fffe03f */
[----:B------:R-:W-:Y:S02]  /*4210*/  UIADD3 UR56, UR56, 0x38860, URZ ;  /* 0x0003886038387890 */ /* 0x000fe4000fffe03f */
[----:B------:R-:W-:Y:S02]  /*4220*/  UISETP.GE.AND UP0, UPT, UR55, UR40, UPT ;  /* 0x000000283700728c */ /* 0x000fe4000bf06270 */
[----:B------:R-:W-:-:S04]  /*4230*/  UPRMT UR56, UR50, 0x654, UR56 ;  /* 0x0000065432387896 */ /* 0x000fc80008000038 */
[----:B------:R-:W-:-:S05]  /*4240*/  PLOP3.LUT P1, PT, PT, PT, UP0, 0x80, 0x0 ;  /* 0x000000000000781c */ /* 0x000fca0003f2f008 */
[----:B------:R-:W-:Y:S08]  /*4250*/  SYNCS.ARRIVE.TRANS64.RED.A1T0 RZ, [UR56], RZ ;  /* 0x000000ffffff79a7 */ /* 0x000ff00008100438 */
[----:B------:R-:W-:Y:S05]  /*4260*/  @!P1 BRA `(.L_x_226) ;  /* 0x0000002000ac9947 */ /* 0x000fea0003800000 */
[----:B------:R-:W-:Y:S02]  /*4270*/  IMAD.MOV.U32 R6, RZ, RZ, R9 ;  /* 0x000000ffff067224 */ /* 0x000fe400078e0009 */
[----:B---3--:R-:W-:-:S07]  /*4280*/  IMAD.MOV.U32 R8, RZ, RZ, R3 ;  /* 0x000000ffff087224 */ /* 0x008fce00078e0003 */
.L_x_237:
[----:B------:R-:W-:Y:S01]  /*4290*/  UIADD3 UR45, UR45, 0x1, URZ ;  /* 0x000000012d2d7890 */ /* 0x000fe2000fffe03f */
[----:B------:R-:W-:Y:S01]  /*42a0*/  UMOV UR6, UR55 ;  /* 0x0000003700067c82 */ /* 0x000fe20008000000 */
[----:B------:R-:W-:Y:S02]  /*42b0*/  UIADD3 UR55, UR55, -0x1, URZ ;  /* 0xffffffff37377890 */ /* 0x000fe4000fffe03f */
[----:B------:R-:W-:-:S04]  /*42c0*/  UISETP.NE.AND UP0, UPT, UR45, 0x2, UPT ;  /* 0x000000022d00788c */ /* 0x000fc8000bf05270 */
[----:B------:R-:W-:Y:S02]  /*42d0*/  USEL UR7, URZ, 0x1, UP0 ;  /* 0x000000013f077887 */ /* 0x000fe40008000000 */
[----:B------:R-:W-:Y:S02]  /*42e0*/  USEL UR45, UR45, URZ, UP0 ;  /* 0x0000003f2d2d7287 */ /* 0x000fe40008000000 */
[----:B------:R-:W-:Y:S02]  /*42f0*/  ULOP3.LUT UR46, UR46, UR7, URZ, 0x3c, !UPT ;  /* 0x000000072e2e7292 */ /* 0x000fe4000f8e3c3f */
[----:B------:R-:W-:Y:S01]  /*4300*/  UISETP.GT.AND UP0, UPT, UR6, UR40, UPT ;  /* 0x000000280600728c */ /* 0x000fe2000bf04270 */
[----:B------:R-:W-:Y:S10]  /*4310*/  @!P0 BRA `(.L_x_227) ;  /* 0x0000000000048947 */ /* 0x000ff40003800000 */
[----:B------:R-:W-:Y:S01]  /*4320*/  BPT.TRAP 0x1 ;  /* 0x000000040000795c */ /* 0x000fe20000300000 */
.L_x_227:
[----:B------:R-:W3:Y:S01]  /*4330*/  S2UR UR51, SR_CgaCtaId ;  /* 0x00000000003379c3 */ /* 0x000ee20000008800 */
[----:B-1----:R-:W-:Y:S01]  /*4340*/  IMAD.U32 R0, RZ, RZ, UR46 ;  /* 0x0000002eff007e24 */ /* 0x002fe2000f8e00ff */
[----:B------:R-:W-:-:S04]  /*4350*/  UMOV UR6, 0x400 ;  /* 0x0000040000067882 */ /* 0x000fc80000000000 */
[----:B------:R-:W-:-:S04]  /*4360*/  SHF.L.U32 R0, R0, 0x1f, RZ ;  /* 0x0000001f00007819 */ /* 0x000fc800000006ff */
[----:B------:R-:W-:-:S13]  /*4370*/  R2UR UR56, R0 ;  /* 0x00000000003872ca */ /* 0x000fda00000e0000 */
[----:B------:R-:W-:Y:S01]  /*4380*/  IMAD.U32 R0, RZ, RZ, UR56 ;  /* 0x00000038ff007e24 */ /* 0x000fe2000f8e00ff */
[----:B---3--:R-:W-:-:S04]  /*4390*/  ULEA UR6, UR51, UR6, 0x18 ;  /* 0x0000000633067291 */ /* 0x008fc8000f8ec03f */
[----:B------:R-:W-:-:S09]  /*43a0*/  ULEA UR50, UR45, UR6, 0x3 ;  /* 0x000000062d327291 */ /* 0x000fd2000f8e183f */
[----:B------:R1:W3:Y:S01]  /*43b0*/  SYNCS.PHASECHK.TRANS64.TRYWAIT P1, [UR50+0x38830], R0 ;  /* 0x03883000ff0075a7 */ /* 0x0002e20008020172 */
[----:B------:R-:W-:Y:S05]  /*43c0*/  @!P0 BRA `(.L_x_228) ;  /* 0x0000000000048947 */ /* 0x000fea0003800000 */
[----:B------:R-:W-:Y:S01]  /*43d0*/  BPT.TRAP 0x1 ;  /* 0x000000040000795c */ /* 0x000fe20000300000 */
.L_x_228:
[----:B---3--:R-:W-:Y:S05]  /*43e0*/  @P1 BRA `(.L_x_229) ;  /* 0x00000000000c1947 */ /* 0x008fea0003800000 */
[----:B-1----:R-:W-:-:S04]  /*43f0*/  IMAD.U32 R0, RZ, RZ, UR56 ;  /* 0x00000038ff007e24 */ /* 0x002fc8000f8e00ff */
[----:B------:R-:W1:Y:S02]  /*4400*/  SYNCS.PHASECHK.TRANS64.TRYWAIT P1, [UR50+0x38830], R0 ;  /* 0x03883000ff0075a7 */ /* 0x000e640008020172 */
[----:B-1----:R-:W-:Y:S05]  /*4410*/  @!P1 BRA `(.L_x_230) ;  /* 0x0000010000149947 */ /* 0x002fea0003800000 */
.L_x_229:
[----:B------:R-:W-:Y:S01]  /*4420*/  ULEA UR34, UR45, UR49, 0xb ;  /* 0x000000312d227291 */ /* 0x000fe2000f8e583f */
[----:B------:R-:W-:Y:S01]  /*4430*/  WARPGROUP.ARRIVE ;  /* 0x00000000000079c5 */ /* 0x000fe20000000000 */
[----:B------:R-:W-:Y:S01]  /*4440*/  UMOV UR35, 0x40000040 ;  /* 0x4000004000237882 */ /* 0x000fe20000000000 */
[----:B------:R-:W-:Y:S01]  /*4450*/  UMOV UR7, 0x40000040 ;  /* 0x4000004000077882 */ /* 0x000fe20000000000 */
[----:B------:R-:W-:-:S03]  /*4460*/  UIADD3 UR6, UR34, 0x2, URZ ;  /* 0x0000000222067890 */ /* 0x000fc6000fffe03f */
[----:B-1----:R-:W1:Y:S01]  /*4470*/  S2R R0, SR_TID.X ;  /* 0x0000000000007919 */ /* 0x002e620000002100 */
[----:B------:R-:W-:Y:S01]  /*4480*/  UIADD3 UR10, UR34, 0x4, URZ ;  /* 0x00000004220a7890 */ /* 0x000fe2000fffe03f */
[----:B------:R-:W-:Y:S01]  /*4490*/  UMOV UR11, 0x40000040 ;  /* 0x40000040000b7882 */ /* 0x000fe20000000000 */
        /* <DEDUP_REMOVED lines=11> */
[----:B-1----:R-:W-:-:S04]  /*4550*/  SHF.R.U32.HI R11, RZ, 0x7, R0 ;  /* 0x00000007ff0b7819 */ /* 0x002fc80000011600 */
[----:B------:R-:W-:Y:S01]  /*4560*/  IADD3 R0, -R11, 0xb, RZ ;  /* 0x0000000b0b007810 */ /* 0x000fe20007ffe1ff */
        /* <DEDUP_REMOVED lines=25> */
.L_x_231:
[----:B------:R-:W-:Y:S01]  /*4700*/  FMNMX.FTZ R3, R152, R8, !PT ;  /* 0x0000000898037209 */ /* 0x000fe20007810000 */
[----:B------:R-:W-:Y:S01]  /*4710*/  UIADD3 UR6, UR50, 0x38840, URZ ;  /* 0x0003884032067890 */ /* 0x000fe2000fffe03f */
[----:B------:R-:W-:Y:S02]  /*4720*/  FMNMX.FTZ R9, R154, R6, !PT ;  /* 0x000000069a097209 */ /* 0x000fe40007810000 */
[----:B------:R-:W-:Y:S01]  /*4730*/  FMNMX.FTZ R3, R153, R3, !PT ;  /* 0x0000000399037209 */ /* 0x000fe20007810000 */
[----:B------:R-:W-:Y:S01]  /*4740*/  UPRMT UR6, UR51, 0x654, UR6 ;  /* 0x0000065433067896 */ /* 0x000fe20008000006 */
[----:B------:R-:W-:Y:S02]  /*4750*/  FMNMX.FTZ R9, R155, R9, !PT ;  /* 0x000000099b097209 */ /* 0x000fe40007810000 */
[----:B------:R-:W-:Y:S02]  /*4760*/  FMNMX.FTZ R3, R156, R3, !PT ;  /* 0x000000039c037209 */ /* 0x000fe40007810000 */
[----:B------:R-:W-:-:S02]  /*4770*/  FMNMX.FTZ R9, R158, R9, !PT ;  /* 0x000000099e097209 */ /* 0x000fc40007810000 */
[----:B------:R-:W-:Y:S02]  /*4780*/  FMNMX.FTZ R3, R157, R3, !PT ;  /* 0x000000039d037209 */ /* 0x000fe40007810000 */
[----:B------:R-:W-:Y:S01]  /*4790*/  FMNMX.FTZ R9, R159, R9, !PT ;  /* 0x000000099f097209 */ /* 0x000fe20007810000 */
[----:B------:R-:W-:Y:S01]  /*47a0*/  SYNCS.ARRIVE.TRANS64.RED.A1T0 RZ, [UR6], RZ ;  /* 0x000000ffffff79a7 */ /* 0x000fe20008100406 */
[----:B------:R-:W-:Y:S02]  /*47b0*/  FMNMX.FTZ R3, R160, R3, !PT ;  /* 0x00000003a0037209 */ /* 0x000fe40007810000 */
[----:B------:R-:W-:Y:S02]  /*47c0*/  FMNMX.FTZ R9, R162, R9, !PT ;  /* 0x00000009a2097209 */ /* 0x000fe40007810000 */
[----:B------:R-:W-:Y:S02]  /*47d0*/  FMNMX.FTZ R3, R161, R3, !PT ;  /* 0x00000003a1037209 */ /* 0x000fe40007810000 */
[----:B------:R-:W-:-:S02]  /*47e0*/  FMNMX.FTZ R9, R163, R9, !PT ;  /* 0x00000009a3097209 */ /* 0x000fc40007810000 */
[----:B------:R-:W-:Y:S02]  /*47f0*/  FMNMX.FTZ R3, R164, R3, !PT ;  /* 0x00000003a4037209 */ /* 0x000fe40007810000 */
[----:B------:R-:W-:Y:S02]  /*4800*/  FMNMX.FTZ R9, R166, R9, !PT ;  /* 0x00000009a6097209 */ /* 0x000fe40007810000 */
        /* <DEDUP_REMOVED lines=49> */
[----:B------:R-:W-:-:S03]  /*4b20*/  FMNMX.FTZ R9, R215, R9, !PT ;  /* 0x00000009d7097209 */ /* 0x000fc60007810000 */
[----:B0-2---:R-:W0:Y:S04]  /*4b30*/  SHFL.BFLY PT, R7, R3, 0x2, 0x1f ;  /* 0x0c401f0003077f89 */ /* 0x005e2800000e0000 */
[----:B------:R-:W2:Y:S01]  /*4b40*/  SHFL.BFLY PT, R10, R9, 0x2, 0x1f ;  /* 0x0c401f00090a7f89 */ /* 0x000ea200000e0000 */
[----:B0-----:R-:W-:Y:S02]  /*4b50*/  FMNMX.FTZ R3, R3, R7, !PT ;  /* 0x0000000703037209 */ /* 0x001fe40007810000 */
[----:B--2---:R-:W-:-:S03]  /*4b60*/  FMNMX.FTZ R9, R9, R10, !PT ;  /* 0x0000000a09097209 */ /* 0x004fc60007810000 */
[----:B------:R-:W0:Y:S04]  /*4b70*/  SHFL.BFLY PT, R7, R3, 0x1, 0x1f ;  /* 0x0c201f0003077f89 */ /* 0x000e2800000e0000 */
[----:B------:R-:W2:Y:S01]  /*4b80*/  SHFL.BFLY PT, R10, R9, 0x1, 0x1f ;  /* 0x0c201f00090a7f89 */ /* 0x000ea200000e0000 */
[----:B0-----:R-:W-:Y:S01]  /*4b90*/  FMNMX.FTZ R3, R3, R7, !PT ;  /* 0x0000000703037209 */ /* 0x001fe20007810000 */
[----:B------:R-:W-:Y:S01]  /*4ba0*/  IMAD.U32 R7, RZ, RZ, UR41 ;  /* 0x00000029ff077e24 */ /* 0x000fe2000f8e00ff */
[----:B--2---:R-:W-:-:S03]  /*4bb0*/  FMNMX.FTZ R9, R9, R10, !PT ;  /* 0x0000000a09097209 */ /* 0x004fc60007810000 */
[C---:B------:R-:W-:Y:S01]  /*4bc0*/  FFMA.FTZ R7, R3.reuse, R7, -8 ;  /* 0xc100000003077423 */ /* 0x040fe20000010007 */
[----:B------:R-:W-:-:S01]  /*4bd0*/  FADD.FTZ R8, -R3, R8 ;  /* 0x0000000803087221 */ /* 0x000fc20000010100 */
[----:B------:R-:W-:Y:S02]  /*4be0*/  IMAD.U32 R10, RZ, RZ, UR41 ;  /* 0x00000029ff0a7e24 */ /* 0x000fe4000f8e00ff */
[----:B------:R-:W-:-:S01]  /*4bf0*/  FFMA.FTZ R152, R152, UR41, -R7 ;  /* 0x0000002998987c23 */ /* 0x000fc20008010807 */
[----:B------:R-:W-:Y:S01]  /*4c00*/  FMUL.FTZ R8, R8, UR41 ;  /* 0x0000002908087c20 */ /* 0x000fe20008410000 */
[----:B------:R-:W-:-:S01]  /*4c10*/  FFMA.FTZ R10, R9, R10, -8 ;  /* 0xc1000000090a7423 */ /* 0x000fc2000001000a */
[----:B------:R-:W-:Y:S01]  /*4c20*/  FADD.FTZ R6, -R9, R6 ;  /* 0x0000000609067221 */ /* 0x000fe20000010100 */
[----:B------:R-:W-:-:S01]  /*4c30*/  FFMA.FTZ R153, R153, UR41, -R7 ;  /* 0x0000002999997c23 */ /* 0x000fc20008010807 */
[----:B------:R-:W-:Y:S01]  /*4c40*/  FFMA.FTZ R156, R156, UR41, -R7 ;  /* 0x000000299c9c7c23 */ /* 0x000fe20008010807 */
[----:B------:R-:W-:-:S01]  /*4c50*/  FFMA.FTZ R154, R154, UR41, -R10 ;  /* 0x000000299a9a7c23 */ /* 0x000fc2000801080a */
[----:B------:R-:W-:Y:S01]  /*4c60*/  FMUL.FTZ R6, R6, UR41 ;  /* 0x0000002906067c20 */ /* 0x000fe20008410000 */
[----:B------:R-:W-:Y:S01]  /*4c70*/  MUFU.EX2 R8, R8 ;  /* 0x0000000800087308 */ /* 0x000fe20000000800 */
[----:B------:R-:W-:-:S01]  /*4c80*/  FFMA.FTZ R155, R155, UR41, -R10 ;  /* 0x000000299b9b7c23 */ /* 0x000fc2000801080a */
[----:B------:R-:W-:Y:S01]  /*4c90*/  FFMA.FTZ R157, R157, UR41, -R7 ;  /* 0x000000299d9d7c23 */ /* 0x000fe20008010807 */
[----:B------:R-:W-:-:S01]  /*4ca0*/  FFMA.FTZ R158, R158, UR41, -R10 ;  /* 0x000000299e9e7c23 */ /* 0x000fc2000801080a */
[----:B------:R-:W-:Y:S01]  /*4cb0*/  FFMA.FTZ R160, R160, UR41, -R7 ;  /* 0x00000029a0a07c23 */ /* 0x000fe20008010807 */
[----:B------:R-:W-:-:S01]  /*4cc0*/  FFMA.FTZ R159, R159, UR41, -R10 ;  /* 0x000000299f9f7c23 */ /* 0x000fc2000801080a */
[----:B------:R-:W-:Y:S01]  /*4cd0*/  FFMA.FTZ R161, R161, UR41, -R7 ;  /* 0x00000029a1a17c23 */ /* 0x000fe20008010807 */
[----:B------:R-:W-:-:S01]  /*4ce0*/  FFMA.FTZ R162, R162, UR41, -R10 ;  /* 0x00000029a2a27c23 */ /* 0x000fc2000801080a */
[----:B------:R-:W0:Y:S01]  /*4cf0*/  MUFU.EX2 R152, R152 ;  /* 0x0000009800987308 */ /* 0x000e220000000800 */
[----:B------:R-:W-:-:S01]  /*4d00*/  FFMA.FTZ R164, R164, UR41, -R7 ;  /* 0x00000029a4a47c23 */ /* 0x000fc20008010807 */
[----:B------:R-:W-:Y:S01]  /*4d10*/  FFMA.FTZ R163, R163, UR41, -R10 ;  /* 0x00000029a3a37c23 */ /* 0x000fe2000801080a */
[----:B------:R-:W-:-:S01]  /*4d20*/  FFMA.FTZ R165, R165, UR41, -R7 ;  /* 0x00000029a5a57c23 */ /* 0x000fc20008010807 */
[----:B------:R-:W-:Y:S01]  /*4d30*/  FFMA.FTZ R166, R166, UR41, -R10 ;  /* 0x00000029a6a67c23 */ /* 0x000fe2000801080a */
[----:B------:R-:W-:-:S01]  /*4d40*/  FFMA.FTZ R168, R168, UR41, -R7 ;  /* 0x00000029a8a87c23 */ /* 0x000fc20008010807 */
[----:B------:R-:W-:Y:S01]  /*4d50*/  FFMA.FTZ R167, R167, UR41, -R10 ;  /* 0x00000029a7a77c23 */ /* 0x000fe2000801080a */
[----:B------:R-:W-:-:S01]  /*4d60*/  FFMA.FTZ R169, R169, UR41, -R7 ;  /* 0x00000029a9a97c23 */ /* 0x000fc20008010807 */
[----:B------:R-:W2:Y:S01]  /*4d70*/  MUFU.EX2 R153, R153 ;  /* 0x0000009900997308 */ /* 0x000ea20000000800 */
[----:B------:R-:W-:-:S01]  /*4d80*/  FFMA.FTZ R170, R170, UR41, -R10 ;  /* 0x00000029aaaa7c23 */ /* 0x000fc2000801080a */
[----:B------:R-:W-:Y:S01]  /*4d90*/  FFMA.FTZ R172, R172, UR41, -R7 ;  /* 0x00000029acac7c23 */ /* 0x000fe20008010807 */
[----:B------:R-:W-:-:S01]  /*4da0*/  FFMA.FTZ R171, R171, UR41, -R10 ;  /* 0x00000029abab7c23 */ /* 0x000fc2000801080a */
[----:B------:R-:W-:Y:S01]  /*4db0*/  FFMA.FTZ R173, R173, UR41, -R7 ;  /* 0x00000029adad7c23 */ /* 0x000fe20008010807 */
[----:B------:R-:W-:-:S01]  /*4dc0*/  FFMA.FTZ R174, R174, UR41, -R10 ;  /* 0x00000029aeae7c23 */ /* 0x000fc2000801080a */
[----:B------:R-:W-:Y:S01]  /*4dd0*/  FFMA.FTZ R176, R176, UR41, -R7 ;  /* 0x00000029b0b07c23 */ /* 0x000fe20008010807 */
[----:B------:R-:W-:-:S01]  /*4de0*/  FFMA.FTZ R175, R175, UR41, -R10 ;  /* 0x00000029afaf7c23 */ /* 0x000fc2000801080a */
[----:B------:R-:W-:Y:S01]  /*4df0*/  MUFU.EX2 R6, R6 ;  /* 0x0000000600067308 */ /* 0x000fe20000000800 */
[----:B0-----:R-:W-:-:S01]  /*4e00*/  FFMA.FTZ R4, R8, R4, R152 ;  /* 0x0000000408047223 */ /* 0x001fc20000010098 */
[----:B------:R-:W-:Y:S01]  /*4e10*/  FFMA.FTZ R177, R177, UR41, -R7 ;  /* 0x00000029b1b17c23 */ /* 0x000fe20008010807 */
[----:B------:R-:W-:-:S01]  /*4e20*/  FFMA.FTZ R178, R178, UR41, -R10 ;  /* 0x00000029b2b27c23 */ /* 0x000fc2000801080a */
[----:B------:R-:W-:Y:S01]  /*4e30*/  FFMA.FTZ R180, R180, UR41, -R7 ;  /* 0x00000029b4b47c23 */ /* 0x000fe20008010807 */
[----:B------:R-:W-:-:S01]  /*4e40*/  FFMA.FTZ R179, R179, UR41, -R10 ;  /* 0x00000029b3b37c23 */ /* 0x000fc2000801080a */
[----:B------:R-:W-:Y:S01]  /*4e50*/  FFMA.FTZ R181, R181, UR41, -R7 ;  /* 0x00000029b5b57c23 */ /* 0x000fe20008010807 */
[----:B------:R-:W-:-:S01]  /*4e60*/  FFMA.FTZ R182, R182, UR41, -R10 ;  /* 0x00000029b6b67c23 */ /* 0x000fc2000801080a */
[----:B------:R-:W0:Y:S01]  /*4e70*/  MUFU.EX2 R154, R154 ;  /* 0x0000009a009a7308 */ /* 0x000e220000000800 */
[----:B--2---:R-:W-:-:S01]  /*4e80*/  FADD.FTZ R4, R153, R4 ;  /* 0x0000000499047221 */ /* 0x004fc20000010000 */
        /* <DEDUP_REMOVED lines=14> */
[----:B------:R-:W3:Y:S01]  /*4f70*/  MUFU.EX2 R155, R155 ;  /* 0x0000009b009b7308 */ /* 0x000ee20000000800 */
        /* <DEDUP_REMOVED lines=16> */
[----:B---3--:R-:W-:-:S01]  /*5080*/  FADD.FTZ R5, R155, R5 ;  /* 0x000000059b057221 */ /* 0x008fc20000010000 */
[----:B------:R-:W-:Y:S01]  /*5090*/  FFMA.FTZ R207, R207, UR41, -R10 ;  /* 0x00000029cfcf7c23 */ /* 0x000fe2000801080a */
[----:B------:R-:W-:-:S01]  /*50a0*/  FFMA.FTZ R209, R209, UR41, -R7 ;  /* 0x00000029d1d17c23 */ /* 0x000fc20008010807 */
[----:B------:R-:W-:Y:S01]  /*50b0*/  FFMA.FTZ R210, R210, UR41, -R10 ;  /* 0x00000029d2d27c23 */ /* 0x000fe2000801080a */
[----:B------:R-:W-:-:S01]  /*50c0*/  FFMA.FTZ R212, R212, UR41, -R7 ;  /* 0x00000029d4d47c23 */ /* 0x000fc20008010807 */
[----:B------:R-:W-:Y:S01]  /*50d0*/  FFMA.FTZ R211, R211, UR41, -R10 ;  /* 0x00000029d3d37c23 */ /* 0x000fe2000801080a */
[----:B------:R-:W-:-:S01]  /*50e0*/  FFMA.FTZ R7, R213, UR41, -R7 ;  /* 0x00000029d5077c23 */ /* 0x000fc20008010807 */
[----:B------:R-:W3:Y:S01]  /*50f0*/  MUFU.EX2 R160, R160 ;  /* 0x000000a000a07308 */ /* 0x000ee20000000800 */
[----:B0-----:R-:W-:-:S01]  /*5100*/  FADD.FTZ R4, R157, R4 ;  /* 0x000000049d047221 */ /* 0x001fc20000010000 */
[--C-:B------:R-:W-:Y:S01]  /*5110*/  FFMA.FTZ R214, R214, UR41, -R10.reuse ;  /* 0x00000029d6d67c23 */ /* 0x100fe2000801080a */
[----:B------:R-:W-:-:S01]  /*5120*/  FFMA.FTZ R10, R215, UR41, -R10 ;  /* 0x00000029d70a7c23 */ /* 0x000fc2000801080a */
[----:B------:R-:W-:Y:S01]  /*5130*/  F2FP.SATFINITE.E4M3.F32.PACK_AB_MERGE_C R156, R157, R156, RZ ;  /* 0x0000009c9d9c723e */ /* 0x000fe200048070ff */
[-C--:B------:R-:W-:Y:S01]  /*5140*/  FMUL.FTZ R24, R24, R8.reuse ;  /* 0x0000000818187220 */ /* 0x080fe20000410000 */
[-C--:B------:R-:W-:Y:S01]  /*5150*/  FMUL.FTZ R25, R25, R8.reuse ;  /* 0x0000000819197220 */ /* 0x080fe20000410000 */
[----:B------:R-:W-:Y:S01]  /*5160*/  FMUL.FTZ R28, R28, R8 ;  /* 0x000000081c1c7220 */ /* 0x000fe20000410000 */
[----:B------:R-:W0:Y:S01]  /*5170*/  MUFU.EX2 R159, R159 ;  /* 0x0000009f009f7308 */ /* 0x000e220000000800 */
[----:B--2---:R-:W-:-:S01]  /*5180*/  FADD.FTZ R5, R158, R5 ;  /* 0x000000059e057221 */ /* 0x004fc20000010000 */
[----:B------:R-:W-:Y:S01]  /*5190*/  F2FP.SATFINITE.E4M3.F32.PACK_AB_MERGE_C R152, R153, R152, R156 ;  /* 0x000000989998723e */ /* 0x000fe2000480709c */
        /* <DEDUP_REMOVED lines=14> */
[----:B0-----:R-:W-:-:S01]  /*5280*/  FADD.FTZ R5, R159, R5 ;  /* 0x000000059f057221 */ /* 0x001fc20000010000 */
[----:B------:R-:W-:Y:S01]  /*5290*/  F2FP.SATFINITE.E4M3.F32.PACK_AB_MERGE_C R153, R159, R158, RZ ;  /* 0x0000009e9f99723e */ /* 0x000fe200048070ff */
[-C--:B------:R-:W-:Y:S01]  /*52a0*/  FMUL.FTZ R52, R52, R8.reuse ;  /* 0x0000000834347220 */ /* 0x080fe20000410000 */
[-C--:B------:R-:W-:Y:S01]  /*52b0*/  FMUL.FTZ R53, R53, R8.reuse ;  /* 0x0000000835357220 */ /* 0x080fe20000410000 */
[----:B------:R-:W-:Y:S01]  /*52c0*/  FMUL.FTZ R56, R56, R8 ;  /* 0x0000000838387220 */ /* 0x000fe20000410000 */
[----:B------:R-:W-:Y:S01]  /*52d0*/  F2FP.SATFINITE.E4M3.F32.PACK_AB_MERGE_C R153, R155, R154, R153 ;  /* 0x0000009a9b99723e */ /* 0x000fe20004807099 */
[----:B------:R-:W-:Y:S01]  /*52e0*/  FMUL.FTZ R57, R57, R8 ;  /* 0x0000000839397220 */ /* 0x000fe20000410000 */
[----:B------:R-:W0:Y:S01]  /*52f0*/  MUFU.EX2 R164, R164 ;  /* 0x000000a400a47308 */ /* 0x000e220000000800 */
        /* <DEDUP_REMOVED lines=17> */
[-C--:B------:R-:W-:Y:S01]  /*5410*/  FMUL.FTZ R84, R84, R8.reuse ;  /* 0x0000000854547220 */ /* 0x080fe20000410000 */
[-C--:B------:R-:W-:Y:S01]  /*5420*/  FMUL.FTZ R85, R85, R8.reuse ;  /* 0x0000000855557220 */ /* 0x080fe20000410000 */
[-C--:B------:R-:W-:Y:S01]  /*5430*/  FMUL.FTZ R88, R88, R8.reuse ;  /* 0x0000000858587220 */ /* 0x080fe20000410000 */
[-C--:B------:R-:W-:Y:S01]  /*5440*/  FMUL.FTZ R89, R89, R8.reuse ;  /* 0x0000000859597220 */ /* 0x080fe20000410000 */
[-C--:B------:R-:W-:Y:S01]  /*5450*/  FMUL.FTZ R92, R92, R8.reuse ;  /* 0x000000085c5c7220 */ /* 0x080fe20000410000 */
        /* <DEDUP_REMOVED lines=11> */
[----:B------:R-:W-:Y:S01]  /*5510*/  F2FP.SATFINITE.E4M3.F32.PACK_AB_MERGE_C R164, R165, R164, RZ ;  /* 0x000000a4a5a4723e */ /* 0x000fe200048070ff */
[-C--:B------:R-:W-:Y:S01]  /*5520*/  FMUL.FTZ R108, R108, R8.reuse ;  /* 0x000000086c6c7220 */ /* 0x080fe20000410000 */
[-C--:B------:R-:W-:Y:S01]  /*5530*/  FMUL.FTZ R109, R109, R8.reuse ;  /* 0x000000086d6d7220 */ /* 0x080fe20000410000 */
[----:B------:R-:W-:Y:S01]  /*5540*/  FMUL.FTZ R112, R112, R8 ;  /* 0x0000000870707220 */ /* 0x000fe20000410000 */
[----:B------:R-:W-:Y:S01]  /*5550*/  F2FP.SATFINITE.E4M3.F32.PACK_AB_MERGE_C R154, R161, R160, R164 ;  /* 0x000000a0a19a723e */ /* 0x000fe200048070a4 */
        /* <DEDUP_REMOVED lines=28> */
[----:B------:R-:W-:Y:S01]  /*5720*/  FMUL.FTZ R149, R149, R8 ;  /* 0x0000000895957220 */ /* 0x000fe20000410000 */
        /* <DEDUP_REMOVED lines=30> */
[----:B------:R-:W-:Y:S01]  /*5910*/  F2FP.SATFINITE.E4M3.F32.PACK_AB_MERGE_C R156, R173, R172, RZ ;  /* 0x000000acad9c723e */ /* 0x000fe200048070ff */
        /* <DEDUP_REMOVED lines=56> */
[----:B------:R-:W-:Y:S01]  /*5ca0*/  FMUL.FTZ R151, R151, R6 ;  /* 0x0000000697977220 */ /* 0x000fe20000410000 */
[----:B------:R-:W-:-:S02]  /*5cb0*/  F2FP.SATFINITE.E4M3.F32.PACK_AB_MERGE_C R156, R169, R168, R156 ;  /* 0x000000a8a99c723e */ /* 0x000fc4000480709c */
[----:B------:R-:W-:Y:S02]  /*5cc0*/  F2FP.SATFINITE.E4M3.F32.PACK_AB_MERGE_C R157, R171, R170, R157 ;  /* 0x000000aaab9d723e */ /* 0x000fe4000480709d */
[----:B------:R-:W3:Y:S01]  /*5cd0*/  MUFU.EX2 R184, R184 ;  /* 0x000000b800b87308 */ /* 0x000ee20000000800 */
[----:B0-----:R-:W-:-:S01]  /*5ce0*/  FADD.FTZ R4, R181, R4 ;  /* 0x00000004b5047221 */ /* 0x001fc20000010000 */
[----:B------:R-:W-:-:S04]  /*5cf0*/  F2FP.SATFINITE.E4M3.F32.PACK_AB_MERGE_C R158, R181, R180, RZ ;  /* 0x000000b4b59e723e */ /* 0x000fc800048070ff */
[----:B------:R-:W-:Y:S02]  /*5d00*/  F2FP.SATFINITE.E4M3.F32.PACK_AB_MERGE_C R158, R177, R176, R158 ;  /* 0x000000b0b19e723e */ /* 0x000fe4000480709e */
[----:B------:R-:W0:Y:S01]  /*5d10*/  MUFU.EX2 R183, R183 ;  /* 0x000000b700b77308 */ /* 0x000e220000000800 */
[----:B--2---:R-:W-:-:S07]  /*5d20*/  FADD.FTZ R5, R182, R5 ;  /* 0x00000005b6057221 */ /* 0x004fce0000010000 */
[----:B------:R-:W2:Y:S01]  /*5d30*/  MUFU.EX2 R185, R185 ;  /* 0x000000b900b97308 */ /* 0x000ea20000000800 */
[----:B---3--:R-:W-:-:S07]  /*5d40*/  FADD.FTZ R4, R184, R4 ;  /* 0x00000004b8047221 */ /* 0x008fce0000010000 */
        /* <DEDUP_REMOVED lines=9> */
[----:B0-----:R-:W-:-:S07]  /*5de0*/  FADD.FTZ R4, R188, R4 ;  /* 0x00000004bc047221 */ /* 0x001fce0000010000 */
[----:B------:R-:W0:Y:S01]  /*5df0*/  MUFU.EX2 R190, R190 ;  /* 0x000000be00be7308 */ /* 0x000e220000000800 */
[----:B--2---:R-:W-:-:S07]  /*5e00*/  FADD.FTZ R5, R187, R5 ;  /* 0x00000005bb057221 */ /* 0x004fce0000010000 */
[----:B------:R-:W2:Y:S01]  /*5e10*/  MUFU.EX2 R192, R192 ;  /* 0x000000c000c07308 */ /* 0x000ea20000000800 */
[----:B---3--:R-:W-:-:S01]  /*5e20*/  FADD.FTZ R4, R189, R4 ;  /* 0x00000004bd047221 */ /* 0x008fc20000010000 */
[----:B------:R-:W-:-:S04]  /*5e30*/  F2FP.SATFINITE.E4M3.F32.PACK_AB_MERGE_C R188, R189, R188, RZ ;  /* 0x000000bcbdbc723e */ /* 0x000fc800048070ff */
[----:B------:R-:W-:Y:S02]  /*5e40*/  F2FP.SATFINITE.E4M3.F32.PACK_AB_MERGE_C R160, R185, R184, R188 ;  /* 0x000000b8b9a0723e */ /* 0x000fe400048070bc */
        /* <DEDUP_REMOVED lines=13> */
[----:B---3--:R-:W-:-:S07]  /*5f20*/  FADD.FTZ R4, R196, R4 ;  /* 0x00000004c4047221 */ /* 0x008fce0000010000 */
[----:B------:R-:W3:Y:S01]  /*5f30*/  MUFU.EX2 R198, R198 ;  /* 0x000000c600c67308 */ /* 0x000ee20000000800 */
[----:B0-----:R-:W-:-:S07]  /*5f40*/  FADD.FTZ R5, R195, R5 ;  /* 0x00000005c3057221 */ /* 0x001fce0000010000 */
[----:B------:R-:W0:Y:S01]  /*5f50*/  MUFU.EX2 R200, R200 ;  /* 0x000000c800c87308 */ /* 0x000e220000000800 */
[----:B--2---:R-:W-:-:S01]  /*5f60*/  FADD.FTZ R4, R197, R4 ;  /* 0x00000004c5047221 */ /* 0x004fc20000010000 */
[----:B------:R-:W-:-:S04]  /*5f70*/  F2FP.SATFINITE.E4M3.F32.PACK_AB_MERGE_C R196, R197, R196, RZ ;  /* 0x000000c4c5c4723e */ /* 0x000fc800048070ff */
[----:B------:R-:W-:Y:S02]  /*5f80*/  F2FP.SATFINITE.E4M3.F32.PACK_AB_MERGE_C R162, R193, R192, R196 ;  /* 0x000000c0c1a2723e */ /* 0x000fe400048070c4 */
        /* <DEDUP_REMOVED lines=39> */
[----:B------:R-:W-:Y:S01]  /*6200*/  F2FP.SATFINITE.E4M3.F32.PACK_AB_MERGE_C R166, R209, R208, R7 ;  /* 0x000000d0d1a6723e */ /* 0x000fe20004807007 */
[----:B0-----:R-:W-:-:S01]  /*6210*/  FADD.FTZ R5, R214, R5 ;  /* 0x00000005d6057221 */ /* 0x001fc20000010000 */
[----:B--2---:R-:W-:-:S03]  /*6220*/  F2FP.SATFINITE.E4M3.F32.PACK_AB_MERGE_C R167, R10, R214, RZ ;  /* 0x000000d60aa7723e */ /* 0x004fc600048070ff */
[----:B------:R-:W-:Y:S01]  /*6230*/  FADD.FTZ R5, R10, R5 ;  /* 0x000000050a057221 */ /* 0x000fe20000010000 */
[----:B------:R-:W-:Y:S01]  /*6240*/  F2FP.SATFINITE.E4M3.F32.PACK_AB_MERGE_C R167, R211, R210, R167 ;  /* 0x000000d2d3a7723e */ /* 0x000fe200048070a7 */
[----:B------:R-:W-:Y:S06]  /*6250*/  @!P0 BRA `(.L_x_232) ;  /* 0x0000000000048947 */ /* 0x000fec0003800000 */
[----:B------:R-:W-:Y:S01]  /*6260*/  BPT.TRAP 0x1 ;  /* 0x000000040000795c */ /* 0x000fe20000300000 */
.L_x_232:
[----:B------:R-:W-:-:S04]  /*6270*/  IMAD.U32 R6, RZ, RZ, UR56 ;  /* 0x00000038ff067e24 */ /* 0x000fc8000f8e00ff */
[----:B------:R0:W2:Y:S01]  /*6280*/  SYNCS.PHASECHK.TRANS64.TRYWAIT P1, [UR50+0x38850], R6 ;  /* 0x03885006ff0075a7 */ /* 0x0000a20008020172 */
[----:B------:R-:W-:Y:S05]  /*6290*/  @!P0 BRA `(.L_x_233) ;  /* 0x0000000000048947 */ /* 0x000fea0003800000 */
[----:B------:R-:W-:Y:S01]  /*62a0*/  BPT.TRAP 0x1 ;  /* 0x000000040000795c */ /* 0x000fe20000300000 */
.L_x_233:
[----:B0-----:R-:W-:Y:S01]  /*62b0*/  VIADD R6, R11, 0x8 ;  /* 0x000000080b067836 */ /* 0x001fe20000000000 */
[----:B--2---:R-:W-:Y:S06]  /*62c0*/  @P1 BRA `(.L_x_234) ;  /* 0x00000000000c1947 */ /* 0x004fec0003800000 */
[----:B------:R-:W-:-:S04]  /*62d0*/  IMAD.U32 R7, RZ, RZ, UR56 ;  /* 0x00000038ff077e24 */ /* 0x000fc8000f8e00ff */
[----:B------:R-:W0:Y:S02]  /*62e0*/  SYNCS.PHASECHK.TRANS64.TRYWAIT P1, [UR50+0x38850], R7 ;  /* 0x03885007ff0075a7 */ /* 0x000e240008020172 */
[----:B0-----:R-:W-:Y:S05]  /*62f0*/  @!P1 BRA `(.L_x_235) ;  /* 0x000000e000789947 */ /* 0x001fea0003800000 */
.L_x_234:
        /* <DEDUP_REMOVED lines=27> */
.L_x_236:
[----:B------:R-:W-:Y:S01]  /*64b0*/  UIADD3 UR50, UR50, 0x38860, URZ ;  /* 0x0003886032327890 */ /* 0x000fe2000fffe03f */
[----:B------:R-:W-:Y:S01]  /*64c0*/  PLOP3.LUT P1, PT, PT, PT, UP0, 0x80, 0x0 ;  /* 0x000000000000781c */ /* 0x000fe20003f2f008 */
[----:B------:R-:W-:Y:S02]  /*64d0*/  IMAD.MOV.U32 R6, RZ, RZ, R9 ;  /* 0x000000ffff067224 */ /* 0x000fe400078e0009 */
[----:B------:R-:W-:Y:S01]  /*64e0*/  UPRMT UR50, UR51, 0x654, UR50 ;  /* 0x0000065433327896 */ /* 0x000fe20008000032 */
[----:B0-----:R-:W-:-:S08]  /*64f0*/  IMAD.MOV.U32 R8, RZ, RZ, R3 ;  /* 0x000000ffff087224 */ /* 0x001fd000078e0003 */
[----:B------:R-:W-:Y:S01]  /*6500*/  SYNCS.ARRIVE.TRANS64.RED.A1T0 RZ, [UR50], RZ ;  /* 0x000000ffffff79a7 */ /* 0x000fe20008100432 */
[----:B------:R-:W-:Y:S05]  /*6510*/  @P1 BRA `(.L_x_237) ;  /* 0xffffffdc005c1947 */ /* 0x000fea000383ffff */
.L_x_226:
[----:B------:R-:W-:Y:S01]  /*6520*/  ULDC.64 UR4, c[0x0][0x9a0] ;  /* 0x0002680000047ab9 */ /* 0x000fe20000000a00 */
[----:B------:R1:W-:Y:S08]  /*6530*/  BAR.ARV R0, 0x100 ;  /* 0x000400000000751d */ /* 0x0003f00000002000 */
[----:B------:R-:W-:Y:S06]  /*6540*/  BAR.ARV 0x8, 0x180 ;  /* 0x0206000000007b1d */ /* 0x000fec0000002000 */
[----:B------:R-:W-:-:S04]  /*6550*/  ISETP.NE.U32.AND P0, PT, RZ, UR4, PT ;  /* 0x00000004ff007c0c */ /* 0x000fc8000bf05070 */
[----:B------:R-:W-:-:S13]  /*6560*/  ISETP.NE.AND.EX P0, PT, RZ, UR5, PT, P0 ;  /* 0x00000005ff007c0c */ /* 0x000fda000bf05300 */
[----:B0-23--:R-:W0:Y:S08]  /*6570*/  @P0 LDC.64 R6, c[0x0][0x9c8] ;  /* 0x00027200ff060b82 */ /* 0x00de300000000a00 */
[----:B------:R-:W2:Y:S01]  /*6580*/  @P0 LDC.64 R10, c[0x0][0x9d0] ;  /* 0x00027400ff0a0b82 */ /* 0x000ea20000000a00 */
[C---:B0-----:R-:W-:Y:S02]  /*6590*/  @P0 IMAD R8, R6.reuse, UR37, RZ ;  /* 0x0000002506080c24 */ /* 0x041fe4000f8e02ff */
[----:B------:R-:W-:-:S04]  /*65a0*/  @P0 IMAD.WIDE.U32 R12, R6, UR36, RZ ;  /* 0x00000024060c0c25 */ /* 0x000fc8000f8e00ff */
[----:B------:R-:W-:Y:S02]  /*65b0*/  @P0 IMAD R7, R7, UR36, R8 ;  /* 0x0000002407070c24 */ /* 0x000fe4000f8e0208 */
[----:B------:R-:W-:Y:S02]  /*65c0*/  @P0 IMAD.MOV.U32 R6, RZ, RZ, R12 ;  /* 0x000000ffff060224 */ /* 0x000fe400078e000c */
[----:B------:R-:W-:Y:S02]  /*65d0*/  @P0 IMAD.IADD R7, R13, 0x1, R7 ;  /* 0x000000010d070824 */ /* 0x000fe400078e0207 */
[----:B--2---:R-:W-:-:S04]  /*65e0*/  @P0 IMAD.WIDE.U32 R6, R10, UR38, R6 ;  /* 0x000000260a060c25 */ /* 0x004fc8000f8e0006 */
[----:B------:R-:W-:Y:S01]  /*65f0*/  @P0 IMAD R11, R11, UR38, R7 ;  /* 0x000000260b0b0c24 */ /* 0x000fe2000f8e0207 */
[----:B------:R-:W-:Y:S01]  /*6600*/  @P0 LEA R10, P1, R6, UR4, 0x2 ;  /* 0x00000004060a0c11 */ /* 0x000fe2000f8210ff */
[----:B------:R-:W-:-:S03]  /*6610*/  IMAD.MOV.U32 R7, RZ, RZ, 0x3f800000 ;  /* 0x3f800000ff077424 */ /* 0x000fc600078e00ff */
[----:B------:R-:W-:-:S05]  /*6620*/  @P0 LEA.HI.X R11, R6, UR5, R11, 0x2, P1 ;  /* 0x00000005060b0c11 */ /* 0x000fca00088f140b */
[----:B------:R0:W2:Y:S01]  /*6630*/  @P0 LDG.E R7, desc[UR52][R10.64] ;  /* 0x000000340a070981 */ /* 0x0000a2000c1e1900 */
[----:B------:R-:W-:Y:S01]  /*6640*/  UIADD3 UR45, UR45, 0x1, URZ ;  /* 0x000000012d2d7890 */ /* 0x000fe2000fffe03f */
[----:B-1----:R-:W-:Y:S01]  /*6650*/  IMAD.MOV.U32 R0, RZ, RZ, -0x800000 ;  /* 0xff800000ff007424 */ /* 0x002fe200078e00ff */
[----:B------:R-:W-:Y:S01]  /*6660*/  UIADD3 UR47, UR47, 0x1, URZ ;  /* 0x000000012f2f7890 */ /* 0x000fe2000fffe03f */
[----:B------:R-:W1:Y:S01]  /*6670*/  SHFL.BFLY PT, R13, R4, 0x2, 0x1f ;  /* 0x0c401f00040d7f89 */ /* 0x000e6200000e0000 */
[----:B------:R-:W-:Y:S01]  /*6680*/  UISETP.NE.AND UP0, UPT, UR45, 0x2, UPT ;  /* 0x000000022d00788c */ /* 0x000fe2000bf05270 */
[----:B------:R-:W-:Y:S02]  /*6690*/  IMAD.MOV.U32 R162, RZ, RZ, -0x800000 ;  /* 0xff800000ffa27424 */ /* 0x000fe400078e00ff */
[----:B------:R-:W3:Y:S01]  /*66a0*/  SHFL.BFLY PT, R8, R5, 0x2, 0x1f ;  /* 0x0c401f0005087f89 */ /* 0x000ee200000e0000 */
[----:B------:R-:W-:Y:S02]  /*66b0*/  USEL UR4, URZ, 0x1, UP0 ;  /* 0x000000013f047887 */ /* 0x000fe40008000000 */
[----:B------:R-:W-:-:S02]  /*66c0*/  USEL UR45, UR45, URZ, UP0 ;  /* 0x0000003f2d2d7287 */ /* 0x000fc40008000000 */
[----:B------:R-:W-:Y:S01]  /*66d0*/  ULOP3.LUT UR46, UR46, UR4, URZ, 0x3c, !UPT ;  /* 0x000000042e2e7292 */ /* 0x000fe2000f8e3c3f */
[----:B-1----:R-:W-:Y:S01]  /*66e0*/  FADD.FTZ R13, R13, R4 ;  /* 0x000000040d0d7221 */ /* 0x002fe20000010000 */
[----:B------:R-:W-:Y:S02]  /*66f0*/  IMAD.U32 R4, RZ, RZ, UR41 ;  /* 0x00000029ff047e24 */ /* 0x000fe4000f8e00ff */
[----:B---3--:R-:W-:Y:S02]  /*6700*/  FADD.FTZ R8, R8, R5 ;  /* 0x0000000508087221 */ /* 0x008fe40000010000 */
[----:B------:R-:W1:Y:S04]  /*6710*/  SHFL.BFLY PT, R6, R13, 0x1, 0x1f ;  /* 0x0c201f000d067f89 */ /* 0x000e6800000e0000 */
[----:B------:R-:W3:Y:S01]  /*6720*/  SHFL.BFLY PT, R15, R8, 0x1, 0x1f ;  /* 0x0c201f00080f7f89 */ /* 0x000ee200000e0000 */
[----:B-1----:R-:W-:Y:S01]  /*6730*/  FADD.FTZ R12, R13, R6 ;  /* 0x000000060d0c7221 */ /* 0x002fe20000010000 */
[----:B------:R-:W-:-:S02]  /*6740*/  IMAD.MOV.U32 R6, RZ, RZ, RZ ;  /* 0x000000ffff067224 */ /* 0x000fc400078e00ff */
[----:B------:R-:W-:Y:S02]  /*6750*/  IMAD.U32 R13, RZ, RZ, UR41 ;  /* 0x00000029ff0d7e24 */ /* 0x000fe4000f8e00ff */
[C---:B------:R-:W-:Y:S01]  /*6760*/  FMUL.FTZ R14, R12.reuse, 0.00390625 ;  /* 0x3b8000000c0e7820 */ /* 0x040fe20000410000 */
[----:B------:R-:W-:Y:S01]  /*6770*/  FSETP.NE.FTZ.AND P0, PT, R12, RZ, PT ;  /* 0x000000ff0c00720b */ /* 0x000fe20003f15000 */
[----:B---3--:R-:W-:Y:S01]  /*6780*/  FADD.FTZ R15, R8, R15 ;  /* 0x0000000f080f7221 */ /* 0x008fe20000010000 */
[----:B------:R-:W-:Y:S02]  /*6790*/  IMAD.MOV.U32 R8, RZ, RZ, RZ ;  /* 0x000000ffff087224 */ /* 0x000fe400078e00ff */
[----:B------:R-:W-:Y:S01]  /*67a0*/  FSETP.NE.FTZ.AND P1, PT, R14, RZ, PT ;  /* 0x000000ff0e00720b */ /* 0x000fe20003f35000 */
[----:B0-----:R-:W-:-:S05]  /*67b0*/  FMUL.FTZ R11, R15, 0.00390625 ;  /* 0x3b8000000f0b7820 */ /* 0x001fca0000410000 */
[----:B------:R-:W-:-:S03]  /*67c0*/  FSETP.NE.FTZ.AND P2, PT, R11, RZ, PT ;  /* 0x000000ff0b00720b */ /* 0x000fc60003f55000 */
[----:B------:R-:W-:Y:S01]  /*67d0*/  @P0 MUFU.RCP R6, R12 ;  /* 0x0000000c00060308 */ /* 0x000fe20000001000 */
[----:B------:R-:W-:-:S03]  /*67e0*/  FSETP.NE.FTZ.AND P0, PT, R15, RZ, PT ;  /* 0x000000ff0f00720b */ /* 0x000fc60003f15000 */
[----:B------:R-:W-:-:S04]  /*67f0*/  @P1 FMUL.FTZ R4, R4, 0.69314718246459960938 ;  /* 0x3f31721804041820 */ /* 0x000fc80000410000 */
[----:B------:R-:W0:Y:S02]  /*6800*/  @P1 MUFU.LG2 R5, R14 ;  /* 0x0000000e00051308 */ /* 0x000e240000000c00 */
[----:B------:R-:W-:-:S06]  /*6810*/  @P2 FMUL.FTZ R13, R13, 0.69314718246459960938 ;  /* 0x3f3172180d0d2820 */ /* 0x000fcc0000410000 */
[----:B------:R-:W1:Y:S08]  /*6820*/  @P2 MUFU.LG2 R10, R11 ;  /* 0x0000000b000a2308 */ /* 0x000e700000000c00 */
[----:B------:R-:W3:Y:S01]  /*6830*/  @P0 MUFU.RCP R8, R15 ;  /* 0x0000000f00080308 */ /* 0x000ee20000001000 */
[----:B0-----:R-:W-:Y:S01]  /*6840*/  @P1 FMUL.FTZ R5, R5, 0.69314718246459960938 ;  /* 0x3f31721805051820 */ /* 0x001fe20000410000 */
[----:B------:R-:W-:-:S03]  /*6850*/  PLOP3.LUT P0, PT, PT, PT, PT, 0x8, 0x0 ;  /* 0x000000000000781c */ /* 0x000fc60003f0e170 */
[----:B------:R-:W-:Y:S01]  /*6860*/  @P1 FFMA.FTZ R0, R4, R3, R5 ;  /* 0x0000000304001223 */ /* 0x000fe20000010005 */
[----:B-1----:R-:W-:-:S04]  /*6870*/  @P2 FMUL.FTZ R10, R10, 0.69314718246459960938 ;  /* 0x3f3172180a0a2820 */ /* 0x002fc80000410000 */
[----:B------:R-:W-:Y:S01]  /*6880*/  @P2 FFMA.FTZ R162, R13, R9, R10 ;  /* 0x000000090da22223 */ /* 0x000fe2000001000a */
[-C--:B--2---:R-:W-:Y:S01]  /*6890*/  FMUL.FTZ R4, R6, R7.reuse ;  /* 0x0000000706047220 */ /* 0x084fe20000410000 */
[----:B---3--:R-:W-:-:S03]  /*68a0*/  FMUL.FTZ R3, R8, R7 ;  /* 0x0000000708037220 */ /* 0x008fc60000410000 */
        /* <DEDUP_REMOVED lines=128> */
.L_x_213:
[----:B------:R-:W0:Y:S08]  /*70b0*/  S2UR UR4, SR_CgaCtaId ;  /* 0x00000000000479c3 */ /* 0x000e300000008800 */
[----:B------:R-:W-:Y:S01]  /*70c0*/  BAR.SYNC.DEFER_BLOCKING 0x5, 0x180 ;  /* 0x0146000000007b1d */ /* 0x000fe20000010000 */
[----:B------:R-:W-:-:S05]  /*70d0*/  UISETP.NE.AND UP0, UPT, UR44, URZ, UPT ;  /* 0x0000003f2c00728c */ /* 0x000fca000bf05270 */
[----:B------:R-:W-:Y:S01]  /*70e0*/  UMOV UR8, 0x400 ;  /* 0x0000040000087882 */ /* 0x000fe20000000000 */
[----:B------:R-:W-:Y:S05]  /*70f0*/  BSSY B0, `(.L_x_238) ;  /* 0x0000618000007945 */ /* 0x000fea0003800000 */
[----:B------:R-:W-:Y:S01]  /*7100*/  @!UP0 ULDC UR44, c[0x0][0xad4] ;  /* 0x0002b500002c8ab9 */ /* 0x000fe20000000800 */
[----:B0-----:R-:W-:-:S09]  /*7110*/  ULEA UR8, UR4, UR8, 0x18 ;  /* 0x0000000804087291 */ /* 0x001fd2000f8ec03f */
[----:B------:R-:W0:Y:S02]  /*7120*/  LDS.128 R4, [UR8+0x388d0] ;  /* 0x0388d008ff047984 */ /* 0x000e240008000c00 */
[----:B0-----:R-:W-:Y:S02]  /*7130*/  R2UR UR6, R5 ;  /* 0x00000000050672ca */ /* 0x001fe400000e0000 */
[----:B------:R-:W-:Y:S02]  /*7140*/  R2UR UR5, R6 ;  /* 0x00000000060572ca */ /* 0x000fe400000e0000 */
[----:B------:R-:W-:Y:S01]  /*7150*/  R2UR UR7, R7 ;  /* 0x00000000070772ca */ /* 0x000fe200000e0000 */
[----:B------:R-:W-:Y:S06]  /*7160*/  BAR.ARV 0x4, 0x180 ;  /* 0x0106000000007b1d */ /* 0x000fec0000002000 */
[----:B------:R-:W-:Y:S08]  /*7170*/  @P0 BRA `(.L_x_239) ;  /* 0x00000050006c0947 */ /* 0x000ff00003800000 */
[----:B------:R-:W2:Y:S01]  /*7180*/  LDL R169, [R1+0x34] ;  /* 0x0000340001a97983 */ /* 0x000ea20000100800 */
[----:B------:R-:W-:Y:S01]  /*7190*/  ULDC.64 UR10, c[0x4][0x38] ;  /* 0x01000e00000a7ab9 */ /* 0x000fe20000000a00 */
[----:B------:R-:W0:Y:S01]  /*71a0*/  S2R R187, SR_TID.X ;  /* 0x0000000000bb7919 */ /* 0x000e220000002100 */
[----:B------:R-:W1:Y:S01]  /*71b0*/  S2UR UR4, SR_SWINHI ;  /* 0x00000000000479c3 */ /* 0x000e620000002f00 */
[----:B------:R-:W-:Y:S01]  /*71c0*/  ULDC.64 UR14, c[0x0][0xc00] ;  /* 0x00030000000e7ab9 */ /* 0x000fe20000000a00 */
[----:B------:R-:W-:Y:S01]  /*71d0*/  USHF.L.U64.HI UR16, UR36, 0x2, UR37 ;  /* 0x0000000224107899 */ /* 0x000fe20008010225 */
[----:B------:R-:W3:Y:S01]  /*71e0*/  LDL R188, [R1+0x30] ;  /* 0x0000300001bc7983 */ /* 0x000ee20000100800 */
[----:B------:R-:W-:Y:S01]  /*71f0*/  ULDC UR20, c[0x0][0xbe8] ;  /* 0x0002fa0000147ab9 */ /* 0x000fe20000000800 */
[----:B0-----:R-:W-:-:S05]  /*7200*/  IMAD.SHL.U32 R3, R187, 0x4, RZ ;  /* 0x00000004bb037824 */ /* 0x001fca00078e00ff */
[----:B------:R-:W-:Y:S01]  /*7210*/  LOP3.LUT R3, R3, 0xc, RZ, 0xc0, !PT ;  /* 0x0000000c03037812 */ /* 0x000fe200078ec0ff */
[----:B------:R-:W-:Y:S03]  /*7220*/  BAR.SYNC.DEFER_BLOCKING 0x1, 0x100 ;  /* 0x0044000000007b1d */ /* 0x000fe60000010000 */
[----:B------:R-:W-:-:S05]  /*7230*/  IADD3 R4, P0, R3, UR10, RZ ;  /* 0x0000000a03047c10 */ /* 0x000fca000ff1e0ff */
[----:B------:R-:W-:-:S05]  /*7240*/  IMAD.X R5, RZ, RZ, UR11, P0 ;  /* 0x0000000bff057e24 */ /* 0x000fca00080e06ff */
[----:B------:R0:W4:Y:S01]  /*7250*/  LDG.E.CONSTANT R4, desc[UR52][R4.64] ;  /* 0x0000003404047981 */ /* 0x000122000c1e9900 */
[----:B------:R-:W-:Y:S01]  /*7260*/  LOP3.LUT P0, R3, R187, 0x3, RZ, 0xc0, !PT ;  /* 0x00000003bb037812 */ /* 0x000fe2000780c0ff */
[----:B------:R-:W-:Y:S01]  /*7270*/  UMOV UR10, UR8 ;  /* 0x00000008000a7c82 */ /* 0x000fe20008000000 */
[----:B-1----:R-:W-:Y:S02]  /*7280*/  UMOV UR11, UR4 ;  /* 0x00000004000b7c82 */ /* 0x002fe40008000000 */
[----:B------:R-:W-:-:S04]  /*7290*/  ISETP.EQ.OR P0, PT, R3, 0x3, !P0 ;  /* 0x000000030300780c */ /* 0x000fc80004702670 */
        /* <DEDUP_REMOVED lines=13> */
[----:B------:R-:W-:Y:S01]  /*7370*/  SEL R31, R39, R38, P0 ;  /* 0x00000026271f7207 */ /* 0x000fe20000000000 */
[----:B------:R-:W-:Y:S01]  /*7380*/  IMAD.MOV.U32 R38, RZ, RZ, 0x2 ;  /* 0x00000002ff267424 */ /* 0x000fe200078e00ff */
        /* <DEDUP_REMOVED lines=10> */
[----:B0-----:R-:W-:Y:S02]  /*7430*/  SEL R5, R24, R25, P0 ;  /* 0x0000001918057207 */ /* 0x001fe40000000000 */
        /* <DEDUP_REMOVED lines=88> */
[----:B------:R-:W-:Y:S01]  /*79c0*/  SEL R20, R68, R69, P0 ;  /* 0x0000004544147207 */ /* 0x000fe20000000000 */
[----:B--2---:R-:W-:Y:S01]  /*79d0*/  IMAD.WIDE R38, R169, R38, UR10 ;  /* 0x0000000aa9267e25 */ /* 0x004fe2000f8e0226 */
[----:B------:R-:W-:-:S02]  /*79e0*/  SEL R122, R123, R122, P0 ;  /* 0x0000007a7b7a7207 */ /* 0x000fc40000000000 */
[----:B------:R-:W-:Y:S02]  /*79f0*/  SEL R69, R69, R68, P0 ;  /* 0x0000004445457207 */ /* 0x000fe40000000000 */
[----:B------:R-:W-:-:S04]  /*7a00*/  IADD3 R55, P4, R38, 0xc060, RZ ;  /* 0x0000c06026377810 */ /* 0x000fc80007f9e0ff */
[----:B------:R-:W-:Y:S02]  /*7a10*/  LOP3.LUT R54, R55, 0x380, RZ, 0xc0, !PT ;  /* 0x0000038037367812 */ /* 0x000fe400078ec0ff */
[----:B------:R-:W-:Y:S02]  /*7a20*/  IADD3 R59, P3, R38, 0xc040, RZ ;  /* 0x0000c040263b7810 */ /* 0x000fe40007f7e0ff */
[----:B------:R-:W-:Y:S02]  /*7a30*/  SHF.R.U64 R54, R54, 0x3, RZ ;  /* 0x0000000336367819 */ /* 0x000fe400000012ff */
[----:B------:R-:W-:Y:S02]  /*7a40*/  IADD3 R63, P2, R38, 0xc020, RZ ;  /* 0x0000c020263f7810 */ /* 0x000fe40007f5e0ff */
[----:B------:R-:W-:Y:S02]  /*7a50*/  LOP3.LUT R58, R59, 0x380, RZ, 0xc0, !PT ;  /* 0x000003803b3a7812 */ /* 0x000fe400078ec0ff */
[----:B------:R-:W-:Y:S01]  /*7a60*/  LOP3.LUT R54, R54, R55, RZ, 0x3c, !PT ;  /* 0x0000003736367212 */ /* 0x000fe200078e3cff */
[----:B------:R-:W-:Y:S01]  /*7a70*/  IMAD.X R55, RZ, RZ, R39, P4 ;  /* 0x000000ffff377224 */ /* 0x000fe200020e0627 */
[----:B------:R-:W-:-:S02]  /*7a80*/  LOP3.LUT R62, R63, 0x380, RZ, 0xc0, !PT ;  /* 0x000003803f3e7812 */ /* 0x000fc400078ec0ff */
[----:B------:R-:W-:Y:S02]  /*7a90*/  IADD3 R79, P4, R38, 0x8020, RZ ;  /* 0x00008020264f7810 */ /* 0x000fe40007f9e0ff */
[----:B------:R-:W-:Y:S02]  /*7aa0*/  SHF.R.U64 R58, R58, 0x3, RZ ;  /* 0x000000033a3a7819 */ /* 0x000fe400000012ff */
[----:B------:R-:W-:Y:S02]  /*7ab0*/  IADD3 R71, P6, R38, 0x8060, RZ ;  /* 0x0000806026477810 */ /* 0x000fe40007fde0ff */
[----:B------:R-:W-:Y:S02]  /*7ac0*/  SHF.R.U64 R62, R62, 0x3, RZ ;  /* 0x000000033e3e7819 */ /* 0x000fe400000012ff */
[----:B------:R-:W-:Y:S02]  /*7ad0*/  LOP3.LUT R78, R79, 0x380, RZ, 0xc0, !PT ;  /* 0x000003804f4e7812 */ /* 0x000fe400078ec0ff */
[----:B------:R-:W-:Y:S01]  /*7ae0*/  LOP3.LUT R58, R58, R59, RZ, 0x3c, !PT ;  /* 0x0000003b3a3a7212 */ /* 0x000fe200078e3cff */
[----:B------:R-:W-:Y:S01]  /*7af0*/  IMAD.X R59, RZ, RZ, R39, P3 ;  /* 0x000000ffff3b7224 */ /* 0x000fe200018e0627 */
[----:B------:R-:W-:-:S02]  /*7b00*/  IADD3 R83, P3, R38, 0x8000, RZ ;  /* 0x0000800026537810 */ /* 0x000fc40007f7e0ff */
[----:B------:R-:W-:Y:S02]  /*7b10*/  LOP3.LUT R70, R71, 0x380, RZ, 0xc0, !PT ;  /* 0x0000038047467812 */ /* 0x000fe400078ec0ff */
[----:B------:R-:W-:Y:S01]  /*7b20*/  LOP3.LUT R62, R62, R63, RZ, 0x3c, !PT ;  /* 0x0000003f3e3e7212 */ /* 0x000fe200078e3cff */
[----:B------:R-:W-:Y:S01]  /*7b30*/  IMAD.X R63, RZ, RZ, R39, P2 ;  /* 0x000000ffff3f7224 */ /* 0x000fe200010e0627 */
[----:B------:R-:W-:Y:S02]  /*7b40*/  SHF.R.U64 R78, R78, 0x3, RZ ;  /* 0x000000034e4e7819 */ /* 0x000fe400000012ff */
[C---:B------:R-:W-:Y:S02]  /*7b50*/  IADD3 R75, P5, R38.reuse, 0x8040, RZ ;  /* 0x00008040264b7810 */ /* 0x040fe40007fbe0ff */
[----:B------:R-:W-:Y:S02]  /*7b60*/  IADD3 R87, P2, R38, 0x4060, RZ ;  /* 0x0000406026577810 */ /* 0x000fe40007f5e0ff */
[----:B------:R-:W-:-:S02]  /*7b70*/  LOP3.LUT R82, R83, 0x380, RZ, 0xc0, !PT ;  /* 0x0000038053527812 */ /* 0x000fc400078ec0ff */
[----:B------:R-:W-:Y:S02]  /*7b80*/  SHF.R.U64 R70, R70, 0x3, RZ ;  /* 0x0000000346467819 */ /* 0x000fe400000012ff */
[----:B------:R-:W-:Y:S01]  /*7b90*/  LOP3.LUT R78, R78, R79, RZ, 0x3c, !PT ;  /* 0x0000004f4e4e7212 */ /* 0x000fe200078e3cff */
[----:B------:R-:W-:Y:S01]  /*7ba0*/  IMAD.X R79, RZ, RZ, R39, P4 ;  /* 0x000000ffff4f7224 */ /* 0x000fe200020e0627 */
[----:B------:R-:W-:Y:S02]  /*7bb0*/  LOP3.LUT R74, R75, 0x380, RZ, 0xc0, !PT ;  /* 0x000003804b4a7812 */ /* 0x000fe400078ec0ff */
[----:B------:R-:W-:Y:S02]  /*7bc0*/  LOP3.LUT R86, R87, 0x380, RZ, 0xc0, !PT ;  /* 0x0000038057567812 */ /* 0x000fe400078ec0ff */
[----:B------:R-:W-:Y:S02]  /*7bd0*/  IADD3 R43, P4, R38, 0x40, RZ ;  /* 0x00000040262b7810 */ /* 0x000fe40007f9e0ff */
[----:B------:R-:W-:-:S02]  /*7be0*/  SHF.R.U64 R82, R82, 0x3, RZ ;  /* 0x0000000352527819 */ /* 0x000fc400000012ff */
[----:B------:R-:W-:Y:S02]  /*7bf0*/  IADD3 R67, P1, R38, 0xc000, RZ ;  /* 0x0000c00026437810 */ /* 0x000fe40007f3e0ff */
[----:B------:R-:W-:Y:S01]  /*7c00*/  LOP3.LUT R70, R70, R71, RZ, 0x3c, !PT ;  /* 0x0000004746467212 */ /* 0x000fe200078e3cff */
[----:B------:R-:W-:Y:S01]  /*7c10*/  IMAD.X R71, RZ, RZ, R39, P6 ;  /* 0x000000ffff477224 */ /* 0x000fe200030e0627 */
[----:B------:R-:W-:Y:S02]  /*7c20*/  SHF.R.U64 R74, R74, 0x3, RZ ;  /* 0x000000034a4a7819 */ /* 0x000fe400000012ff */
[----:B------:R-:W-:Y:S02]  /*7c30*/  SHF.R.U64 R86, R86, 0x3, RZ ;  /* 0x0000000356567819 */ /* 0x000fe400000012ff */
[----:B------:R-:W-:Y:S02]  /*7c40*/  IADD3 R95, P6, R38, 0x4020, RZ ;  /* 0x00004020265f7810 */ /* 0x000fe40007fde0ff */
[----:B------:R-:W-:-:S02]  /*7c50*/  LOP3.LUT R42, R43, 0x380, RZ, 0xc0, !PT ;  /* 0x000003802b2a7812 */ /* 0x000fc400078ec0ff */
[----:B------:R-:W-:Y:S01]  /*7c60*/  LOP3.LUT R82, R82, R83, RZ, 0x3c, !PT ;  /* 0x0000005352527212 */ /* 0x000fe200078e3cff */
[--C-:B------:R-:W-:Y:S01]  /*7c70*/  IMAD.X R83, RZ, RZ, R39.reuse, P3 ;  /* 0x000000ffff537224 */ /* 0x100fe200018e0627 */
[----:B------:R-:W-:Y:S02]  /*7c80*/  LOP3.LUT R66, R67, 0x380, RZ, 0xc0, !PT ;  /* 0x0000038043427812 */ /* 0x000fe400078ec0ff */
[----:B------:R-:W-:Y:S02]  /*7c90*/  IADD3 R47, P3, R38, 0x4000, RZ ;  /* 0x00004000262f7810 */ /* 0x000fe40007f7e0ff */
[----:B------:R-:W-:Y:S01]  /*7ca0*/  LOP3.LUT R74, R74, R75, RZ, 0x3c, !PT ;  /* 0x0000004b4a4a7212 */ /* 0x000fe200078e3cff */
[--C-:B------:R-:W-:Y:S01]  /*7cb0*/  IMAD.X R75, RZ, RZ, R39.reuse, P5 ;  /* 0x000000ffff4b7224 */ /* 0x100fe200028e0627 */
[----:B------:R-:W-:Y:S01]  /*7cc0*/  LOP3.LUT R86, R86, R87, RZ, 0x3c, !PT ;  /* 0x0000005756567212 */ /* 0x000fe200078e3cff */
[----:B------:R-:W-:Y:S01]  /*7cd0*/  IMAD.X R87, RZ, RZ, R39, P2 ;  /* 0x000000ffff577224 */ /* 0x000fe200010e0627 */
[----:B------:R-:W-:-:S02]  /*7ce0*/  LOP3.LUT R94, R95, 0x380, RZ, 0xc0, !PT ;  /* 0x000003805f5e7812 */ /* 0x000fc400078ec0ff */
[----:B------:R-:W-:Y:S02]  /*7cf0*/  SHF.R.U64 R42, R42, 0x3, RZ ;  /* 0x000000032a2a7819 */ /* 0x000fe400000012ff */
[----:B------:R-:W-:Y:S02]  /*7d00*/  SHF.R.U64 R66, R66, 0x3, RZ ;  /* 0x0000000342427819 */ /* 0x000fe400000012ff */
[C---:B------:R-:W-:Y:S02]  /*7d10*/  IADD3 R99, P5, R38.reuse, 0x20, RZ ;  /* 0x0000002026637810 */ /* 0x040fe40007fbe0ff */
[----:B------:R-:W-:Y:S02]  /*7d20*/  IADD3 R51, P2, R38, 0x60, RZ ;  /* 0x0000006026337810 */ /* 0x000fe40007f5e0ff */
[----:B------:R-:W-:Y:S02]  /*7d30*/  LOP3.LUT R46, R47, 0x380, RZ, 0xc0, !PT ;  /* 0x000003802f2e7812 */ /* 0x000fe400078ec0ff */
[----:B------:R-:W-:-:S02]  /*7d40*/  SHF.R.U64 R94, R94, 0x3, RZ ;  /* 0x000000035e5e7819 */ /* 0x000fc400000012ff */
[----:B------:R-:W-:Y:S02]  /*7d50*/  LOP3.LUT R42, R42, R43, RZ, 0x3c, !PT ;  /* 0x0000002b2a2a7212 */ /* 0x000fe400078e3cff */
[----:B------:R-:W-:Y:S02]  /*7d60*/  LOP3.LUT R43, R38, 0x380, RZ, 0xc0, !PT ;  /* 0x00000380262b7812 */ /* 0x000fe400078ec0ff */
[----:B------:R-:W-:Y:S01]  /*7d70*/  LOP3.LUT R66, R66, R67, RZ, 0x3c, !PT ;  /* 0x0000004342427212 */ /* 0x000fe200078e3cff */
[----:B------:R-:W-:Y:S01]  /*7d80*/  IMAD.X R67, RZ, RZ, R39, P1 ;  /* 0x000000ffff437224 */ /* 0x000fe200008e0627 */
[----:B------:R-:W-:Y:S02]  /*7d90*/  LOP3.LUT R98, R99, 0x380, RZ, 0xc0, !PT ;  /* 0x0000038063627812 */ /* 0x000fe400078ec0ff */
[----:B------:R-:W-:Y:S02]  /*7da0*/  LOP3.LUT R50, R51, 0x380, RZ, 0xc0, !PT ;  /* 0x0000038033327812 */ /* 0x000fe400078ec0ff */
[----:B------:R-:W-:-:S02]  /*7db0*/  SHF.R.U64 R46, R46, 0x3, RZ ;  /* 0x000000032e2e7819 */ /* 0x000fc400000012ff */
[----:B------:R-:W-:Y:S02]  /*7dc0*/  IADD3 R91, P1, R38, 0x4040, RZ ;  /* 0x00004040265b7810 */ /* 0x000fe40007f3e0ff */
[----:B------:R-:W-:Y:S01]  /*7dd0*/  LOP3.LUT R94, R94, R95, RZ, 0x3c, !PT ;  /* 0x0000005f5e5e7212 */ /* 0x000fe200078e3cff */
[----:B------:R-:W-:Y:S01]  /*7de0*/  IMAD.X R95, RZ, RZ, R39, P6 ;  /* 0x000000ffff5f7224 */ /* 0x000fe200030e0627 */
[----:B------:R-:W-:Y:S02]  /*7df0*/  SEL R123, R126, R127, P0 ;  /* 0x0000007f7e7b7207 */ /* 0x000fe40000000000 */
[----:B------:R-:W-:Y:S02]  /*7e00*/  SHF.R.U64 R43, R43, 0x3, RZ ;  /* 0x000000032b2b7819 */ /* 0x000fe400000012ff */
[----:B------:R-:W-:Y:S02]  /*7e10*/  SEL R126, R127, R126, P0 ;  /* 0x0000007e7f7e7207 */ /* 0x000fe40000000000 */
[----:B------:R-:W-:-:S02]  /*7e20*/  SHF.R.U64 R98, R98, 0x3, RZ ;  /* 0x0000000362627819 */ /* 0x000fc400000012ff */
[----:B------:R-:W-:Y:S02]  /*7e30*/  SHF.R.U64 R50, R50, 0x3, RZ ;  /* 0x0000000332327819 */ /* 0x000fe400000012ff */
[----:B------:R-:W-:Y:S02]  /*7e40*/  SEL R127, R130, R131, P0 ;  /* 0x00000083827f7207 */ /* 0x000fe40000000000 */
[----:B------:R-:W-:Y:S01]  /*7e50*/  LOP3.LUT R46, R46, R47, RZ, 0x3c, !PT ;  /* 0x0000002f2e2e7212 */ /* 0x000fe200078e3cff */
[----:B------:R-:W-:Y:S01]  /*7e60*/  IMAD.X R47, RZ, RZ, R39, P3 ;  /* 0x000000ffff2f7224 */ /* 0x000fe200018e0627 */
[----:B------:R-:W-:Y:S02]  /*7e70*/  SEL R130, R131, R130, P0 ;  /* 0x0000008283827207 */ /* 0x000fe40000000000 */
[----:B------:R-:W-:Y:S02]  /*7e80*/  LOP3.LUT R90, R91, 0x380, RZ, 0xc0, !PT ;  /* 0x000003805b5a7812 */ /* 0x000fe400078ec0ff */
[----:B------:R-:W-:-:S02]  /*7e90*/  SEL R131, R134, R135, P0 ;  /* 0x0000008786837207 */ /* 0x000fc40000000000 */
[----:B------:R-:W-:Y:S01]  /*7ea0*/  LOP3.LUT R38, R43, R38, RZ, 0x3c, !PT ;  /* 0x000000262b267212 */ /* 0x000fe200078e3cff */
[--C-:B------:R-:W-:Y:S01]  /*7eb0*/  IMAD.X R43, RZ, RZ, R39.reuse, P4 ;  /* 0x000000ffff2b7224 */ /* 0x100fe200020e0627 */
[----:B------:R-:W-:Y:S02]  /*7ec0*/  SEL R134, R135, R134, P0 ;  /* 0x0000008687867207 */ /* 0x000fe40000000000 */
[----:B------:R-:W-:Y:S01]  /*7ed0*/  LOP3.LUT R98, R98, R99, RZ, 0x3c, !PT ;  /* 0x0000006362627212 */ /* 0x000fe200078e3cff */
[--C-:B------:R-:W-:Y:S01]  /*7ee0*/  IMAD.X R99, RZ, RZ, R39.reuse, P5 ;  /* 0x000000ffff637224 */ /* 0x100fe200028e0627 */
[----:B------:R-:W-:Y:S01]  /*7ef0*/  LOP3.LUT R50, R50, R51, RZ, 0x3c, !PT ;  /* 0x0000003332327212 */ /* 0x000fe200078e3cff */
[----:B------:R-:W-:Y:S01]  /*7f00*/  IMAD.X R51, RZ, RZ, R39, P2 ;  /* 0x000000ffff337224 */ /* 0x000fe200010e0627 */
[----:B------:R-:W-:Y:S02]  /*7f10*/  MOV R176, R94 ;  /* 0x0000005e00b07202 */ /* 0x000fe40000000f00 */
[----:B------:R-:W-:-:S02]  /*7f20*/  SEL R135, R138, R139, P0 ;  /* 0x0000008b8a877207 */ /* 0x000fc40000000000 */
[----:B----4-:R-:W-:Y:S02]  /*7f30*/  LOP3.LUT R95, R4, 0x2, RZ, 0x3c, !PT ;  /* 0x00000002045f7812 */ /* 0x010fe400078e3cff */
[----:B------:R-:W-:Y:S02]  /*7f40*/  SHF.R.U64 R90, R90, 0x3, RZ ;  /* 0x000000035a5a7819 */ /* 0x000fe400000012ff */
[----:B------:R-:W-:Y:S02]  /*7f50*/  SEL R169, R142, R143, P0 ;  /* 0x0000008f8ea97207 */ /* 0x000fe40000000000 */
[----:B------:R-:W-:Y:S02]  /*7f60*/  MOV R174, R46 ;  /* 0x0000002e00ae7202 */ /* 0x000fe40000000f00 */
[----:B------:R-:W-:Y:S01]  /*7f70*/  SEL R138, R139, R138, P0 ;  /* 0x0000008a8b8a7207 */ /* 0x000fe20000000000 */
[----:B------:R-:W-:Y:S01]  /*7f80*/  SHFL.IDX PT, R47, R10, R4, 0x1c1f ;  /* 0x001c1f040a2f7589 */ /* 0x000fe200000e0000 */
[----:B------:R-:W-:-:S02]  /*7f90*/  SEL R142, R143, R142, P0 ;  /* 0x0000008e8f8e7207 */ /* 0x000fc40000000000 */
[----:B------:R-:W-:Y:S01]  /*7fa0*/  MOV R186, R54 ;  /* 0x0000003600ba7202 */ /* 0x000fe20000000f00 */
[----:B------:R-:W-:Y:S01]  /*7fb0*/  SHFL.IDX PT, R10, R41, R4, 0x1c1f ;  /* 0x001c1f04290a7589 */ /* 0x000fe200000e0000 */
[----:B------:R-:W-:Y:S02]  /*7fc0*/  MOV R184, R62 ;  /* 0x0000003e00b87202 */ /* 0x000fe40000000f00 */
[----:B------:R-:W-:Y:S01]  /*7fd0*/  MOV R180, R78 ;  /* 0x0000004e00b47202 */ /* 0x000fe20000000f00 */
[----:B------:R-:W-:Y:S01]  /*7fe0*/  SHFL.IDX PT, R55, R6, R4, 0x1c1f ;  /* 0x001c1f0406377589 */ /* 0x000fe200000e0000 */
[----:B------:R-:W-:Y:S02]  /*7ff0*/  SEL R143, R150, R151, P0 ;  /* 0x00000097968f7207 */ /* 0x000fe40000000000 */
[----:B------:R-:W-:Y:S01]  /*8000*/  SEL R139, R151, R150, P0 ;  /* 0x00000096978b7207 */ /* 0x000fe20000000000 */
[----:B------:R-:W-:Y:S01]  /*8010*/  SHFL.IDX PT, R62, R154, R4, 0x1c1f ;  /* 0x001c1f049a3e7589 */ /* 0x000fe200000e0000 */
[----:B------:R-:W-:-:S02]  /*8020*/  MOV R181, R74 ;  /* 0x0000004a00b57202 */ /* 0x000fc40000000f00 */
[----:B------:R-:W-:Y:S01]  /*8030*/  MOV R179, R82 ;  /* 0x0000005200b37202 */ /* 0x000fe20000000f00 */
[----:B------:R-:W-:Y:S01]  /*8040*/  SHFL.IDX PT, R6, R61, R4, 0x1c1f ;  /* 0x001c1f043d067589 */ /* 0x000fe200000e0000 */
[----:B------:R-:W-:Y:S02]  /*8050*/  MOV R78, R42 ;  /* 0x0000002a004e7202 */ /* 0x000fe40000000f00 */
[----:B------:R-:W-:Y:S01]  /*8060*/  LOP3.LUT R90, R90, R91, RZ, 0x3c, !PT ;  /* 0x0000005b5a5a7212 */ /* 0x000fe200078e3cff */
[----:B------:R-:W-:Y:S01]  /*8070*/  SHFL.IDX PT, R43, R12, R4, 0x1c1f ;  /* 0x001c1f040c2b7589 */ /* 0x000fe200000e0000 */
[----:B------:R-:W-:Y:S01]  /*8080*/  MOV R75, R98 ;  /* 0x00000062004b7202 */ /* 0x000fe20000000f00 */
[----:B------:R-:W-:Y:S01]  /*8090*/  IMAD.X R91, RZ, RZ, R39, P1 ;  /* 0x000000ffff5b7224 */ /* 0x000fe200008e0627 */
[----:B------:R-:W-:Y:S01]  /*80a0*/  MOV R173, R50 ;  /* 0x0000003200ad7202 */ /* 0x000fe20000000f00 */
[----:B------:R-:W-:Y:S01]  /*80b0*/  SHFL.IDX PT, R150, R76, R4, 0x1c1f ;  /* 0x001c1f044c967589 */ /* 0x000fe200000e0000 */
[----:B------:R-:W-:-:S03]  /*80c0*/  MOV R68, R38 ;  /* 0x0000002600447202 */ /* 0x000fc60000000f00 */
[----:B------:R-:W-:Y:S01]  /*80d0*/  SHFL.IDX PT, R41, R146, R4, 0x1c1f ;  /* 0x001c1f0492297589 */ /* 0x000fe200000e0000 */
[----:B------:R-:W-:-:S03]  /*80e0*/  MOV R183, R66 ;  /* 0x0000004200b77202 */ /* 0x000fc60000000f00 */
[----:B------:R-:W-:Y:S04]  /*80f0*/  SHFL.IDX PT, R154, R135, R4, 0x1c1f ;  /* 0x001c1f04879a7589 */ /* 0x000fe800000e0000 */
[----:B------:R-:W-:Y:S01]  /*8100*/  SHFL.IDX PT, R82, R73, R95, 0x1c1f ;  /* 0x001c1f5f49527589 */ /* 0x000fe200000e0000 */
[----:B------:R-:W-:-:S03]  /*8110*/  MOV R185, R58 ;  /* 0x0000003a00b97202 */ /* 0x000fc60000000f00 */
        /* <DEDUP_REMOVED lines=20> */
[----:B------:R-:W0:Y:S01]  /*8260*/  SHFL.IDX PT, R127, R34, R95, 0x1c1f ;  /* 0x001c1f5f227f7589 */ /* 0x000e2200000e0000 */
        /* <DEDUP_REMOVED lines=8> */
[----:B------:R-:W1:Y:S04]  /*82f0*/  SHFL.IDX PT, R100, R31, R95, 0x1c1f ;  /* 0x001c1f5f1f647589 */ /* 0x000e6800000e0000 */
[----:B------:R-:W2:Y:S04]  /*8300*/  SHFL.IDX PT, R105, R105, R95, 0x1c1f ;  /* 0x001c1f5f69697589 */ /* 0x000ea800000e0000 */
[----:B------:R-:W4:Y:S01]  /*8310*/  SHFL.IDX PT, R103, R121, R95, 0x1c1f ;  /* 0x001c1f5f79677589 */ /* 0x000f2200000e0000 */
[----:B------:R-:W-:-:S03]  /*8320*/  MOV R182, R70 ;  /* 0x0000004600b67202 */ /* 0x000fc60000000f00 */
[----:B------:R-:W5:Y:S01]  /*8330*/  SHFL.IDX PT, R51, R8, R4, 0x1c1f ;  /* 0x001c1f0408337589 */ /* 0x000f6200000e0000 */
[----:B------:R-:W-:-:S03]  /*8340*/  MOV R178, R86 ;  /* 0x0000005600b27202 */ /* 0x000fc60000000f00 */
[----:B------:R-:W-:Y:S04]  /*8350*/  SHFL.IDX PT, R109, R109, R4, 0x1c1f ;  /* 0x001c1f046d6d7589 */ /* 0x000fe800000e0000 */
[----:B------:R-:W-:Y:S04]  /*8360*/  SHFL.IDX PT, R13, R115, R4, 0x1c1f ;  /* 0x001c1f04730d7589 */ /* 0x000fe800000e0000 */
[----:B------:R-:W-:Y:S04]  /*8370*/  SHFL.IDX PT, R66, R123, R4, 0x1c1f ;  /* 0x001c1f047b427589 */ /* 0x000fe800000e0000 */
[----:B------:R-:W-:Y:S04]  /*8380*/  SHFL.IDX PT, R107, R56, R95, 0x1c1f ;  /* 0x001c1f5f386b7589 */ /* 0x000fe800000e0000 */
[----:B------:R-:W-:Y:S04]  /*8390*/  SHFL.IDX PT, R99, R64, R95, 0x1c1f ;  /* 0x001c1f5f40637589 */ /* 0x000fe800000e0000 */
[----:B------:R-:W3:Y:S04]  /*83a0*/  SHFL.IDX PT, R119, R35, R95, 0x1c1f ;  /* 0x001c1f5f23777589 */ /* 0x000ee800000e0000 */
[----:B------:R-:W3:Y:S04]  /*83b0*/  SHFL.IDX PT, R92, R129, R95, 0x1c1f ;  /* 0x001c1f5f815c7589 */ /* 0x000ee800000e0000 */
        /* <DEDUP_REMOVED lines=11> */
[----:B------:R-:W3:Y:S04]  /*8470*/  SHFL.IDX PT, R139, R139, R95, 0x1c1f ;  /* 0x001c1f5f8b8b7589 */ /* 0x000ee800000e0000 */
[----:B------:R-:W-:Y:S04]  /*8480*/  SHFL.IDX PT, R38, R20, R4, 0x1c1f ;  /* 0x001c1f0414267589 */ /* 0x000fe800000e0000 */
[----:B------:R-:W-:Y:S04]  /*8490*/  SHFL.IDX PT, R25, R25, R4, 0x1c1f ;  /* 0x001c1f0419197589 */ /* 0x000fe800000e0000 */
[----:B------:R-:W-:Y:S04]  /*84a0*/  SHFL.IDX PT, R33, R33, R4, 0x1c1f ;  /* 0x001c1f0421217589 */ /* 0x000fe800000e0000 */
[----:B------:R-:W-:Y:S04]  /*84b0*/  SHFL.IDX PT, R153, R153, R4, 0x1c1f ;  /* 0x001c1f0499997589 */ /* 0x000fe800000e0000 */
[----:B------:R-:W-:Y:S04]  /*84c0*/  SHFL.IDX PT, R168, R168, R4, 0x1c1f ;  /* 0x001c1f04a8a87589 */ /* 0x000fe800000e0000 */
[----:B------:R-:W3:Y:S04]  /*84d0*/  SHFL.IDX PT, R170, R170, R95, 0x1c1f ;  /* 0x001c1f5faaaa7589 */ /* 0x000ee800000e0000 */
[----:B------:R-:W3:Y:S04]  /*84e0*/  SHFL.IDX PT, R63, R52, R95, 0x1c1f ;  /* 0x001c1f5f343f7589 */ /* 0x000ee800000e0000 */
[----:B------:R-:W3:Y:S04]  /*84f0*/  SHFL.IDX PT, R56, R69, R95, 0x1c1f ;  /* 0x001c1f5f45387589 */ /* 0x000ee800000e0000 */
[----:B------:R-:W-:Y:S04]  /*8500*/  SHFL.IDX PT, R40, R96, R95, 0x1c1f ;  /* 0x001c1f5f60287589 */ /* 0x000fe800000e0000 */
[----:B------:R-:W3:Y:S04]  /*8510*/  SHFL.IDX PT, R80, R145, R95, 0x1c1f ;  /* 0x001c1f5f91507589 */ /* 0x000ee800000e0000 */
[----:B------:R-:W3:Y:S04]  /*8520*/  SHFL.IDX PT, R31, R102, R95, 0x1c1f ;  /* 0x001c1f5f661f7589 */ /* 0x000ee800000e0000 */
[----:B------:R-:W3:Y:S04]  /*8530*/  SHFL.IDX PT, R30, R106, R95, 0x1c1f ;  /* 0x001c1f5f6a1e7589 */ /* 0x000ee800000e0000 */
[----:B------:R-:W-:Y:S04]  /*8540*/  SHFL.IDX PT, R28, R28, R4, 0x1c1f ;  /* 0x001c1f041c1c7589 */ /* 0x000fe800000e0000 */
[----:B------:R-:W-:Y:S04]  /*8550*/  SHFL.IDX PT, R37, R37, R4, 0x1c1f ;  /* 0x001c1f0425257589 */ /* 0x000fe800000e0000 */
[----:B------:R-:W-:Y:S04]  /*8560*/  SHFL.IDX PT, R8, R49, R4, 0x1c1f ;  /* 0x001c1f0431087589 */ /* 0x000fe800000e0000 */
[----:B------:R-:W-:Y:S04]  /*8570*/  SHFL.IDX PT, R5, R72, R4, 0x1c1f ;  /* 0x001c1f0448057589 */ /* 0x000fe800000e0000 */
[----:B------:R-:W-:Y:S04]  /*8580*/  SHFL.IDX PT, R159, R159, R4, 0x1c1f ;  /* 0x001c1f049f9f7589 */ /* 0x000fe800000e0000 */
[----:B------:R-:W3:Y:S04]  /*8590*/  SHFL.IDX PT, R171, R171, R95, 0x1c1f ;  /* 0x001c1f5fabab7589 */ /* 0x000ee800000e0000 */
[----:B------:R-:W-:Y:S04]  /*85a0*/  SHFL.IDX PT, R48, R85, R95, 0x1c1f ;  /* 0x001c1f5f55307589 */ /* 0x000fe800000e0000 */
[----:B------:R-:W3:Y:S04]  /*85b0*/  SHFL.IDX PT, R35, R147, R95, 0x1c1f ;  /* 0x001c1f5f93237589 */ /* 0x000ee800000e0000 */
        /* <DEDUP_REMOVED lines=22> */
[----:B------:R-:W3:Y:S04]  /*8720*/  SHFL.IDX PT, R67, R120, R95, 0x1c1f ;  /* 0x001c1f5f78437589 */ /* 0x000ee800000e0000 */
[----:B------:R0:W-:Y:S04]  /*8730*/  SHFL.IDX PT, R4, R128, R95, 0x1c1f ;  /* 0x001c1f5f80047589 */ /* 0x0001e800000e0000 */
[----:B------:R-:W3:Y:S04]  /*8740*/  SHFL.IDX PT, R89, R122, R95, 0x1c1f ;  /* 0x001c1f5f7a597589 */ /* 0x000ee800000e0000 */
[----:B------:R-:W3:Y:S04]  /*8750*/  SHFL.IDX PT, R79, R126, R95, 0x1c1f ;  /* 0x001c1f5f7e4f7589 */ /* 0x000ee800000e0000 */
[----:B------:R-:W3:Y:S04]  /*8760*/  SHFL.IDX PT, R52, R77, R95, 0x1c1f ;  /* 0x001c1f5f4d347589 */ /* 0x000ee800000e0000 */
[----:B------:R-:W3:Y:S04]  /*8770*/  SHFL.IDX PT, R88, R88, R95, 0x1c1f ;  /* 0x001c1f5f58587589 */ /* 0x000ee800000e0000 */
[----:B------:R-:W3:Y:S04]  /*8780*/  SHFL.IDX PT, R27, R116, R95, 0x1c1f ;  /* 0x001c1f5f741b7589 */ /* 0x000ee800000e0000 */
[----:B------:R-:W3:Y:S04]  /*8790*/  SHFL.IDX PT, R69, R132, R95, 0x1c1f ;  /* 0x001c1f5f84457589 */ /* 0x000ee800000e0000 */
[----:B------:R-:W3:Y:S04]  /*87a0*/  SHFL.IDX PT, R96, R113, R95, 0x1c1f ;  /* 0x001c1f5f71607589 */ /* 0x000ee800000e0000 */
[----:B------:R1:W3:Y:S04]  /*87b0*/  SHFL.IDX PT, R94, R137, R95, 0x1c1f ;  /* 0x001c1f5f895e7589 */ /* 0x0002e800000e0000 */
[----:B------:R-:W3:Y:S04]  /*87c0*/  SHFL.IDX PT, R147, R130, R95, 0x1c1f ;  /* 0x001c1f5f82937589 */ /* 0x000ee800000e0000 */
[----:B------:R2:W3:Y:S01]  /*87d0*/  SHFL.IDX PT, R74, R134, R95, 0x1c1f ;  /* 0x001c1f5f864a7589 */ /* 0x0004e200000e0000 */
[----:B0-----:R-:W-:-:S03]  /*87e0*/  SEL R128, R93, R127, P0 ;  /* 0x0000007f5d807207 */ /* 0x001fc60000000000 */
[----:B------:R0:W-:Y:S01]  /*87f0*/  SHFL.IDX PT, R151, R136, R95, 0x1c1f ;  /* 0x001c1f5f88977589 */ /* 0x0001e200000e0000 */
[----:B-1----:R-:W-:Y:S02]  /*8800*/  SEL R137, R57, R104, P0 ;  /* 0x0000006839897207 */ /* 0x002fe40000000000 */
[----:B------:R-:W-:Y:S01]  /*8810*/  SEL R126, R127, R93, P0 ;  /* 0x0000005d7f7e7207 */ /* 0x000fe20000000000 */
[----:B------:R-:W1:Y:S01]  /*8820*/  SHFL.IDX PT, R152, R152, R95, 0x1c1f ;  /* 0x001c1f5f98987589 */ /* 0x000e6200000e0000 */
[----:B--2---:R-:W-:Y:S02]  /*8830*/  SEL R134, R135, R61, P0 ;  /* 0x0000003d87867207 */ /* 0x004fe40000000000 */
[----:B------:R-:W-:Y:S02]  /*8840*/  SEL R129, R97, R100, P0 ;  /* 0x0000006461817207 */ /* 0x000fe40000000000 */
[----:B0-----:R-:W-:Y:S02]  /*8850*/  SEL R136, R61, R135, P0 ;  /* 0x000000873d887207 */ /* 0x001fe40000000000 */
[----:B------:R-:W-:Y:S01]  /*8860*/  SEL R135, R104, R57, P0 ;  /* 0x0000003968877207 */ /* 0x000fe20000000000 */
[----:B------:R0:W2:Y:S01]  /*8870*/  SHFL.IDX PT, R77, R140, R95, 0x1c1f ;  /* 0x001c1f5f8c4d7589 */ /* 0x0000a200000e0000 */
[----:B------:R-:W-:-:S02]  /*8880*/  SEL R127, R100, R97, P0 ;  /* 0x00000061647f7207 */ /* 0x000fc40000000000 */
[----:B------:R-:W-:Y:S01]  /*8890*/  SEL R112, R53, R105, P0 ;  /* 0x0000006935707207 */ /* 0x000fe20000000000 */
[----:B------:R-:W-:Y:S01]  /*88a0*/  SHFL.IDX PT, R91, R114, R95, 0x1c1f ;  /* 0x001c1f5f725b7589 */ /* 0x000fe200000e0000 */
[----:B------:R-:W-:Y:S02]  /*88b0*/  SEL R110, R105, R53, P0 ;  /* 0x00000035696e7207 */ /* 0x000fe40000000000 */
[----:B----4-:R-:W-:Y:S01]  /*88c0*/  SEL R104, R45, R103, P0 ;  /* 0x000000672d687207 */ /* 0x010fe20000000000 */
[----:B------:R4:W-:Y:S01]  /*88d0*/  SHFL.IDX PT, R155, R138, R95, 0x1c1f ;  /* 0x001c1f5f8a9b7589 */ /* 0x0009e200000e0000 */
[----:B------:R-:W-:Y:S02]  /*88e0*/  SEL R102, R103, R45, P0 ;  /* 0x0000002d67667207 */ /* 0x000fe40000000000 */
[----:B-----5:R-:W-:Y:S01]  /*88f0*/  SEL R133, R51, R83, P0 ;  /* 0x0000005333857207 */ /* 0x020fe20000000000 */
[----:B------:R-:W-:Y:S01]  /*8900*/  SHFL.IDX PT, R85, R148, R95, 0x1c1f ;  /* 0x001c1f5f94557589 */ /* 0x000fe200000e0000 */
[----:B------:R-:W-:-:S02]  /*8910*/  SEL R131, R83, R51, P0 ;  /* 0x0000003353837207 */ /* 0x000fc40000000000 */
[----:B---3--:R-:W-:Y:S01]  /*8920*/  SEL R120, R109, R119, P0 ;  /* 0x000000776d787207 */ /* 0x008fe20000000000 */
[----:B------:R-:W-:Y:S01]  /*8930*/  SHFL.IDX PT, R144, R144, R95, 0x1c1f ;  /* 0x001c1f5f90907589 */ /* 0x000fe200000e0000 */
[----:B------:R-:W-:Y:S02]  /*8940*/  SEL R118, R119, R109, P0 ;  /* 0x0000006d77767207 */ /* 0x000fe40000000000 */
[----:B------:R-:W-:Y:S01]  /*8950*/  SEL R108, R42, R107, P0 ;  /* 0x0000006b2a6c7207 */ /* 0x000fe20000000000 */
[----:B------:R-:W3:Y:S01]  /*8960*/  SHFL.IDX PT, R156, R156, R95, 0x1c1f ;  /* 0x001c1f5f9c9c7589 */ /* 0x000ee200000e0000 */
[----:B------:R-:W-:Y:S02]  /*8970*/  SEL R106, R107, R42, P0 ;  /* 0x0000002a6b6a7207 */ /* 0x000fe40000000000 */
[----:B------:R-:W-:Y:S01]  /*8980*/  SEL R105, R41, R92, P0 ;  /* 0x0000005c29697207 */ /* 0x000fe20000000000 */
[----:B------:R-:W-:Y:S01]  /*8990*/  SHFL.IDX PT, R161, R161, R95, 0x1c1f ;  /* 0x001c1f5fa1a17589 */ /* 0x000fe200000e0000 */
[----:B------:R-:W-:-:S02]  /*89a0*/  SEL R103, R92, R41, P0 ;  /* 0x000000295c677207 */ /* 0x000fc40000000000 */
[----:B------:R-:W-:Y:S01]  /*89b0*/  SEL R100, R98, R99, P0 ;  /* 0x0000006362647207 */ /* 0x000fe20000000000 */
[----:B------:R-:W5:Y:S01]  /*89c0*/  SHFL.IDX PT, R158, R158, R95, 0x1c1f ;  /* 0x001c1f5f9e9e7589 */ /* 0x000f6200000e0000 */
[----:B------:R-:W-:Y:S02]  /*89d0*/  SEL R145, R143, R139, P0 ;  /* 0x0000008b8f917207 */ /* 0x000fe40000000000 */
[----:B0-----:R-:W-:Y:S01]  /*89e0*/  SEL R140, R58, R172, P0 ;  /* 0x000000ac3a8c7207 */ /* 0x001fe20000000000 */
[----:B------:R-:W0:Y:S01]  /*89f0*/  SHFL.IDX PT, R164, R164, R95, 0x1c1f ;  /* 0x001c1f5fa4a47589 */ /* 0x000e2200000e0000 */
[----:B----4-:R-:W-:Y:S02]  /*8a00*/  SEL R138, R172, R58, P0 ;  /* 0x0000003aac8a7207 */ /* 0x010fe40000000000 */
[----:B------:R-:W-:Y:S01]  /*8a10*/  SEL R121, R117, R101, P0 ;  /* 0x0000006575797207 */ /* 0x000fe20000000000 */
[----:B------:R-:W4:Y:S01]  /*8a20*/  SHFL.IDX PT, R142, R142, R95, 0x1c1f ;  /* 0x001c1f5f8e8e7589 */ /* 0x000f2200000e0000 */
[----:B------:R-:W-:-:S02]  /*8a30*/  SEL R119, R101, R117, P0 ;  /* 0x0000007565777207 */ /* 0x000fc40000000000 */
[----:B------:R-:W-:Y:S01]  /*8a40*/  SEL R116, R46, R115, P0 ;  /* 0x000000732e747207 */ /* 0x000fe20000000000 */
[----:B------:R1:W4:Y:S01]  /*8a50*/  SHFL.IDX PT, R86, R175, R95, 0x1c1f ;  /* 0x001c1f5faf567589 */ /* 0x00032200000e0000 */
        /* <DEDUP_REMOVED lines=15> */
[----:B-1----:R-:W-:Y:S02]  /*8b50*/  SEL R95, R80, R153, P0 ;  /* 0x00000099505f7207 */ /* 0x002fe40000000000 */
        /* <DEDUP_REMOVED lines=43> */
[----:B------:R-:W-:Y:S02]  /*8e10*/  F2FP.BF16.F32.PACK_AB R64, R141, R140 ;  /* 0x0000008c8d40723e */ /* 0x000fe400000010ff */
[----:B------:R-:W-:Y:S02]  /*8e20*/  F2FP.BF16.F32.PACK_AB R65, R137, R136 ;  /* 0x000000888941723e */ /* 0x000fe400000010ff */
[----:B------:R-:W-:Y:S02]  /*8e30*/  F2FP.BF16.F32.PACK_AB R66, R139, R138 ;  /* 0x0000008a8b42723e */ /* 0x000fe400000010ff */
[----:B------:R-:W-:Y:S02]  /*8e40*/  F2FP.BF16.F32.PACK_AB R67, R135, R134 ;  /* 0x000000868743723e */ /* 0x000fe400000010ff */
[----:B------:R-:W-:Y:S02]  /*8e50*/  SEL R52, R29, R88, P0 ;  /* 0x000000581d347207 */ /* 0x000fe40000000000 */
[----:B------:R-:W-:-:S02]  /*8e60*/  SEL R50, R88, R29, P0 ;  /* 0x0000001d58327207 */ /* 0x000fc40000000000 */
[----:B------:R-:W-:Y:S02]  /*8e70*/  SEL R29, R7, R27, P0 ;  /* 0x0000001b071d7207 */ /* 0x000fe40000000000 */
[----:B------:R-:W-:Y:S01]  /*8e80*/  SEL R27, R27, R7, P0 ;  /* 0x000000071b1b7207 */ /* 0x000fe20000000000 */
[----:B------:R1:W-:Y:S01]  /*8e90*/  STSM.16.M88.4 [R68], R64 ;  /* 0x0000004044007844 */ /* 0x0003e20000000200 */
[----:B------:R-:W-:Y:S02]  /*8ea0*/  SEL R7, R5, R69, P0 ;  /* 0x0000004505077207 */ /* 0x000fe40000000000 */
[----:B------:R-:W-:Y:S02]  /*8eb0*/  SEL R5, R69, R5, P0 ;  /* 0x0000000545057207 */ /* 0x000fe40000000000 */
[----:B------:R-:W-:Y:S02]  /*8ec0*/  F2FP.BF16.F32.PACK_AB R69, R129, R128 ;  /* 0x000000808145723e */ /* 0x000fe400000010ff */
[----:B------:R-:W-:-:S02]  /*8ed0*/  F2FP.BF16.F32.PACK_AB R70, R131, R130 ;  /* 0x000000828346723e */ /* 0x000fc400000010ff */
[----:B------:R-:W-:Y:S02]  /*8ee0*/  F2FP.BF16.F32.PACK_AB R71, R127, R126 ;  /* 0x0000007e7f47723e */ /* 0x000fe400000010ff */
[----:B------:R-:W-:Y:S02]  /*8ef0*/  SEL R125, R47, R81, P0 ;  /* 0x000000512f7d7207 */ /* 0x000fe40000000000 */
[----:B------:R-:W-:Y:S02]  /*8f00*/  SEL R123, R81, R47, P0 ;  /* 0x0000002f517b7207 */ /* 0x000fe40000000000 */
[----:B-1----:R-:W-:Y:S02]  /*8f10*/  F2FP.BF16.F32.PACK_AB R68, R133, R132 ;  /* 0x000000848544723e */ /* 0x002fe400000010ff */
[----:B------:R-:W-:Y:S02]  /*8f20*/  SEL R113, R49, R96, P0 ;  /* 0x0000006031717207 */ /* 0x000fe40000000000 */
[----:B------:R-:W-:-:S02]  /*8f30*/  SEL R111, R96, R49, P0 ;  /* 0x00000031606f7207 */ /* 0x000fc40000000000 */
[----:B------:R-:W-:Y:S02]  /*8f40*/  SEL R96, R149, R94, P0 ;  /* 0x0000005e95607207 */ /* 0x000fe40000000000 */
[----:B------:R-:W-:Y:S01]  /*8f50*/  SEL R148, R146, R147, P0 ;  /* 0x0000009392947207 */ /* 0x000fe20000000000 */
[----:B------:R1:W-:Y:S01]  /*8f60*/  STSM.16.M88.4 [R75], R68 ;  /* 0x000000444b007844 */ /* 0x0003e20000000200 */
[----:B------:R-:W-:Y:S02]  /*8f70*/  SEL R94, R94, R149, P0 ;  /* 0x000000955e5e7207 */ /* 0x000fe40000000000 */
[----:B------:R-:W-:Y:S02]  /*8f80*/  SEL R146, R147, R146, P0 ;  /* 0x0000009293927207 */ /* 0x000fe40000000000 */
[----:B------:R-:W-:Y:S02]  /*8f90*/  SEL R149, R72, R74, P0 ;  /* 0x0000004a48957207 */ /* 0x000fe40000000000 */
[----:B------:R-:W-:-:S02]  /*8fa0*/  SEL R147, R74, R72, P0 ;  /* 0x000000484a937207 */ /* 0x000fc40000000000 */
[----:B------:R-:W-:Y:S02]  /*8fb0*/  F2FP.BF16.F32.PACK_AB R72, R125, R124 ;  /* 0x0000007c7d48723e */ /* 0x000fe400000010ff */
[----:B------:R-:W-:Y:S02]  /*8fc0*/  F2FP.BF16.F32.PACK_AB R73, R121, R120 ;  /* 0x000000787949723e */ /* 0x000fe400000010ff */
[----:B------:R-:W-:Y:S02]  /*8fd0*/  F2FP.BF16.F32.PACK_AB R74, R123, R122 ;  /* 0x0000007a7b4a723e */ /* 0x000fe400000010ff */
[----:B-1----:R-:W-:Y:S02]  /*8fe0*/  F2FP.BF16.F32.PACK_AB R75, R119, R118 ;  /* 0x00000076774b723e */ /* 0x002fe400000010ff */
[----:B------:R-:W-:Y:S02]  /*8ff0*/  SEL R81, R157, R152, P0 ;  /* 0x000000989d517207 */ /* 0x000fe40000000000 */
[----:B------:R-:W-:-:S02]  /*9000*/  SEL R63, R152, R157, P0 ;  /* 0x0000009d983f7207 */ /* 0x000fc40000000000 */
[----:B------:R-:W-:Y:S01]  /*9010*/  SEL R152, R150, R151, P0 ;  /* 0x0000009796987207 */ /* 0x000fe20000000000 */
[----:B------:R1:W-:Y:S01]  /*9020*/  STSM.16.M88.4 [R78], R72 ;  /* 0x000000484e007844 */ /* 0x0003e20000000200 */
[----:B------:R-:W-:Y:S02]  /*9030*/  SEL R150, R151, R150, P0 ;  /* 0x0000009697967207 */ /* 0x000fe40000000000 */
[----:B--2---:R-:W-:Y:S02]  /*9040*/  SEL R153, R76, R77, P0 ;  /* 0x0000004d4c997207 */ /* 0x004fe40000000000 */
[----:B------:R-:W-:Y:S02]  /*9050*/  SEL R151, R77, R76, P0 ;  /* 0x0000004c4d977207 */ /* 0x000fe40000000000 */
[----:B------:R-:W-:Y:S02]  /*9060*/  F2FP.BF16.F32.PACK_AB R76, R117, R116 ;  /* 0x00000074754c723e */ /* 0x000fe400000010ff */
[----:B------:R-:W-:-:S02]  /*9070*/  F2FP.BF16.F32.PACK_AB R79, R111, R110 ;  /* 0x0000006e6f4f723e */ /* 0x000fc400000010ff */
[----:B------:R-:W-:Y:S02]  /*9080*/  F2FP.BF16.F32.PACK_AB R77, R113, R112 ;  /* 0x00000070714d723e */ /* 0x000fe400000010ff */
[----:B---3--:R-:W-:Y:S02]  /*9090*/  SEL R57, R163, R156, P0 ;  /* 0x0000009ca3397207 */ /* 0x008fe40000000000 */
[----:B-1----:R-:W-:Y:S02]  /*90a0*/  F2FP.BF16.F32.PACK_AB R78, R115, R114 ;  /* 0x00000072734e723e */ /* 0x002fe400000010ff */
[----:B------:R-:W-:Y:S02]  /*90b0*/  SEL R55, R156, R163, P0 ;  /* 0x000000a39c377207 */ /* 0x000fe40000000000 */
[----:B-----5:R-:W-:Y:S02]  /*90c0*/  SEL R48, R165, R158, P0 ;  /* 0x0000009ea5307207 */ /* 0x020fe40000000000 */
[----:B------:R-:W-:-:S02]  /*90d0*/  SEL R46, R158, R165, P0 ;  /* 0x000000a59e2e7207 */ /* 0x000fc40000000000 */
[----:B------:R-:W-:Y:S02]  /*90e0*/  SEL R49, R166, R161, P0 ;  /* 0x000000a1a6317207 */ /* 0x000fe40000000000 */
[----:B------:R-:W-:Y:S02]  /*90f0*/  SEL R47, R161, R166, P0 ;  /* 0x000000a6a12f7207 */ /* 0x000fe40000000000 */
[----:B------:R-:W-:Y:S02]  /*9100*/  SEL R156, R154, R155, P0 ;  /* 0x0000009b9a9c7207 */ /* 0x000fe40000000000 */
[----:B------:R-:W-:Y:S02]  /*9110*/  F2FP.BF16.F32.PACK_AB R64, R109, R108 ;  /* 0x0000006c6d40723e */ /* 0x000fe400000010ff */
[----:B------:R-:W-:Y:S02]  /*9120*/  F2FP.BF16.F32.PACK_AB R66, R107, R106 ;  /* 0x0000006a6b42723e */ /* 0x000fe400000010ff */
[----:B------:R-:W-:-:S02]  /*9130*/  F2FP.BF16.F32.PACK_AB R67, R103, R102 ;  /* 0x000000666743723e */ /* 0x000fc400000010ff */
[----:B------:R-:W-:Y:S01]  /*9140*/  F2FP.BF16.F32.PACK_AB R65, R105, R104 ;  /* 0x000000686941723e */ /* 0x000fe200000010ff */
[----:B------:R1:W-:Y:S01]  /*9150*/  STSM.16.M88.4 [R173], R76 ;  /* 0x0000004cad007844 */ /* 0x0003e20000000200 */
[----:B0-----:R-:W-:Y:S02]  /*9160*/  SEL R40, R167, R164, P0 ;  /* 0x000000a4a7287207 */ /* 0x001fe40000000000 */
[----:B------:R-:W-:Y:S02]  /*9170*/  SEL R38, R164, R167, P0 ;  /* 0x000000a7a4267207 */ /* 0x000fe40000000000 */
[----:B------:R-:W-:Y:S02]  /*9180*/  SEL R154, R155, R154, P0 ;  /* 0x0000009a9b9a7207 */ /* 0x000fe40000000000 */
[----:B------:R-:W-:Y:S02]  /*9190*/  F2FP.BF16.F32.PACK_AB R68, R101, R100 ;  /* 0x000000646544723e */ /* 0x000fe400000010ff */
[----:B------:R-:W-:-:S02]  /*91a0*/  F2FP.BF16.F32.PACK_AB R70, R99, R98 ;  /* 0x000000626346723e */ /* 0x000fc400000010ff */
[----:B------:R-:W-:Y:S02]  /*91b0*/  F2FP.BF16.F32.PACK_AB R71, R95, R94 ;  /* 0x0000005e5f47723e */ /* 0x000fe400000010ff */
[----:B------:R-:W-:Y:S02]  /*91c0*/  F2FP.BF16.F32.PACK_AB R69, R97, R96 ;  /* 0x000000606145723e */ /* 0x000fe400000010ff */
[----:B------:R-:W-:Y:S02]  /*91d0*/  SEL R158, R160, R144, P0 ;  /* 0x00000090a09e7207 */ /* 0x000fe40000000000 */
[----:B------:R-:W-:Y:S02]  /*91e0*/  SEL R24, R20, R91, P0 ;  /* 0x0000005b14187207 */ /* 0x000fe40000000000 */
[----:B----4-:R-:W-:Y:S02]  /*91f0*/  SEL R157, R87, R142, P0 ;  /* 0x0000008e579d7207 */ /* 0x010fe40000000000 */
[----:B------:R-:W-:-:S02]  /*9200*/  SEL R155, R142, R87, P0 ;  /* 0x000000578e9b7207 */ /* 0x000fc40000000000 */
[----:B------:R-:W-:Y:S02]  /*9210*/  SEL R160, R144, R160, P0 ;  /* 0x000000a090a07207 */ /* 0x000fe40000000000 */
[----:B------:R-:W-:Y:S02]  /*9220*/  F2FP.BF16.F32.PACK_AB R72, R93, R92 ;  /* 0x0000005c5d48723e */ /* 0x000fe400000010ff */
[----:B------:R-:W-:Y:S02]  /*9230*/  F2FP.BF16.F32.PACK_AB R74, R83, R82 ;  /* 0x00000052534a723e */ /* 0x000fe400000010ff */
[----:B------:R-:W-:Y:S02]  /*9240*/  F2FP.BF16.F32.PACK_AB R75, R63, R62 ;  /* 0x0000003e3f4b723e */ /* 0x000fe400000010ff */
[----:B------:R-:W-:Y:S02]  /*9250*/  F2FP.BF16.F32.PACK_AB R73, R81, R80 ;  /* 0x000000505149723e */ /* 0x000fe400000010ff */
[----:B------:R-:W-:-:S02]  /*9260*/  SEL R20, R91, R20, P0 ;  /* 0x000000145b147207 */ /* 0x000fc40000000000 */
[----:B------:R-:W-:Y:S02]  /*9270*/  SEL R159, R84, R85, P0 ;  /* 0x00000055549f7207 */ /* 0x000fe40000000000 */
[----:B-1----:R-:W-:Y:S02]  /*9280*/  F2FP.BF16.F32.PACK_AB R76, R61, R60 ;  /* 0x0000003c3d4c723e */ /* 0x002fe400000010ff */
[----:B------:R-:W-:Y:S02]  /*9290*/  F2FP.BF16.F32.PACK_AB R78, R59, R58 ;  /* 0x0000003a3b4e723e */ /* 0x000fe400000010ff */
[----:B------:R-:W-:Y:S02]  /*92a0*/  F2FP.BF16.F32.PACK_AB R79, R55, R54 ;  /* 0x00000036374f723e */ /* 0x000fe400000010ff */
[----:B------:R-:W-:Y:S02]  /*92b0*/  F2FP.BF16.F32.PACK_AB R77, R57, R56 ;  /* 0x00000038394d723e */ /* 0x000fe400000010ff */
[----:B------:R-:W-:-:S02]  /*92c0*/  SEL R161, R85, R84, P0 ;  /* 0x0000005455a17207 */ /* 0x000fc40000000000 */
[----:B------:R-:W-:Y:S02]  /*92d0*/  SEL R144, R3, R86, P0 ;  /* 0x0000005603907207 */ /* 0x000fe40000000000 */
[----:B------:R-:W-:Y:S01]  /*92e0*/  SEL R142, R86, R3, P0 ;  /* 0x00000003568e7207 */ /* 0x000fe20000000000 */
[----:B------:R0:W-:Y:S01]  /*92f0*/  STSM.16.M88.4 [R174], R64 ;  /* 0x00000040ae007844 */ /* 0x0001e20000000200 */
[----:B------:R-:W-:Y:S02]  /*9300*/  F2FP.BF16.F32.PACK_AB R84, R53, R52 ;  /* 0x000000343554723e */ /* 0x000fe400000010ff */
[----:B------:R-:W-:Y:S02]  /*9310*/  F2FP.BF16.F32.PACK_AB R86, R51, R50 ;  /* 0x000000323356723e */ /* 0x000fe400000010ff */
[----:B------:R-:W-:Y:S02]  /*9320*/  F2FP.BF16.F32.PACK_AB R87, R47, R46 ;  /* 0x0000002e2f57723e */ /* 0x000fe400000010ff */
[----:B------:R-:W-:Y:S01]  /*9330*/  F2FP.BF16.F32.PACK_AB R85, R49, R48 ;  /* 0x000000303155723e */ /* 0x000fe200000010ff */
[----:B------:R1:W-:Y:S01]  /*9340*/  STSM.16.M88.4 [R176], R68 ;  /* 0x00000044b0007844 */ /* 0x0003e20000000200 */
[----:B------:R-:W-:-:S02]  /*9350*/  F2FP.BF16.F32.PACK_AB R88, R45, R44 ;  /* 0x0000002c2d58723e */ /* 0x000fc400000010ff */
[----:B------:R-:W-:Y:S02]  /*9360*/  F2FP.BF16.F32.PACK_AB R90, R43, R42 ;  /* 0x0000002a2b5a723e */ /* 0x000fe400000010ff */
[----:B------:R-:W-:Y:S02]  /*9370*/  F2FP.BF16.F32.PACK_AB R91, R39, R38 ;  /* 0x00000026275b723e */ /* 0x000fe400000010ff */
[----:B------:R-:W-:Y:S01]  /*9380*/  F2FP.BF16.F32.PACK_AB R89, R41, R40 ;  /* 0x000000282959723e */ /* 0x000fe200000010ff */
[----:B------:R2:W-:Y:S01]  /*9390*/  STSM.16.M88.4 [R177], R72 ;  /* 0x00000048b1007844 */ /* 0x0005e20000000200 */
[----:B0-----:R-:W-:Y:S02]  /*93a0*/  F2FP.BF16.F32.PACK_AB R64, R37, R36 ;  /* 0x000000242540723e */ /* 0x001fe400000010ff */
[----:B------:R-:W-:Y:S02]  /*93b0*/  F2FP.BF16.F32.PACK_AB R66, R35, R34 ;  /* 0x000000222342723e */ /* 0x000fe400000010ff */
[----:B------:R-:W-:-:S02]  /*93c0*/  F2FP.BF16.F32.PACK_AB R67, R31, R30 ;  /* 0x0000001e1f43723e */ /* 0x000fc400000010ff */
[----:B------:R-:W-:Y:S01]  /*93d0*/  F2FP.BF16.F32.PACK_AB R65, R33, R32 ;  /* 0x000000202141723e */ /* 0x000fe200000010ff */
[----:B------:R0:W-:Y:S01]  /*93e0*/  STSM.16.M88.4 [R178], R76 ;  /* 0x0000004cb2007844 */ /* 0x0001e20000000200 */
[----:B-1----:R-:W-:Y:S02]  /*93f0*/  F2FP.BF16.F32.PACK_AB R68, R29, R28 ;  /* 0x0000001c1d44723e */ /* 0x002fe400000010ff */
[----:B------:R-:W-:Y:S02]  /*9400*/  F2FP.BF16.F32.PACK_AB R70, R27, R26 ;  /* 0x0000001a1b46723e */ /* 0x000fe400000010ff */
[----:B------:R-:W-:Y:S02]  /*9410*/  F2FP.BF16.F32.PACK_AB R71, R21, R20 ;  /* 0x000000141547723e */ /* 0x000fe400000010ff */
[----:B------:R-:W-:Y:S01]  /*9420*/  F2FP.BF16.F32.PACK_AB R69, R25, R24 ;  /* 0x000000181945723e */ /* 0x000fe200000010ff */
[----:B------:R-:W-:Y:S01]  /*9430*/  STSM.16.M88.4 [R179], R84 ;  /* 0x00000054b3007844 */ /* 0x000fe20000000200 */
[----:B--2---:R-:W-:-:S02]  /*9440*/  F2FP.BF16.F32.PACK_AB R72, R15, R14 ;  /* 0x0000000e0f48723e */ /* 0x004fc400000010ff */
[----:B------:R-:W-:Y:S01]  /*9450*/  F2FP.BF16.F32.PACK_AB R74, R13, R12 ;  /* 0x0000000c0d4a723e */ /* 0x000fe200000010ff */
[----:B------:R-:W-:Y:S01]  /*9460*/  STSM.16.M88.4 [R180], R88 ;  /* 0x00000058b4007844 */ /* 0x000fe20000000200 */
[----:B------:R-:W-:Y:S02]  /*9470*/  F2FP.BF16.F32.PACK_AB R75, R9, R8 ;  /* 0x00000008094b723e */ /* 0x000fe400000010ff */
[----:B------:R-:W-:Y:S01]  /*9480*/  F2FP.BF16.F32.PACK_AB R73, R11, R10 ;  /* 0x0000000a0b49723e */ /* 0x000fe200000010ff */
[----:B------:R1:W-:Y:S01]  /*9490*/  STSM.16.M88.4 [R181], R64 ;  /* 0x00000040b5007844 */ /* 0x0003e20000000200 */
[----:B0-----:R-:W-:Y:S02]  /*94a0*/  F2FP.BF16.F32.PACK_AB R76, R7, R6 ;  /* 0x00000006074c723e */ /* 0x001fe400000010ff */
[----:B------:R-:W-:Y:S01]  /*94b0*/  F2FP.BF16.F32.PACK_AB R78, R5, R4 ;  /* 0x00000004054e723e */ /* 0x000fe200000010ff */
[----:B------:R0:W-:Y:S01]  /*94c0*/  STSM.16.M88.4 [R182], R68 ;  /* 0x00000044b6007844 */ /* 0x0001e20000000200 */
[----:B------:R-:W-:-:S02]  /*94d0*/  F2FP.BF16.F32.PACK_AB R79, R147, R146 ;  /* 0x00000092934f723e */ /* 0x000fc400000010ff */
[----:B------:R-:W-:Y:S01]  /*94e0*/  F2FP.BF16.F32.PACK_AB R77, R149, R148 ;  /* 0x00000094954d723e */ /* 0x000fe200000010ff */
[----:B------:R2:W-:Y:S04]  /*94f0*/  STSM.16.M88.4 [R183], R72 ;  /* 0x00000048b7007844 */ /* 0x0005e80000000200 */
[----:B------:R-:W-:Y:S01]  /*9500*/  STSM.16.M88.4 [R184], R76 ;  /* 0x0000004cb8007844 */ /* 0x000fe20000000200 */
[----:B-1----:R-:W-:Y:S02]  /*9510*/  F2FP.BF16.F32.PACK_AB R64, R153, R152 ;  /* 0x000000989940723e */ /* 0x002fe400000010ff */
[----:B------:R-:W-:Y:S02]  /*9520*/  F2FP.BF16.F32.PACK_AB R66, R151, R150 ;  /* 0x000000969742723e */ /* 0x000fe400000010ff */
[----:B------:R-:W-:-:S02]  /*9530*/  F2FP.BF16.F32.PACK_AB R67, R155, R154 ;  /* 0x0000009a9b43723e */ /* 0x000fc400000010ff */
[----:B------:R-:W-:Y:S02]  /*9540*/  F2FP.BF16.F32.PACK_AB R65, R157, R156 ;  /* 0x0000009c9d41723e */ /* 0x000fe400000010ff */
[----:B0-----:R-:W-:Y:S02]  /*9550*/  F2FP.BF16.F32.PACK_AB R69, R145, R144 ;  /* 0x000000909145723e */ /* 0x001fe400000010ff */
[----:B------:R-:W-:Y:S02]  /*9560*/  F2FP.BF16.F32.PACK_AB R70, R161, R160 ;  /* 0x000000a0a146723e */ /* 0x000fe400000010ff */
[----:B------:R-:W-:Y:S02]  /*9570*/  F2FP.BF16.F32.PACK_AB R71, R143, R142 ;  /* 0x0000008e8f47723e */ /* 0x000fe400000010ff */
[----:B------:R-:W-:Y:S01]  /*9580*/  F2FP.BF16.F32.PACK_AB R68, R159, R158 ;  /* 0x0000009e9f44723e */ /* 0x000fe200000010ff */
[----:B------:R0:W-:Y:S04]  /*9590*/  STSM.16.M88.4 [R185], R64 ;  /* 0x00000040b9007844 */ /* 0x0001e80000000200 */
[----:B------:R1:W-:Y:S01]  /*95a0*/  STSM.16.M88.4 [R186], R68 ;  /* 0x00000044ba007844 */ /* 0x0003e20000000200 */
[----:B------:R-:W-:Y:S01]  /*95b0*/  USHF.L.U32 UR4, UR36, 0x2, URZ ;  /* 0x0000000224047899 */ /* 0x000fe2000800063f */
[----:B------:R-:W-:Y:S01]  /*95c0*/  BAR.SYNC.DEFER_BLOCKING 0x1, 0x100 ;  /* 0x0044000000007b1d */ /* 0x000fe20000010000 */
[----:B------:R-:W-:-:S02]  /*95d0*/  ISETP.NE.U32.AND P0, PT, RZ, UR14, PT ;  /* 0x0000000eff007c0c */ /* 0x000fc4000bf05070 */
[----:B------:R-:W-:Y:S02]  /*95e0*/  UIADD3 UR9, UP0, UR4, UR14, URZ ;  /* 0x0000000e04097290 */ /* 0x000fe4000ff1e03f */
[----:B------:R-:W-:Y:S02]  /*95f0*/  ISETP.NE.AND.EX P0, PT, RZ, UR15, PT, P0 ;  /* 0x0000000fff007c0c */ /* 0x000fe4000bf05300 */
[----:B------:R-:W-:Y:S02]  /*9600*/  UIADD3.X UR12, UR16, UR15, URZ, UP0, !UPT ;  /* 0x0000000f100c7290 */ /* 0x000fe400087fe43f */
[----:B--2---:R-:W-:-:S04]  /*9610*/  IMAD.U32 R72, RZ, RZ, UR9 ;  /* 0x00000009ff487e24 */ /* 0x004fc8000f8e00ff */
[----:B------:R-:W-:Y:S01]  /*9620*/  IMAD.U32 R73, RZ, RZ, UR12 ;  /* 0x0000000cff497e24 */ /* 0x000fe2000f8e00ff */
[----:B------:R-:W-:Y:S02]  /*9630*/  ULDC.64 UR12, c[0x0][0xc08] ;  /* 0x00030200000c7ab9 */ /* 0x000fe40000000a00 */
[----:B------:R-:W-:Y:S02]  /*9640*/  UISETP.NE.U32.AND UP0, UPT, UR12, URZ, UPT ;  /* 0x0000003f0c00728c */ /* 0x000fe4000bf05070 */
[----:B------:R-:W2:Y:S02]  /*9650*/  @P0 LDG.E R3, desc[UR52][R72.64] ;  /* 0x0000003448030981 */ /* 0x000ea4000c1e1900 */
[----:B------:R-:W-:-:S06]  /*9660*/  UISETP.NE.AND.EX UP0, UPT, UR13, URZ, UPT, UP0 ;  /* 0x0000003f0d00728c */ /* 0x000fcc000bf05300 */
[----:B------:R-:W-:-:S05]  /*9670*/  PLOP3.LUT P4, PT, PT, PT, UP0, 0x80, 0x0 ;  /* 0x000000000000781c */ /* 0x000fca0003f8f008 */
[----:B------:R-:W-:-:S04]  /*9680*/  @UP0 UIADD3 UR12, UP1, UR4, UR12, URZ ;  /* 0x0000000c040c0290 */ /* 0x000fc8000ff3e03f */
[----:B------:R-:W-:Y:S02]  /*9690*/  @UP0 UIADD3.X UR13, UR16, UR13, URZ, UP1, !UPT ;  /* 0x0000000d100d0290 */ /* 0x000fe40008ffe43f */
[----:B0-----:R-:W-:-:S04]  /*96a0*/  IMAD.U32 R64, RZ, RZ, UR12 ;  /* 0x0000000cff407e24 */ /* 0x001fc8000f8e00ff */
[----:B------:R-:W-:-:S05]  /*96b0*/  IMAD.U32 R65, RZ, RZ, UR13 ;  /* 0x0000000dff417e24 */ /* 0x000fca000f8e00ff */
[----:B------:R0:W3:Y:S01]  /*96c0*/  @P4 LDG.E R66, desc[UR52][R64.64] ;  /* 0x0000003440424981 */ /* 0x0000e2000c1e1900 */
[----:B------:R-:W-:Y:S02]  /*96d0*/  UISETP.NE.AND UP2, UPT, UR20, 0x1, UPT ;  /* 0x000000011400788c */ /* 0x000fe4000bf45270 */
[----:B------:R-:W-:Y:S01]  /*96e0*/  UISETP.GT.AND UP1, UPT, UR44, 0x1, UPT ;  /* 0x000000012c00788c */ /* 0x000fe2000bf24270 */
[----:B------:R-:W-:-:S03]  /*96f0*/  UMOV UR21, 0x9b8 ;  /* 0x000009b800157882 */ /* 0x000fc60000000000 */
[----:B------:R-:W-:Y:S01]  /*9700*/  USEL UR21, UR21, 0x978, UP1 ;  /* 0x0000097815157887 */ /* 0x000fe20008800000 */
[----:B------:R-:W-:Y:S01]  /*9710*/  PLOP3.LUT P1, PT, PT, PT, UP2, 0x80, 0x0 ;  /* 0x000000000000781c */ /* 0x000fe20003f2f028 */
[----:B------:R-:W-:Y:S01]  /*9720*/  UISETP.NE.U32.AND UP0, UPT, UR14, URZ, UPT ;  /* 0x0000003f0e00728c */ /* 0x000fe2000bf05070 */
[----:B-1----:R-:W-:Y:S01]  /*9730*/  IMAD.U32 R70, RZ, RZ, UR42 ;  /* 0x0000002aff467e24 */ /* 0x002fe2000f8e00ff */
[----:B------:R-:W-:Y:S01]  /*9740*/  UMOV UR4, URZ ;  /* 0x0000003f00047c82 */ /* 0x000fe20008000000 */
[----:B------:R-:W-:Y:S01]  /*9750*/  @UP2 ULDC UR24, c[0x0][0xbec] ;  /* 0x0002fb0000182ab9 */ /* 0x000fe20000000800 */
[----:B------:R-:W-:Y:S01]  /*9760*/  UISETP.NE.AND.EX UP0, UPT, UR15, URZ, UPT, UP0 ;  /* 0x0000003f0f00728c */ /* 0x000fe2000bf05300 */
[----:B------:R-:W-:Y:S01]  /*9770*/  IMAD R70, R70, 0x80, R188 ;  /* 0x0000008046467824 */ /* 0x000fe200078e02bc */
[----:B------:R-:W-:Y:S02]  /*9780*/  USEL UR9, UR39, URZ, UP1 ;  /* 0x0000003f27097287 */ /* 0x000fe40008800000 */
[----:B------:R-:W-:-:S02]  /*9790*/  USEL UR36, UR36, URZ, !UP0 ;  /* 0x0000003f24247287 */ /* 0x000fc4000c000000 */
[----:B------:R-:W-:Y:S01]  /*97a0*/  ULDC.64 UR14, c[0x0][UR21+0x220] ;  /* 0x00008800150e7abb */ /* 0x000fe20008000a00 */
[----:B------:R-:W-:Y:S01]  /*97b0*/  ULDC.64 UR18, c[0x0][UR21+0x218] ;  /* 0x0000860015127abb */ /* 0x000fe20008000a00 */
[----:B0-----:R-:W-:Y:S01]  /*97c0*/  @P1 IMAD.HI.U32 R64, R70, UR24, RZ ;  /* 0x0000001846401c27 */ /* 0x001fe2000f8e00ff */
[----:B------:R-:W-:Y:S01]  /*97d0*/  ULDC.64 UR16, c[0x0][UR21+0x228] ;  /* 0x00008a0015107abb */ /* 0x000fe20008000a00 */
[----:B------:R-:W-:Y:S02]  /*97e0*/  USEL UR37, UR37, URZ, !UP0 ;  /* 0x0000003f25257287 */ /* 0x000fe4000c000000 */
[----:B------:R-:W-:Y:S02]  /*97f0*/  UIMAD UR15, UR15, UR36, URZ ;  /* 0x000000240f0f72a4 */ /* 0x000fe4000f8e023f */
[----:B------:R-:W-:Y:S01]  /*9800*/  UIMAD.WIDE.U32 UR12, UR18, UR38, URZ ;  /* 0x00000026120c72a5 */ /* 0x000fe2000f8e003f */
[----:B------:R-:W-:Y:S01]  /*9810*/  @UP2 ULDC UR25, c[0x0][0xbf0] ;  /* 0x0002fc0000192ab9 */ /* 0x000fe20000000800 */
[----:B------:R-:W-:-:S02]  /*9820*/  UIMAD UR18, UR19, UR38, URZ ;  /* 0x00000026131272a4 */ /* 0x000fc4000f8e023f */
[----:B------:R-:W-:Y:S02]  /*9830*/  UIMAD.WIDE.U32 UR22, UR16, UR9, URZ ;  /* 0x00000009101672a5 */ /* 0x000fe4000f8e003f */
[----:B------:R-:W-:Y:S02]  /*9840*/  UIMAD UR9, UR17, UR9, URZ ;  /* 0x00000009110972a4 */ /* 0x000fe4000f8e023f */
[----:B------:R-:W-:Y:S02]  /*9850*/  UIMAD.WIDE.U32 UR16, UR14, UR36, URZ ;  /* 0x000000240e1072a5 */ /* 0x000fe4000f8e003f */
[----:B------:R-:W-:Y:S02]  /*9860*/  UIMAD UR15, UR14, UR37, UR15 ;  /* 0x000000250e0f72a4 */ /* 0x000fe4000f8e020f */
[----:B------:R-:W-:Y:S02]  /*9870*/  UIADD3 UR18, UR13, UR18, URZ ;  /* 0x000000120d127290 */ /* 0x000fe4000fffe03f */
[----:B------:R-:W-:-:S02]  /*9880*/  UIADD3 UR13, UR23, UR9, URZ ;  /* 0x00000009170d7290 */ /* 0x000fc4000fffe03f */
[----:B------:R-:W-:-:S04]  /*9890*/  UIADD3 UR9, UR17, UR15, URZ ;  /* 0x0000000f11097290 */ /* 0x000fc8000fffe03f */
[----:B------:R-:W-:Y:S01]  /*98a0*/  IMAD.U32 R74, RZ, RZ, UR13 ;  /* 0x0000000dff4a7e24 */ /* 0x000fe2000f8e00ff */
[----:B--2---:R-:W-:Y:S01]  /*98b0*/  @P0 R2UR UR4, R3 ;  /* 0x00000000030402ca */ /* 0x004fe200000e0000 */
[----:B------:R-:W-:Y:S01]  /*98c0*/  IMAD.MOV.U32 R3, RZ, RZ, R70 ;  /* 0x000000ffff037224 */ /* 0x000fe200078e0046 */
[----:B------:R-:W-:Y:S01]  /*98d0*/  @P1 SHF.R.U32.HI R3, RZ, UR25, R64 ;  /* 0x00000019ff031c19 */ /* 0x000fe20008011640 */
[----:B------:R-:W-:-:S04]  /*98e0*/  IMAD.U32 R64, RZ, RZ, UR22 ;  /* 0x00000016ff407e24 */ /* 0x000fc8000f8e00ff */
[----:B------:R-:W-:-:S06]  /*98f0*/  IMAD.MOV R67, RZ, RZ, -R3 ;  /* 0x000000ffff437224 */ /* 0x000fcc00078e0a03 */
[----:B------:R-:W-:Y:S02]  /*9900*/  UIADD3 UR12, UP0, UP3, UR16, UR12, UR4 ;  /* 0x0000000c100c7290 */ /* 0x000fe4000fb1e004 */
[----:B------:R-:W-:Y:S01]  /*9910*/  USHF.R.S32.HI UR14, URZ, 0x1f, UR4 ;  /* 0x0000001f3f0e7899 */ /* 0x000fe20008011404 */
[----:B------:R-:W-:Y:S01]  /*9920*/  IMAD R67, R67, UR20, R70 ;  /* 0x0000001443437c24 */ /* 0x000fe2000f8e0246 */
[----:B------:R-:W-:Y:S01]  /*9930*/  SHF.R.S32.HI R65, RZ, 0x1f, R3 ;  /* 0x0000001fff417819 */ /* 0x000fe20000011403 */
[----:B------:R-:W-:Y:S01]  /*9940*/  ULDC.64 UR16, c[0x0][0xba8] ;  /* 0x0002ea0000107ab9 */ /* 0x000fe20000000a00 */
[----:B------:R-:W-:Y:S01]  /*9950*/  UIADD3.X UR9, UR9, UR18, UR14, UP0, UP3 ;  /* 0x0000001209097290 */ /* 0x000fe200087e640e */
[----:B------:R-:W-:Y:S01]  /*9960*/  IADD3 R64, P2, P3, R3, UR12, R64 ;  /* 0x0000000c03407c10 */ /* 0x000fe2000fb5e040 */
[----:B------:R-:W-:Y:S01]  /*9970*/  ULDC.64 UR12, c[0x0][UR21+0x210] ;  /* 0x00008400150c7abb */ /* 0x000fe20008000a00 */
[----:B------:R-:W-:Y:S01]  /*9980*/  SHF.R.S32.HI R3, RZ, 0x1f, R67 ;  /* 0x0000001fff037819 */ /* 0x000fe20000011443 */
[----:B------:R-:W-:Y:S01]  /*9990*/  IMAD R68, R67, UR13, RZ ;  /* 0x0000000d43447c24 */ /* 0x000fe2000f8e02ff */
[----:B------:R-:W-:Y:S01]  /*99a0*/  @!UP1 ULDC UR16, c[0x0][0xb50] ;  /* 0x0002d40000109ab9 */ /* 0x000fe20000000800 */
[----:B------:R-:W-:Y:S01]  /*99b0*/  IADD3.X R65, R65, UR9, R74, P2, P3 ;  /* 0x0000000941417c10 */ /* 0x000fe200097e644a */
[----:B------:R-:W-:Y:S01]  /*99c0*/  @!UP1 ULDC UR17, c[0x0][0xb54] ;  /* 0x0002d50000119ab9 */ /* 0x000fe20000000800 */
[----:B------:R-:W-:-:S02]  /*99d0*/  IMAD R3, R3, UR12, R68 ;  /* 0x0000000c03037c24 */ /* 0x000fc4000f8e0244 */
[----:B------:R-:W-:-:S04]  /*99e0*/  IMAD.WIDE.U32 R64, R67, UR12, R64 ;  /* 0x0000000c43407c25 */ /* 0x000fc8000f8e0040 */
[----:B------:R-:W-:Y:S01]  /*99f0*/  IMAD.IADD R3, R65, 0x1, R3 ;  /* 0x0000000141037824 */ /* 0x000fe200078e0203 */
[----:B------:R-:W-:Y:S01]  /*9a00*/  LEA R68, P2, R64, UR16, 0x2 ;  /* 0x0000001040447c11 */ /* 0x000fe2000f8410ff */
[----:B------:R-:W-:Y:S01]  /*9a10*/  ULDC UR9, c[0x0][0xa88] ;  /* 0x0002a20000097ab9 */ /* 0x000fe20000000800 */
[----:B---3--:R-:W-:Y:S02]  /*9a20*/  @P4 R2UR UR9, R66 ;  /* 0x00000000420942ca */ /* 0x008fe400000e0000 */
[----:B------:R-:W-:Y:S01]  /*9a30*/  LEA.HI.X R69, R64, UR17, R3, 0x2, P2 ;  /* 0x0000001140457c11 */ /* 0x000fe200090f1403 */
[----:B------:R-:W-:-:S12]  /*9a40*/  @P4 BRA `(.L_x_240) ;  /* 0x0000000000184947 */ /* 0x000fd80003800000 */
[----:B------:R-:W-:Y:S05]  /*9a50*/  @!P0 BRA `(.L_x_240) ;  /* 0x0000000000148947 */ /* 0x000fea0003800000 */
[----:B------:R-:W2:Y:S04]  /*9a60*/  LDG.E R64, desc[UR52][R72.64] ;  /* 0x0000003448407981 */ /* 0x000ea8000c1e1900 */
[----:B------:R-:W3:Y:S01]  /*9a70*/  LDG.E R3, desc[UR52][R72.64+0x4] ;  /* 0x0000043448037981 */ /* 0x000ee2000c1e1900 */
[----:B--2---:R-:W-:Y:S02]  /*9a80*/  R2UR UR12, R64 ;  /* 0x00000000400c72ca */ /* 0x004fe400000e0000 */
[----:B---3--:R-:W-:-:S13]  /*9a90*/  R2UR UR9, R3 ;  /* 0x00000000030972ca */ /* 0x008fda00000e0000 */
[----:B------:R-:W-:-:S12]  /*9aa0*/  UIADD3 UR9, -UR12, UR9, URZ ;  /* 0x000000090c097290 */ /* 0x000fd8000fffe13f */
.L_x_240:
[----:B------:R-:W2:Y:S04]  /*9ab0*/  LDL R72, [R1+0x2c] ;  /* 0x00002c0001487983 */ /* 0x000ea80000100800 */
[----:B------:R-:W3:Y:S01]  /*9ac0*/  LDL R3, [R1+0x24] ;  /* 0x0000240001037983 */ /* 0x000ee20000100800 */
[----:B------:R-:W-:Y:S01]  /*9ad0*/  IMAD.U32 R71, RZ, RZ, UR42 ;  /* 0x0000002aff477e24 */ /* 0x000fe2000f8e00ff */
[----:B------:R-:W-:Y:S01]  /*9ae0*/  UIMAD UR15, UR9, UR20, URZ ;  /* 0x00000014090f72a4 */ /* 0x000fe2000f8e023f */
[----:B------:R-:W-:Y:S01]  /*9af0*/  PLOP3.LUT P3, PT, PT, PT, UP1, 0x80, 0x0 ;  /* 0x000000000000781c */ /* 0x000fe20003f6f018 */
[----:B------:R-:W-:Y:S04]  /*9b00*/  SHFL.IDX PT, R64, R68, RZ, 0x1c1f ;  /* 0x001c1fff44407589 */ /* 0x000fe800000e0000 */
[----:B------:R-:W0:Y:S04]  /*9b10*/  SHFL.IDX PT, R65, R69, RZ, 0x1c1f ;  /* 0x001c1fff45417589 */ /* 0x000e2800000e0000 */
[----:B------:R-:W-:Y:S04]  /*9b20*/  SHFL.IDX PT, R66, R68, 0x1, 0x1c1f ;  /* 0x003c1f0044427f89 */ /* 0x000fe800000e0000 */
[----:B------:R-:W1:Y:S01]  /*9b30*/  SHFL.IDX PT, R67, R69, 0x1, 0x1c1f ;  /* 0x003c1f0045437f89 */ /* 0x000e6200000e0000 */
[----:B--2---:R-:W-:Y:S01]  /*9b40*/  IMAD R71, R71, 0x80, R72 ;  /* 0x0000008047477824 */ /* 0x004fe200078e0248 */
[----:B---3--:R-:W-:-:S03]  /*9b50*/  LOP3.LUT P0, RZ, R3, 0x3, RZ, 0xc0, !PT ;  /* 0x0000000303ff7812 */ /* 0x008fc6000780c0ff */
[C---:B------:R-:W-:Y:S01]  /*9b60*/  VIADD R3, R71.reuse, 0x8 ;  /* 0x0000000847037836 */ /* 0x040fe20000000000 */
[----:B------:R-:W-:-:S04]  /*9b70*/  ISETP.GE.OR P2, PT, R71, UR15, P0 ;  /* 0x0000000f47007c0c */ /* 0x000fc80008746670 */
[----:B------:R-:W-:-:S09]  /*9b80*/  ISETP.GE.OR P0, PT, R3, UR15, P0 ;  /* 0x0000000f03007c0c */ /* 0x000fd20008706670 */
[----:B0-----:R0:W-:Y:S01]  /*9b90*/  @!P2 ST.E desc[UR52][R64.64], R0 ;  /* 0x000000004000a985 */ /* 0x0011e2000c101934 */
[----:B------:R-:W-:-:S03]  /*9ba0*/  ISETP.GE.AND P2, PT, R71, UR15, PT ;  /* 0x0000000f47007c0c */ /* 0x000fc6000bf46270 */
[----:B-1----:R0:W-:Y:S01]  /*9bb0*/  @!P0 ST.E desc[UR52][R66.64], R162 ;  /* 0x000000a242008985 */ /* 0x0021e2000c101934 */
[----:B------:R-:W-:Y:S01]  /*9bc0*/  ISETP.GE.AND P0, PT, R3, UR15, PT ;  /* 0x0000000f03007c0c */ /* 0x000fe2000bf06270 */
[----:B------:R-:W-:-:S12]  /*9bd0*/  @P3 BRA `(.L_x_241) ;  /* 0x00000010000c3947 */ /* 0x000fd80003800000 */
[----:B0-----:R-:W-:Y:S01]  /*9be0*/  VIADD R0, R187, 0xffffff80 ;  /* 0xffffff80bb007836 */ /* 0x001fe20000000000 */
[----:B------:R-:W-:-:S04]  /*9bf0*/  ULDC.64 UR12, c[0x0][0xaa0] ;  /* 0x0002a800000c7ab9 */ /* 0x000fc80000000a00 */
[----:B------:R-:W-:-:S04]  /*9c00*/  SHF.R.S32.HI R3, RZ, 0x1f, R0 ;  /* 0x0000001fff037819 */ /* 0x000fc80000011400 */
[----:B------:R-:W-:-:S04]  /*9c10*/  LEA.HI R3, R3, R0, RZ, 0x3 ;  /* 0x0000000003037211 */ /* 0x000fc800078f18ff */
[----:B------:R-:W-:Y:S02]  /*9c20*/  LOP3.LUT R5, R3, 0xfffffff8, RZ, 0xc0, !PT ;  /* 0xfffffff803057812 */ /* 0x000fe400078ec0ff */
[----:B------:R-:W-:-:S03]  /*9c30*/  SHF.R.S32.HI R3, RZ, 0x3, R3 ;  /* 0x00000003ff037819 */ /* 0x000fc60000011403 */
[----:B------:R-:W-:Y:S02]  /*9c40*/  IMAD.IADD R20, R0, 0x1, -R5 ;  /* 0x0000000100147824 */ /* 0x000fe400078e0a05 */
[----:B------:R-:W-:Y:S02]  /*9c50*/  IMAD.MOV.U32 R5, RZ, RZ, 0x2 ;  /* 0x00000002ff057424 */ /* 0x000fe400078e00ff */
[----:B------:R-:W-:-:S04]  /*9c60*/  IMAD.SHL.U32 R0, R20, 0x8, RZ ;  /* 0x0000000814007824 */ /* 0x000fc800078e00ff */
[----:B------:R-:W-:-:S04]  /*9c70*/  IMAD R4, R3, 0x40, R0 ;  /* 0x0000004003047824 */ /* 0x000fc800078e0200 */
[----:B------:R-:W-:Y:S01]  /*9c80*/  IMAD.WIDE R4, R4, R5, UR10 ;  /* 0x0000000a04047e25 */ /* 0x000fe2000f8e0205 */
[----:B------:R-:W-:Y:S02]  /*9c90*/  UIMAD UR9, UR14, UR12, URZ ;  /* 0x0000000c0e0972a4 */ /* 0x000fe4000f8e023f */
[C---:B------:R-:W-:Y:S02]  /*9ca0*/  IADD3 R9, P4, R4.reuse, 0x1000, RZ ;  /* 0x0000100004097810 */ /* 0x040fe40007f9e0ff */
[C---:B------:R-:W-:Y:S02]  /*9cb0*/  IADD3 R13, P3, R4.reuse, 0x2000, RZ ;  /* 0x00002000040d7810 */ /* 0x040fe40007f7e0ff */
[----:B------:R-:W-:Y:S02]  /*9cc0*/  IADD3 R25, P2, R4, 0x3000, RZ ;  /* 0x0000300004197810 */ /* 0x000fe40007f5e0ff */
[----:B------:R-:W-:Y:S02]  /*9cd0*/  LOP3.LUT R8, R9, 0x380, RZ, 0xc0, !PT ;  /* 0x0000038009087812 */ /* 0x000fe400078ec0ff */
[----:B------:R-:W-:-:S02]  /*9ce0*/  LOP3.LUT R12, R13, 0x380, RZ, 0xc0, !PT ;  /* 0x000003800d0c7812 */ /* 0x000fc400078ec0ff */
[----:B------:R-:W-:Y:S01]  /*9cf0*/  LOP3.LUT R24, R25, 0x380, RZ, 0xc0, !PT ;  /* 0x0000038019187812 */ /* 0x000fe200078ec0ff */
[----:B------:R-:W-:Y:S01]  /*9d00*/  UIMAD.WIDE.U32 UR10, UR4, UR12, URZ ;  /* 0x0000000c040a72a5 */ /* 0x000fe2000f8e003f */
[----:B------:R-:W-:Y:S01]  /*9d10*/  SHF.R.U64 R8, R8, 0x3, RZ ;  /* 0x0000000308087819 */ /* 0x000fe200000012ff */
[----:B------:R-:W-:Y:S01]  /*9d20*/  UIMAD UR9, UR4, UR13, UR9 ;  /* 0x0000000d040972a4 */ /* 0x000fe2000f8e0209 */
[----:B------:R-:W-:Y:S02]  /*9d30*/  SHF.R.U64 R12, R12, 0x3, RZ ;  /* 0x000000030c0c7819 */ /* 0x000fe400000012ff */
[----:B------:R-:W-:Y:S01]  /*9d40*/  SHF.R.U64 R24, R24, 0x3, RZ ;  /* 0x0000000318187819 */ /* 0x000fe200000012ff */
[----:B------:R-:W-:Y:S01]  /*9d50*/  UIADD3 UR11, UR11, UR9, URZ ;  /* 0x000000090b0b7290 */ /* 0x000fe2000fffe03f */
[----:B------:R-:W-:Y:S01]  /*9d60*/  LOP3.LUT R8, R8, R9, RZ, 0x3c, !PT ;  /* 0x0000000908087212 */ /* 0x000fe200078e3cff */
[--C-:B------:R-:W-:Y:S01]  /*9d70*/  IMAD.X R9, RZ, RZ, R5.reuse, P4 ;  /* 0x000000ffff097224 */ /* 0x100fe200020e0605 */
[----:B------:R-:W-:Y:S01]  /*9d80*/  LOP3.LUT R12, R12, R13, RZ, 0x3c, !PT ;  /* 0x0000000d0c0c7212 */ /* 0x000fe200078e3cff */
[--C-:B------:R-:W-:Y:S01]  /*9d90*/  IMAD.X R13, RZ, RZ, R5.reuse, P3 ;  /* 0x000000ffff0d7224 */ /* 0x100fe200018e0605 */
[----:B------:R-:W-:Y:S01]  /*9da0*/  LOP3.LUT R24, R24, R25, RZ, 0x3c, !PT ;  /* 0x0000001918187212 */ /* 0x000fe200078e3cff */
[----:B------:R-:W-:Y:S01]  /*9db0*/  IMAD.X R25, RZ, RZ, R5, P2 ;  /* 0x000000ffff197224 */ /* 0x000fe200010e0605 */
[C---:B------:R-:W-:Y:S01]  /*9dc0*/  IADD3 R29, P0, R4.reuse, 0x4000, RZ ;  /* 0x00004000041d7810 */ /* 0x040fe20007f1e0ff */
[----:B------:R-:W-:Y:S01]  /*9dd0*/  ULDC.64 UR12, c[0x0][0xae8] ;  /* 0x0002ba00000c7ab9 */ /* 0x000fe20000000a00 */
[C---:B------:R-:W-:Y:S01]  /*9de0*/  IADD3 R33, P6, R4.reuse, 0x5000, RZ ;  /* 0x0000500004217810 */ /* 0x040fe20007fde0ff */
[----:B------:R-:W-:Y:S01]  /*9df0*/  IMAD.U32 R21, RZ, RZ, UR42 ;  /* 0x0000002aff157e24 */ /* 0x000fe2000f8e00ff */
[----:B------:R-:W-:Y:S01]  /*9e00*/  IADD3 R37, P5, R4, 0x6000, RZ ;  /* 0x0000600004257810 */ /* 0x000fe20007fbe0ff */
[----:B------:R-:W-:Y:S01]  /*9e10*/  IMAD R20, R20, 0x20, R3 ;  /* 0x0000002014147824 */ /* 0x000fe200078e0203 */
[C---:B------:R-:W-:Y:S01]  /*9e20*/  IADD3 R41, P4, R4.reuse, 0x7000, RZ ;  /* 0x0000700004297810 */ /* 0x040fe20007f9e0ff */
[----:B------:R-:W-:Y:S01]  /*9e30*/  USHF.R.S32.HI UR4, URZ, 0x1f, UR36 ;  /* 0x0000001f3f047899 */ /* 0x000fe20008011424 */
[C---:B------:R-:W-:Y:S01]  /*9e40*/  IADD3 R45, P3, R4.reuse, 0x8000, RZ ;  /* 0x00008000042d7810 */ /* 0x040fe20007f7e0ff */
[----:B------:R-:W-:Y:S01]  /*9e50*/  UIMAD.WIDE.U32 UR10, UR38, UR12, UR10 ;  /* 0x0000000c260a72a5 */ /* 0x000fe2000f8e000a */
[----:B------:R-:W-:Y:S01]  /*9e60*/  IADD3 R49, P2, R4, 0x9000, RZ ;  /* 0x0000900004317810 */ /* 0x000fe20007f5e0ff */
[----:B------:R-:W-:Y:S01]  /*9e70*/  IMAD R78, R21, 0x80, R20 ;  /* 0x00000080154e7824 */ /* 0x000fe200078e0214 */
[----:B------:R-:W-:Y:S01]  /*9e80*/  LOP3.LUT R28, R29, 0x380, RZ, 0xc0, !PT ;  /* 0x000003801d1c7812 */ /* 0x000fe200078ec0ff */
[----:B------:R-:W-:Y:S01]  /*9e90*/  @UP2 ULDC UR9, c[0x0][0xbec] ;  /* 0x0002fb0000092ab9 */ /* 0x000fe20000000800 */
[----:B------:R-:W-:Y:S01]  /*9ea0*/  LOP3.LUT R32, R33, 0x380, RZ, 0xc0, !PT ;  /* 0x0000038021207812 */ /* 0x000fe200078ec0ff */
[----:B------:R-:W-:Y:S01]  /*9eb0*/  IMAD.U32 R84, RZ, RZ, UR42 ;  /* 0x0000002aff547e24 */ /* 0x000fe2000f8e00ff */
[----:B------:R-:W-:Y:S01]  /*9ec0*/  LOP3.LUT R36, R37, 0x380, RZ, 0xc0, !PT ;  /* 0x0000038025247812 */ /* 0x000fe200078ec0ff */
[----:B------:R-:W5:Y:S01]  /*9ed0*/  LD.E.128 R12, desc[UR52][R12.64] ;  /* 0x000000340c0c7980 */ /* 0x000f62000c101d00 */
[----:B------:R-:W-:-:S02]  /*9ee0*/  LOP3.LUT R40, R41, 0x380, RZ, 0xc0, !PT ;  /* 0x0000038029287812 */ /* 0x000fc400078ec0ff */
[----:B------:R-:W-:Y:S01]  /*9ef0*/  LOP3.LUT R44, R45, 0x380, RZ, 0xc0, !PT ;  /* 0x000003802d2c7812 */ /* 0x000fe200078ec0ff */
[----:B------:R-:W-:Y:S01]  /*9f00*/  UIMAD UR11, UR38, UR13, UR11 ;  /* 0x0000000d260b72a4 */ /* 0x000fe2000f8e020b */
[----:B------:R-:W-:Y:S01]  /*9f10*/  LOP3.LUT R48, R49, 0x380, RZ, 0xc0, !PT ;  /* 0x0000038031307812 */ /* 0x000fe200078ec0ff */
[----:B------:R-:W-:Y:S01]  /*9f20*/  @P1 IMAD.HI.U32 R20, R78, UR9, RZ ;  /* 0x000000094e141c27 */ /* 0x000fe2000f8e00ff */
[----:B------:R-:W-:Y:S01]  /*9f30*/  ULDC.64 UR12, c[0x0][0xaf0] ;  /* 0x0002bc00000c7ab9 */ /* 0x000fe20000000a00 */
[----:B------:R-:W-:Y:S01]  /*9f40*/  SHF.R.U64 R28, R28, 0x3, RZ ;  /* 0x000000031c1c7819 */ /* 0x000fe200000012ff */
[----:B------:R-:W-:Y:S01]  /*9f50*/  UIMAD UR4, UR4, UR12, URZ ;  /* 0x0000000c040472a4 */ /* 0x000fe2000f8e023f */
[----:B------:R-:W-:Y:S01]  /*9f60*/  SHF.R.U64 R32, R32, 0x3, RZ ;  /* 0x0000000320207819 */ /* 0x000fe200000012ff */
[----:B------:R-:W-:Y:S01]  /*9f70*/  @UP2 ULDC UR9, c[0x0][0xbf0] ;  /* 0x0002fc0000092ab9 */ /* 0x000fe20000000800 */
[----:B------:R-:W-:Y:S01]  /*9f80*/  SHF.R.U64 R36, R36, 0x3, RZ ;  /* 0x0000000324247819 */ /* 0x000fe200000012ff */
[----:B------:R-:W5:Y:S01]  /*9f90*/  LD.E.128 R24, desc[UR52][R24.64] ;  /* 0x0000003418187980 */ /* 0x000f62000c101d00 */
[----:B------:R-:W-:-:S02]  /*9fa0*/  SHF.R.U64 R40, R40, 0x3, RZ ;  /* 0x0000000328287819 */ /* 0x000fc400000012ff */
[----:B------:R-:W-:Y:S02]  /*9fb0*/  SHF.R.U64 R44, R44, 0x3, RZ ;  /* 0x000000032c2c7819 */ /* 0x000fe400000012ff */
[----:B------:R-:W-:Y:S01]  /*9fc0*/  SHF.R.U64 R48, R48, 0x3, RZ ;  /* 0x0000000330307819 */ /* 0x000fe200000012ff */
[----:B------:R-:W-:Y:S01]  /*9fd0*/  IMAD.MOV.U32 R77, RZ, RZ, R78 ;  /* 0x000000ffff4d7224 */ /* 0x000fe200078e004e */
[----:B------:R-:W-:Y:S01]  /*9fe0*/  LOP3.LUT R28, R28, R29, RZ, 0x3c, !PT ;  /* 0x0000001d1c1c7212 */ /* 0x000fe200078e3cff */
[--C-:B------:R-:W-:Y:S01]  /*9ff0*/  IMAD.X R29, RZ, RZ, R5.reuse, P0 ;  /* 0x000000ffff1d7224 */ /* 0x100fe200000e0605 */
        /* <DEDUP_REMOVED lines=9> */
[----:B------:R-:W-:Y:S01]  /*a090*/  UIMAD UR4, UR36, UR13, UR4 ;  /* 0x0000000d240472a4 */ /* 0x000fe2000f8e0204 */
[----:B------:R-:W-:Y:S01]  /*a0a0*/  @P1 SHF.R.U32.HI R77, RZ, UR9, R20 ;  /* 0x00000009ff4d1c19 */ /* 0x000fe20008011614 */
[----:B------:R-:W-:Y:S01]  /*a0b0*/  IMAD.X R49, RZ, RZ, R5, P2 ;  /* 0x000000ffff317224 */ /* 0x000fe200010e0605 */
[C---:B------:R-:W-:Y:S01]  /*a0c0*/  IADD3 R53, P0, R4.reuse, 0xa000, RZ ;  /* 0x0000a00004357810 */ /* 0x040fe20007f1e0ff */
[----:B------:R-:W-:Y:S01]  /*a0d0*/  UIMAD.WIDE.U32 UR36, UR36, UR12, UR10 ;  /* 0x0000000c242472a5 */ /* 0x000fe2000f8e000a */
[C---:B------:R-:W-:Y:S01]  /*a0e0*/  IADD3 R57, P6, R4.reuse, 0xb000, RZ ;  /* 0x0000b00004397810 */ /* 0x040fe20007fde0ff */
[----:B------:R-:W5:Y:S01]  /*a0f0*/  LD.E.128 R28, desc[UR52][R28.64] ;  /* 0x000000341c1c7980 */ /* 0x000f62000c101d00 */
[----:B------:R-:W-:-:S02]  /*a100*/  IADD3 R61, P5, R4, 0xc000, RZ ;  /* 0x0000c000043d7810 */ /* 0x000fc40007fbe0ff */
[C---:B------:R-:W-:Y:S01]  /*a110*/  IADD3 R65, P4, R4.reuse, 0xd000, RZ ;  /* 0x0000d00004417810 */ /* 0x040fe20007f9e0ff */
[----:B------:R-:W5:Y:S01]  /*a120*/  LD.E.128 R32, desc[UR52][R32.64] ;  /* 0x0000003420207980 */ /* 0x000f62000c101d00 */
[C---:B------:R-:W-:Y:S02]  /*a130*/  IADD3 R69, P3, R4.reuse, 0xe000, RZ ;  /* 0x0000e00004457810 */ /* 0x040fe40007f7e0ff */
[----:B------:R-:W-:Y:S01]  /*a140*/  IADD3 R7, P2, R4, 0xf000, RZ ;  /* 0x0000f00004077810 */ /* 0x000fe20007f5e0ff */
[----:B------:R-:W-:Y:S01]  /*a150*/  UIADD3 UR4, UR37, UR4, URZ ;  /* 0x0000000425047290 */ /* 0x000fe2000fffe03f */
[--C-:B------:R-:W-:Y:S01]  /*a160*/  SHF.R.S32.HI R76, RZ, 0x1f, R77.reuse ;  /* 0x0000001fff4c7819 */ /* 0x100fe2000001144d */
[----:B------:R-:W-:Y:S01]  /*a170*/  IMAD.MOV R79, RZ, RZ, -R77 ;  /* 0x000000ffff4f7224 */ /* 0x000fe200078e0a4d */
[----:B------:R-:W-:Y:S01]  /*a180*/  LOP3.LUT R52, R53, 0x380, RZ, 0xc0, !PT ;  /* 0x0000038035347812 */ /* 0x000fe200078ec0ff */
[----:B------:R-:W-:Y:S01]  /*a190*/  ULDC.64 UR10, c[0x0][0xae0] ;  /* 0x0002b800000a7ab9 */ /* 0x000fe20000000a00 */
[----:B------:R-:W-:-:S02]  /*a1a0*/  LOP3.LUT R56, R57, 0x380, RZ, 0xc0, !PT ;  /* 0x0000038039387812 */ /* 0x000fc400078ec0ff */
[----:B------:R-:W-:Y:S01]  /*a1b0*/  LOP3.LUT R11, R4, 0x380, RZ, 0xc0, !PT ;  /* 0x00000380040b7812 */ /* 0x000fe200078ec0ff */
[----:B------:R-:W-:Y:S01]  /*a1c0*/  IMAD.U32 R21, RZ, RZ, UR37 ;  /* 0x00000025ff157e24 */ /* 0x000fe2000f8e00ff */
[----:B------:R-:W-:Y:S01]  /*a1d0*/  LOP3.LUT R60, R61, 0x380, RZ, 0xc0, !PT ;  /* 0x000003803d3c7812 */ /* 0x000fe200078ec0ff */
[----:B------:R-:W-:Y:S01]  /*a1e0*/  IMAD.U32 R20, RZ, RZ, UR36 ;  /* 0x00000024ff147e24 */ /* 0x000fe2000f8e00ff */
[----:B------:R-:W-:Y:S01]  /*a1f0*/  LOP3.LUT R64, R65, 0x380, RZ, 0xc0, !PT ;  /* 0x0000038041407812 */ /* 0x000fe200078ec0ff */
[----:B------:R-:W-:Y:S01]  /*a200*/  IMAD.X R73, RZ, RZ, R5, P2 ;  /* 0x000000ffff497224 */ /* 0x000fe200010e0605 */
[----:B------:R-:W-:Y:S01]  /*a210*/  LOP3.LUT R68, R69, 0x380, RZ, 0xc0, !PT ;  /* 0x0000038045447812 */ /* 0x000fe200078ec0ff */
[----:B------:R-:W5:Y:S01]  /*a220*/  LD.E.128 R36, desc[UR52][R36.64] ;  /* 0x0000003424247980 */ /* 0x000f62000c101d00 */
[----:B------:R-:W-:Y:S01]  /*a230*/  LOP3.LUT R6, R7, 0x380, RZ, 0xc0, !PT ;  /* 0x0000038007067812 */ /* 0x000fe200078ec0ff */
[----:B------:R-:W-:Y:S01]  /*a240*/  IMAD R76, R76, UR10, RZ ;  /* 0x0000000a4c4c7c24 */ /* 0x000fe2000f8e02ff */
[----:B------:R-:W-:Y:S01]  /*a250*/  SHF.R.U64 R52, R52, 0x3, RZ ;  /* 0x0000000334347819 */ /* 0x000fe200000012ff */
[----:B------:R-:W-:Y:S01]  /*a260*/  IMAD R79, R79, UR20, R78 ;  /* 0x000000144f4f7c24 */ /* 0x000fe2000f8e024e */
[----:B------:R-:W-:Y:S01]  /*a270*/  SHF.R.U64 R56, R56, 0x3, RZ ;  /* 0x0000000338387819 */ /* 0x000fe200000012ff */
[----:B------:R-:W5:Y:S01]  /*a280*/  LD.E.128 R40, desc[UR52][R40.64] ;  /* 0x0000003428287980 */ /* 0x000f62000c101d00 */
[----:B------:R-:W-:-:S02]  /*a290*/  SHF.R.U64 R60, R60, 0x3, RZ ;  /* 0x000000033c3c7819 */ /* 0x000fc400000012ff */
[----:B------:R-:W-:Y:S01]  /*a2a0*/  SHF.R.U64 R64, R64, 0x3, RZ ;  /* 0x0000000340407819 */ /* 0x000fe200000012ff */
[----:B------:R-:W5:Y:S01]  /*a2b0*/  LD.E.128 R44, desc[UR52][R44.64] ;  /* 0x000000342c2c7980 */ /* 0x000f62000c101d00 */
[----:B------:R-:W-:Y:S01]  /*a2c0*/  SHF.R.U64 R68, R68, 0x3, RZ ;  /* 0x0000000344447819 */ /* 0x000fe200000012ff */
[----:B------:R-:W-:Y:S01]  /*a2d0*/  IMAD.U32 R21, RZ, RZ, UR4 ;  /* 0x00000004ff157e24 */ /* 0x000fe2000f8e00ff */
[----:B------:R-:W-:Y:S01]  /*a2e0*/  SHF.R.U64 R11, R11, 0x3, RZ ;  /* 0x000000030b0b7819 */ /* 0x000fe200000012ff */
[----:B------:R-:W5:Y:S01]  /*a2f0*/  LD.E.128 R48, desc[UR52][R48.64] ;  /* 0x0000003430307980 */ /* 0x000f62000c101d00 */
[----:B------:R-:W-:Y:S01]  /*a300*/  SHF.R.U64 R6, R6, 0x3, RZ ;  /* 0x0000000306067819 */ /* 0x000fe200000012ff */
[----:B------:R-:W-:Y:S01]  /*a310*/  IMAD R81, R77, UR11, R76 ;  /* 0x0000000b4d517c24 */ /* 0x000fe2000f8e024c */
        /* <DEDUP_REMOVED lines=9> */
[----:B------:R-:W-:Y:S01]  /*a3b0*/  IMAD.X R69, RZ, RZ, R5, P3 ;  /* 0x000000ffff457224 */ /* 0x000fe200018e0605 */
[----:B------:R-:W-:Y:S01]  /*a3c0*/  LOP3.LUT R4, R11, R4, RZ, 0x3c, !PT ;  /* 0x000000040b047212 */ /* 0x000fe200078e3cff */
[----:B------:R-:W-:Y:S01]  /*a3d0*/  IMAD.WIDE.U32 R20, R77, UR10, R20 ;  /* 0x0000000a4d147c25 */ /* 0x000fe2000f8e0014 */
[----:B------:R-:W-:Y:S01]  /*a3e0*/  LOP3.LUT R72, R6, R7, RZ, 0x3c, !PT ;  /* 0x0000000706487212 */ /* 0x000fe200078e3cff */
[----:B------:R-:W-:Y:S01]  /*a3f0*/  ULDC.64 UR10, c[0x0][0xad8] ;  /* 0x0002b600000a7ab9 */ /* 0x000fe20000000a00 */
[----:B------:R-:W-:Y:S01]  /*a400*/  SHF.R.S32.HI R76, RZ, 0x1f, R79 ;  /* 0x0000001fff4c7819 */ /* 0x000fe2000001144f */
[----:B------:R-:W-:Y:S01]  /*a410*/  IMAD.IADD R21, R21, 0x1, R81 ;  /* 0x0000000115157824 */ /* 0x000fe200078e0251 */
[----:B------:R-:W5:Y:S03]  /*a420*/  LD.E.128 R4, desc[UR52][R4.64] ;  /* 0x0000003404047980 */ /* 0x000f66000c101d00 */
[----:B------:R-:W-:Y:S01]  /*a430*/  IMAD R76, R76, UR10, RZ ;  /* 0x0000000a4c4c7c24 */ /* 0x000fe2000f8e02ff */
[----:B------:R-:W5:Y:S01]  /*a440*/  LD.E.128 R8, desc[UR52][R8.64] ;  /* 0x0000003408087980 */ /* 0x000f62000c101d00 */
[----:B------:R-:W-:-:S03]  /*a450*/  IMAD R84, R84, 0x80, R3 ;  /* 0x0000008054547824 */ /* 0x000fc600078e0203 */
[----:B------:R-:W5:Y:S01]  /*a460*/  LD.E.128 R52, desc[UR52][R52.64] ;  /* 0x0000003434347980 */ /* 0x000f62000c101d00 */
[----:B------:R-:W-:-:S03]  /*a470*/  IMAD R3, R79, UR11, R76 ;  /* 0x0000000b4f037c24 */ /* 0x000fc6000f8e024c */
[----:B------:R-:W5:Y:S01]  /*a480*/  LD.E.128 R56, desc[UR52][R56.64] ;  /* 0x0000003438387980 */ /* 0x000f62000c101d00 */
[----:B------:R-:W-:Y:S01]  /*a490*/  IMAD.WIDE.U32 R20, R79, UR10, R20 ;  /* 0x0000000a4f147c25 */ /* 0x000fe2000f8e0014 */
[----:B------:R-:W-:Y:S02]  /*a4a0*/  ULDC.64 UR10, c[0x0][0xa80] ;  /* 0x0002a000000a7ab9 */ /* 0x000fe40000000a00 */
[----:B------:R-:W5:Y:S04]  /*a4b0*/  LD.E.128 R60, desc[UR52][R60.64] ;  /* 0x000000343c3c7980 */ /* 0x000f68000c101d00 */
[----:B------:R-:W5:Y:S04]  /*a4c0*/  LD.E.128 R64, desc[UR52][R64.64] ;  /* 0x0000003440407980 */ /* 0x000f68000c101d00 */
[----:B------:R-:W5:Y:S04]  /*a4d0*/  LD.E.128 R68, desc[UR52][R68.64] ;  /* 0x0000003444447980 */ /* 0x000f68000c101d00 */
[----:B------:R-:W5:Y:S01]  /*a4e0*/  LD.E.128 R72, desc[UR52][R72.64] ;  /* 0x0000003448487980 */ /* 0x000f62000c101d00 */
[----:B------:R-:W-:Y:S01]  /*a4f0*/  @!PT LDS RZ, [RZ] ;  /* 0x00000000fffff984 */ /* 0x000fe20000000800 */
[----:B------:R-:W-:Y:S01]  /*a500*/  @!PT LDS RZ, [RZ] ;  /* 0x00000000fffff984 */ /* 0x000fe20000000800 */
[----:B------:R-:W-:Y:S01]  /*a510*/  @!PT LDS RZ, [RZ] ;  /* 0x00000000fffff984 */ /* 0x000fe20000000800 */
[----:B------:R-:W-:Y:S01]  /*a520*/  @!PT LDS RZ, [RZ] ;  /* 0x00000000fffff984 */ /* 0x000fe20000000800 */
[----:B------:R0:W-:Y:S06]  /*a530*/  MEMBAR.ALL.CTA ;  /* 0x0000000000007992 */ /* 0x0001ec0000008000 */
[----:B0-----:R-:W0:Y:S01]  /*a540*/  FENCE.VIEW.ASYNC.S ;  /* 0x00000000000073c6 */ /* 0x001e220000000000 */
[----:B------:R-:W-:Y:S01]  /*a550*/  IMAD.IADD R3, R21, 0x1, R3 ;  /* 0x0000000115037824 */ /* 0x000fe200078e0203 */
[----:B------:R-:W-:Y:S01]  /*a560*/  LEA R82, P2, R20, UR10, 0x1 ;  /* 0x0000000a14527c11 */ /* 0x000fe2000f8408ff */
[----:B------:R-:W-:-:S03]  /*a570*/  UIADD3 UR8, UR8, 0x38820, URZ ;  /* 0x0003882008087890 */ /* 0x000fc6000fffe03f */
[----:B------:R-:W-:Y:S02]  /*a580*/  LEA.HI.X R83, R20, UR11, R3, 0x1, P2 ;  /* 0x0000000b14537c11 */ /* 0x000fe400090f0c03 */
[C---:B------:R-:W-:Y:S01]  /*a590*/  ISETP.GE.AND P2, PT, R84.reuse, UR15, PT ;  /* 0x0000000f54007c0c */ /* 0x040fe2000bf46270 */
[----:B------:R-:W-:Y:S01]  /*a5a0*/  UPRMT UR8, URZ, 0x654, UR8 ;  /* 0x000006543f087896 */ /* 0x000fe20008000008 */
[C---:B------:R-:W-:Y:S02]  /*a5b0*/  VIADD R76, R84.reuse, 0x20 ;  /* 0x00000020544c7836 */ /* 0x040fe40000000000 */
[----:B------:R-:W-:Y:S02]  /*a5c0*/  VIADD R77, R84, 0x40 ;  /* 0x00000040544d7836 */ /* 0x000fe40000000000 */
[C---:B------:R-:W-:Y:S02]  /*a5d0*/  VIADD R88, R0.reuse, 0x80 ;  /* 0x0000008000587836 */ /* 0x040fe40000000000 */
[----:B------:R-:W-:-:S02]  /*a5e0*/  VIADD R90, R0, 0xc0 ;  /* 0x000000c0005a7836 */ /* 0x000fc40000000000 */
[----:B------:R-:W-:Y:S01]  /*a5f0*/  VIADD R86, R0, 0x40 ;  /* 0x0000004000567836 */ /* 0x000fe20000000000 */
[----:B0-----:R0:W1:Y:S01]  /*a600*/  SHFL.IDX PT, R81, R82, RZ, 0x181f ;  /* 0x00181fff52517589 */ /* 0x00106200000e0000 */
[----:B------:R-:W-:Y:S03]  /*a610*/  BSSY B1, `(.L_x_242) ;  /* 0x000001b000017945 */ /* 0x000fe60003800000 */
[----:B------:R0:W2:Y:S01]  /*a620*/  SHFL.IDX PT, R3, R83, RZ, 0x181f ;  /* 0x00181fff53037589 */ /* 0x0000a200000e0000 */
[----:B------:R-:W-:Y:S01]  /*a630*/  SYNCS.ARRIVE.TRANS64.RED.A1T0 RZ, [UR8], RZ ;  /* 0x000000ffffff79a7 */ /* 0x000fe20008100408 */
[----:B------:R-:W-:Y:S02]  /*a640*/  ISETP.GE.AND P1, PT, R76, UR15, PT ;  /* 0x0000000f4c007c0c */ /* 0x000fe4000bf26270 */
[----:B------:R-:W-:Y:S02]  /*a650*/  ISETP.GE.AND P0, PT, R77, UR15, PT ;  /* 0x0000000f4d007c0c */ /* 0x000fe4000bf06270 */
[----:B------:R-:W-:-:S02]  /*a660*/  SHF.R.S32.HI R91, RZ, 0x1f, R0 ;  /* 0x0000001fff5b7819 */ /* 0x000fc40000011400 */
[----:B------:R-:W-:Y:S02]  /*a670*/  SHF.R.S32.HI R85, RZ, 0x1f, R88 ;  /* 0x0000001fff557819 */ /* 0x000fe40000011458 */
[----:B------:R-:W-:Y:S02]  /*a680*/  SHF.R.S32.HI R87, RZ, 0x1f, R90 ;  /* 0x0000001fff577819 */ /* 0x000fe4000001145a */
[----:B------:R-:W-:Y:S01]  /*a690*/  SHF.R.S32.HI R89, RZ, 0x1f, R86 ;  /* 0x0000001fff597819 */ /* 0x000fe20000011456 */
[----:B0-----:R-:W-:Y:S06]  /*a6a0*/  @P2 BRA `(.L_x_243) ;  /* 0x0000000000442947 */ /* 0x001fec0003800000 */
[----:B------:R-:W-:Y:S02]  /*a6b0*/  ULDC UR4, c[0x0][0xac8] ;  /* 0x0002b20000047ab9 */ /* 0x000fe40000000800 */
[----:B------:R-:W-:Y:S02]  /*a6c0*/  ISETP.GE.AND P5, PT, R0, UR4, PT ;  /* 0x0000000400007c0c */ /* 0x000fe4000bfa6270 */
[----:B------:R-:W-:Y:S02]  /*a6d0*/  ISETP.GE.AND P4, PT, R86, UR4, PT ;  /* 0x0000000456007c0c */ /* 0x000fe4000bf86270 */
[----:B------:R-:W-:Y:S02]  /*a6e0*/  ISETP.GE.AND P3, PT, R88, UR4, PT ;  /* 0x0000000458007c0c */ /* 0x000fe4000bf66270 */
[----:B------:R-:W-:-:S07]  /*a6f0*/  ISETP.GE.AND P2, PT, R90, UR4, PT ;  /* 0x000000045a007c0c */ /* 0x000fce000bf46270 */
[----:B-1----:R-:W-:-:S04]  /*a700*/  @!P5 LEA R20, P6, R0, R81, 0x1 ;  /* 0x000000510014d211 */ /* 0x002fc800078c08ff */
[----:B--2---:R-:W-:Y:S02]  /*a710*/  @!P5 LEA.HI.X R21, R0, R3, R91, 0x1, P6 ;  /* 0x000000030015d211 */ /* 0x004fe400030f0c5b */
[----:B------:R-:W-:-:S03]  /*a720*/  @!P4 LEA R76, P6, R86, R81, 0x1 ;  /* 0x00000051564cc211 */ /* 0x000fc600078c08ff */
[----:B-----5:R0:W-:Y:S01]  /*a730*/  @!P5 ST.E.128 desc[UR52][R20.64], R4 ;  /* 0x000000041400d985 */ /* 0x0201e2000c101d34 */
[----:B------:R-:W-:Y:S02]  /*a740*/  @!P4 LEA.HI.X R77, R86, R3, R89, 0x1, P6 ;  /* 0x00000003564dc211 */ /* 0x000fe400030f0c59 */
[----:B------:R-:W-:-:S03]  /*a750*/  @!P3 LEA R78, P6, R88, R81, 0x1 ;  /* 0x00000051584eb211 */ /* 0x000fc600078c08ff */
[----:B------:R0:W-:Y:S01]  /*a760*/  @!P4 ST.E.128 desc[UR52][R76.64], R28 ;  /* 0x0000001c4c00c985 */ /* 0x0001e2000c101d34 */
[----:B------:R-:W-:Y:S02]  /*a770*/  @!P3 LEA.HI.X R79, R88, R3, R85, 0x1, P6 ;  /* 0x00000003584fb211 */ /* 0x000fe400030f0c55 */
[----:B------:R-:W-:-:S03]  /*a780*/  @!P2 LEA R80, P6, R90, R81, 0x1 ;  /* 0x000000515a50a211 */ /* 0x000fc600078c08ff */
[----:B------:R0:W-:Y:S01]  /*a790*/  @!P3 ST.E.128 desc[UR52][R78.64], R44 ;  /* 0x0000002c4e00b985 */ /* 0x0001e2000c101d34 */
[----:B------:R-:W-:-:S05]  /*a7a0*/  @!P2 LEA.HI.X R81, R90, R3, R87, 0x1, P6 ;  /* 0x000000035a51a211 */ /* 0x000fca00030f0c57 */
[----:B------:R0:W-:Y:S04]  /*a7b0*/  @!P2 ST.E.128 desc[UR52][R80.64], R60 ;  /* 0x0000003c5000a985 */ /* 0x0001e8000c101d34 */
.L_x_243:
[----:B------:R-:W-:Y:S05]  /*a7c0*/  BSYNC B1 ;  /* 0x0000000000017941 */ /* 0x000fea0003800000 */
.L_x_242:
[----:B--2---:R2:W3:Y:S01]  /*a7d0*/  SHFL.IDX PT, R3, R83, 0x1, 0x181f ;  /* 0x00381f0053037f89 */ /* 0x0044e200000e0000 */
[----:B------:R-:W-:Y:S03]  /*a7e0*/  BSSY B1, `(.L_x_244) ;  /* 0x0000014000017945 */ /* 0x000fe60003800000 */
[----:B0----5:R2:W0:Y:S01]  /*a7f0*/  SHFL.IDX PT, R29, R82, 0x1, 0x181f ;  /* 0x00381f00521d7f89 */ /* 0x02142200000e0000 */
[----:B------:R-:W-:Y:S05]  /*a800*/  @P1 BRA `(.L_x_245) ;  /* 0x0000000000441947 */ /* 0x000fea0003800000 */
[----:B------:R-:W-:Y:S02]  /*a810*/  ULDC UR4, c[0x0][0xac8] ;  /* 0x0002b20000047ab9 */ /* 0x000fe40000000800 */
[----:B------:R-:W-:Y:S02]  /*a820*/  ISETP.GE.AND P4, PT, R0, UR4, PT ;  /* 0x0000000400007c0c */ /* 0x000fe4000bf86270 */
[----:B------:R-:W-:Y:S02]  /*a830*/  ISETP.GE.AND P3, PT, R86, UR4, PT ;  /* 0x0000000456007c0c */ /* 0x000fe4000bf66270 */
[----:B------:R-:W-:Y:S02]  /*a840*/  ISETP.GE.AND P2, PT, R88, UR4, PT ;  /* 0x0000000458007c0c */ /* 0x000fe4000bf46270 */
[----:B------:R-:W-:-:S07]  /*a850*/  ISETP.GE.AND P1, PT, R90, UR4, PT ;  /* 0x000000045a007c0c */ /* 0x000fce000bf26270 */
[-C--:B0-----:R-:W-:Y:S02]  /*a860*/  @!P4 LEA R4, P6, R0, R29.reuse, 0x1 ;  /* 0x0000001d0004c211 */ /* 0x081fe400078c08ff */
[----:B------:R-:W-:Y:S02]  /*a870*/  @!P3 LEA R6, P5, R86, R29, 0x1 ;  /* 0x0000001d5606b211 */ /* 0x000fe400078a08ff */
[----:B---3--:R-:W-:Y:S02]  /*a880*/  @!P4 LEA.HI.X R5, R0, R3, R91, 0x1, P6 ;  /* 0x000000030005c211 */ /* 0x008fe400030f0c5b */
[----:B------:R-:W-:Y:S02]  /*a890*/  @!P2 LEA R20, P6, R88, R29, 0x1 ;  /* 0x0000001d5814a211 */ /* 0x000fe400078c08ff */
[----:B------:R-:W-:Y:S01]  /*a8a0*/  @!P3 LEA.HI.X R7, R86, R3, R89, 0x1, P5 ;  /* 0x000000035607b211 */ /* 0x000fe200028f0c59 */
[----:B------:R4:W-:Y:S01]  /*a8b0*/  @!P4 ST.E.128 desc[UR52][R4.64], R8 ;  /* 0x000000080400c985 */ /* 0x0009e2000c101d34 */
[----:B------:R-:W-:-:S02]  /*a8c0*/  @!P1 LEA R28, P5, R90, R29, 0x1 ;  /* 0x0000001d5a1c9211 */ /* 0x000fc400078a08ff */
[-C--:B------:R-:W-:Y:S01]  /*a8d0*/  @!P2 LEA.HI.X R21, R88, R3.reuse, R85, 0x1, P6 ;  /* 0x000000035815a211 */ /* 0x080fe200030f0c55 */
[----:B------:R4:W-:Y:S01]  /*a8e0*/  @!P3 ST.E.128 desc[UR52][R6.64], R32 ;  /* 0x000000200600b985 */ /* 0x0009e2000c101d34 */
[----:B------:R-:W-:-:S03]  /*a8f0*/  @!P1 LEA.HI.X R29, R90, R3, R87, 0x1, P5 ;  /* 0x000000035a1d9211 */ /* 0x000fc600028f0c57 */
[----:B------:R4:W-:Y:S04]  /*a900*/  @!P2 ST.E.128 desc[UR52][R20.64], R48 ;  /* 0x000000301400a985 */ /* 0x0009e8000c101d34 */
[----:B------:R4:W-:Y:S02]  /*a910*/  @!P1 ST.E.128 desc[UR52][R28.64], R64 ;  /* 0x000000401c009985 */ /* 0x0009e4000c101d34 */
.L_x_245:
[----:B------:R-:W-:Y:S05]  /*a920*/  BSYNC B1 ;  /* 0x0000000000017941 */ /* 0x000fea0003800000 */
.L_x_244:
[----:B---3--:R3:W0:Y:S01]  /*a930*/  SHFL.IDX PT, R3, R83, 0x2, 0x181f ;  /* 0x00581f0053037f89 */ /* 0x00862200000e0000 */
[----:B------:R-:W-:Y:S03]  /*a940*/  BSSY B1, `(.L_x_246) ;  /* 0x0000014000017945 */ /* 0x000fe60003800000 */
[----:B----4-:R3:W4:Y:S01]  /*a950*/  SHFL.IDX PT, R11, R82, 0x2, 0x181f ;  /* 0x00581f00520b7f89 */ /* 0x01072200000e0000 */
[----:B------:R-:W-:Y:S05]  /*a960*/  @P0 BRA `(.L_x_247) ;  /* 0x0000000000440947 */ /* 0x000fea0003800000 */
[----:B------:R-:W-:Y:S02]  /*a970*/  ULDC UR4, c[0x0][0xac8] ;  /* 0x0002b20000047ab9 */ /* 0x000fe40000000800 */
[----:B------:R-:W-:Y:S02]  /*a980*/  ISETP.GE.AND P3, PT, R0, UR4, PT ;  /* 0x0000000400007c0c */ /* 0x000fe4000bf66270 */
[----:B------:R-:W-:Y:S02]  /*a990*/  ISETP.GE.AND P2, PT, R86, UR4, PT ;  /* 0x0000000456007c0c */ /* 0x000fe4000bf46270 */
[----:B------:R-:W-:Y:S02]  /*a9a0*/  ISETP.GE.AND P1, PT, R88, UR4, PT ;  /* 0x0000000458007c0c */ /* 0x000fe4000bf26270 */
[----:B------:R-:W-:-:S07]  /*a9b0*/  ISETP.GE.AND P0, PT, R90, UR4, PT ;  /* 0x000000045a007c0c */ /* 0x000fce000bf06270 */
[-C--:B----4-:R-:W-:Y:S02]  /*a9c0*/  @!P3 LEA R4, P6, R0, R11.reuse, 0x1 ;  /* 0x0000000b0004b211 */ /* 0x090fe400078c08ff */
[-C--:B------:R-:W-:Y:S02]  /*a9d0*/  @!P2 LEA R6, P5, R86, R11.reuse, 0x1 ;  /* 0x0000000b5606a211 */ /* 0x080fe400078a08ff */
[----:B------:R-:W-:Y:S02]  /*a9e0*/  @!P1 LEA R8, P4, R88, R11, 0x1 ;  /* 0x0000000b58089211 */ /* 0x000fe400078808ff */
[----:B0-----:R-:W-:Y:S02]  /*a9f0*/  @!P3 LEA.HI.X R5, R0, R3, R91, 0x1, P6 ;  /* 0x000000030005b211 */ /* 0x001fe400030f0c5b */
[----:B------:R-:W-:Y:S02]  /*aa00*/  @!P0 LEA R10, P6, R90, R11, 0x1 ;  /* 0x0000000b5a0a8211 */ /* 0x000fe400078c08ff */
[-C--:B------:R-:W-:Y:S01]  /*aa10*/  @!P2 LEA.HI.X R7, R86, R3.reuse, R89, 0x1, P5 ;  /* 0x000000035607a211 */ /* 0x080fe200028f0c59 */
[----:B------:R0:W-:Y:S01]  /*aa20*/  @!P3 ST.E.128 desc[UR52][R4.64], R12 ;  /* 0x0000000c0400b985 */ /* 0x0001e2000c101d34 */
[----:B------:R-:W-:-:S02]  /*aa30*/  @!P1 LEA.HI.X R9, R88, R3, R85, 0x1, P4 ;  /* 0x0000000358099211 */ /* 0x000fc400020f0c55 */
[----:B------:R-:W-:Y:S01]  /*aa40*/  @!P0 LEA.HI.X R11, R90, R3, R87, 0x1, P6 ;  /* 0x000000035a0b8211 */ /* 0x000fe200030f0c57 */
[----:B------:R0:W-:Y:S04]  /*aa50*/  @!P2 ST.E.128 desc[UR52][R6.64], R36 ;  /* 0x000000240600a985 */ /* 0x0001e8000c101d34 */
[----:B------:R0:W-:Y:S04]  /*aa60*/  @!P1 ST.E.128 desc[UR52][R8.64], R52 ;  /* 0x0000003408009985 */ /* 0x0001e8000c101d34 */
[----:B------:R0:W-:Y:S02]  /*aa70*/  @!P0 ST.E.128 desc[UR52][R10.64], R68 ;  /* 0x000000440a008985 */ /* 0x0001e4000c101d34 */
.L_x_247:
[----:B------:R-:W-:Y:S05]  /*aa80*/  BSYNC B1 ;  /* 0x0000000000017941 */ /* 0x000fea0003800000 */
.L_x_246:
[----:B0-----:R-:W-:Y:S01]  /*aa90*/  VIADD R3, R84, 0x60 ;  /* 0x0000006054037836 */ /* 0x001fe20000000000 */
[----:B--23--:R-:W0:Y:S04]  /*aaa0*/  SHFL.IDX PT, R83, R83, 0x3, 0x181f ;  /* 0x00781f0053537f89 */ /* 0x00ce2800000e0000 */
[----:B------:R-:W-:Y:S01]  /*aab0*/  ISETP.GE.AND P0, PT, R3, UR15, PT ;  /* 0x0000000f03007c0c */ /* 0x000fe2000bf06270 */
[----:B----4-:R2:W3:-:S12]  /*aac0*/  SHFL.IDX PT, R11, R82, 0x3, 0x181f ;  /* 0x00781f00520b7f89 */ /* 0x0104d800000e0000 */
[----:B--2---:R-:W-:Y:S05]  /*aad0*/  @P0 BRA `(.L_x_248) ;  /* 0x0000002400e40947 */ /* 0x004fea0003800000 */
[----:B------:R-:W-:Y:S02]  /*aae0*/  ULDC UR4, c[0x0][0xac8] ;  /* 0x0002b20000047ab9 */ /* 0x000fe40000000800 */
[----:B------:R-:W-:Y:S02]  /*aaf0*/  ISETP.GE.AND P3, PT, R0, UR4, PT ;  /* 0x0000000400007c0c */ /* 0x000fe4000bf66270 */
[----:B------:R-:W-:Y:S02]  /*ab00*/  ISETP.GE.AND P4, PT, R86, UR4, PT ;  /* 0x0000000456007c0c */ /* 0x000fe4000bf86270 */
[----:B------:R-:W-:-:S09]  /*ab10*/  ISETP.GE.AND P5, PT, R88, UR4, PT ;  /* 0x0000000458007c0c */ /* 0x000fd2000bfa6270 */
[-C--:B---3--:R-:W-:Y:S02]  /*ab20*/  @!P3 LEA R4, P0, R0, R11.reuse, 0x1 ;  /* 0x0000000b0004b211 */ /* 0x088fe400078008ff */
[-C--:B------:R-:W-:Y:S02]  /*ab30*/  @!P4 LEA R6, P1, R86, R11.reuse, 0x1 ;  /* 0x0000000b5606c211 */ /* 0x080fe400078208ff */
[----:B------:R-:W-:Y:S02]  /*ab40*/  @!P5 LEA R8, P2, R88, R11, 0x1 ;  /* 0x0000000b5808d211 */ /* 0x000fe400078408ff */
[-C--:B0-----:R-:W-:Y:S02]  /*ab50*/  @!P3 LEA.HI.X R5, R0, R83.reuse, R91, 0x1, P0 ;  /* 0x000000530005b211 */ /* 0x081fe400000f0c5b */
[-C--:B------:R-:W-:Y:S02]  /*ab60*/  @!P4 LEA.HI.X R7, R86, R83.reuse, R89, 0x1, P1 ;  /* 0x000000535607c211 */ /* 0x080fe400008f0c59 */
[----:B------:R-:W-:Y:S01]  /*ab70*/  @!P5 LEA.HI.X R9, R88, R83, R85, 0x1, P2 ;  /* 0x000000535809d211 */ /* 0x000fe200010f0c55 */
[----:B------:R2:W-:Y:S01]  /*ab80*/  @!P3 ST.E.128 desc[UR52][R4.64], R24 ;  /* 0x000000180400b985 */ /* 0x0005e2000c101d34 */
[----:B------:R-:W-:-:S03]  /*ab90*/  ISETP.GE.AND P0, PT, R90, UR4, PT ;  /* 0x000000045a007c0c */ /* 0x000fc6000bf06270 */
[----:B------:R2:W-:Y:S04]  /*aba0*/  @!P4 ST.E.128 desc[UR52][R6.64], R40 ;  /* 0x000000280600c985 */ /* 0x0005e8000c101d34 */
[----:B------:R2:W-:Y:S06]  /*abb0*/  @!P5 ST.E.128 desc[UR52][R8.64], R56 ;  /* 0x000000380800d985 */ /* 0x0005ec000c101d34 */
[----:B------:R-:W-:Y:S05]  /*abc0*/  @P0 BRA `(.L_x_248) ;  /* 0x0000002400a80947 */ /* 0x000fea0003800000 */
[----:B--2---:R-:W-:-:S04]  /*abd0*/  LEA R4, P0, R90, R11, 0x1 ;  /* 0x0000000b5a047211 */ /* 0x004fc800078008ff */
[----:B------:R-:W-:-:S05]  /*abe0*/  LEA.HI.X R5, R90, R83, R87, 0x1, P0 ;  /* 0x000000535a057211 */ /* 0x000fca00000f0c57 */
[----:B------:R4:W-:Y:S01]  /*abf0*/  ST.E.128 desc[UR52][R4.64], R72 ;  /* 0x0000004804007985 */ /* 0x0009e2000c101d34 */
[----:B------:R-:W-:Y:S05]  /*ac00*/  BRA `(.L_x_248) ;  /* 0x0000002400987947 */ /* 0x000fea0003800000 */
.L_x_241:
[----:B------:R-:W-:Y:S01]  /*ac10*/  ULDC.64 UR12, c[0x0][0xb08] ;  /* 0x0002c200000c7ab9 */ /* 0x000fe20000000a00 */
[----:B------:R-:W-:Y:S01]  /*ac20*/  IMAD.MOV.U32 R3, RZ, RZ, R70 ;  /* 0x000000ffff037224 */ /* 0x000fe200078e0046 */
[----:B------:R-:W-:Y:S01]  /*ac30*/  UIMAD UR9, UR14, UR12, URZ ;  /* 0x0000000c0e0972a4 */ /* 0x000fe2000f8e023f */
[C---:B------:R-:W-:Y:S01]  /*ac40*/  VIADD R169, R2.reuse, 0x40 ;  /* 0x0000004002a97836 */ /* 0x040fe20000000000 */
[----:B------:R-:W-:Y:S01]  /*ac50*/  UIMAD.WIDE.U32 UR10, UR4, UR12, URZ ;  /* 0x0000000c040a72a5 */ /* 0x000fe2000f8e003f */
[C---:B------:R-:W-:Y:S01]  /*ac60*/  VIADD R171, R2.reuse, 0x38 ;  /* 0x0000003802ab7836 */ /* 0x040fe20000000000 */
[----:B------:R-:W-:Y:S01]  /*ac70*/  UIMAD UR9, UR4, UR13, UR9 ;  /* 0x0000000d040972a4 */ /* 0x000fe2000f8e0209 */
[C---:B------:R-:W-:Y:S01]  /*ac80*/  VIADD R173, R2.reuse, 0x30 ;  /* 0x0000003002ad7836 */ /* 0x040fe20000000000 */
[----:B------:R-:W-:Y:S01]  /*ac90*/  USHF.R.S32.HI UR4, URZ, 0x1f, UR36 ;  /* 0x0000001f3f047899 */ /* 0x000fe20008011424 */
[C---:B------:R-:W-:Y:S01]  /*aca0*/  VIADD R175, R2.reuse, 0x28 ;  /* 0x0000002802af7836 */ /* 0x040fe20000000000 */
[----:B------:R-:W-:Y:S01]  /*acb0*/  UIADD3 UR11, UR11, UR9, URZ ;  /* 0x000000090b0b7290 */ /* 0x000fe2000fffe03f */
[C---:B------:R-:W-:Y:S01]  /*acc0*/  VIADD R177, R2.reuse, 0x20 ;  /* 0x0000002002b17836 */ /* 0x040fe20000000000 */
[----:B------:R-:W-:Y:S01]  /*acd0*/  ULDC.64 UR12, c[0x0][0xb38] ;  /* 0x0002ce00000c7ab9 */ /* 0x000fe20000000a00 */
[----:B------:R-:W-:Y:S01]  /*ace0*/  ULDC.64 UR14, c[0x0][0xb40] ;  /* 0x0002d000000e7ab9 */ /* 0x000fe20000000a00 */
[----:B------:R-:W-:Y:S01]  /*acf0*/  UIMAD.WIDE.U32 UR10, UR38, UR12, UR10 ;  /* 0x0000000c260a72a5 */ /* 0x000fe2000f8e000a */
[C---:B------:R-:W-:Y:S01]  /*ad00*/  VIADD R179, R2.reuse, 0x18 ;  /* 0x0000001802b37836 */ /* 0x040fe20000000000 */
[----:B------:R-:W-:Y:S01]  /*ad10*/  UIMAD UR4, UR4, UR14, URZ ;  /* 0x0000000e040472a4 */ /* 0x000fe2000f8e023f */
[C---:B------:R-:W-:Y:S01]  /*ad20*/  VIADD R181, R2.reuse, 0x10 ;  /* 0x0000001002b57836 */ /* 0x040fe20000000000 */
[----:B------:R-:W-:Y:S01]  /*ad30*/  UIMAD UR11, UR38, UR13, UR11 ;  /* 0x0000000d260b72a4 */ /* 0x000fe2000f8e020b */
[----:B------:R-:W-:Y:S01]  /*ad40*/  VIADD R183, R2, 0x8 ;  /* 0x0000000802b77836 */ /* 0x000fe20000000000 */
[----:B------:R-:W-:Y:S01]  /*ad50*/  UIMAD UR4, UR36, UR15, UR4 ;  /* 0x0000000f240472a4 */ /* 0x000fe2000f8e0204 */
[----:B------:R-:W-:Y:S01]  /*ad60*/  BSSY B1, `(.L_x_249) ;  /* 0x00000cf000017945 */ /* 0x000fe20003800000 */
[----:B------:R-:W-:Y:S01]  /*ad70*/  UIMAD.WIDE.U32 UR36, UR36, UR14, UR10 ;  /* 0x0000000e242472a5 */ /* 0x000fe2000f8e000a */
[----:B------:R-:W-:Y:S01]  /*ad80*/  SHF.R.S32.HI R76, RZ, 0x1f, R18 ;  /* 0x0000001fff4c7819 */ /* 0x000fe20000011412 */
[----:B------:R-:W-:Y:S01]  /*ad90*/  @UP2 ULDC UR9, c[0x0][0xbec] ;  /* 0x0002fb0000092ab9 */ /* 0x000fe20000000800 */
[----:B------:R-:W-:Y:S01]  /*ada0*/  ULDC.64 UR12, c[0x0][0xb48] ;  /* 0x0002d200000c7ab9 */ /* 0x000fe20000000a00 */
[----:B0-----:R-:W-:Y:S01]  /*adb0*/  @P1 IMAD.HI.U32 R0, R70, UR9, RZ ;  /* 0x0000000946001c27 */ /* 0x001fe2000f8e00ff */
[----:B------:R-:W-:Y:S01]  /*adc0*/  UIADD3 UR11, UR37, UR4, URZ ;  /* 0x00000004250b7290 */ /* 0x000fe2000fffe03f */
[----:B------:R-:W-:Y:S01]  /*add0*/  SHF.R.S32.HI R77, RZ, 0x1f, R19 ;  /* 0x0000001fff4d7819 */ /* 0x000fe20000011413 */
[----:B------:R-:W-:Y:S01]  /*ade0*/  UMOV UR10, UR36 ;  /* 0x00000024000a7c82 */ /* 0x000fe20008000000 */
[----:B------:R-:W-:Y:S01]  /*adf0*/  @UP2 ULDC UR4, c[0x0][0xbf0] ;  /* 0x0002fc0000042ab9 */ /* 0x000fe20000000800 */
[----:B------:R-:W-:Y:S01]  /*ae00*/  UIMAD.WIDE.U32 UR10, UR39, UR12, UR10 ;  /* 0x0000000c270a72a5 */ /* 0x000fe2000f8e000a */
[----:B------:R-:W-:Y:S01]  /*ae10*/  @P1 SHF.R.U32.HI R3, RZ, UR4, R0 ;  /* 0x00000004ff031c19 */ /* 0x000fe20008011600 */
[----:B------:R-:W-:Y:S01]  /*ae20*/  UIADD3 UR8, UR8, 0x38820, URZ ;  /* 0x0003882008087890 */ /* 0x000fe2000fffe03f */
[----:B------:R-:W-:Y:S01]  /*ae30*/  SHF.R.S32.HI R78, RZ, 0x1f, R22 ;  /* 0x0000001fff4e7819 */ /* 0x000fe20000011416 */
[----:B------:R-:W-:Y:S01]  /*ae40*/  UIMAD UR39, UR39, UR13, UR11 ;  /* 0x0000000d272772a4 */ /* 0x000fe2000f8e020b */
[--C-:B------:R-:W-:Y:S01]  /*ae50*/  SHF.R.S32.HI R0, RZ, 0x1f, R3.reuse ;  /* 0x0000001fff007819 */ /* 0x100fe20000011403 */
[----:B------:R-:W-:Y:S01]  /*ae60*/  IMAD.MOV R67, RZ, RZ, -R3 ;  /* 0x000000ffff437224 */ /* 0x000fe200078e0a03 */
[----:B------:R-:W-:Y:S01]  /*ae70*/  ULDC.64 UR12, c[0x0][0xb30] ;  /* 0x0002cc00000c7ab9 */ /* 0x000fe20000000a00 */
[----:B------:R-:W-:Y:S01]  /*ae80*/  IMAD.U32 R65, RZ, RZ, UR11 ;  /* 0x0000000bff417e24 */ /* 0x000fe2000f8e00ff */
[----:B------:R-:W-:Y:S01]  /*ae90*/  UPRMT UR8, URZ, 0x654, UR8 ;  /* 0x000006543f087896 */ /* 0x000fe20008000008 */
[----:B------:R-:W-:Y:S01]  /*aea0*/  IMAD R67, R67, UR20, R70 ;  /* 0x0000001443437c24 */ /* 0x000fe2000f8e0246 */
[----:B------:R-:W-:Y:S01]  /*aeb0*/  SHF.R.S32.HI R79, RZ, 0x1f, R23 ;  /* 0x0000001fff4f7819 */ /* 0x000fe20000011417 */
[----:B------:R-:W-:Y:S01]  /*aec0*/  IMAD R0, R0, UR12, RZ ;  /* 0x0000000c00007c24 */ /* 0x000fe2000f8e02ff */
[----:B------:R-:W-:Y:S01]  /*aed0*/  SHF.R.S32.HI R84, RZ, 0x1f, R216 ;  /* 0x0000001fff547819 */ /* 0x000fe200000114d8 */
[----:B------:R-:W-:Y:S01]  /*aee0*/  IMAD.U32 R64, RZ, RZ, UR10 ;  /* 0x0000000aff407e24 */ /* 0x000fe2000f8e00ff */
[----:B------:R-:W-:Y:S01]  /*aef0*/  ULDC.64 UR10, c[0x0][0xb28] ;  /* 0x0002ca00000a7ab9 */ /* 0x000fe20000000a00 */
[----:B------:R-:W-:Y:S01]  /*af00*/  IMAD.U32 R65, RZ, RZ, UR39 ;  /* 0x00000027ff417e24 */ /* 0x000fe2000f8e00ff */
[----:B------:R-:W-:Y:S01]  /*af10*/  SHF.R.S32.HI R85, RZ, 0x1f, R217 ;  /* 0x0000001fff557819 */ /* 0x000fe200000114d9 */
[C---:B------:R-:W-:Y:S01]  /*af20*/  IMAD R69, R3.reuse, UR13, R0 ;  /* 0x0000000d03457c24 */ /* 0x040fe2000f8e0200 */
[----:B------:R-:W-:Y:S01]  /*af30*/  SHF.R.S32.HI R0, RZ, 0x1f, R67 ;  /* 0x0000001fff007819 */ /* 0x000fe20000011443 */
[----:B------:R-:W-:Y:S01]  /*af40*/  IMAD.WIDE.U32 R64, R3, UR12, R64 ;  /* 0x0000000c03407c25 */ /* 0x000fe2000f8e0040 */
[----:B------:R-:W-:Y:S01]  /*af50*/  SYNCS.ARRIVE.TRANS64.RED.A1T0 RZ, [UR8], RZ ;  /* 0x000000ffffff79a7 */ /* 0x000fe20008100408 */
[----:B------:R-:W-:-:S02]  /*af60*/  SHF.R.S32.HI R86, RZ, 0x1f, R218 ;  /* 0x0000001fff567819 */ /* 0x000fc400000114da */
[----:B------:R-:W-:Y:S01]  /*af70*/  IMAD R0, R0, UR10, RZ ;  /* 0x0000000a00007c24 */ /* 0x000fe2000f8e02ff */
[----:B------:R-:W-:Y:S01]  /*af80*/  SHF.R.S32.HI R87, RZ, 0x1f, R219 ;  /* 0x0000001fff577819 */ /* 0x000fe200000114db */
[----:B------:R-:W-:Y:S01]  /*af90*/  IMAD.IADD R65, R65, 0x1, R69 ;  /* 0x0000000141417824 */ /* 0x000fe200078e0245 */
[----:B------:R-:W-:Y:S01]  /*afa0*/  SHF.R.S32.HI R88, RZ, 0x1f, R220 ;  /* 0x0000001fff587819 */ /* 0x000fe200000114dc */
[C---:B------:R-:W-:Y:S01]  /*afb0*/  IMAD R3, R67.reuse, UR11, R0 ;  /* 0x0000000b43037c24 */ /* 0x040fe2000f8e0200 */
[----:B------:R-:W-:Y:S01]  /*afc0*/  SHF.R.S32.HI R89, RZ, 0x1f, R221 ;  /* 0x0000001fff597819 */ /* 0x000fe200000114dd */
[----:B------:R-:W-:Y:S01]  /*afd0*/  IMAD.WIDE.U32 R64, R67, UR10, R64 ;  /* 0x0000000a43407c25 */ /* 0x000fe2000f8e0040 */
[----:B------:R-:W-:Y:S01]  /*afe0*/  ULDC.64 UR10, c[0x0][0xb00] ;  /* 0x0002c000000a7ab9 */ /* 0x000fe20000000a00 */
[----:B------:R-:W-:Y:S02]  /*aff0*/  SHF.R.S32.HI R90, RZ, 0x1f, R222 ;  /* 0x0000001fff5a7819 */ /* 0x000fe400000114de */
[----:B------:R-:W-:Y:S01]  /*b000*/  IMAD.IADD R3, R65, 0x1, R3 ;  /* 0x0000000141037824 */ /* 0x000fe200078e0203 */
[----:B------:R-:W-:Y:S01]  /*b010*/  LEA R0, P1, R64, UR10, 0x2 ;  /* 0x0000000a40007c11 */ /* 0x000fe2000f8210ff */
[C---:B------:R-:W-:Y:S01]  /*b020*/  VIADD R168, R2.reuse, 0x40 ;  /* 0x0000004002a87836 */ /* 0x040fe20000000000 */
[----:B------:R-:W-:Y:S01]  /*b030*/  SHF.R.S32.HI R91, RZ, 0x1f, R223 ;  /* 0x0000001fff5b7819 */ /* 0x000fe200000114df */
[----:B------:R-:W-:Y:S01]  /*b040*/  VIADD R170, R2, 0x38 ;  /* 0x0000003802aa7836 */ /* 0x000fe20000000000 */
[----:B------:R-:W-:Y:S01]  /*b050*/  LEA.HI.X R3, R64, UR11, R3, 0x2, P1 ;  /* 0x0000000b40037c11 */ /* 0x000fe200088f1403 */
[C---:B------:R-:W-:Y:S01]  /*b060*/  VIADD R172, R2.reuse, 0x30 ;  /* 0x0000003002ac7836 */ /* 0x040fe20000000000 */
[----:B------:R0:W1:Y:S01]  /*b070*/  SHFL.IDX PT, R64, R0, RZ, 0x1c1f ;  /* 0x001c1fff00407589 */ /* 0x00006200000e0000 */
[----:B------:R-:W-:Y:S01]  /*b080*/  SHF.R.S32.HI R162, RZ, 0x1f, R224 ;  /* 0x0000001fffa27819 */ /* 0x000fe200000114e0 */
[C---:B------:R-:W-:Y:S01]  /*b090*/  VIADD R174, R2.reuse, 0x28 ;  /* 0x0000002802ae7836 */ /* 0x040fe20000000000 */
[----:B------:R-:W-:Y:S01]  /*b0a0*/  SHF.R.S32.HI R163, RZ, 0x1f, R225 ;  /* 0x0000001fffa37819 */ /* 0x000fe200000114e1 */
[----:B------:R0:W2:Y:S01]  /*b0b0*/  SHFL.IDX PT, R65, R3, RZ, 0x1c1f ;  /* 0x001c1fff03417589 */ /* 0x0000a200000e0000 */
        /* <DEDUP_REMOVED lines=8> */
[----:B------:R-:W-:-:S02]  /*b140*/  SHF.R.S32.HI R169, RZ, 0x1f, R169 ;  /* 0x0000001fffa97819 */ /* 0x000fc400000114a9 */
[----:B------:R-:W-:Y:S02]  /*b150*/  SHF.R.S32.HI R171, RZ, 0x1f, R171 ;  /* 0x0000001fffab7819 */ /* 0x000fe400000114ab */
[----:B------:R-:W-:Y:S02]  /*b160*/  SHF.R.S32.HI R173, RZ, 0x1f, R173 ;  /* 0x0000001fffad7819 */ /* 0x000fe400000114ad */
[----:B------:R-:W-:Y:S02]  /*b170*/  SHF.R.S32.HI R175, RZ, 0x1f, R175 ;  /* 0x0000001fffaf7819 */ /* 0x000fe400000114af */
[----:B------:R-:W-:Y:S02]  /*b180*/  SHF.R.S32.HI R177, RZ, 0x1f, R177 ;  /* 0x0000001fffb17819 */ /* 0x000fe400000114b1 */
[----:B------:R-:W-:Y:S02]  /*b190*/  SHF.R.S32.HI R179, RZ, 0x1f, R179 ;  /* 0x0000001fffb37819 */ /* 0x000fe400000114b3 */
[----:B------:R-:W-:-:S02]  /*b1a0*/  SHF.R.S32.HI R181, RZ, 0x1f, R181 ;  /* 0x0000001fffb57819 */ /* 0x000fc400000114b5 */
[----:B------:R-:W-:Y:S01]  /*b1b0*/  SHF.R.S32.HI R183, RZ, 0x1f, R183 ;  /* 0x0000001fffb77819 */ /* 0x000fe200000114b7 */
[----:B012---:R-:W-:Y:S06]  /*b1c0*/  @P2 BRA `(.L_x_250) ;  /* 0x0000000800202947 */ /* 0x007fec0003800000 */
[----:B------:R-:W-:Y:S02]  /*b1d0*/  ULDC UR4, c[0x0][0xac8] ;  /* 0x0002b20000047ab9 */ /* 0x000fe40000000800 */
[----:B------:R-:W-:Y:S02]  /*b1e0*/  ISETP.GE.AND P3, PT, R2, UR4, PT ;  /* 0x0000000402007c0c */ /* 0x000fe4000bf66270 */
[----:B------:R-:W-:Y:S02]  /*b1f0*/  ISETP.GE.AND P2, PT, R182, UR4, PT ;  /* 0x00000004b6007c0c */ /* 0x000fe4000bf46270 */
[----:B------:R-:W-:Y:S02]  /*b200*/  ISETP.GE.AND P1, PT, R180, UR4, PT ;  /* 0x00000004b4007c0c */ /* 0x000fe4000bf26270 */
[----:B------:R-:W-:-:S07]  /*b210*/  ISETP.GE.AND P4, PT, R178, UR4, PT ;  /* 0x00000004b2007c0c */ /* 0x000fce000bf86270 */
[----:B------:R-:W-:Y:S02]  /*b220*/  @!P3 IMAD.WIDE R66, R2, 0x4, R64 ;  /* 0x000000040242b825 */ /* 0x000fe400078e0240 */
[----:B------:R-:W-:-:S03]  /*b230*/  @!P2 LEA R68, P5, R182, R64, 0x2 ;  /* 0x00000040b644a211 */ /* 0x000fc600078a10ff */
[----:B------:R0:W-:Y:S01]  /*b240*/  @!P3 ST.E.64 desc[UR52][R66.64], R140 ;  /* 0x0000008c4200b985 */ /* 0x0001e2000c101b34 */
[----:B------:R-:W-:Y:S02]  /*b250*/  ISETP.GE.AND P3, PT, R176, UR4, PT ;  /* 0x00000004b0007c0c */ /* 0x000fe4000bf66270 */
[----:B------:R-:W-:-:S05]  /*b260*/  @!P2 LEA.HI.X R69, R182, R65, R183, 0x2, P5 ;  /* 0x00000041b645a211 */ /* 0x000fca00028f14b7 */
[----:B------:R1:W-:Y:S01]  /*b270*/  @!P2 ST.E.64 desc[UR52][R68.64], R138 ;  /* 0x0000008a4400a985 */ /* 0x0003e2000c101b34 */
[----:B------:R-:W-:Y:S02]  /*b280*/  ISETP.GE.AND P2, PT, R174, UR4, PT ;  /* 0x00000004ae007c0c */ /* 0x000fe4000bf46270 */
[----:B0-----:R-:W-:-:S04]  /*b290*/  @!P1 LEA R66, P6, R180, R64, 0x2 ;  /* 0x00000040b4429211 */ /* 0x001fc800078c10ff */
[----:B------:R-:W-:Y:S02]  /*b2a0*/  @!P1 LEA.HI.X R67, R180, R65, R181, 0x2, P6 ;  /* 0x00000041b4439211 */ /* 0x000fe400030f14b5 */
[----:B-1----:R-:W-:-:S03]  /*b2b0*/  @!P4 LEA R68, P5, R178, R64, 0x2 ;  /* 0x00000040b244c211 */ /* 0x002fc600078a10ff */
        /* <DEDUP_REMOVED lines=42> */
[----:B------:R-:W-:Y:S02]  /*b560*/  @!P2 LEA.HI.X R69, R225, R65, R163, 0x2, P5 ;  /* 0x00000041e145a211 */ /* 0x000fe400028f14a3 */
[----:B------:R-:W-:-:S03]  /*b570*/  ISETP.GE.AND P5, PT, R220, UR4, PT ;  /* 0x00000004dc007c0c */ /* 0x000fc6000bfa6270 */
[----:B------:R1:W-:Y:S01]  /*b580*/  @!P2 ST.E.64 desc[UR52][R68.64], R82 ;  /* 0x000000524400a985 */ /* 0x0003e2000c101b34 */
[----:B------:R-:W-:Y:S02]  /*b590*/  ISETP.GE.AND P2, PT, R221, UR4, PT ;  /* 0x00000004dd007c0c */ /* 0x000fe4000bf46270 */
[----:B0-----:R-:W-:-:S04]  /*b5a0*/  @!P1 LEA R66, P6, R224, R64, 0x2 ;  /* 0x00000040e0429211 */ /* 0x001fc800078c10ff */
[----:B------:R-:W-:Y:S02]  /*b5b0*/  @!P1 LEA.HI.X R67, R224, R65, R162, 0x2, P6 ;  /* 0x00000041e0439211 */ /* 0x000fe400030f14a2 */
[----:B------:R-:W-:-:S03]  /*b5c0*/  @!P4 LEA R70, P6, R223, R64, 0x2 ;  /* 0x00000040df46c211 */ /* 0x000fc600078c10ff */
[----:B------:R0:W-:Y:S01]  /*b5d0*/  @!P1 ST.E.64 desc[UR52][R66.64], R60 ;  /* 0x0000003c42009985 */ /* 0x0001e2000c101b34 */
[-C--:B------:R-:W-:Y:S02]  /*b5e0*/  @!P4 LEA.HI.X R71, R223, R65.reuse, R91, 0x2, P6 ;  /* 0x00000041df47c211 */ /* 0x080fe400030f145b */
[CC--:B------:R-:W-:Y:S02]  /*b5f0*/  @!P3 LEA R72, P1, R222.reuse, R64.reuse, 0x2 ;  /* 0x00000040de48b211 */ /* 0x0c0fe400078210ff */
[-C--:B------:R-:W-:Y:S01]  /*b600*/  @!P2 LEA R74, P6, R221, R64.reuse, 0x2 ;  /* 0x00000040dd4aa211 */ /* 0x080fe200078c10ff */
[----:B------:R2:W-:Y:S01]  /*b610*/  @!P4 ST.E.64 desc[UR52][R70.64], R58 ;  /* 0x0000003a4600c985 */ /* 0x0005e2000c101b34 */
[----:B------:R-:W-:Y:S02]  /*b620*/  @!P3 LEA.HI.X R73, R222, R65, R90, 0x2, P1 ;  /* 0x00000041de49b211 */ /* 0x000fe400008f145a */
[----:B------:R-:W-:Y:S02]  /*b630*/  ISETP.GE.AND P4, PT, R219, UR4, PT ;  /* 0x00000004db007c0c */ /* 0x000fe4000bf86270 */
[----:B------:R-:W-:Y:S01]  /*b640*/  ISETP.GE.AND P1, PT, R218, UR4, PT ;  /* 0x00000004da007c0c */ /* 0x000fe2000bf26270 */
[----:B------:R3:W-:Y:S01]  /*b650*/  @!P3 ST.E.64 desc[UR52][R72.64], R52 ;  /* 0x000000344800b985 */ /* 0x0007e2000c101b34 */
[----:B-1----:R-:W-:-:S02]  /*b660*/  @!P5 LEA R68, P3, R220, R64, 0x2 ;  /* 0x00000040dc44d211 */ /* 0x002fc400078610ff */
[-C--:B------:R-:W-:Y:S02]  /*b670*/  @!P2 LEA.HI.X R75, R221, R65.reuse, R89, 0x2, P6 ;  /* 0x00000041dd4ba211 */ /* 0x080fe400030f1459 */
[----:B------:R-:W-:Y:S02]  /*b680*/  @!P5 LEA.HI.X R69, R220, R65, R88, 0x2, P3 ;  /* 0x00000041dc45d211 */ /* 0x000fe400018f1458 */
[----:B------:R-:W-:Y:S01]  /*b690*/  ISETP.GE.AND P6, PT, R217, UR4, PT ;  /* 0x00000004d9007c0c */ /* 0x000fe2000bfc6270 */
[----:B------:R1:W-:Y:S01]  /*b6a0*/  @!P2 ST.E.64 desc[UR52][R74.64], R50 ;  /* 0x000000324a00a985 */ /* 0x0003e2000c101b34 */
[----:B------:R-:W-:Y:S02]  /*b6b0*/  ISETP.GE.AND P3, PT, R216, UR4, PT ;  /* 0x00000004d8007c0c */ /* 0x000fe4000bf66270 */
[-C--:B0-----:R-:W-:Y:S01]  /*b6c0*/  @!P4 LEA R60, P2, R219, R64.reuse, 0x2 ;  /* 0x00000040db3cc211 */ /* 0x081fe200078410ff */
[----:B------:R0:W-:Y:S01]  /*b6d0*/  @!P5 ST.E.64 desc[UR52][R68.64], R44 ;  /* 0x0000002c4400d985 */ /* 0x0001e2000c101b34 */
[----:B--2---:R-:W-:-:S02]  /*b6e0*/  @!P1 LEA R58, P5, R218, R64, 0x2 ;  /* 0x00000040da3a9211 */ /* 0x004fc400078a10ff */
[-C--:B------:R-:W-:Y:S02]  /*b6f0*/  @!P4 LEA.HI.X R61, R219, R65.reuse, R87, 0x2, P2 ;  /* 0x00000041db3dc211 */ /* 0x080fe400010f1457 */
[----:B------:R-:W-:Y:S02]  /*b700*/  @!P1 LEA.HI.X R59, R218, R65, R86, 0x2, P5 ;  /* 0x00000041da3b9211 */ /* 0x000fe400028f1456 */
[----:B------:R-:W-:Y:S01]  /*b710*/  ISETP.GE.AND P2, PT, R23, UR4, PT ;  /* 0x0000000417007c0c */ /* 0x000fe2000bf46270 */
[----:B------:R2:W-:Y:S01]  /*b720*/  @!P4 ST.E.64 desc[UR52][R60.64], R42 ;  /* 0x0000002a3c00c985 */ /* 0x0005e2000c101b34 */
[----:B------:R-:W-:Y:S02]  /*b730*/  ISETP.GE.AND P4, PT, R22, UR4, PT ;  /* 0x0000000416007c0c */ /* 0x000fe4000bf86270 */
[-C--:B---3--:R-:W-:Y:S01]  /*b740*/  @!P6 LEA R52, P5, R217, R64.reuse, 0x2 ;  /* 0x00000040d934e211 */ /* 0x088fe200078a10ff */
[----:B------:R3:W-:Y:S01]  /*b750*/  @!P1 ST.E.64 desc[UR52][R58.64], R36 ;  /* 0x000000243a009985 */ /* 0x0007e2000c101b34 */
[----:B-1----:R-:W-:-:S02]  /*b760*/  @!P3 LEA R50, P1, R216, R64, 0x2 ;  /* 0x00000040d832b211 */ /* 0x002fc400078210ff */
[-C--:B------:R-:W-:Y:S02]  /*b770*/  @!P6 LEA.HI.X R53, R217, R65.reuse, R85, 0x2, P5 ;  /* 0x00000041d935e211 */ /* 0x080fe400028f1455 */
[----:B------:R-:W-:Y:S02]  /*b780*/  @!P3 LEA.HI.X R51, R216, R65, R84, 0x2, P1 ;  /* 0x00000041d833b211 */ /* 0x000fe400008f1454 */
[----:B------:R-:W-:Y:S01]  /*b790*/  ISETP.GE.AND P1, PT, R19, UR4, PT ;  /* 0x0000000413007c0c */ /* 0x000fe2000bf26270 */
[----:B------:R1:W-:Y:S01]  /*b7a0*/  @!P6 ST.E.64 desc[UR52][R52.64], R34 ;  /* 0x000000223400e985 */ /* 0x0003e2000c101b34 */
[-C--:B0-----:R-:W-:Y:S02]  /*b7b0*/  @!P2 LEA R44, P5, R23, R64.reuse, 0x2 ;  /* 0x00000040172ca211 */ /* 0x081fe400078a10ff */
[----:B--2---:R-:W-:Y:S01]  /*b7c0*/  @!P4 LEA R42, P6, R22, R64, 0x2 ;  /* 0x00000040162ac211 */ /* 0x004fe200078c10ff */
[----:B------:R0:W-:Y:S01]  /*b7d0*/  @!P3 ST.E.64 desc[UR52][R50.64], R28 ;  /* 0x0000001c3200b985 */ /* 0x0001e2000c101b34 */
[----:B------:R-:W-:-:S02]  /*b7e0*/  ISETP.GE.AND P3, PT, R18, UR4, PT ;  /* 0x0000000412007c0c */ /* 0x000fc4000bf66270 */
[-C--:B------:R-:W-:Y:S02]  /*b7f0*/  @!P2 LEA.HI.X R45, R23, R65.reuse, R79, 0x2, P5 ;  /* 0x00000041172da211 */ /* 0x080fe400028f144f */
[----:B------:R-:W-:-:S03]  /*b800*/  @!P4 LEA.HI.X R43, R22, R65, R78, 0x2, P6 ;  /* 0x00000041162bc211 */ /* 0x000fc600030f144e */
[----:B------:R2:W-:Y:S01]  /*b810*/  @!P2 ST.E.64 desc[UR52][R44.64], R26 ;  /* 0x0000001a2c00a985 */ /* 0x0005e2000c101b34 */
[-C--:B---3--:R-:W-:Y:S01]  /*b820*/  @!P1 LEA R36, P2, R19, R64.reuse, 0x2 ;  /* 0x0000004013249211 */ /* 0x088fe200078410ff */
[C---:B-1----:R-:W-:Y:S02]  /*b830*/  VIADD R53, R2.reuse, 0xe8 ;  /* 0x000000e802357836 */ /* 0x042fe40000000000 */
[----:B------:R1:W-:Y:S01]  /*b840*/  @!P4 ST.E.64 desc[UR52][R42.64], R14 ;  /* 0x0000000e2a00c985 */ /* 0x0003e2000c101b34 */
[----:B------:R-:W-:Y:S01]  /*b850*/  ISETP.GE.AND P4, PT, R17, UR4, PT ;  /* 0x0000000411007c0c */ /* 0x000fe2000bf86270 */
[----:B0-----:R-:W-:Y:S01]  /*b860*/  VIADD R29, R2, 0xf0 ;  /* 0x000000f0021d7836 */ /* 0x001fe20000000000 */
[-C--:B------:R-:W-:Y:S02]  /*b870*/  @!P1 LEA.HI.X R37, R19, R65.reuse, R77, 0x2, P2 ;  /* 0x0000004113259211 */ /* 0x080fe400010f144d */
[----:B------:R-:W-:Y:S02]  /*b880*/  @!P3 LEA R34, P5, R18, R64, 0x2 ;  /* 0x000000401222b211 */ /* 0x000fe400078a10ff */
[----:B------:R-:W-:Y:S01]  /*b890*/  ISETP.GE.AND P2, PT, R16, UR4, PT ;  /* 0x0000000410007c0c */ /* 0x000fe2000bf46270 */
[----:B------:R0:W-:Y:S01]  /*b8a0*/  @!P1 ST.E.64 desc[UR52][R36.64], R12 ;  /* 0x0000000c24009985 */ /* 0x0001e2000c101b34 */
[----:B------:R-:W-:-:S02]  /*b8b0*/  @!P3 LEA.HI.X R35, R18, R65, R76, 0x2, P5 ;  /* 0x000000411223b211 */ /* 0x000fc400028f144c */
[----:B------:R-:W-:Y:S02]  /*b8c0*/  ISETP.GE.AND P1, PT, R53, UR4, PT ;  /* 0x0000000435007c0c */ /* 0x000fe4000bf26270 */
[----:B--2---:R-:W-:Y:S01]  /*b8d0*/  SHF.R.S32.HI R27, RZ, 0x1f, R16 ;  /* 0x0000001fff1b7819 */ /* 0x004fe20000011410 */
[----:B------:R2:W-:Y:S01]  /*b8e0*/  @!P3 ST.E.64 desc[UR52][R34.64], R6 ;  /* 0x000000062200b985 */ /* 0x0005e2000c101b34 */
[----:B-1----:R-:W-:Y:S01]  /*b8f0*/  SHF.R.S32.HI R15, RZ, 0x1f, R17 ;  /* 0x0000001fff0f7819 */ /* 0x002fe20000011411 */
[----:B------:R-:W-:Y:S01]  /*b900*/  VIADD R43, R2, 0xf8 ;  /* 0x000000f8022b7836 */ /* 0x000fe20000000000 */
[-C--:B------:R-:W-:Y:S02]  /*b910*/  @!P4 LEA R14, P6, R17, R64.reuse, 0x2 ;  /* 0x00000040110ec211 */ /* 0x080fe400078c10ff */
[----:B------:R-:W-:Y:S02]  /*b920*/  ISETP.GE.AND P3, PT, R29, UR4, PT ;  /* 0x000000041d007c0c */ /* 0x000fe4000bf66270 */
[----:B------:R-:W-:-:S02]  /*b930*/  @!P2 LEA R26, P5, R16, R64, 0x2 ;  /* 0x00000040101aa211 */ /* 0x000fc400078a10ff */
[-C--:B------:R-:W-:Y:S02]  /*b940*/  @!P4 LEA.HI.X R15, R17, R65.reuse, R15, 0x2, P6 ;  /* 0x00000041110fc211 */ /* 0x080fe400030f140f */
[----:B------:R-:W-:Y:S02]  /*b950*/  ISETP.GE.AND P6, PT, R43, UR4, PT ;  /* 0x000000042b007c0c */ /* 0x000fe4000bfc6270 */
[----:B------:R-:W-:Y:S01]  /*b960*/  @!P2 LEA.HI.X R27, R16, R65, R27, 0x2, P5 ;  /* 0x00000041101ba211 */ /* 0x000fe200028f141b */
[----:B------:R1:W-:Y:S01]  /*b970*/  @!P4 ST.E.64 desc[UR52][R14.64], R4 ;  /* 0x000000040e00c985 */ /* 0x0003e2000c101b34 */
[----:B0-----:R-:W-:Y:S02]  /*b980*/  SHF.R.S32.HI R12, RZ, 0x1f, R53 ;  /* 0x0000001fff0c7819 */ /* 0x001fe40000011435 */
[----:B--2---:R-:W-:Y:S01]  /*b990*/  @!P1 LEA R6, P5, R53, R64, 0x2 ;  /* 0x0000004035069211 */ /* 0x004fe200078a10ff */
[----:B------:R1:W-:Y:S01]  /*b9a0*/  @!P2 ST.E.64 desc[UR52][R26.64], R152 ;  /* 0x000000981a00a985 */ /* 0x0003e2000c101b34 */
[----:B------:R-:W-:-:S02]  /*b9b0*/  SHF.R.S32.HI R13, RZ, 0x1f, R29 ;  /* 0x0000001fff0d7819 */ /* 0x000fc4000001141d */
[----:B------:R-:W-:Y:S02]  /*b9c0*/  @!P1 LEA.HI.X R7, R53, R65, R12, 0x2, P5 ;  /* 0x0000004135079211 */ /* 0x000fe400028f140c */
[----:B------:R-:W-:-:S03]  /*b9d0*/  @!P3 LEA R12, P5, R29, R64, 0x2 ;  /* 0x000000401d0cb211 */ /* 0x000fc600078a10ff */
[----:B------:R1:W-:Y:S01]  /*b9e0*/  @!P1 ST.E.64 desc[UR52][R6.64], R150 ;  /* 0x0000009606009985 */ /* 0x0003e2000c101b34 */
[-C--:B------:R-:W-:Y:S02]  /*b9f0*/  @!P3 LEA.HI.X R13, R29, R65.reuse, R13, 0x2, P5 ;  /* 0x000000411d0db211 */ /* 0x080fe400028f140d */
[----:B------:R-:W-:Y:S02]  /*ba00*/  SHF.R.S32.HI R29, RZ, 0x1f, R43 ;  /* 0x0000001fff1d7819 */ /* 0x000fe4000001142b */
[C---:B------:R-:W-:Y:S01]  /*ba10*/  @!P6 LEA R28, P5, R43.reuse, R64, 0x2 ;  /* 0x000000402b1ce211 */ /* 0x040fe200078a10ff */
[----:B------:R1:W-:Y:S03]  /*ba20*/  @!P3 ST.E.64 desc[UR52][R12.64], R158 ;  /* 0x0000009e0c00b985 */ /* 0x0003e6000c101b34 */
[----:B------:R-:W-:-:S05]  /*ba30*/  @!P6 LEA.HI.X R29, R43, R65, R29, 0x2, P5 ;  /* 0x000000412b1de211 */ /* 0x000fca00028f141d */
[----:B------:R1:W-:Y:S04]  /*ba40*/  @!P6 ST.E.64 desc[UR52][R28.64], R160 ;  /* 0x000000a01c00e985 */ /* 0x0003e8000c101b34 */
.L_x_250:
[----:B------:R-:W-:Y:S05]  /*ba50*/  BSYNC B1 ;  /* 0x0000000000017941 */ /* 0x000fea0003800000 */
.L_x_249:
[----:B-1----:R0:W1:Y:S04]  /*ba60*/  SHFL.IDX PT, R5, R3, 0x1, 0x1c1f ;  /* 0x003c1f0003057f89 */ /* 0x00206800000e0000 */
[----:B------:R0:W2:Y:S01]  /*ba70*/  SHFL.IDX PT, R4, R0, 0x1, 0x1c1f ;  /* 0x003c1f0000047f89 */ /* 0x0000a200000e0000 */
[----:B------:R-:W-:Y:S05]  /*ba80*/  @P0 BRA `(.L_x_248) ;  /* 0x0000001400f80947 */ /* 0x000fea0003800000 */
[----:B------:R-:W-:Y:S01]  /*ba90*/  ULDC UR4, c[0x0][0xac8] ;  /* 0x0002b20000047ab9 */ /* 0x000fe20000000800 */
[----:B0-----:R-:W-:Y:S01]  /*baa0*/  VIADD R3, R2, 0xe8 ;  /* 0x000000e802037836 */ /* 0x001fe20000000000 */
[----:B------:R-:W-:Y:S02]  /*bab0*/  ISETP.GE.AND P4, PT, R182, UR4, PT ;  /* 0x00000004b6007c0c */ /* 0x000fe4000bf86270 */
[----:B------:R-:W-:Y:S02]  /*bac0*/  ISETP.GE.AND P6, PT, R2, UR4, PT ;  /* 0x0000000402007c0c */ /* 0x000fe4000bfc6270 */
[----:B------:R-:W-:Y:S02]  /*bad0*/  ISETP.GE.AND P0, PT, R180, UR4, PT ;  /* 0x00000004b4007c0c */ /* 0x000fe4000bf06270 */
[----:B------:R-:W-:Y:S02]  /*bae0*/  ISETP.GE.AND P2, PT, R178, UR4, PT ;  /* 0x00000004b2007c0c */ /* 0x000fe4000bf46270 */
[----:B------:R-:W-:-:S02]  /*baf0*/  ISETP.GE.AND P1, PT, R176, UR4, PT ;  /* 0x00000004b0007c0c */ /* 0x000fc4000bf26270 */
[----:B------:R-:W-:-:S03]  /*bb00*/  SHF.R.S32.HI R0, RZ, 0x1f, R3 ;  /* 0x0000001fff007819 */ /* 0x000fc60000011403 */
[-C--:B--2---:R-:W-:Y:S02]  /*bb10*/  @!P4 LEA R12, P3, R182, R4.reuse, 0x2 ;  /* 0x00000004b60cc211 */ /* 0x084fe400078610ff */
[----:B-1----:R-:W-:Y:S02]  /*bb20*/  @!P6 IMAD.WIDE R6, R2, 0x4, R4 ;  /* 0x000000040206e825 */ /* 0x002fe400078e0204 */
[----:B------:R-:W-:Y:S02]  /*bb30*/  @!P4 LEA.HI.X R13, R182, R5, R183, 0x2, P3 ;  /* 0x00000005b60dc211 */ /* 0x000fe400018f14b7 */
[----:B------:R-:W-:Y:S01]  /*bb40*/  ISETP.GE.AND P3, PT, R174, UR4, PT ;  /* 0x00000004ae007c0c */ /* 0x000fe2000bf66270 */
[----:B------:R0:W-:Y:S01]  /*bb50*/  @!P6 ST.E.64 desc[UR52][R6.64], R136 ;  /* 0x000000880600e985 */ /* 0x0001e2000c101b34 */
[-C--:B------:R-:W-:Y:S02]  /*bb60*/  @!P0 LEA R14, P5, R180, R4.reuse, 0x2 ;  /* 0x00000004b40e8211 */ /* 0x080fe400078a10ff */
[----:B------:R-:W-:Y:S01]  /*bb70*/  @!P1 LEA R28, P6, R176, R4, 0x2 ;  /* 0x00000004b01c9211 */ /* 0x000fe200078c10ff */
[----:B------:R1:W-:Y:S01]  /*bb80*/  @!P4 ST.E.64 desc[UR52][R12.64], R134 ;  /* 0x000000860c00c985 */ /* 0x0003e2000c101b34 */
[----:B------:R-:W-:-:S02]  /*bb90*/  ISETP.GE.AND P4, PT, R172, UR4, PT ;  /* 0x00000004ac007c0c */ /* 0x000fc4000bf86270 */
[-C--:B------:R-:W-:Y:S02]  /*bba0*/  @!P0 LEA.HI.X R15, R180, R5.reuse, R181, 0x2, P5 ;  /* 0x00000005b40f8211 */ /* 0x080fe400028f14b5 */
[-C--:B------:R-:W-:Y:S02]  /*bbb0*/  @!P2 LEA R26, P5, R178, R4.reuse, 0x2 ;  /* 0x00000004b21aa211 */ /* 0x080fe400078a10ff */
[-C--:B------:R-:W-:Y:S01]  /*bbc0*/  @!P1 LEA.HI.X R29, R176, R5.reuse, R177, 0x2, P6 ;  /* 0x00000005b01d9211 */ /* 0x080fe200030f14b1 */
[----:B------:R2:W-:Y:S01]  /*bbd0*/  @!P0 ST.E.64 desc[UR52][R14.64], R128 ;  /* 0x000000800e008985 */ /* 0x0005e2000c101b34 */
[----:B------:R-:W-:Y:S02]  /*bbe0*/  @!P2 LEA.HI.X R27, R178, R5, R179, 0x2, P5 ;  /* 0x00000005b21ba211 */ /* 0x000fe400028f14b3 */
[----:B------:R-:W-:Y:S02]  /*bbf0*/  ISETP.GE.AND P0, PT, R170, UR4, PT ;  /* 0x00000004aa007c0c */ /* 0x000fe4000bf06270 */
[----:B------:R-:W-:Y:S01]  /*bc00*/  @!P3 LEA R34, P5, R174, R4, 0x2 ;  /* 0x00000004ae22b211 */ /* 0x000fe200078a10ff */
[----:B------:R3:W-:Y:S01]  /*bc10*/  @!P2 ST.E.64 desc[UR52][R26.64], R126 ;  /* 0x0000007e1a00a985 */ /* 0x0007e2000c101b34 */
[----:B------:R-:W-:-:S02]  /*bc20*/  ISETP.GE.AND P2, PT, R168, UR4, PT ;  /* 0x00000004a8007c0c */ /* 0x000fc4000bf46270 */
[-C--:B------:R-:W-:Y:S01]  /*bc30*/  @!P3 LEA.HI.X R35, R174, R5.reuse, R175, 0x2, P5 ;  /* 0x00000005ae23b211 */ /* 0x080fe200028f14af */
[----:B------:R4:W-:Y:S01]  /*bc40*/  @!P1 ST.E.64 desc[UR52][R28.64], R120 ;  /* 0x000000781c009985 */ /* 0x0009e2000c101b34 */
[CC--:B0-----:R-:W-:Y:S02]  /*bc50*/  @!P4 LEA R6, P5, R172.reuse, R4.reuse, 0x2 ;  /* 0x00000004ac06c211 */ /* 0x0c1fe400078a10ff */
[----:B------:R-:W-:Y:S01]  /*bc60*/  ISETP.GE.AND P1, PT, R229, UR4, PT ;  /* 0x00000004e5007c0c */ /* 0x000fe2000bf26270 */
[----:B------:R0:W-:Y:S01]  /*bc70*/  @!P3 ST.E.64 desc[UR52][R34.64], R118 ;  /* 0x000000762200b985 */ /* 0x0001e2000c101b34 */
[----:B------:R-:W-:Y:S02]  /*bc80*/  @!P4 LEA.HI.X R7, R172, R5, R173, 0x2, P5 ;  /* 0x00000005ac07c211 */ /* 0x000fe400028f14ad */
[----:B-1----:R-:W-:Y:S02]  /*bc90*/  @!P0 LEA R12, P6, R170, R4, 0x2 ;  /* 0x00000004aa0c8211 */ /* 0x002fe400078c10ff */
[----:B------:R-:W-:Y:S01]  /*bca0*/  ISETP.GE.AND P3, PT, R228, UR4, PT ;  /* 0x00000004e4007c0c */ /* 0x000fe2000bf66270 */
[----:B------:R1:W-:Y:S01]  /*bcb0*/  @!P4 ST.E.64 desc[UR52][R6.64], R112 ;  /* 0x000000700600c985 */ /* 0x0003e2000c101b34 */
[----:B------:R-:W-:-:S02]  /*bcc0*/  ISETP.GE.AND P4, PT, R227, UR4, PT ;  /* 0x00000004e3007c0c */ /* 0x000fc4000bf86270 */
[----:B------:R-:W-:Y:S02]  /*bcd0*/  @!P0 LEA.HI.X R13, R170, R5, R171, 0x2, P6 ;  /* 0x00000005aa0d8211 */ /* 0x000fe400030f14ab */
[----:B--2---:R-:W-:-:S03]  /*bce0*/  @!P2 LEA R14, P5, R168, R4, 0x2 ;  /* 0x00000004a80ea211 */ /* 0x004fc600078a10ff */
[----:B------:R2:W-:Y:S01]  /*bcf0*/  @!P0 ST.E.64 desc[UR52][R12.64], R110 ;  /* 0x0000006e0c008985 */ /* 0x0005e2000c101b34 */
[-C--:B------:R-:W-:Y:S02]  /*bd00*/  @!P2 LEA.HI.X R15, R168, R5.reuse, R169, 0x2, P5 ;  /* 0x00000005a80fa211 */ /* 0x080fe400028f14a9 */
[CC--:B---3--:R-:W-:Y:S02]  /*bd10*/  @!P1 LEA R26, P0, R229.reuse, R4.reuse, 0x2 ;  /* 0x00000004e51a9211 */ /* 0x0c8fe400078010ff */
[-C--:B----4-:R-:W-:Y:S01]  /*bd20*/  @!P3 LEA R28, P6, R228, R4.reuse, 0x2 ;  /* 0x00000004e41cb211 */ /* 0x090fe200078c10ff */
[----:B------:R3:W-:Y:S01]  /*bd30*/  @!P2 ST.E.64 desc[UR52][R14.64], R104 ;  /* 0x000000680e00a985 */ /* 0x0007e2000c101b34 */
[-C--:B------:R-:W-:Y:S02]  /*bd40*/  @!P1 LEA.HI.X R27, R229, R5.reuse, R167, 0x2, P0 ;  /* 0x00000005e51b9211 */ /* 0x080fe400000f14a7 */
[----:B------:R-:W-:Y:S02]  /*bd50*/  ISETP.GE.AND P2, PT, R226, UR4, PT ;  /* 0x00000004e2007c0c */ /* 0x000fe4000bf46270 */
[----:B0-----:R-:W-:Y:S01]  /*bd60*/  @!P4 LEA R34, P5, R227, R4, 0x2 ;  /* 0x00000004e322c211 */ /* 0x001fe200078a10ff */
[----:B------:R0:W-:Y:S01]  /*bd70*/  @!P1 ST.E.64 desc[UR52][R26.64], R102 ;  /* 0x000000661a009985 */ /* 0x0001e2000c101b34 */
[----:B------:R-:W-:-:S02]  /*bd80*/  @!P3 LEA.HI.X R29, R228, R5, R166, 0x2, P6 ;  /* 0x00000005e41db211 */ /* 0x000fc400030f14a6 */
[----:B------:R-:W-:Y:S02]  /*bd90*/  @!P4 LEA.HI.X R35, R227, R5, R165, 0x2, P5 ;  /* 0x00000005e323c211 */ /* 0x000fe400028f14a5 */
[----:B------:R-:W-:Y:S01]  /*bda0*/  ISETP.GE.AND P0, PT, R225, UR4, PT ;  /* 0x00000004e1007c0c */ /* 0x000fe2000bf06270 */
[----:B------:R4:W-:Y:S01]  /*bdb0*/  @!P3 ST.E.64 desc[UR52][R28.64], R96 ;  /* 0x000000601c00b985 */ /* 0x0009e2000c101b34 */
[----:B------:R-:W-:-:S03]  /*bdc0*/  ISETP.GE.AND P1, PT, R224, UR4, PT ;  /* 0x00000004e0007c0c */ /* 0x000fc6000bf26270 */
[----:B------:R5:W-:Y:S01]  /*bdd0*/  @!P4 ST.E.64 desc[UR52][R34.64], R94 ;  /* 0x0000005e2200c985 */ /* 0x000be2000c101b34 */
[----:B------:R-:W-:Y:S02]  /*bde0*/  ISETP.GE.AND P4, PT, R223, UR4, PT ;  /* 0x00000004df007c0c */ /* 0x000fe4000bf86270 */
[----:B-1----:R-:W-:-:S04]  /*bdf0*/  @!P2 LEA R6, P3, R226, R4, 0x2 ;  /* 0x00000004e206a211 */ /* 0x002fc800078610ff */
[-C--:B------:R-:W-:Y:S02]  /*be00*/  @!P2 LEA.HI.X R7, R226, R5.reuse, R164, 0x2, P3 ;  /* 0x00000005e207a211 */ /* 0x080fe400018f14a4 */
[CC--:B--2---:R-:W-:Y:S02]  /*be10*/  @!P0 LEA R12, P6, R225.reuse, R4.reuse, 0x2 ;  /* 0x00000004e10c8211 */ /* 0x0c4fe400078c10ff */
[----:B---3--:R-:W-:Y:S01]  /*be20*/  @!P1 LEA R14, P5, R224, R4, 0x2 ;  /* 0x00000004e00e9211 */ /* 0x008fe200078a10ff */
[----:B------:R1:W-:Y:S01]  /*be30*/  @!P2 ST.E.64 desc[UR52][R6.64], R80 ;  /* 0x000000500600a985 */ /* 0x0003e2000c101b34 */
[----:B------:R-:W-:Y:S02]  /*be40*/  ISETP.GE.AND P3, PT, R222, UR4, PT ;  /* 0x00000004de007c0c */ /* 0x000fe4000bf66270 */
[-C--:B------:R-:W-:Y:S02]  /*be50*/  @!P0 LEA.HI.X R13, R225, R5.reuse, R163, 0x2, P6 ;  /* 0x00000005e10d8211 */ /* 0x080fe400030f14a3 */
[----:B------:R-:W-:-:S02]  /*be60*/  @!P1 LEA.HI.X R15, R224, R5, R162, 0x2, P5 ;  /* 0x00000005e00f9211 */ /* 0x000fc400028f14a2 */
[----:B------:R-:W-:Y:S01]  /*be70*/  ISETP.GE.AND P2, PT, R221, UR4, PT ;  /* 0x00000004dd007c0c */ /* 0x000fe2000bf46270 */
[----:B------:R2:W-:Y:S01]  /*be80*/  @!P0 ST.E.64 desc[UR52][R12.64], R62 ;  /* 0x0000003e0c008985 */ /* 0x0005e2000c101b34 */
[CC--:B0-----:R-:W-:Y:S02]  /*be90*/  @!P4 LEA R26, P5, R223.reuse, R4.reuse, 0x2 ;  /* 0x00000004df1ac211 */ /* 0x0c1fe400078a10ff */
[----:B------:R-:W-:Y:S01]  /*bea0*/  ISETP.GE.AND P0, PT, R220, UR4, PT ;  /* 0x00000004dc007c0c */ /* 0x000fe2000bf06270 */
[----:B------:R0:W-:Y:S01]  /*beb0*/  @!P1 ST.E.64 desc[UR52][R14.64], R56 ;  /* 0x000000380e009985 */ /* 0x0001e2000c101b34 */
[----:B------:R-:W-:Y:S02]  /*bec0*/  @!P4 LEA.HI.X R27, R223, R5, R91, 0x2, P5 ;  /* 0x00000005df1bc211 */ /* 0x000fe400028f145b */
[----:B------:R-:W-:Y:S02]  /*bed0*/  ISETP.GE.AND P1, PT, R219, UR4, PT ;  /* 0x00000004db007c0c */ /* 0x000fe4000bf26270 */
[----:B----4-:R-:W-:Y:S01]  /*bee0*/  @!P3 LEA R28, P6, R222, R4, 0x2 ;  /* 0x00000004de1cb211 */ /* 0x010fe200078c10ff */
[----:B------:R3:W-:Y:S01]  /*bef0*/  @!P4 ST.E.64 desc[UR52][R26.64], R54 ;  /* 0x000000361a00c985 */ /* 0x0007e2000c101b34 */
[----:B------:R-:W-:-:S02]  /*bf00*/  ISETP.GE.AND P4, PT, R218, UR4, PT ;  /* 0x00000004da007c0c */ /* 0x000fc4000bf86270 */
[CC--:B-----5:R-:W-:Y:S02]  /*bf10*/  @!P2 LEA R34, P5, R221.reuse, R4.reuse, 0x2 ;  /* 0x00000004dd22a211 */ /* 0x0e0fe400078a10ff */
[-C--:B------:R-:W-:Y:S02]  /*bf20*/  @!P3 LEA.HI.X R29, R222, R5.reuse, R90, 0x2, P6 ;  /* 0x00000005de1db211 */ /* 0x080fe400030f145a */
[-C--:B------:R-:W-:Y:S02]  /*bf30*/  @!P2 LEA.HI.X R35, R221, R5.reuse, R89, 0x2, P5 ;  /* 0x00000005dd23a211 */ /* 0x080fe400028f1459 */
[CC--:B-1----:R-:W-:Y:S01]  /*bf40*/  @!P0 LEA R6, P5, R220.reuse, R4.reuse, 0x2 ;  /* 0x00000004dc068211 */ /* 0x0c2fe200078a10ff */
[----:B------:R1:W-:Y:S01]  /*bf50*/  @!P3 ST.E.64 desc[UR52][R28.64], R48 ;  /* 0x000000301c00b985 */ /* 0x0003e2000c101b34 */
[----:B------:R-:W-:Y:S02]  /*bf60*/  ISETP.GE.AND P3, PT, R217, UR4, PT ;  /* 0x00000004d9007c0c */ /* 0x000fe4000bf66270 */
[----:B--2---:R-:W-:Y:S01]  /*bf70*/  @!P1 LEA R12, P6, R219, R4, 0x2 ;  /* 0x00000004db0c9211 */ /* 0x004fe200078c10ff */
[----:B------:R2:W-:Y:S01]  /*bf80*/  @!P2 ST.E.64 desc[UR52][R34.64], R46 ;  /* 0x0000002e2200a985 */ /* 0x0005e2000c101b34 */
[----:B------:R-:W-:-:S02]  /*bf90*/  @!P0 LEA.HI.X R7, R220, R5, R88, 0x2, P5 ;  /* 0x00000005dc078211 */ /* 0x000fc400028f1458 */
[----:B------:R-:W-:Y:S02]  /*bfa0*/  ISETP.GE.AND P2, PT, R216, UR4, PT ;  /* 0x00000004d8007c0c */ /* 0x000fe4000bf46270 */
[CC--:B0-----:R-:W-:Y:S01]  /*bfb0*/  @!P4 LEA R14, P5, R218.reuse, R4.reuse, 0x2 ;  /* 0x00000004da0ec211 */ /* 0x0c1fe200078a10ff */
[----:B------:R0:W-:Y:S01]  /*bfc0*/  @!P0 ST.E.64 desc[UR52][R6.64], R40 ;  /* 0x0000002806008985 */ /* 0x0001e2000c101b34 */
[-C--:B------:R-:W-:Y:S02]  /*bfd0*/  @!P1 LEA.HI.X R13, R219, R5.reuse, R87, 0x2, P6 ;  /* 0x00000005db0d9211 */ /* 0x080fe400030f1457 */
[----:B------:R-:W-:Y:S02]  /*bfe0*/  @!P4 LEA.HI.X R15, R218, R5, R86, 0x2, P5 ;  /* 0x00000005da0fc211 */ /* 0x000fe400028f1456 */
[----:B------:R-:W-:Y:S01]  /*bff0*/  ISETP.GE.AND P0, PT, R23, UR4, PT ;  /* 0x0000000417007c0c */ /* 0x000fe2000bf06270 */
[----:B------:R-:W-:Y:S01]  /*c000*/  @!P1 ST.E.64 desc[UR52][R12.64], R38 ;  /* 0x000000260c009985 */ /* 0x000fe2000c101b34 */
[----:B---3--:R-:W-:-:S03]  /*c010*/  @!P3 LEA R26, P1, R217, R4, 0x2 ;  /* 0x00000004d91ab211 */ /* 0x008fc600078210ff */
[----:B------:R3:W-:Y:S01]  /*c020*/  @!P4 ST.E.64 desc[UR52][R14.64], R32 ;  /* 0x000000200e00c985 */ /* 0x0007e2000c101b34 */
[----:B------:R-:W-:Y:S02]  /*c030*/  ISETP.GE.AND P4, PT, R22, UR4, PT ;  /* 0x0000000416007c0c */ /* 0x000fe4000bf86270 */
[CC--:B-1----:R-:W-:Y:S02]  /*c040*/  @!P2 LEA R28, P5, R216.reuse, R4.reuse, 0x2 ;  /* 0x00000004d81ca211 */ /* 0x0c2fe400078a10ff */
[-C--:B------:R-:W-:Y:S02]  /*c050*/  @!P3 LEA.HI.X R27, R217, R5.reuse, R85, 0x2, P1 ;  /* 0x00000005d91bb211 */ /* 0x080fe400008f1455 */
[----:B------:R-:W-:Y:S02]  /*c060*/  ISETP.GE.AND P1, PT, R19, UR4, PT ;  /* 0x0000000413007c0c */ /* 0x000fe4000bf26270 */
[----:B------:R-:W-:Y:S01]  /*c070*/  @!P2 LEA.HI.X R29, R216, R5, R84, 0x2, P5 ;  /* 0x00000005d81da211 */ /* 0x000fe200028f1454 */
[----:B------:R-:W-:Y:S01]  /*c080*/  @!P3 ST.E.64 desc[UR52][R26.64], R30 ;  /* 0x0000001e1a00b985 */ /* 0x000fe2000c101b34 */
[----:B--2---:R-:W-:-:S03]  /*c090*/  @!P0 LEA R34, P6, R23, R4, 0x2 ;  /* 0x0000000417228211 */ /* 0x004fc600078c10ff */
[----:B------:R-:W-:Y:S01]  /*c0a0*/  @!P2 ST.E.64 desc[UR52][R28.64], R24 ;  /* 0x000000181c00a985 */ /* 0x000fe2000c101b34 */
[-C--:B0-----:R-:W-:Y:S01]  /*c0b0*/  @!P4 LEA R6, P2, R22, R4.reuse, 0x2 ;  /* 0x000000041606c211 */ /* 0x081fe200078410ff */
[----:B---3--:R-:W-:Y:S01]  /*c0c0*/  VIADD R33, R2, 0xf0 ;  /* 0x000000f002217836 */ /* 0x008fe20000000000 */
[-C--:B------:R-:W-:Y:S02]  /*c0d0*/  @!P0 LEA.HI.X R35, R23, R5.reuse, R79, 0x2, P6 ;  /* 0x0000000517238211 */ /* 0x080fe400030f144f */
[-C--:B------:R-:W-:Y:S02]  /*c0e0*/  @!P4 LEA.HI.X R7, R22, R5.reuse, R78, 0x2, P2 ;  /* 0x000000051607c211 */ /* 0x080fe400010f144e */
[C---:B------:R-:W-:Y:S01]  /*c0f0*/  @!P1 LEA R12, P3, R19.reuse, R4, 0x2 ;  /* 0x00000004130c9211 */ /* 0x040fe200078610ff */
[----:B------:R0:W-:Y:S01]  /*c100*/  @!P0 ST.E.64 desc[UR52][R34.64], R20 ;  /* 0x0000001422008985 */ /* 0x0001e2000c101b34 */
[----:B------:R-:W-:Y:S02]  /*c110*/  ISETP.GE.AND P2, PT, R18, UR4, PT ;  /* 0x0000000412007c0c */ /* 0x000fe4000bf46270 */
[----:B------:R-:W-:Y:S01]  /*c120*/  @!P1 LEA.HI.X R13, R19, R5, R77, 0x2, P3 ;  /* 0x00000005130d9211 */ /* 0x000fe200018f144d */
[----:B------:R1:W-:Y:S01]  /*c130*/  @!P4 ST.E.64 desc[UR52][R6.64], R10 ;  /* 0x0000000a0600c985 */ /* 0x0003e2000c101b34 */
[----:B------:R-:W-:-:S02]  /*c140*/  ISETP.GE.AND P0, PT, R3, UR4, PT ;  /* 0x0000000403007c0c */ /* 0x000fc4000bf06270 */
[----:B------:R-:W-:Y:S01]  /*c150*/  ISETP.GE.AND P4, PT, R17, UR4, PT ;  /* 0x0000000411007c0c */ /* 0x000fe2000bf86270 */
[----:B------:R2:W-:Y:S01]  /*c160*/  @!P1 ST.E.64 desc[UR52][R12.64], R8 ;  /* 0x000000080c009985 */ /* 0x0005e2000c101b34 */
[----:B------:R-:W-:Y:S02]  /*c170*/  ISETP.GE.AND P1, PT, R16, UR4, PT ;  /* 0x0000000410007c0c */ /* 0x000fe4000bf26270 */
[----:B------:R-:W-:-:S03]  /*c180*/  ISETP.GE.AND P3, PT, R33, UR4, PT ;  /* 0x0000000421007c0c */ /* 0x000fc6000bf66270 */
[----:B------:R-:W-:-:S04]  /*c190*/  @!P2 LEA R14, P5, R18, R4, 0x2 ;  /* 0x00000004120ea211 */ /* 0x000fc800078a10ff */
[-C--:B------:R-:W-:Y:S02]  /*c1a0*/  @!P2 LEA.HI.X R15, R18, R5.reuse, R76, 0x2, P5 ;  /* 0x00000005120fa211 */ /* 0x080fe400028f144c */
[-C--:B0-----:R-:W-:Y:S02]  /*c1b0*/  @!P0 LEA R20, P6, R3, R4.reuse, 0x2 ;  /* 0x0000000403148211 */ /* 0x081fe400078c10ff */
[----:B-1----:R-:W-:Y:S01]  /*c1c0*/  SHF.R.S32.HI R7, RZ, 0x1f, R17 ;  /* 0x0000001fff077819 */ /* 0x002fe20000011411 */
[----:B------:R0:W-:Y:S01]  /*c1d0*/  @!P2 ST.E.64 desc[UR52][R14.64], R148 ;  /* 0x000000940e00a985 */ /* 0x0001e2000c101b34 */
[----:B------:R-:W-:Y:S02]  /*c1e0*/  @!P4 LEA R6, P5, R17, R4, 0x2 ;  /* 0x000000041106c211 */ /* 0x000fe400078a10ff */
[-C--:B------:R-:W-:Y:S02]  /*c1f0*/  @!P0 LEA.HI.X R21, R3, R5.reuse, R0, 0x2, P6 ;  /* 0x0000000503158211 */ /* 0x080fe400030f1400 */
[----:B------:R-:W-:-:S02]  /*c200*/  @!P4 LEA.HI.X R7, R17, R5, R7, 0x2, P5 ;  /* 0x000000051107c211 */ /* 0x000fc400028f1407 */
[----:B------:R-:W-:Y:S02]  /*c210*/  SHF.R.S32.HI R3, RZ, 0x1f, R16 ;  /* 0x0000001fff037819 */ /* 0x000fe40000011410 */
[CC--:B--2---:R-:W-:Y:S01]  /*c220*/  @!P1 LEA R8, P5, R16.reuse, R4.reuse, 0x2 ;  /* 0x0000000410089211 */ /* 0x0c4fe200078a10ff */
[----:B------:R0:W-:Y:S01]  /*c230*/  @!P4 ST.E.64 desc[UR52][R6.64], R146 ;  /* 0x000000920600c985 */ /* 0x0001e2000c101b34 */
[----:B------:R-:W-:Y:S02]  /*c240*/  SHF.R.S32.HI R0, RZ, 0x1f, R33 ;  /* 0x0000001fff007819 */ /* 0x000fe40000011421 */
[C---:B------:R-:W-:Y:S02]  /*c250*/  @!P3 LEA R10, P6, R33.reuse, R4, 0x2 ;  /* 0x00000004210ab211 */ /* 0x040fe400078c10ff */
[-C--:B------:R-:W-:Y:S01]  /*c260*/  @!P1 LEA.HI.X R9, R16, R5.reuse, R3, 0x2, P5 ;  /* 0x0000000510099211 */ /* 0x080fe200028f1403 */
[----:B------:R-:W-:Y:S01]  /*c270*/  VIADD R3, R2, 0xf8 ;  /* 0x000000f802037836 */ /* 0x000fe20000000000 */
[----:B------:R-:W-:-:S03]  /*c280*/  @!P3 LEA.HI.X R11, R33, R5, R0, 0x2, P6 ;  /* 0x00000005210bb211 */ /* 0x000fc600030f1400 */
[----:B------:R0:W-:Y:S04]  /*c290*/  @!P1 ST.E.64 desc[UR52][R8.64], R156 ;  /* 0x0000009c08009985 */ /* 0x0001e8000c101b34 */
[----:B------:R0:W-:Y:S01]  /*c2a0*/  @!P0 ST.E.64 desc[UR52][R20.64], R154 ;  /* 0x0000009a14008985 */ /* 0x0001e2000c101b34 */
[----:B------:R-:W-:-:S03]  /*c2b0*/  ISETP.GE.AND P0, PT, R3, UR4, PT ;  /* 0x0000000403007c0c */ /* 0x000fc6000bf06270 */
[----:B------:R0:W-:Y:S10]  /*c2c0*/  @!P3 ST.E.64 desc[UR52][R10.64], R144 ;  /* 0x000000900a00b985 */ /* 0x0001f4000c101b34 */
[----:B------:R-:W-:Y:S05]  /*c2d0*/  @P0 BRA `(.L_x_248) ;  /* 0x0000000c00e40947 */ /* 0x000fea0003800000 */
[----:B------:R-:W-:Y:S02]  /*c2e0*/  LEA R4, P0, R3, R4, 0x2 ;  /* 0x0000000403047211 */ /* 0x000fe400078010ff */
[----:B------:R-:W-:-:S04]  /*c2f0*/  SHF.R.S32.HI R0, RZ, 0x1f, R3 ;  /* 0x0000001fff007819 */ /* 0x000fc80000011403 */
[----:B------:R-:W-:-:S05]  /*c300*/  LEA.HI.X R5, R3, R5, R0, 0x2, P0 ;  /* 0x0000000503057211 */ /* 0x000fca00000f1400 */
[----:B------:R1:W-:Y:S01]  /*c310*/  ST.E.64 desc[UR52][R4.64], R142 ;  /* 0x0000008e04007985 */ /* 0x0003e2000c101b34 */
[----:B------:R-:W-:Y:S05]  /*c320*/  BRA `(.L_x_248) ;  /* 0x0000000c00d07947 */ /* 0x000fea0003800000 */
.L_x_239:
[----:B------:R-:W-:Y:S02]  /*c330*/  ULDC.64 UR8, c[0x0][0xc00] ;  /* 0x0003000000087ab9 */ /* 0x000fe40000000a00 */
[----:B------:R-:W-:-:S04]  /*c340*/  UISETP.NE.U32.AND UP0, UPT, UR8, URZ, UPT ;  /* 0x0000003f0800728c */ /* 0x000fc8000bf05070 */
[----:B------:R-:W-:-:S03]  /*c350*/  UISETP.NE.AND.EX UP0, UPT, UR9, URZ, UPT, UP0 ;  /* 0x0000003f0900728c */ /* 0x000fc6000bf05300 */
[----:B------:R-:W-:Y:S02]  /*c360*/  ULDC.64 UR8, c[0x0][0xc00] ;  /* 0x0003000000087ab9 */ /* 0x000fe40000000a00 */
[----:B------:R-:W-:Y:S01]  /*c370*/  UIMAD.WIDE UR8, UR36, 0x4, UR8 ;  /* 0x00000004240878a5 */ /* 0x000fe2000f8e0208 */
[----:B------:R-:W-:-:S05]  /*c380*/  PLOP3.LUT P1, PT, PT, PT, UP0, 0x80, 0x0 ;  /* 0x000000000000781c */ /* 0x000fca0003f2f008 */
[----:B------:R-:W-:Y:S02]  /*c390*/  IMAD.U32 R4, RZ, RZ, UR8 ;  /* 0x00000008ff047e24 */ /* 0x000fe4000f8e00ff */
[----:B------:R-:W-:Y:S01]  /*c3a0*/  IMAD.U32 R5, RZ, RZ, UR9 ;  /* 0x00000009ff057e24 */ /* 0x000fe2000f8e00ff */
[----:B------:R-:W-:Y:S02]  /*c3b0*/  ULDC.64 UR8, c[0x0][0xc08] ;  /* 0x0003020000087ab9 */ /* 0x000fe40000000a00 */
[----:B------:R-:W-:-:S03]  /*c3c0*/  UISETP.NE.U32.AND UP1, UPT, UR8, URZ, UPT ;  /* 0x0000003f0800728c */ /* 0x000fc6000bf25070 */
[----:B------:R-:W2:Y:S01]  /*c3d0*/  @P1 LDG.E R3, desc[UR52][R4.64] ;  /* 0x0000003404031981 */ /* 0x000ea2000c1e1900 */
[----:B------:R-:W-:Y:S01]  /*c3e0*/  UISETP.NE.AND.EX UP1, UPT, UR9, URZ, UPT, UP1 ;  /* 0x0000003f0900728c */ /* 0x000fe2000bf25310 */
[----:B------:R-:W-:Y:S01]  /*c3f0*/  ULDC UR4, c[0x0][0xa88] ;  /* 0x0002a20000047ab9 */ /* 0x000fe20000000800 */
[----:B------:R-:W0:Y:S01]  /*c400*/  S2R R10, SR_TID.X ;  /* 0x00000000000a7919 */ /* 0x000e220000002100 */
[----:B------:R-:W-:-:S03]  /*c410*/  IMAD.U32 R0, RZ, RZ, UR4 ;  /* 0x00000004ff007e24 */ /* 0x000fc6000f8e00ff */
[----:B------:R-:W-:-:S05]  /*c420*/  PLOP3.LUT P2, PT, PT, PT, UP1, 0x80, 0x0 ;  /* 0x000000000000781c */ /* 0x000fca0003f4f018 */
[----:B------:R-:W-:Y:S02]  /*c430*/  @UP1 ULDC.64 UR8, c[0x0][0xc08] ;  /* 0x0003020000081ab9 */ /* 0x000fe40000000a00 */
[----:B------:R-:W-:-:S06]  /*c440*/  @UP1 UIMAD.WIDE UR8, UR36, 0x4, UR8 ;  /* 0x00000004240818a5 */ /* 0x000fcc000f8e0208 */
[----:B------:R-:W-:Y:S02]  /*c450*/  IMAD.U32 R6, RZ, RZ, UR8 ;  /* 0x00000008ff067e24 */ /* 0x000fe4000f8e00ff */
[----:B------:R-:W-:-:S05]  /*c460*/  IMAD.U32 R7, RZ, RZ, UR9 ;  /* 0x00000009ff077e24 */ /* 0x000fca000f8e00ff */
[----:B------:R1:W5:Y:S01]  /*c470*/  @P2 LDG.E R0, desc[UR52][R6.64] ;  /* 0x0000003406002981 */ /* 0x000362000c1e1900 */
[----:B------:R-:W-:Y:S01]  /*c480*/  UMOV UR4, URZ ;  /* 0x0000003f00047c82 */ /* 0x000fe20008000000 */
[----:B0-----:R-:W-:-:S05]  /*c490*/  VIADD R8, R10, 0xffffff80 ;  /* 0xffffff800a087836 */ /* 0x001fca0000000000 */
[----:B------:R-:W-:Y:S02]  /*c4a0*/  ISETP.GT.AND P0, PT, R8, 0x7f, PT ;  /* 0x0000007f0800780c */ /* 0x000fe40003f04270 */
[----:B--2---:R-:W-:-:S13]  /*c4b0*/  @P1 R2UR UR4, R3 ;  /* 0x00000000030412ca */ /* 0x004fda00000e0000 */
[----:B------:R-:W-:Y:S01]  /*c4c0*/  USHF.R.S32.HI UR16, URZ, 0x1f, UR4 ;  /* 0x0000001f3f107899 */ /* 0x000fe20008011404 */
[----:B-1----:R-:W-:Y:S11]  /*c4d0*/  @P2 BRA `(.L_x_251) ;  /* 0x0000000000102947 */ /* 0x002ff60003800000 */
[----:B------:R-:W-:Y:S05]  /*c4e0*/  @!P1 BRA `(.L_x_251) ;  /* 0x00000000000c9947 */ /* 0x000fea0003800000 */
[----:B------:R-:W2:Y:S04]  /*c4f0*/  LDG.E R3, desc[UR52][R4.64] ;  /* 0x0000003404037981 */ /* 0x000ea8000c1e1900 */
[----:B-----5:R-:W2:Y:S02]  /*c500*/  LDG.E R0, desc[UR52][R4.64+0x4] ;  /* 0x0000043404007981 */ /* 0x020ea4000c1e1900 */
[----:B--2---:R-:W-:-:S07]  /*c510*/  IMAD.IADD R0, R0, 0x1, -R3 ;  /* 0x0000000100007824 */ /* 0x004fce00078e0a03 */
.L_x_251:
[----:B------:R-:W-:Y:S01]  /*c520*/  USEL UR36, UR36, URZ, !UP0 ;  /* 0x0000003f24247287 */ /* 0x000fe2000c000000 */
[----:B------:R-:W-:Y:S01]  /*c530*/  BSSY B1, `(.L_x_252) ;  /* 0x0000038000017945 */ /* 0x000fe20003800000 */
[----:B------:R-:W-:-:S03]  /*c540*/  USEL UR37, UR37, URZ, !UP0 ;  /* 0x0000003f25257287 */ /* 0x000fc6000c000000 */
[----:B------:R-:W-:Y:S09]  /*c550*/  @P0 BRA `(.L_x_253) ;  /* 0x0000000000d40947 */ /* 0x000ff20003800000 */
[----:B------:R-:W0:Y:S01]  /*c560*/  LDC R9, c[0x0][0xbe8] ;  /* 0x0002fa00ff097b82 */ /* 0x000e220000000800 */
[----:B------:R-:W-:-:S04]  /*c570*/  IMAD.U32 R3, RZ, RZ, UR42 ;  /* 0x0000002aff037e24 */ /* 0x000fc8000f8e00ff */
[----:B------:R-:W-:-:S04]  /*c580*/  IMAD R3, R3, 0x80, R10 ;  /* 0x0000008003037824 */ /* 0x000fc800078e020a */
[----:B------:R-:W-:Y:S02]  /*c590*/  VIADD R6, R3, 0xffffff80 ;  /* 0xffffff8003067836 */ /* 0x000fe40000000000 */
[----:B0----5:R-:W-:-:S05]  /*c5a0*/  IMAD R4, R0, R9, RZ ;  /* 0x0000000900047224 */ /* 0x021fca00078e02ff */
[----:B------:R-:W-:-:S13]  /*c5b0*/  ISETP.GE.AND P0, PT, R6, R4, PT ;  /* 0x000000040600720c */ /* 0x000fda0003f06270 */
[----:B------:R-:W-:Y:S05]  /*c5c0*/  @P0 BRA `(.L_x_253) ;  /* 0x0000000000b80947 */ /* 0x000fea0003800000 */
[----:B------:R-:W-:Y:S01]  /*c5d0*/  ISETP.NE.AND P0, PT, R9, 0x1, PT ;  /* 0x000000010900780c */ /* 0x000fe20003f05270 */
[----:B------:R-:W-:Y:S01]  /*c5e0*/  UISETP.GT.AND UP2, UPT, UR44, 0x1, UPT ;  /* 0x000000012c00788c */ /* 0x000fe2000bf44270 */
[----:B------:R-:W-:-:S03]  /*c5f0*/  UMOV UR8, 0x9b8 ;  /* 0x000009b800087882 */ /* 0x000fc60000000000 */
[----:B------:R-:W-:Y:S02]  /*c600*/  USEL UR17, UR8, 0x978, UP2 ;  /* 0x0000097808117887 */ /* 0x000fe40009000000 */
[----:B------:R-:W-:-:S06]  /*c610*/  USEL UR19, UR39, URZ, UP2 ;  /* 0x0000003f27137287 */ /* 0x000fcc0009000000 */
[----:B------:R-:W0:Y:S04]  /*c620*/  @P0 LDC R3, c[0x0][0xbec] ;  /* 0x0002fb00ff030b82 */ /* 0x000e280000000800 */
[----:B------:R-:W-:Y:S01]  /*c630*/  ULDC.64 UR8, c[0x0][UR17+0x218] ;  /* 0x0000860011087abb */ /* 0x000fe20008000a00 */
[----:B------:R-:W-:Y:S01]  /*c640*/  ULDC.64 UR12, c[0x0][UR17+0x220] ;  /* 0x00008800110c7abb */ /* 0x000fe20008000a00 */
[----:B------:R-:W-:Y:S01]  /*c650*/  ULDC.64 UR14, c[0x0][UR17+0x228] ;  /* 0x00008a00110e7abb */ /* 0x000fe20008000a00 */
[----:B------:R-:W-:Y:S01]  /*c660*/  UIMAD.WIDE.U32 UR10, UR8, UR38, URZ ;  /* 0x00000026080a72a5 */ /* 0x000fe2000f8e003f */
[----:B------:R-:W1:Y:S01]  /*c670*/  @P0 LDC R5, c[0x0][0xbf0] ;  /* 0x0002fc00ff050b82 */ /* 0x000e620000000800 */
[----:B------:R-:W-:Y:S02]  /*c680*/  UIMAD UR18, UR9, UR38, URZ ;  /* 0x00000026091272a4 */ /* 0x000fe4000f8e023f */
[----:B------:R-:W-:-:S02]  /*c690*/  UIMAD UR13, UR13, UR36, URZ ;  /* 0x000000240d0d72a4 */ /* 0x000fc4000f8e023f */
[----:B------:R-:W-:Y:S02]  /*c6a0*/  UIMAD.WIDE.U32 UR20, UR14, UR19, URZ ;  /* 0x000000130e1472a5 */ /* 0x000fe4000f8e003f */
[----:B------:R-:W-:Y:S02]  /*c6b0*/  UIMAD.WIDE.U32 UR8, UR12, UR36, URZ ;  /* 0x000000240c0872a5 */ /* 0x000fe4000f8e003f */
[----:B------:R-:W-:Y:S02]  /*c6c0*/  UIMAD UR14, UR15, UR19, URZ ;  /* 0x000000130f0e72a4 */ /* 0x000fe4000f8e023f */
[----:B------:R-:W-:Y:S02]  /*c6d0*/  UIMAD UR13, UR12, UR37, UR13 ;  /* 0x000000250c0d72a4 */ /* 0x000fe4000f8e020d */
[----:B------:R-:W-:Y:S02]  /*c6e0*/  UIADD3 UR10, UP0, UP1, UR8, UR10, UR4 ;  /* 0x0000000a080a7290 */ /* 0x000fe4000f91e004 */
[----:B------:R-:W-:Y:S01]  /*c6f0*/  UIADD3 UR8, UR14, UR21, URZ ;  /* 0x000000150e087290 */ /* 0x000fe2000fffe03f */
[----:B0-----:R-:W-:Y:S01]  /*c700*/  @P0 IMAD.HI.U32 R4, R6, R3, RZ ;  /* 0x0000000306040227 */ /* 0x001fe200078e00ff */
[----:B------:R-:W-:-:S02]  /*c710*/  UIADD3 UR11, UR18, UR11, URZ ;  /* 0x0000000b120b7290 */ /* 0x000fc4000fffe03f */
[----:B------:R-:W-:Y:S01]  /*c720*/  UIADD3 UR13, UR9, UR13, URZ ;  /* 0x0000000d090d7290 */ /* 0x000fe2000fffe03f */
[----:B------:R-:W-:Y:S02]  /*c730*/  IMAD.MOV.U32 R3, RZ, RZ, R6 ;  /* 0x000000ffff037224 */ /* 0x000fe400078e0006 */
[----:B------:R-:W-:Y:S01]  /*c740*/  IMAD.U32 R10, RZ, RZ, UR8 ;  /* 0x00000008ff0a7e24 */ /* 0x000fe2000f8e00ff */
[----:B------:R-:W-:Y:S01]  /*c750*/  ULDC.64 UR8, c[0x0][UR17+0x210] ;  /* 0x0000840011087abb */ /* 0x000fe20008000a00 */
[----:B-1----:R-:W-:Y:S01]  /*c760*/  @P0 SHF.R.U32.HI R3, RZ, R5, R4 ;  /* 0x00000005ff030219 */ /* 0x002fe20000011604 */
[----:B------:R-:W-:Y:S02]  /*c770*/  IMAD.U32 R4, RZ, RZ, UR20 ;  /* 0x00000014ff047e24 */ /* 0x000fe4000f8e00ff */
[----:B------:R-:W-:Y:S01]  /*c780*/  IMAD.U32 R5, RZ, RZ, UR21 ;  /* 0x00000015ff057e24 */ /* 0x000fe2000f8e00ff */
[--C-:B------:R-:W-:Y:S01]  /*c790*/  SHF.R.S32.HI R5, RZ, 0x1f, R3.reuse ;  /* 0x0000001fff057819 */ /* 0x100fe20000011403 */
[----:B------:R-:W-:Y:S01]  /*c7a0*/  IMAD.MOV R7, RZ, RZ, -R3 ;  /* 0x000000ffff077224 */ /* 0x000fe200078e0a03 */
[----:B------:R-:W-:Y:S01]  /*c7b0*/  IADD3 R4, P0, P1, R3, UR10, R4 ;  /* 0x0000000a03047c10 */ /* 0x000fe2000f91e004 */
[----:B------:R-:W-:-:S02]  /*c7c0*/  UIADD3.X UR10, UR13, UR11, UR16, UP0, UP1 ;  /* 0x0000000b0d0a7290 */ /* 0x000fc400087e2410 */
[----:B------:R-:W-:-:S04]  /*c7d0*/  IMAD R7, R9, R7, R6 ;  /* 0x0000000709077224 */ /* 0x000fc800078e0206 */
[----:B------:R-:W-:Y:S01]  /*c7e0*/  IADD3.X R5, R5, UR10, R10, P0, P1 ;  /* 0x0000000a05057c10 */ /* 0x000fe200087e240a */
[C---:B------:R-:W-:Y:S01]  /*c7f0*/  IMAD R6, R7.reuse, UR9, RZ ;  /* 0x0000000907067c24 */ /* 0x040fe2000f8e02ff */
[----:B------:R-:W-:Y:S01]  /*c800*/  SHF.R.S32.HI R3, RZ, 0x1f, R7 ;  /* 0x0000001fff037819 */ /* 0x000fe20000011407 */
[----:B------:R-:W-:Y:S01]  /*c810*/  ULDC.64 UR10, c[0x0][0xba8] ;  /* 0x0002ea00000a7ab9 */ /* 0x000fe20000000a00 */
[----:B------:R-:W-:Y:S01]  /*c820*/  @!UP2 ULDC UR10, c[0x0][0xb50] ;  /* 0x0002d400000aaab9 */ /* 0x000fe20000000800 */
[----:B------:R-:W-:Y:S01]  /*c830*/  IMAD.WIDE.U32 R4, R7, UR8, R4 ;  /* 0x0000000807047c25 */ /* 0x000fe2000f8e0004 */
[----:B------:R-:W-:-:S03]  /*c840*/  @!UP2 ULDC UR11, c[0x0][0xb54] ;  /* 0x0002d500000baab9 */ /* 0x000fc60000000800 */
[----:B------:R-:W-:Y:S01]  /*c850*/  IMAD R3, R3, UR8, R6 ;  /* 0x0000000803037c24 */ /* 0x000fe2000f8e0206 */
[----:B------:R-:W-:-:S03]  /*c860*/  LEA R6, P0, R4, UR10, 0x2 ;  /* 0x0000000a04067c11 */ /* 0x000fc6000f8010ff */
[----:B------:R-:W-:-:S05]  /*c870*/  IMAD.IADD R3, R5, 0x1, R3 ;  /* 0x0000000105037824 */ /* 0x000fca00078e0203 */
[----:B------:R-:W-:Y:S01]  /*c880*/  LEA.HI.X R7, R4, UR11, R3, 0x2, P0 ;  /* 0x0000000b04077c11 */ /* 0x000fe200080f1403 */
[----:B------:R-:W-:-:S05]  /*c890*/  IMAD.MOV.U32 R3, RZ, RZ, -0x800000 ;  /* 0xff800000ff037424 */ /* 0x000fca00078e00ff */
[----:B------:R0:W-:Y:S02]  /*c8a0*/  STG.E desc[UR52][R6.64], R3 ;  /* 0x0000000306007986 */ /* 0x0001e4000c101934 */
.L_x_253:
[----:B------:R-:W-:Y:S05]  /*c8b0*/  BSYNC B1 ;  /* 0x0000000000017941 */ /* 0x000fea0003800000 */
.L_x_252:
[----:B------:R-:W-:-:S06]  /*c8c0*/  UISETP.GT.AND UP0, UPT, UR44, 0x1, UPT ;  /* 0x000000012c00788c */ /* 0x000fcc000bf04270 */
[----:B------:R-:W-:-:S13]  /*c8d0*/  PLOP3.LUT P0, PT, PT, PT, UP0, 0x80, 0x0 ;  /* 0x000000000000781c */ /* 0x000fda0003f0f008 */
[----:B------:R-:W-:Y:S05]  /*c8e0*/  @P0 BRA `(.L_x_248) ;  /* 0x0000000800600947 */ /* 0x000fea0003800000 */
[----:B------:R-:W1:Y:S01]  /*c8f0*/  LDC R11, c[0x0][0xbe8] ;  /* 0x0002fa00ff0b7b82 */ /* 0x000e620000000800 */
[----:B0-----:R-:W-:Y:S01]  /*c900*/  SHF.R.S32.HI R3, RZ, 0x1f, R8 ;  /* 0x0000001fff037819 */ /* 0x001fe20000011408 */
[----:B------:R-:W-:Y:S01]  /*c910*/  ULDC.64 UR10, c[0x0][0xaa0] ;  /* 0x0002a800000a7ab9 */ /* 0x000fe20000000a00 */
[----:B------:R-:W-:Y:S01]  /*c920*/  BSSY B1, `(.L_x_254) ;  /* 0x0000052000017945 */ /* 0x000fe20003800000 */
[----:B------:R-:W-:Y:S01]  /*c930*/  UIMAD.WIDE.U32 UR8, UR4, UR10, URZ ;  /* 0x0000000a040872a5 */ /* 0x000fe2000f8e003f */
[----:B------:R-:W-:Y:S01]  /*c940*/  LEA.HI R3, R3, R8, RZ, 0x3 ;  /* 0x0000000803037211 */ /* 0x000fe200078f18ff */
[----:B------:R-:W-:-:S03]  /*c950*/  UIMAD UR10, UR16, UR10, URZ ;  /* 0x0000000a100a72a4 */ /* 0x000fc6000f8e023f */
[----:B------:R-:W-:Y:S01]  /*c960*/  LOP3.LUT R9, R3, 0xfffffff8, RZ, 0xc0, !PT ;  /* 0xfffffff803097812 */ /* 0x000fe200078ec0ff */
[----:B------:R-:W-:Y:S01]  /*c970*/  UIMAD UR10, UR4, UR11, UR10 ;  /* 0x0000000b040a72a4 */ /* 0x000fe2000f8e020a */
[----:B------:R-:W-:-:S03]  /*c980*/  SHF.R.S32.HI R13, RZ, 0x3, R3 ;  /* 0x00000003ff0d7819 */ /* 0x000fc60000011403 */
[----:B------:R-:W-:Y:S01]  /*c990*/  IMAD.IADD R10, R8, 0x1, -R9 ;  /* 0x00000001080a7824 */ /* 0x000fe200078e0a09 */
[----:B------:R-:W-:Y:S01]  /*c9a0*/  UIADD3 UR9, UR9, UR10, URZ ;  /* 0x0000000a09097290 */ /* 0x000fe2000fffe03f */
[----:B------:R-:W-:Y:S02]  /*c9b0*/  IMAD.U32 R8, RZ, RZ, UR42 ;  /* 0x0000002aff087e24 */ /* 0x000fe4000f8e00ff */
[----:B------:R-:W-:Y:S01]  /*c9c0*/  IMAD R3, R10, 0x20, R13 ;  /* 0x000000200a037824 */ /* 0x000fe200078e020d */
[----:B------:R-:W-:Y:S02]  /*c9d0*/  ULDC.64 UR10, c[0x0][0xae8] ;  /* 0x0002ba00000a7ab9 */ /* 0x000fe40000000a00 */
[----:B------:R-:W-:Y:S01]  /*c9e0*/  UIMAD.WIDE.U32 UR8, UR38, UR10, UR8 ;  /* 0x0000000a260872a5 */ /* 0x000fe2000f8e0008 */
[----:B------:R-:W-:Y:S01]  /*c9f0*/  IMAD R8, R8, 0x80, R3 ;  /* 0x0000008008087824 */ /* 0x000fe200078e0203 */
[----:B-1----:R-:W-:Y:S02]  /*ca00*/  ISETP.NE.AND P0, PT, R11, 0x1, PT ;  /* 0x000000010b00780c */ /* 0x002fe40003f05270 */
[----:B------:R-:W-:Y:S01]  /*ca10*/  UIMAD UR9, UR38, UR11, UR9 ;  /* 0x0000000b260972a4 */ /* 0x000fe2000f8e0209 */
[----:B------:R-:W-:-:S02]  /*ca20*/  IMAD.MOV.U32 R3, RZ, RZ, R8 ;  /* 0x000000ffff037224 */ /* 0x000fc400078e0008 */
[----:B------:R-:W-:Y:S02]  /*ca30*/  ULDC.64 UR10, c[0x0][0xaf0] ;  /* 0x0002bc00000a7ab9 */ /* 0x000fe40000000a00 */
[----:B------:R-:W-:-:S04]  /*ca40*/  UIMAD UR37, UR37, UR10, URZ ;  /* 0x0000000a252572a4 */ /* 0x000fc8000f8e023f */
[----:B------:R-:W-:Y:S02]  /*ca50*/  UIMAD UR4, UR36, UR11, UR37 ;  /* 0x0000000b240472a4 */ /* 0x000fe4000f8e0225 */
[----:B------:R-:W-:Y:S01]  /*ca60*/  UIMAD.WIDE.U32 UR36, UR36, UR10, UR8 ;  /* 0x0000000a242472a5 */ /* 0x000fe2000f8e0008 */
[----:B------:R-:W0:Y:S02]  /*ca70*/  @P0 LDC R5, c[0x0][0xbec] ;  /* 0x0002fb00ff050b82 */ /* 0x000e240000000800 */
[----:B------:R-:W-:Y:S01]  /*ca80*/  ULDC.64 UR8, c[0x0][0xae0] ;  /* 0x0002b80000087ab9 */ /* 0x000fe20000000a00 */
[----:B------:R-:W-:-:S05]  /*ca90*/  UIADD3 UR4, UR37, UR4, URZ ;  /* 0x0000000425047290 */ /* 0x000fca000fffe03f */
[----:B------:R-:W1:Y:S01]  /*caa0*/  @P0 LDC R7, c[0x0][0xbf0] ;  /* 0x0002fc00ff070b82 */ /* 0x000e620000000800 */
[----:B0-----:R-:W-:-:S04]  /*cab0*/  @P0 IMAD.HI.U32 R4, R8, R5, RZ ;  /* 0x0000000508040227 */ /* 0x001fc800078e00ff */
[----:B------:R-:W-:Y:S02]  /*cac0*/  IMAD.U32 R5, RZ, RZ, UR37 ;  /* 0x00000025ff057e24 */ /* 0x000fe4000f8e00ff */
[----:B------:R-:W-:Y:S01]  /*cad0*/  IMAD.U32 R5, RZ, RZ, UR4 ;  /* 0x00000004ff057e24 */ /* 0x000fe2000f8e00ff */
[----:B-1----:R-:W-:Y:S01]  /*cae0*/  @P0 SHF.R.U32.HI R3, RZ, R7, R4 ;  /* 0x00000007ff030219 */ /* 0x002fe20000011604 */
[----:B------:R-:W-:-:S03]  /*caf0*/  IMAD.U32 R4, RZ, RZ, UR36 ;  /* 0x00000024ff047e24 */ /* 0x000fc6000f8e00ff */
[--C-:B------:R-:W-:Y:S01]  /*cb00*/  SHF.R.S32.HI R6, RZ, 0x1f, R3.reuse ;  /* 0x0000001fff067819 */ /* 0x100fe20000011403 */
[----:B------:R-:W-:Y:S02]  /*cb10*/  IMAD.MOV R7, RZ, RZ, -R3 ;  /* 0x000000ffff077224 */ /* 0x000fe400078e0a03 */
[----:B------:R-:W-:-:S04]  /*cb20*/  IMAD.WIDE.U32 R4, R3, UR8, R4 ;  /* 0x0000000803047c25 */ /* 0x000fc8000f8e0004 */
[----:B------:R-:W-:Y:S02]  /*cb30*/  IMAD R7, R11, R7, R8 ;  /* 0x000000070b077224 */ /* 0x000fe400078e0208 */
[----:B------:R-:W-:Y:S02]  /*cb40*/  IMAD R6, R6, UR8, RZ ;  /* 0x0000000806067c24 */ /* 0x000fe4000f8e02ff */
[----:B------:R-:W-:Y:S02]  /*cb50*/  IMAD.U32 R8, RZ, RZ, UR42 ;  /* 0x0000002aff087e24 */ /* 0x000fe4000f8e00ff */
[----:B------:R-:W-:Y:S01]  /*cb60*/  IMAD R9, R3, UR9, R6 ;  /* 0x0000000903097c24 */ /* 0x000fe2000f8e0206 */
[----:B------:R-:W-:Y:S01]  /*cb70*/  SHF.R.S32.HI R6, RZ, 0x1f, R7 ;  /* 0x0000001fff067819 */ /* 0x000fe20000011407 */
[----:B------:R-:W-:Y:S01]  /*cb80*/  ULDC.64 UR8, c[0x0][0xad8] ;  /* 0x0002b60000087ab9 */ /* 0x000fe20000000a00 */
[----:B------:R-:W-:Y:S02]  /*cb90*/  IMAD R8, R8, 0x80, R13 ;  /* 0x0000008008087824 */ /* 0x000fe400078e020d */
[----:B------:R-:W-:-:S02]  /*cba0*/  IMAD.IADD R5, R5, 0x1, R9 ;  /* 0x0000000105057824 */ /* 0x000fc400078e0209 */
[----:B------:R-:W-:Y:S02]  /*cbb0*/  IMAD R6, R6, UR8, RZ ;  /* 0x0000000806067c24 */ /* 0x000fe4000f8e02ff */
[----:B------:R-:W-:-:S04]  /*cbc0*/  IMAD.WIDE.U32 R4, R7, UR8, R4 ;  /* 0x0000000807047c25 */ /* 0x000fc8000f8e0004 */
[----:B------:R-:W-:Y:S01]  /*cbd0*/  IMAD R9, R7, UR9, R6 ;  /* 0x0000000907097c24 */ /* 0x000fe2000f8e0206 */
[----:B------:R-:W-:Y:S01]  /*cbe0*/  ULDC.64 UR8, c[0x0][0xa80] ;  /* 0x0002a00000087ab9 */ /* 0x000fe20000000a00 */
[----:B-----5:R-:W-:Y:S01]  /*cbf0*/  IMAD R11, R0, R11, RZ ;  /* 0x0000000b000b7224 */ /* 0x020fe200078e02ff */
[----:B------:R-:W-:Y:S01]  /*cc00*/  LEA R6, P2, R4, UR8, 0x1 ;  /* 0x0000000804067c11 */ /* 0x000fe2000f8408ff */
[C---:B------:R-:W-:Y:S02]  /*cc10*/  VIADD R3, R8.reuse, 0x40 ;  /* 0x0000004008037836 */ /* 0x040fe40000000000 */
[----:B------:R-:W-:Y:S02]  /*cc20*/  IMAD.IADD R5, R5, 0x1, R9 ;  /* 0x0000000105057824 */ /* 0x000fe400078e0209 */
[----:B------:R-:W-:Y:S01]  /*cc30*/  VIADD R0, R8, 0x20 ;  /* 0x0000002008007836 */ /* 0x000fe20000000000 */
[----:B------:R-:W-:Y:S01]  /*cc40*/  ISETP.GE.AND P0, PT, R3, R11, PT ;  /* 0x0000000b0300720c */ /* 0x000fe20003f06270 */
[----:B------:R-:W-:Y:S01]  /*cc50*/  IMAD.SHL.U32 R7, R10, 0x8, RZ ;  /* 0x000000080a077824 */ /* 0x000fe200078e00ff */
[----:B------:R-:W-:-:S02]  /*cc60*/  LEA.HI.X R3, R4, UR9, R5, 0x1, P2 ;  /* 0x0000000904037c11 */ /* 0x000fc400090f0c05 */
[-C--:B------:R-:W-:Y:S01]  /*cc70*/  ISETP.GE.AND P2, PT, R8, R11.reuse, PT ;  /* 0x0000000b0800720c */ /* 0x080fe20003f46270 */
[C---:B------:R-:W-:Y:S01]  /*cc80*/  VIADD R9, R7.reuse, 0x80 ;  /* 0x0000008007097836 */ /* 0x040fe20000000000 */
[----:B------:R-:W-:Y:S01]  /*cc90*/  ISETP.GE.AND P1, PT, R0, R11, PT ;  /* 0x0000000b0000720c */ /* 0x000fe20003f26270 */
[C---:B------:R-:W-:Y:S01]  /*cca0*/  VIADD R15, R7.reuse, 0xc0 ;  /* 0x000000c0070f7836 */ /* 0x040fe20000000000 */
[----:B------:R0:W1:Y:S01]  /*ccb0*/  SHFL.IDX PT, R4, R6, RZ, 0x181f ;  /* 0x00181fff06047589 */ /* 0x00006200000e0000 */
[----:B------:R-:W-:Y:S01]  /*ccc0*/  VIADD R13, R7, 0x40 ;  /* 0x00000040070d7836 */ /* 0x000fe20000000000 */
[----:B------:R-:W-:Y:S02]  /*ccd0*/  SHF.R.S32.HI R12, RZ, 0x1f, R7 ;  /* 0x0000001fff0c7819 */ /* 0x000fe40000011407 */
[----:B------:R0:W2:Y:S01]  /*cce0*/  SHFL.IDX PT, R0, R3, RZ, 0x181f ;  /* 0x00181fff03007589 */ /* 0x0000a200000e0000 */
[----:B------:R-:W-:Y:S02]  /*ccf0*/  SHF.R.S32.HI R10, RZ, 0x1f, R9 ;  /* 0x0000001fff0a7819 */ /* 0x000fe40000011409 */
[----:B------:R-:W-:-:S02]  /*cd00*/  SHF.R.S32.HI R14, RZ, 0x1f, R15 ;  /* 0x0000001fff0e7819 */ /* 0x000fc4000001140f */
[----:B------:R-:W-:Y:S01]  /*cd10*/  SHF.R.S32.HI R20, RZ, 0x1f, R13 ;  /* 0x0000001fff147819 */ /* 0x000fe2000001140d */
[----:B------:R-:W-:Y:S06]  /*cd20*/  @P2 BRA `(.L_x_255) ;  /* 0x0000000000442947 */ /* 0x000fec0003800000 */
        /* <DEDUP_REMOVED lines=8> */
[----:B------:R3:W-:Y:S01]  /*cdb0*/  @!P5 ST.E.128 desc[UR52][R24.64], RZ ;  /* 0x000000ff1800d985 */ /* 0x0007e2000c101d34 */
[----:B------:R-:W-:Y:S02]  /*cdc0*/  @!P4 LEA.HI.X R27, R13, R0, R20, 0x1, P6 ;  /* 0x000000000d1bc211 */ /* 0x000fe400030f0c14 */
[----:B------:R-:W-:-:S03]  /*cdd0*/  @!P3 LEA R28, P6, R9, R4, 0x1 ;  /* 0x00000004091cb211 */ /* 0x000fc600078c08ff */
[----:B------:R3:W-:Y:S01]  /*cde0*/  @!P4 ST.E.128 desc[UR52][R26.64], RZ ;  /* 0x000000ff1a00c985 */ /* 0x0007e2000c101d34 */
[----:B------:R-:W-:Y:S02]  /*cdf0*/  @!P3 LEA.HI.X R29, R9, R0, R10, 0x1, P6 ;  /* 0x00000000091db211 */ /* 0x000fe400030f0c0a */
[----:B------:R-:W-:-:S03]  /*ce00*/  @!P2 LEA R4, P6, R15, R4, 0x1 ;  /* 0x000000040f04a211 */ /* 0x000fc600078c08ff */
[----:B------:R3:W-:Y:S01]  /*ce10*/  @!P3 ST.E.128 desc[UR52][R28.64], RZ ;  /* 0x000000ff1c00b985 */ /* 0x0007e2000c101d34 */
[----:B------:R-:W-:-:S05]  /*ce20*/  @!P2 LEA.HI.X R5, R15, R0, R14, 0x1, P6 ;  /* 0x000000000f05a211 */ /* 0x000fca00030f0c0e */
[----:B------:R3:W-:Y:S04]  /*ce30*/  @!P2 ST.E.128 desc[UR52][R4.64], RZ ;  /* 0x000000ff0400a985 */ /* 0x0007e8000c101d34 */
.L_x_255:
[----:B------:R-:W-:Y:S05]  /*ce40*/  BSYNC B1 ;  /* 0x0000000000017941 */ /* 0x000fea0003800000 */
.L_x_254:
[----:B--2---:R2:W4:Y:S01]  /*ce50*/  SHFL.IDX PT, R0, R3, 0x1, 0x181f ;  /* 0x00381f0003007f89 */ /* 0x00452200000e0000 */
[----:B------:R-:W-:Y:S03]  /*ce60*/  BSSY B1, `(.L_x_256) ;  /* 0x0000014000017945 */ /* 0x000fe60003800000 */
[----:B-1-3--:R2:W1:Y:S01]  /*ce70*/  SHFL.IDX PT, R4, R6, 0x1, 0x181f ;  /* 0x00381f0006047f89 */ /* 0x00a46200000e0000 */
[----:B------:R-:W-:Y:S05]  /*ce80*/  @P1 BRA `(.L_x_257) ;  /* 0x0000000000441947 */ /* 0x000fea0003800000 */
[----:B------:R-:W-:Y:S02]  /*ce90*/  ULDC UR4, c[0x0][0xac8] ;  /* 0x0002b20000047ab9 */ /* 0x000fe40000000800 */
[----:B------:R-:W-:Y:S02]  /*cea0*/  ISETP.GE.AND P4, PT, R7, UR4, PT ;  /* 0x0000000407007c0c */ /* 0x000fe4000bf86270 */
[----:B------:R-:W-:Y:S02]  /*ceb0*/  ISETP.GE.AND P3, PT, R13, UR4, PT ;  /* 0x000000040d007c0c */ /* 0x000fe4000bf66270 */
[----:B------:R-:W-:Y:S02]  /*cec0*/  ISETP.GE.AND P2, PT, R9, UR4, PT ;  /* 0x0000000409007c0c */ /* 0x000fe4000bf46270 */
[----:B------:R-:W-:-:S07]  /*ced0*/  ISETP.GE.AND P1, PT, R15, UR4, PT ;  /* 0x000000040f007c0c */ /* 0x000fce000bf26270 */
[-C--:B-1----:R-:W-:Y:S02]  /*cee0*/  @!P4 LEA R24, P6, R7, R4.reuse, 0x1 ;  /* 0x000000040718c211 */ /* 0x082fe400078c08ff */
[----:B------:R-:W-:Y:S02]  /*cef0*/  @!P3 LEA R26, P5, R13, R4, 0x1 ;  /* 0x000000040d1ab211 */ /* 0x000fe400078a08ff */
[----:B----4-:R-:W-:Y:S02]  /*cf00*/  @!P4 LEA.HI.X R25, R7, R0, R12, 0x1, P6 ;  /* 0x000000000719c211 */ /* 0x010fe400030f0c0c */
[----:B------:R-:W-:Y:S02]  /*cf10*/  @!P2 LEA R28, P6, R9, R4, 0x1 ;  /* 0x00000004091ca211 */ /* 0x000fe400078c08ff */
[----:B------:R-:W-:Y:S01]  /*cf20*/  @!P3 LEA.HI.X R27, R13, R0, R20, 0x1, P5 ;  /* 0x000000000d1bb211 */ /* 0x000fe200028f0c14 */
[----:B------:R3:W-:Y:S01]  /*cf30*/  @!P4 ST.E.128 desc[UR52][R24.64], RZ ;  /* 0x000000ff1800c985 */ /* 0x0007e2000c101d34 */
[----:B------:R-:W-:-:S02]  /*cf40*/  @!P1 LEA R4, P5, R15, R4, 0x1 ;  /* 0x000000040f049211 */ /* 0x000fc400078a08ff */
[-C--:B------:R-:W-:Y:S01]  /*cf50*/  @!P2 LEA.HI.X R29, R9, R0.reuse, R10, 0x1, P6 ;  /* 0x00000000091da211 */ /* 0x080fe200030f0c0a */
[----:B------:R3:W-:Y:S01]  /*cf60*/  @!P3 ST.E.128 desc[UR52][R26.64], RZ ;  /* 0x000000ff1a00b985 */ /* 0x0007e2000c101d34 */
[----:B------:R-:W-:-:S03]  /*cf70*/  @!P1 LEA.HI.X R5, R15, R0, R14, 0x1, P5 ;  /* 0x000000000f059211 */ /* 0x000fc600028f0c0e */
[----:B------:R3:W-:Y:S04]  /*cf80*/  @!P2 ST.E.128 desc[UR52][R28.64], RZ ;  /* 0x000000ff1c00a985 */ /* 0x0007e8000c101d34 */
[----:B------:R3:W-:Y:S02]  /*cf90*/  @!P1 ST.E.128 desc[UR52][R4.64], RZ ;  /* 0x000000ff04009985 */ /* 0x0007e4000c101d34 */
.L_x_257:
[----:B------:R-:W-:Y:S05]  /*cfa0*/  BSYNC B1 ;  /* 0x0000000000017941 */ /* 0x000fea0003800000 */
.L_x_256:
[----:B----4-:R4:W0:Y:S01]  /*cfb0*/  SHFL.IDX PT, R0, R3, 0x2, 0x181f ;  /* 0x00581f0003007f89 */ /* 0x01082200000e0000 */
        /* <DEDUP_REMOVED lines=9> */
[-C--:B------:R-:W-:Y:S02]  /*d050*/  @!P2 LEA R26, P5, R13, R4.reuse, 0x1 ;  /* 0x000000040d1aa211 */ /* 0x080fe400078a08ff */
[----:B------:R-:W-:Y:S02]  /*d060*/  @!P1 LEA R28, P4, R9, R4, 0x1 ;  /* 0x00000004091c9211 */ /* 0x000fe400078808ff */
[----:B0-----:R-:W-:Y:S02]  /*d070*/  @!P3 LEA.HI.X R25, R7, R0, R12, 0x1, P6 ;  /* 0x000000000719b211 */ /* 0x001fe400030f0c0c */
[----:B------:R-:W-:Y:S02]  /*d080*/  @!P0 LEA R4, P6, R15, R4, 0x1 ;  /* 0x000000040f048211 */ /* 0x000fe400078c08ff */
[-C--:B------:R-:W-:Y:S01]  /*d090*/  @!P2 LEA.HI.X R27, R13, R0.reuse, R20, 0x1, P5 ;  /* 0x000000000d1ba211 */ /* 0x080fe200028f0c14 */
[----:B------:R3:W-:Y:S01]  /*d0a0*/  @!P3 ST.E.128 desc[UR52][R24.64], RZ ;  /* 0x000000ff1800b985 */ /* 0x0007e2000c101d34 */
[----:B------:R-:W-:-:S02]  /*d0b0*/  @!P1 LEA.HI.X R29, R9, R0, R10, 0x1, P4 ;  /* 0x00000000091d9211 */ /* 0x000fc400020f0c0a */
[----:B------:R-:W-:Y:S01]  /*d0c0*/  @!P0 LEA.HI.X R5, R15, R0, R14, 0x1, P6 ;  /* 0x000000000f058211 */ /* 0x000fe200030f0c0e */
[----:B------:R3:W-:Y:S04]  /*d0d0*/  @!P2 ST.E.128 desc[UR52][R26.64], RZ ;  /* 0x000000ff1a00a985 */ /* 0x0007e8000c101d34 */
[----:B------:R3:W-:Y:S04]  /*d0e0*/  @!P1 ST.E.128 desc[UR52][R28.64], RZ ;  /* 0x000000ff1c009985 */ /* 0x0007e8000c101d34 */
[----:B------:R3:W-:Y:S02]  /*d0f0*/  @!P0 ST.E.128 desc[UR52][R4.64], RZ ;  /* 0x000000ff04008985 */ /* 0x0007e4000c101d34 */
.L_x_259:
[----:B------:R-:W-:Y:S05]  /*d100*/  BSYNC B1 ;  /* 0x0000000000017941 */ /* 0x000fea0003800000 */
.L_x_258:
[----:B0-----:R-:W-:Y:S01]  /*d110*/  VIADD R0, R8, 0x60 ;  /* 0x0000006008007836 */ /* 0x001fe20000000000 */
[----:B--2-4-:R-:W0:Y:S04]  /*d120*/  SHFL.IDX PT, R3, R3, 0x3, 0x181f ;  /* 0x00781f0003037f89 */ /* 0x014e2800000e0000 */
[----:B------:R-:W-:Y:S01]  /*d130*/  ISETP.GE.AND P0, PT, R0, R11, PT ;  /* 0x0000000b0000720c */ /* 0x000fe20003f06270 */
[----:B-1-3--:R1:W2:-:S12]  /*d140*/  SHFL.IDX PT, R4, R6, 0x3, 0x181f ;  /* 0x00781f0006047f89 */ /* 0x00a29800000e0000 */
[----:B-1----:R-:W-:Y:S05]  /*d150*/  @P0 BRA `(.L_x_248) ;  /* 0x0000000000440947 */ /* 0x002fea0003800000 */
[----:B------:R-:W-:Y:S02]  /*d160*/  ULDC UR4, c[0x0][0xac8] ;  /* 0x0002b20000047ab9 */ /* 0x000fe40000000800 */
[----:B------:R-:W-:Y:S02]  /*d170*/  ISETP.GE.AND P3, PT, R7, UR4, PT ;  /* 0x0000000407007c0c */ /* 0x000fe4000bf66270 */
[----:B------:R-:W-:Y:S02]  /*d180*/  ISETP.GE.AND P2, PT, R13, UR4, PT ;  /* 0x000000040d007c0c */ /* 0x000fe4000bf46270 */
[----:B------:R-:W-:Y:S02]  /*d190*/  ISETP.GE.AND P1, PT, R9, UR4, PT ;  /* 0x0000000409007c0c */ /* 0x000fe4000bf26270 */
[----:B------:R-:W-:-:S07]  /*d1a0*/  ISETP.GE.AND P0, PT, R15, UR4, PT ;  /* 0x000000040f007c0c */ /* 0x000fce000bf06270 */
[----:B--2---:R-:W-:-:S04]  /*d1b0*/  @!P3 LEA R6, P4, R7, R4, 0x1 ;  /* 0x000000040706b211 */ /* 0x004fc800078808ff */
[-C--:B0-----:R-:W-:Y:S02]  /*d1c0*/  @!P3 LEA.HI.X R7, R7, R3.reuse, R12, 0x1, P4 ;  /* 0x000000030707b211 */ /* 0x081fe400020f0c0c */
[-C--:B------:R-:W-:Y:S02]  /*d1d0*/  @!P2 LEA R12, P4, R13, R4.reuse, 0x1 ;  /* 0x000000040d0ca211 */ /* 0x080fe400078808ff */
[-C--:B------:R-:W-:Y:S01]  /*d1e0*/  @!P1 LEA R8, P5, R9, R4.reuse, 0x1 ;  /* 0x0000000409089211 */ /* 0x080fe200078a08ff */
[----:B------:R0:W-:Y:S01]  /*d1f0*/  @!P3 ST.E.128 desc[UR52][R6.64], RZ ;  /* 0x000000ff0600b985 */ /* 0x0001e2000c101d34 */
[----:B------:R-:W-:Y:S02]  /*d200*/  @!P0 LEA R4, P6, R15, R4, 0x1 ;  /* 0x000000040f048211 */ /* 0x000fe400078c08ff */
[-C--:B------:R-:W-:Y:S02]  /*d210*/  @!P2 LEA.HI.X R13, R13, R3.reuse, R20, 0x1, P4 ;  /* 0x000000030d0da211 */ /* 0x080fe400020f0c14 */
[----:B------:R-:W-:-:S02]  /*d220*/  @!P1 LEA.HI.X R9, R9, R3, R10, 0x1, P5 ;  /* 0x0000000309099211 */ /* 0x000fc400028f0c0a */
[----:B------:R-:W-:Y:S01]  /*d230*/  @!P0 LEA.HI.X R5, R15, R3, R14, 0x1, P6 ;  /* 0x000000030f058211 */ /* 0x000fe200030f0c0e */
[----:B------:R0:W-:Y:S04]  /*d240*/  @!P2 ST.E.128 desc[UR52][R12.64], RZ ;  /* 0x000000ff0c00a985 */ /* 0x0001e8000c101d34 */
[----:B------:R0:W-:Y:S04]  /*d250*/  @!P1 ST.E.128 desc[UR52][R8.64], RZ ;  /* 0x000000ff08009985 */ /* 0x0001e8000c101d34 */
[----:B------:R0:W-:Y:S02]  /*d260*/  @!P0 ST.E.128 desc[UR52][R4.64], RZ ;  /* 0x000000ff04008985 */ /* 0x0001e4000c101d34 */
.L_x_248:
[----:B------:R-:W-:Y:S05]  /*d270*/  BSYNC B0 ;  /* 0x0000000000007941 */ /* 0x000fea0003800000 */
.L_x_238:
[----:B------:R-:W-:Y:S02]  /*d280*/  ULDC UR4, c[0x0][0xc3c] ;  /* 0x00030f0000047ab9 */ /* 0x000fe40000000800 */
[----:B------:R-:W-:-:S06]  /*d290*/  UISETP.GE.AND UP0, UPT, UR7, UR4, UPT ;  /* 0x000000040700728c */ /* 0x000fcc000bf06270 */
[----:B------:R-:W-:-:S13]  /*d2a0*/  PLOP3.LUT P0, PT, PT, PT, UP0, 0x80, 0x0 ;  /* 0x000000000000781c */ /* 0x000fda0003f0f008 */
[----:B------:R-:W-:Y:S05]  /*d2b0*/  @!P0 BRA `(.L_x_260) ;  /* 0xffffff3c00748947 */ /* 0x000fea000383ffff */
[----:B------:R-:W-:Y:S05]  /*d2c0*/  EXIT ;  /* 0x000000000000794d */ /* 0x000fea0003800000 */
.L_x_209:
[----:B------:R-:W-:-:S08]  /*d2d0*/  NOP ;  /* 0x0000000000007918 */ /* 0x000fd00000000000 */
[----:B------:R-:W0:-:S00]  /*d2e0*/  USETMAXREG.DEALLOC.CTAPOOL 0x28 ;  /* 0x00000028000079c8 */ /* 0x000e0000080e0500 */
[----:B0-----:R-:W-:Y:S02]  /*d2f0*/  LOP3.LUT R0, R0, 0x3, RZ, 0xc0, !PT ;  /* 0x0000000300007812 */ /* 0x001fe400078ec0ff */
[----:B------:R-:W-:-:S04]  /*d300*/  LOP3.LUT R30, R30, 0xfffffeff, RZ, 0xc0, !PT ;  /* 0xfffffeff1e1e7812 */ /* 0x000fc800078ec0ff */
[----:B------:R-:W0:Y:S02]  /*d310*/  SHFL.IDX PT, R0, R0, RZ, 0x1f ;  /* 0x00001fff00007589 */ /* 0x000e2400000e0000 */
[----:B0-----:R-:W-:-:S13]  /*d320*/  ISETP.NE.AND P0, PT, R0, RZ, PT ;  /* 0x000000ff0000720c */ /* 0x001fda0003f05270 */
[----:B------:R-:W-:Y:S01]  /*d330*/  @P0 BAR.SYNC.DEFER_BLOCKING 0x5, 0x180 ;  /* 0x0146000000000b1d */ /* 0x000fe20000010000 */
[----:B------:R-:W-:Y:S02]  /*d340*/  @P0 MOV R3, 0x400 ;  /* 0x0000040000030802 */ /* 0x000fe40000000f00 */
[----:B------:R-:W-:Y:S02]  /*d350*/  @P0 LOP3.LUT R30, R30, 0x100, RZ, 0xfc, !PT ;  /* 0x000001001e1e0812 */ /* 0x000fe400078efcff */
[----:B------:R-:W-:-:S05]  /*d360*/  @P0 LEA R2, R2, R3, 0x18 ;  /* 0x0000000302020211 */ /* 0x000fca00078ec0ff */
[----:B------:R-:W0:Y:S04]  /*d370*/  @P0 LDS.128 R4, [R2+0x388d0] ;  /* 0x0388d00002040984 */ /* 0x000e280000000c00 */
[----:B0-----:R0:W-:Y:S01]  /*d380*/  @P0 STL.64 [R1], R4 ;  /* 0x0000000401000387 */ /* 0x0011e20000100a00 */
[----:B------:R-:W-:-:S03]  /*d390*/  IMAD.MOV.U32 R0, RZ, RZ, R7 ;  /* 0x000000ffff007224 */ /* 0x000fc600078e0007 */
[----:B------:R0:W-:Y:S02]  /*d3a0*/  @P0 STL [R1+0x8], R6 ;  /* 0x0000080601000387 */ /* 0x0001e40000100800 */
[----:B------:R-:W-:Y:S01]  /*d3b0*/  @P0 R2UR UR39, R0 ;  /* 0x00000000002702ca */ /* 0x000fe200000e0000 */
[----:B------:R-:W-:Y:S06]  /*d3c0*/  @P0 BAR.ARV 0x4, 0x180 ;  /* 0x0106000000000b1d */ /* 0x000fec0000002000 */
[----:B------:R-:W-:Y:S08]  /*d3d0*/  @P0 BRA `(.L_x_261) ;  /* 0x0000000800cc0947 */ /* 0x000ff00003800000 */
[----:B0-----:R-:W0:Y:S01]  /*d3e0*/  S2R R4, SR_TID.X ;  /* 0x0000000000047919 */ /* 0x001e220000002100 */
[----:B------:R-:W-:Y:S01]  /*d3f0*/  ULDC UR4, c[0x0][0xc3c] ;  /* 0x00030f0000047ab9 */ /* 0x000fe20000000800 */
[----:B------:R-:W-:Y:S01]  /*d400*/  IMAD.MOV.U32 R0, RZ, RZ, RZ ;  /* 0x000000ffff007224 */ /* 0x000fe200078e00ff */
[----:B------:R-:W1:Y:S01]  /*d410*/  LDC R12, c[0x0][0xc38] ;  /* 0x00030e00ff0c7b82 */ /* 0x000e620000000800 */
[----:B------:R-:W-:Y:S01]  /*d420*/  IMAD.MOV.U32 R9, RZ, RZ, RZ ;  /* 0x000000ffff097224 */ /* 0x000fe200078e00ff */
[----:B0-----:R-:W-:-:S04]  /*d430*/  LOP3.LUT R7, R4, 0x1f, RZ, 0xc0, !PT ;  /* 0x0000001f04077812 */ /* 0x001fc800078ec0ff */
[----:B------:R-:W-:-:S04]  /*d440*/  ISETP.NE.AND P0, PT, R7, 0x1f, PT ;  /* 0x0000001f0700780c */ /* 0x000fc80003f05270 */
[----:B------:R-:W-:-:S13]  /*d450*/  ISETP.GE.OR P1, PT, R7, UR4, !P0 ;  /* 0x0000000407007c0c */ /* 0x000fda000c726670 */
[----:B------:R-:W0:Y:S08]  /*d460*/  @!P1 LDC.64 R4, c[0x0][0xc80] ;  /* 0x00032000ff049b82 */ /* 0x000e300000000a00 */
[----:B------:R-:W2:Y:S01]  /*d470*/  @!P1 LDC.64 R2, c[0x0][0xc78] ;  /* 0x00031e00ff029b82 */ /* 0x000ea20000000a00 */
[----:B0-----:R-:W-:-:S05]  /*d480*/  @!P1 IMAD.WIDE.U32 R4, R7, 0x4, R4 ;  /* 0x0000000407049825 */ /* 0x001fca00078e0004 */
[----:B------:R-:W3:Y:S01]  /*d490*/  @!P1 LDG.E R0, desc[UR52][R4.64] ;  /* 0x0000003404009981 */ /* 0x000ee2000c1e1900 */
[----:B--2---:R-:W-:-:S05]  /*d4a0*/  @!P1 IMAD.WIDE.U32 R2, R7, 0x4, R2 ;  /* 0x0000000407029825 */ /* 0x004fca00078e0002 */
[----:B------:R-:W3:Y:S01]  /*d4b0*/  @!P1 LDG.E R9, desc[UR52][R2.64] ;  /* 0x0000003402099981 */ /* 0x000ee2000c1e1900 */
[C---:B------:R-:W-:Y:S02]  /*d4c0*/  ISETP.NE.AND P1, PT, R7.reuse, RZ, PT ;  /* 0x000000ff0700720c */ /* 0x040fe40003f25270 */
[C---:B------:R-:W-:Y:S02]  /*d4d0*/  ISETP.GE.U32.AND P2, PT, R7.reuse, 0x2, PT ;  /* 0x000000020700780c */ /* 0x040fe40003f46070 */
[C---:B------:R-:W-:Y:S02]  /*d4e0*/  ISETP.GE.U32.AND P3, PT, R7.reuse, 0x4, PT ;  /* 0x000000040700780c */ /* 0x040fe40003f66070 */
[C---:B------:R-:W-:Y:S02]  /*d4f0*/  ISETP.GE.U32.AND P4, PT, R7.reuse, 0x8, PT ;  /* 0x000000080700780c */ /* 0x040fe40003f86070 */
[----:B------:R-:W-:Y:S01]  /*d500*/  ISETP.GE.U32.AND P5, PT, R7, 0x10, PT ;  /* 0x000000100700780c */ /* 0x000fe20003fa6070 */
[----:B------:R-:W-:Y:S01]  /*d510*/  UMOV UR4, URZ ;  /* 0x0000003f00047c82 */ /* 0x000fe20008000000 */
[----:B---3--:R-:W-:-:S05]  /*d520*/  IMAD R6, R0, R9, RZ ;  /* 0x0000000900067224 */ /* 0x008fca00078e02ff */
[----:B------:R-:W0:Y:S02]  /*d530*/  SHFL.UP PT, R8, R6, 0x1, RZ ;  /* 0x0420000006087989 */ /* 0x000e2400000e00ff */
[----:B0-----:R-:W-:-:S05]  /*d540*/  SEL R11, R8, RZ, P1 ;  /* 0x000000ff080b7207 */ /* 0x001fca0000800000 */
[----:B------:R-:W-:-:S05]  /*d550*/  IMAD.IADD R11, R6, 0x1, R11 ;  /* 0x00000001060b7824 */ /* 0x000fca00078e020b */
        /* <DEDUP_REMOVED lines=9> */
[----:B------:R-:W0:Y:S01]  /*d5f0*/  SHFL.UP PT, R4, R2, 0x10, RZ ;  /* 0x0600000002047989 */ /* 0x000e2200000e00ff */
[----:B------:R-:W2:Y:S01]  /*d600*/  S2R R6, SR_CTAID.X ;  /* 0x0000000000067919 */ /* 0x000ea20000002500 */
[----:B0-----:R-:W-:-:S05]  /*d610*/  SEL R5, R4, RZ, P5 ;  /* 0x000000ff04057207 */ /* 0x001fca0002800000 */
[----:B------:R-:W-:-:S05]  /*d620*/  IMAD.IADD R5, R2, 0x1, R5 ;  /* 0x0000000102057824 */ /* 0x000fca00078e0205 */
[----:B------:R-:W1:Y:S02]  /*d630*/  SHFL.IDX PT, R11, R5, 0x1f, 0x1f ;  /* 0x03e01f00050b7f89 */ /* 0x000e6400000e0000 */
[----:B-1----:R-:W-:-:S05]  /*d640*/  IMAD R11, R11, R12, RZ ;  /* 0x0000000c0b0b7224 */ /* 0x002fca00078e02ff */
[----:B--2---:R-:W-:Y:S01]  /*d650*/  ISETP.GT.AND P6, PT, R11, R6, PT ;  /* 0x000000060b00720c */ /* 0x004fe20003fc4270 */
[----:B------:R-:W-:-:S12]  /*d660*/  IMAD.MOV.U32 R4, RZ, RZ, R11 ;  /* 0x000000ffff047224 */ /* 0x000fd800078e000b */
[----:B------:R-:W-:Y:S05]  /*d670*/  @P6 BRA `(.L_x_262) ;  /* 0x00000000009c6947 */ /* 0x000fea0003800000 */
[----:B------:R-:W-:Y:S01]  /*d680*/  IMAD.MOV.U32 R11, RZ, RZ, R4 ;  /* 0x000000ffff0b7224 */ /* 0x000fe200078e0004 */
[----:B------:R-:W-:Y:S01]  /*d690*/  UMOV UR4, URZ ;  /* 0x0000003f00047c82 */ /* 0x000fe20008000000 */
[----:B------:R-:W-:-:S05]  /*d6a0*/  ULDC UR5, c[0x0][0xc3c] ;  /* 0x00030f0000057ab9 */ /* 0x000fca0000000800 */
.L_x_264:
[----:B------:R-:W-:-:S04]  /*d6b0*/  UIADD3 UR4, UR4, 0x1f, URZ ;  /* 0x0000001f04047890 */ /* 0x000fc8000fffe03f */
[----:B------:R-:W-:-:S06]  /*d6c0*/  UISETP.GE.AND UP0, UPT, UR4, UR5, UPT ;  /* 0x000000050400728c */ /* 0x000fcc000bf06270 */
[----:B------:R-:W-:-:S13]  /*d6d0*/  PLOP3.LUT P6, PT, PT, PT, UP0, 0x40, 0x0 ;  /* 0x000000000000781c */ /* 0x000fda0003fce808 */
[----:B------:R-:W-:Y:S05]  /*d6e0*/  @!P6 BRA `(.L_x_263) ;  /* 0x0000000400cce947 */ /* 0x000fea0003800000 */
[----:B------:R-:W-:Y:S01]  /*d6f0*/  VIADD R9, R7, UR4 ;  /* 0x0000000407097c36 */ /* 0x000fe20008000000 */
[----:B------:R-:W0:Y:S01]  /*d700*/  LDC R12, c[0x0][0xc38] ;  /* 0x00030e00ff0c7b82 */ /* 0x000e220000000800 */
[----:B------:R-:W-:-:S03]  /*d710*/  IMAD.MOV.U32 R0, RZ, RZ, RZ ;  /* 0x000000ffff007224 */ /* 0x000fc600078e00ff */
[----:B------:R-:W-:-:S13]  /*d720*/  ISETP.GE.OR P6, PT, R9, UR5, !P0 ;  /* 0x0000000509007c0c */ /* 0x000fda000c7c6670 */
[----:B------:R-:W1:Y:S08]  /*d730*/  @!P6 LDC.64 R4, c[0x0][0xc80] ;  /* 0x00032000ff04eb82 */ /* 0x000e700000000a00 */
[----:B------:R-:W2:Y:S01]  /*d740*/  @!P6 LDC.64 R2, c[0x0][0xc78] ;  /* 0x00031e00ff02eb82 */ /* 0x000ea20000000a00 */
[----:B-1----:R-:W-:-:S05]  /*d750*/  @!P6 IMAD.WIDE R4, R9, 0x4, R4 ;  /* 0x000000040904e825 */ /* 0x002fca00078e0204 */
[----:B------:R-:W3:Y:S01]  /*d760*/  @!P6 LDG.E R0, desc[UR52][R4.64] ;  /* 0x000000340400e981 */ /* 0x000ee2000c1e1900 */
[----:B--2---:R-:W-:-:S04]  /*d770*/  @!P6 IMAD.WIDE R2, R9, 0x4, R2 ;  /* 0x000000040902e825 */ /* 0x004fc800078e0202 */
[----:B------:R-:W-:-:S06]  /*d780*/  IMAD.MOV.U32 R9, RZ, RZ, RZ ;  /* 0x000000ffff097224 */ /* 0x000fcc00078e00ff */
[----:B------:R-:W3:Y:S02]  /*d790*/  @!P6 LDG.E R9, desc[UR52][R2.64] ;  /* 0x000000340209e981 */ /* 0x000ee4000c1e1900 */
[----:B---3--:R-:W-:-:S05]  /*d7a0*/  IMAD R15, R0, R9, RZ ;  /* 0x00000009000f7224 */ /* 0x008fca00078e02ff */
[----:B------:R-:W1:Y:S02]  /*d7b0*/  SHFL.UP PT, R8, R15, 0x1, RZ ;  /* 0x042000000f087989 */ /* 0x000e6400000e00ff */
[----:B-1----:R-:W-:-:S05]  /*d7c0*/  SEL R8, R8, RZ, P1 ;  /* 0x000000ff08087207 */ /* 0x002fca0000800000 */
[----:B------:R-:W-:-:S05]  /*d7d0*/  IMAD.IADD R8, R15, 0x1, R8 ;  /* 0x000000010f087824 */ /* 0x000fca00078e0208 */
        /* <DEDUP_REMOVED lines=12> */
[----:B------:R-:W0:Y:S02]  /*d8a0*/  SHFL.IDX PT, R2, R5, 0x1f, 0x1f ;  /* 0x03e01f0005027f89 */ /* 0x000e2400000e0000 */
[----:B0-----:R-:W-:-:S04]  /*d8b0*/  IMAD R4, R2, R12, RZ ;  /* 0x0000000c02047224 */ /* 0x001fc800078e02ff */
[----:B------:R-:W-:-:S05]  /*d8c0*/  IMAD.IADD R11, R4, 0x1, R11 ;  /* 0x00000001040b7824 */ /* 0x000fca00078e020b */
[----:B------:R-:W-:-:S13]  /*d8d0*/  ISETP.GT.AND P6, PT, R11, R6, PT ;  /* 0x000000060b00720c */ /* 0x000fda0003fc4270 */
[----:B------:R-:W-:Y:S05]  /*d8e0*/  @!P6 BRA `(.L_x_264) ;  /* 0xfffffffc0070e947 */ /* 0x000fea000383ffff */
.L_x_262:
[----:B------:R-:W-:Y:S02]  /*d8f0*/  IMAD.IADD R11, R11, 0x1, -R4 ;  /* 0x000000010b0b7824 */ /* 0x000fe400078e0a04 */
[----:B------:R-:W-:Y:S02]  /*d900*/  IMAD.MOV.U32 R8, RZ, RZ, RZ ;  /* 0x000000ffff087224 */ /* 0x000fe400078e00ff */
[----:B------:R-:W-:-:S05]  /*d910*/  IMAD R3, R5, R12, R11 ;  /* 0x0000000c05037224 */ /* 0x000fca00078e020b */
[----:B------:R-:W-:-:S13]  /*d920*/  ISETP.GT.AND P0, PT, R3, R6, PT ;  /* 0x000000060300720c */ /* 0x000fda0003f04270 */
[----:B------:R-:W-:Y:S02]  /*d930*/  VOTEU.ANY UR5, UPT, !P0 ;  /* 0x0000000000057886 */ /* 0x000fe400040e0100 */
[----:B------:R-:W-:Y:S02]  /*d940*/  UPOPC UR39, UR5 ;  /* 0x00000005002772bf */ /* 0x000fe40008000000 */
[----:B------:R-:W-:-:S04]  /*d950*/  ISETP.NE.AND P0, PT, RZ, UR5, PT ;  /* 0x00000005ff007c0c */ /* 0x000fc8000bf05270 */
[----:B------:R-:W-:Y:S02]  /*d960*/  IMAD.U32 R13, RZ, RZ, UR39 ;  /* 0x00000027ff0d7e24 */ /* 0x000fe4000f8e00ff */
[----:B------:R-:W-:-:S03]  /*d970*/  IMAD.U32 R14, RZ, RZ, UR39 ;  /* 0x00000027ff0e7e24 */ /* 0x000fc6000f8e00ff */
[----:B------:R-:W0:Y:S04]  /*d980*/  SHFL.IDX PT, R0, R0, R13, 0x1f ;  /* 0x00001f0d00007589 */ /* 0x000e2800000e0000 */
[----:B------:R1:W2:Y:S01]  /*d990*/  SHFL.IDX PT, R9, R9, R14, 0x1f ;  /* 0x00001f0e09097589 */ /* 0x0002a200000e0000 */
[----:B0-----:R-:W-:-:S04]  /*d9a0*/  IABS R4, R0 ;  /* 0x0000000000047213 */ /* 0x001fc80000000000 */
[----:B------:R-:W0:Y:S08]  /*d9b0*/  I2F.RP R10, R4 ;  /* 0x00000004000a7306 */ /* 0x000e300000209400 */
[----:B0-----:R-:W0:Y:S02]  /*d9c0*/  MUFU.RCP R10, R10 ;  /* 0x0000000a000a7308 */ /* 0x001e240000001000 */
[----:B0-----:R-:W-:-:S06]  /*d9d0*/  VIADD R2, R10, 0xffffffe ;  /* 0x0ffffffe0a027836 */ /* 0x001fcc0000000000 */
[----:B------:R-:W0:Y:S02]  /*d9e0*/  F2I.FTZ.U32.TRUNC.NTZ R3, R2 ;  /* 0x0000000200037305 */ /* 0x000e24000021f000 */
[----:B0-----:R-:W-:Y:S01]  /*d9f0*/  IMAD.MOV R15, RZ, RZ, -R3 ;  /* 0x000000ffff0f7224 */ /* 0x001fe200078e0a03 */
[----:B-12---:R-:W-:Y:S06]  /*da00*/  @!P0 BRA `(.L_x_265) ;  /* 0x00000000000c8947 */ /* 0x006fec0003800000 */
[----:B------:R-:W-:-:S06]  /*da10*/  UIADD3 UR5, UR39, -0x1, URZ ;  /* 0xffffffff27057890 */ /* 0x000fcc000fffe03f */
[----:B------:R-:W-:-:S06]  /*da20*/  IMAD.U32 R8, RZ, RZ, UR5 ;  /* 0x00000005ff087e24 */ /* 0x000fcc000f8e00ff */
[----:B------:R0:W1:Y:S02]  /*da30*/  SHFL.IDX PT, R8, R5, R8, 0x1f ;  /* 0x00001f0805087589 */ /* 0x00006400000e0000 */
.L_x_265:
[----:B01----:R-:W-:Y:S01]  /*da40*/  IMAD R5, R8, R12, R11 ;  /* 0x0000000c08057224 */ /* 0x003fe200078e020b */
[----:B------:R-:W-:Y:S01]  /*da50*/  IABS R2, R9 ;  /* 0x0000000900027213 */ /* 0x000fe20000000000 */
[----:B------:R-:W-:Y:S01]  /*da60*/  IMAD.MOV.U32 R11, RZ, RZ, R15 ;  /* 0x000000ffff0b7224 */ /* 0x000fe200078e000f */
[----:B------:R-:W-:Y:S01]  /*da70*/  IABS R12, R0 ;  /* 0x00000000000c7213 */ /* 0x000fe20000000000 */
[----:B------:R-:W-:Y:S01]  /*da80*/  UIADD3 UR39, UR39, UR4, URZ ;  /* 0x0000000427277290 */ /* 0x000fe2000fffe03f */
[----:B------:R0:W-:Y:S01]  /*da90*/  STL [R1], R5 ;  /* 0x0000000501007387 */ /* 0x0001e20000100800 */
[----:B------:R-:W-:Y:S02]  /*daa0*/  IMAD R11, R11, R4, RZ ;  /* 0x000000040b0b7224 */ /* 0x000fe400078e02ff */
[----:B------:R-:W-:Y:S02]  /*dab0*/  IMAD.MOV R12, RZ, RZ, -R12 ;  /* 0x000000ffff0c7224 */ /* 0x000fe400078e0a0c */
[----:B0-----:R-:W-:-:S02]  /*dac0*/  IMAD.IADD R5, R6, 0x1, -R5 ;  /* 0x0000000106057824 */ /* 0x001fc400078e0a05 */
[----:B------:R-:W-:Y:S02]  /*dad0*/  IMAD.MOV.U32 R6, RZ, RZ, R2 ;  /* 0x000000ffff067224 */ /* 0x000fe400078e0002 */
[----:B------:R-:W-:Y:S01]  /*dae0*/  IMAD.MOV.U32 R2, RZ, RZ, RZ ;  /* 0x000000ffff027224 */ /* 0x000fe200078e00ff */
[----:B------:R-:W-:Y:S01]  /*daf0*/  IABS R10, R5 ;  /* 0x00000005000a7213 */ /* 0x000fe20000000000 */
[----:B------:R-:W0:Y:S02]  /*db00*/  I2F.RP R8, R6 ;  /* 0x0000000600087306 */ /* 0x000e240000209400 */
[----:B------:R-:W-:-:S04]  /*db10*/  IMAD.HI.U32 R2, R3, R11, R2 ;  /* 0x0000000b03027227 */ /* 0x000fc800078e0002 */
[----:B------:R-:W-:Y:S02]  /*db20*/  IMAD.MOV.U32 R3, RZ, RZ, R10 ;  /* 0x000000ffff037224 */ /* 0x000fe400078e000a */
[----:B------:R-:W-:Y:S02]  /*db30*/  IMAD.MOV.U32 R10, RZ, RZ, R12 ;  /* 0x000000ffff0a7224 */ /* 0x000fe400078e000c */
[----:B------:R-:W-:-:S04]  /*db40*/  IMAD.HI.U32 R2, R2, R3, RZ ;  /* 0x0000000302027227 */ /* 0x000fc800078e00ff */
[----:B------:R-:W-:Y:S01]  /*db50*/  IMAD R3, R2, R10, R3 ;  /* 0x0000000a02037224 */ /* 0x000fe200078e0203 */
[----:B0-----:R-:W0:Y:S04]  /*db60*/  MUFU.RCP R8, R8 ;  /* 0x0000000800087308 */ /* 0x001e280000001000 */
[----:B------:R-:W-:-:S13]  /*db70*/  ISETP.GT.U32.AND P1, PT, R4, R3, PT ;  /* 0x000000030400720c */ /* 0x000fda0003f24070 */
[----:B------:R-:W-:Y:S02]  /*db80*/  @!P1 IMAD.IADD R3, R3, 0x1, -R4 ;  /* 0x0000000103039824 */ /* 0x000fe400078e0a04 */
[----:B0-----:R-:W-:Y:S02]  /*db90*/  VIADD R10, R8, 0xffffffe ;  /* 0x0ffffffe080a7836 */ /* 0x001fe40000000000 */
[----:B------:R-:W-:Y:S01]  /*dba0*/  @!P1 VIADD R2, R2, 0x1 ;  /* 0x0000000102029836 */ /* 0x000fe20000000000 */
[----:B------:R-:W-:Y:S02]  /*dbb0*/  ISETP.GE.U32.AND P0, PT, R3, R4, PT ;  /* 0x000000040300720c */ /* 0x000fe40003f06070 */
[----:B------:R-:W-:Y:S01]  /*dbc0*/  LOP3.LUT R4, R5, R0, RZ, 0x3c, !PT ;  /* 0x0000000005047212 */ /* 0x000fe200078e3cff */
[----:B------:R-:W0:Y:S01]  /*dbd0*/  F2I.FTZ.U32.TRUNC.NTZ R3, R10 ;  /* 0x0000000a00037305 */ /* 0x000e22000021f000 */
[----:B------:R-:W-:Y:S02]  /*dbe0*/  ISETP.NE.AND P1, PT, R0, RZ, PT ;  /* 0x000000ff0000720c */ /* 0x000fe40003f25270 */
[----:B------:R-:W-:-:S07]  /*dbf0*/  ISETP.GE.AND P2, PT, R4, RZ, PT ;  /* 0x000000ff0400720c */ /* 0x000fce0003f46270 */
[----:B------:R-:W-:-:S04]  /*dc00*/  @P0 VIADD R2, R2, 0x1 ;  /* 0x0000000102020836 */ /* 0x000fc80000000000 */
[----:B------:R-:W-:Y:S01]  /*dc10*/  IMAD.MOV.U32 R8, RZ, RZ, R2 ;  /* 0x000000ffff087224 */ /* 0x000fe200078e0002 */
[----:B------:R-:W-:Y:S01]  /*dc20*/  IABS R2, R9 ;  /* 0x0000000900027213 */ /* 0x000fe20000000000 */
[----:B0-----:R-:W-:Y:S02]  /*dc30*/  IMAD.MOV R11, RZ, RZ, -R3 ;  /* 0x000000ffff0b7224 */ /* 0x001fe400078e0a03 */
[----:B------:R-:W-:Y:S01]  /*dc40*/  @!P2 IMAD.MOV R8, RZ, RZ, -R8 ;  /* 0x000000ffff08a224 */ /* 0x000fe200078e0a08 */
[----:B------:R-:W-:Y:S01]  /*dc50*/  @!P1 LOP3.LUT R8, RZ, R0, RZ, 0x33, !PT ;  /* 0x00000000ff089212 */ /* 0x000fe200078e33ff */
[----:B------:R-:W-:Y:S02]  /*dc60*/  IMAD.MOV R10, RZ, RZ, -R2 ;  /* 0x000000ffff0a7224 */ /* 0x000fe400078e0a02 */
[----:B------:R-:W-:Y:S01]  /*dc70*/  IMAD R11, R11, R6, RZ ;  /* 0x000000060b0b7224 */ /* 0x000fe200078e02ff */
[----:B------:R-:W-:Y:S01]  /*dc80*/  IABS R4, R8 ;  /* 0x0000000800047213 */ /* 0x000fe20000000000 */
[----:B------:R-:W-:-:S04]  /*dc90*/  IMAD.MOV.U32 R2, RZ, RZ, RZ ;  /* 0x000000ffff027224 */ /* 0x000fc800078e00ff */
[----:B------:R-:W-:-:S04]  /*dca0*/  IMAD.HI.U32 R2, R3, R11, R2 ;  /* 0x0000000b03027227 */ /* 0x000fc800078e0002 */
[----:B------:R-:W-:Y:S02]  /*dcb0*/  IMAD.MOV.U32 R3, RZ, RZ, R4 ;  /* 0x000000ffff037224 */ /* 0x000fe400078e0004 */
[----:B------:R-:W-:Y:S02]  /*dcc0*/  IMAD.MOV.U32 R4, RZ, RZ, R10 ;  /* 0x000000ffff047224 */ /* 0x000fe400078e000a */
[----:B------:R-:W-:-:S04]  /*dcd0*/  IMAD.HI.U32 R2, R2, R3, RZ ;  /* 0x0000000302027227 */ /* 0x000fc800078e00ff */
[----:B------:R-:W-:-:S05]  /*dce0*/  IMAD R3, R2, R4, R3 ;  /* 0x0000000402037224 */ /* 0x000fca00078e0203 */
[----:B------:R-:W-:-:S13]  /*dcf0*/  ISETP.GT.U32.AND P1, PT, R6, R3, PT ;  /* 0x000000030600720c */ /* 0x000fda0003f24070 */
[----:B------:R-:W-:Y:S02]  /*dd00*/  @!P1 IMAD.IADD R3, R3, 0x1, -R6 ;  /* 0x0000000103039824 */ /* 0x000fe400078e0a06 */
[----:B------:R-:W-:Y:S01]  /*dd10*/  @!P1 VIADD R2, R2, 0x1 ;  /* 0x0000000102029836 */ /* 0x000fe20000000000 */
[----:B------:R-:W-:Y:S02]  /*dd20*/  ISETP.NE.AND P1, PT, R9, RZ, PT ;  /* 0x000000ff0900720c */ /* 0x000fe40003f25270 */
[----:B------:R-:W-:Y:S01]  /*dd30*/  ISETP.GE.U32.AND P0, PT, R3, R6, PT ;  /* 0x000000060300720c */ /* 0x000fe20003f06070 */
[----:B------:R-:W-:Y:S01]  /*dd40*/  IMAD R6, R0, R8, RZ ;  /* 0x0000000800067224 */ /* 0x000fe200078e02ff */
[----:B------:R-:W-:-:S04]  /*dd50*/  LOP3.LUT R3, R8, R9, RZ, 0x3c, !PT ;  /* 0x0000000908037212 */ /* 0x000fc800078e3cff */
[----:B------:R-:W-:-:S07]  /*dd60*/  ISETP.GE.AND P2, PT, R3, RZ, PT ;  /* 0x000000ff0300720c */ /* 0x000fce0003f46270 */
[----:B------:R-:W-:-:S06]  /*dd70*/  @P0 VIADD R2, R2, 0x1 ;  /* 0x0000000102020836 */ /* 0x000fcc0000000000 */
[----:B------:R-:W-:Y:S01]  /*dd80*/  @!P2 IMAD.MOV R2, RZ, RZ, -R2 ;  /* 0x000000ffff02a224 */ /* 0x000fe200078e0a02 */
[----:B------:R-:W-:-:S05]  /*dd90*/  @!P1 LOP3.LUT R2, RZ, R9, RZ, 0x33, !PT ;  /* 0x00000009ff029212 */ /* 0x000fca00078e33ff */
[----:B------:R-:W-:-:S04]  /*dda0*/  IMAD.MOV R4, RZ, RZ, -R2 ;  /* 0x000000ffff047224 */ /* 0x000fc800078e0a02 */
[C---:B------:R-:W-:Y:S02]  /*ddb0*/  IMAD R0, R9.reuse, R4, R8 ;  /* 0x0000000409007224 */ /* 0x040fe400078e0208 */
[----:B------:R-:W-:Y:S02]  /*ddc0*/  IMAD R9, R9, 0x1000000, R2 ;  /* 0x0100000009097824 */ /* 0x000fe400078e0202 */
[----:B------:R-:W-:Y:S02]  /*ddd0*/  IMAD.IADD R2, R5, 0x1, -R6 ;  /* 0x0000000105027824 */ /* 0x000fe400078e0a06 */
[----:B------:R-:W-:-:S05]  /*dde0*/  IMAD R0, R0, 0x10000, R9 ;  /* 0x0001000000007824 */ /* 0x000fca00078e0209 */
[----:B------:R1:W-:Y:S04]  /*ddf0*/  STL [R1+0x8], R0 ;  /* 0x0000080001007387 */ /* 0x0003e80000100800 */
[----:B------:R1:W-:Y:S01]  /*de00*/  STL [R1+0x4], R2 ;  /* 0x0000040201007387 */ /* 0x0003e20000100800 */
[----:B------:R-:W-:Y:S05]  /*de10*/  BRA `(.L_x_266) ;  /* 0x0000000000107947 */ /* 0x000fea0003800000 */
.L_x_263:
[----:B------:R0:W-:Y:S01]  /*de20*/  STL [R1], R6 ;  /* 0x0000000601007387 */ /* 0x0001e20000100800 */
[----:B------:R-:W-:-:S03]  /*de30*/  ULDC UR39, c[0x0][0xc3c] ;  /* 0x00030f0000277ab9 */ /* 0x000fc60000000800 */
[----:B------:R0:W-:Y:S04]  /*de40*/  STL [R1+0x4], RZ ;  /* 0x000004ff01007387 */ /* 0x0001e80000100800 */
[----:B------:R0:W-:Y:S02]  /*de50*/  STL [R1+0x8], RZ ;  /* 0x000008ff01007387 */ /* 0x0001e40000100800 */
.L_x_266:
[----:B------:R-:W2:Y:S04]  /*de60*/  LDL R8, [R1] ;  /* 0x0000000001087983 */ /* 0x000ea80000100800 */
[----:B------:R-:W2:Y:S04]  /*de70*/  LDL R9, [R1+0x4] ;  /* 0x0000040001097983 */ /* 0x000ea80000100800 */
[----:B------:R-:W2:Y:S01]  /*de80*/  LDL R10, [R1+0x8] ;  /* 0x00000800010a7983 */ /* 0x000ea20000100800 */
[----:B------:R-:W-:Y:S01]  /*de90*/  ISETP.NE.AND P0, PT, R7, RZ, PT ;  /* 0x000000ff0700720c */ /* 0x000fe20003f05270 */
[----:B-1----:R-:W-:-:S12]  /*dea0*/  IMAD.U32 R2, RZ, RZ, UR39 ;  /* 0x00000027ff027e24 */ /* 0x002fd8000f8e00ff */
[----:B------:R-:W1:Y:S01]  /*deb0*/  @!P0 S2R R3, SR_CgaCtaId ;  /* 0x0000000000038919 */ /* 0x000e620000008800 */
[----:B------:R-:W-:Y:S01]  /*dec0*/  @!P0 MOV R0, 0x400 ;  /* 0x0000040000008802 */ /* 0x000fe20000000f00 */
[----:B------:R-:W-:-:S03]  /*ded0*/  @!P0 IMAD.MOV.U32 R11, RZ, RZ, R2 ;  /* 0x000000ffff0b8224 */ /* 0x000fc600078e0002 */
[----:B-1----:R-:W-:-:S05]  /*dee0*/  @!P0 LEA R0, R3, R0, 0x18 ;  /* 0x0000000003008211 */ /* 0x002fca00078ec0ff */
[----:B--2---:R1:W-:Y:S01]  /*def0*/  @!P0 STS.128 [R0+0x388d0], R8 ;  /* 0x0388d00800008388 */ /* 0x0043e20000000c00 */
[----:B------:R-:W-:Y:S06]  /*df00*/  BAR.ARV 0x5, 0x180 ;  /* 0x0146000000007b1d */ /* 0x000fec0000002000 */
.L_x_261:
[----:B------:R-:W-:Y:S01]  /*df10*/  ULDC UR4, c[0x0][0xc3c] ;  /* 0x00030f0000047ab9 */ /* 0x000fe20000000800 */
[----:B------:R2:W-:Y:S01]  /*df20*/  STL [R1+0x28], RZ ;  /* 0x000028ff01007387 */ /* 0x0005e20000100800 */
[----:B------:R-:W-:Y:S01]  /*df30*/  UISETP.GE.AND UP0, UPT, UR39, UR4, UPT ;  /* 0x000000042700728c */ /* 0x000fe2000bf06270 */
[----:B------:R-:W-:Y:S02]  /*df40*/  IMAD.MOV.U32 R33, RZ, RZ, 0x1 ;  /* 0x00000001ff217424 */ /* 0x000fe400078e00ff */
[----:B------:R-:W-:-:S03]  /*df50*/  IMAD.MOV.U32 R29, RZ, RZ, RZ ;  /* 0x000000ffff1d7224 */ /* 0x000fc600078e00ff */
[----:B------:R-:W-:-:S13]  /*df60*/  PLOP3.LUT P0, PT, PT, PT, UP0, 0x80, 0x0 ;  /* 0x000000000000781c */ /* 0x000fda0003f0f008 */
[----:B--2---:R-:W-:Y:S05]  /*df70*/  @P0 BRA `(.L_x_267) ;  /* 0x0000005c00ec0947 */ /* 0x004fea0003800000 */
[----:B-1----:R-:W1:Y:S01]  /*df80*/  S2R R10, SR_TID.X ;  /* 0x00000000000a7919 */ /* 0x002e620000002100 */
[----:B------:R-:W2:Y:S01]  /*df90*/  S2UR UR4, SR_CgaCtaId ;  /* 0x00000000000479c3 */ /* 0x000ea20000008800 */
[----:B------:R-:W-:Y:S01]  /*dfa0*/  MOV R16, 0x400 ;  /* 0x0000040000107802 */ /* 0x000fe20000000f00 */
[----:B------:R-:W-:Y:S01]  /*dfb0*/  IMAD.MOV.U32 R36, RZ, RZ, 0x40 ;  /* 0x00000040ff247424 */ /* 0x000fe200078e00ff */
[----:B------:R-:W-:Y:S01]  /*dfc0*/  ULOP3.LUT UR42, UR43, 0x2, URZ, 0xfc, !UPT ;  /* 0x000000022b2a7892 */ /* 0x000fe2000f8efc3f */
[----:B------:R-:W-:Y:S01]  /*dfd0*/  IMAD.MOV.U32 R35, RZ, RZ, 0x20 ;  /* 0x00000020ff237424 */ /* 0x000fe200078e00ff */
[----:B------:R-:W-:Y:S01]  /*dfe0*/  ULOP3.LUT UR44, UR43, 0x1, URZ, 0xfc, !UPT ;  /* 0x000000012b2c7892 */ /* 0x000fe2000f8efc3f */
[----:B------:R-:W-:Y:S01]  /*dff0*/  IMAD.MOV.U32 R33, RZ, RZ, 0x1 ;  /* 0x00000001ff217424 */ /* 0x000fe200078e00ff */
[----:B------:R-:W-:Y:S01]  /*e000*/  ULDC UR46, c[0x0][0xc] ;  /* 0x00000300002e7ab9 */ /* 0x000fe20000000800 */
[----:B------:R-:W-:Y:S02]  /*e010*/  IMAD.MOV.U32 R29, RZ, RZ, RZ ;  /* 0x000000ffff1d7224 */ /* 0x000fe400078e00ff */
[C---:B-1----:R-:W-:Y:S01]  /*e020*/  IMAD.SHL.U32 R2, R10.reuse, 0x80, RZ ;  /* 0x000000800a027824 */ /* 0x042fe200078e00ff */
[C---:B------:R-:W-:Y:S01]  /*e030*/  LOP3.LUT R8, R10.reuse, 0x7f, RZ, 0xc0, !PT ;  /* 0x0000007f0a087812 */ /* 0x040fe200078ec0ff */
[C---:B0-----:R-:W-:Y:S01]  /*e040*/  IMAD.SHL.U32 R5, R10.reuse, 0x10, RZ ;  /* 0x000000100a057824 */ /* 0x041fe200078e00ff */
[C---:B------:R-:W-:Y:S01]  /*e050*/  R2P PR, R10.reuse, 0x6 ;  /* 0x000000060a007804 */ /* 0x040fe20000000000 */
[----:B------:R-:W-:Y:S01]  /*e060*/  IMAD.SHL.U32 R9, R10, 0x2, RZ ;  /* 0x000000020a097824 */ /* 0x000fe200078e00ff */
[----:B------:R-:W-:-:S02]  /*e070*/  SHF.R.U32.HI R0, RZ, 0x5, R8 ;  /* 0x00000005ff007819 */ /* 0x000fc40000011608 */
[C---:B------:R-:W-:Y:S02]  /*e080*/  LOP3.LUT R7, R2.reuse, 0x400, RZ, 0xc0, !PT ;  /* 0x0000040002077812 */ /* 0x040fe400078ec0ff */
[----:B------:R-:W-:Y:S02]  /*e090*/  LOP3.LUT R3, R2, 0x380, RZ, 0xc0, !PT ;  /* 0x0000038002037812 */ /* 0x000fe400078ec0ff */
[----:B------:R-:W-:Y:S01]  /*e0a0*/  LOP3.LUT R6, R5, 0x3f0, RZ, 0xc0, !PT ;  /* 0x000003f005067812 */ /* 0x000fe200078ec0ff */
[C---:B------:R-:W-:Y:S01]  /*e0b0*/  IMAD R7, R0.reuse, 0x800, R7 ;  /* 0x0000080000077824 */ /* 0x040fe200078e0207 */
[----:B------:R-:W-:Y:S01]  /*e0c0*/  LOP3.LUT R4, R3, 0x10, R10, 0xf8, !PT ;  /* 0x0000001003047812 */ /* 0x000fe200078ef80a */
[----:B------:R-:W-:Y:S01]  /*e0d0*/  IMAD R0, R0, 0x10, R3 ;  /* 0x0000001000007824 */ /* 0x000fe200078e0203 */
[----:B------:R-:W-:Y:S02]  /*e0e0*/  LOP3.LUT R6, R6, 0x70, R9, 0x78, !PT ;  /* 0x0000007006067812 */ /* 0x000fe400078e7809 */
[----:B------:R-:W-:-:S02]  /*e0f0*/  LOP3.LUT R4, R4, 0x70, R5, 0x78, !PT ;  /* 0x0000007004047812 */ /* 0x000fc400078e7805 */
[----:B------:R-:W-:Y:S02]  /*e100*/  LOP3.LUT R3, R0, 0x70, R5, 0x78, !PT ;  /* 0x0000007000037812 */ /* 0x000fe400078e7805 */
[----:B------:R-:W-:Y:S01]  /*e110*/  LOP3.LUT R32, R5, 0x70, RZ, 0xc0, !PT ;  /* 0x0000007005207812 */ /* 0x000fe200078ec0ff */
[----:B------:R-:W-:Y:S01]  /*e120*/  IMAD.IADD R0, R7, 0x1, R4 ;  /* 0x0000000107007824 */ /* 0x000fe200078e0204 */
[----:B------:R-:W-:Y:S02]  /*e130*/  LOP3.LUT R2, R3, 0xc00, R2, 0xf8, !PT ;  /* 0x00000c0003027812 */ /* 0x000fe400078ef802 */
[----:B------:R-:W-:Y:S02]  /*e140*/  SEL R36, R36, 0xffffffc0, !P2 ;  /* 0xffffffc024247807 */ /* 0x000fe40005000000 */
[----:B------:R-:W-:Y:S01]  /*e150*/  SEL R35, R35, 0xffffffe0, !P1 ;  /* 0xffffffe023237807 */ /* 0x000fe20004800000 */
[----:B------:R0:W-:Y:S04]  /*e160*/  STL [R1+0x20], R2 ;  /* 0x0000200201007387 */ /* 0x0001e80000100800 */
[----:B------:R2:W-:Y:S04]  /*e170*/  STL [R1+0x1c], R0 ;  /* 0x00001c0001007387 */ /* 0x0005e80000100800 */
[----:B------:R-:W-:Y:S01]  /*e180*/  STL [R1+0x28], RZ ;  /* 0x000028ff01007387 */ /* 0x000fe20000100800 */
[----:B0-----:R-:W-:Y:S01]  /*e190*/  SHF.R.U32.HI R2, RZ, 0x3, R8 ;  /* 0x00000003ff027819 */ /* 0x001fe20000011608 */
[----:B--2---:R-:W-:-:S03]  /*e1a0*/  IMAD.U32 R0, RZ, RZ, UR4 ;  /* 0x00000004ff007e24 */ /* 0x004fc6000f8e00ff */
[--C-:B------:R-:W-:Y:S02]  /*e1b0*/  LOP3.LUT R3, R2, 0x70, R5.reuse, 0xf8, !PT ;  /* 0x0000007002037812 */ /* 0x100fe400078ef805 */
[----:B------:R-:W-:Y:S01]  /*e1c0*/  LOP3.LUT R2, R32, 0x80, RZ, 0xfc, !PT ;  /* 0x0000008020027812 */ /* 0x000fe200078efcff */
[----:B------:R0:W-:Y:S01]  /*e1d0*/  STL [R1+0x14], R0 ;  /* 0x0000140001007387 */ /* 0x0001e20000100800 */
[----:B------:R-:W-:Y:S02]  /*e1e0*/  LEA R16, R0, R16, 0x18 ;  /* 0x0000001000107211 */ /* 0x000fe400078ec0ff */
[----:B0-----:R-:W-:-:S05]  /*e1f0*/  LOP3.LUT R0, R6, 0x400, R5, 0xf8, !PT ;  /* 0x0000040006007812 */ /* 0x001fca00078ef805 */
[----:B------:R0:W-:Y:S02]  /*e200*/  STL [R1+0x18], R0 ;  /* 0x0000180001007387 */ /* 0x0001e40000100800 */
[----:B0-----:R-:W-:-:S05]  /*e210*/  IMAD.IADD R0, R16, 0x1, R0 ;  /* 0x0000000110007824 */ /* 0x001fca00078e0200 */
[----:B------:R0:W-:Y:S02]  /*e220*/  STL [R1+0x24], R0 ;  /* 0x0000240001007387 */ /* 0x0001e40000100800 */
.L_x_341:
[----:B------:R-:W-:Y:S01]  /*e230*/  ULDC.64 UR4, c[0x0][0xc88] ;  /* 0x0003220000047ab9 */ /* 0x000fe20000000a00 */
[----:B------:R-:W-:Y:S01]  /*e240*/  ULDC.64 UR6, c[0x0][0xa18] ;  /* 0x0002860000067ab9 */ /* 0x000fe20000000a00 */
[----:B------:R-:W-:Y:S01]  /*e250*/  UIMAD.WIDE UR4, UR39, 0x4, UR4 ;  /* 0x00000004270478a5 */ /* 0x000fe2000f8e0204 */
[----:B------:R-:W-:Y:S01]  /*e260*/  IMAD.MOV.U32 R23, RZ, RZ, RZ ;  /* 0x000000ffff177224 */ /* 0x000fe200078e00ff */
[----:B-123--:R-:W1:Y:S04]  /*e270*/  LDC.64 R4, c[0x0][0x418] ;  /* 0x00010600ff047b82 */ /* 0x00ee680000000a00 */
[----:B------:R-:W-:Y:S02]  /*e280*/  IMAD.U32 R2, RZ, RZ, UR4 ;  /* 0x00000004ff027e24 */ /* 0x000fe4000f8e00ff */
[----:B0-----:R-:W-:Y:S01]  /*e290*/  IMAD.U32 R3, RZ, RZ, UR5 ;  /* 0x00000005ff037e24 */ /* 0x001fe2000f8e00ff */
[----:B------:R-:W-:Y:S01]  /*e2a0*/  ULDC.64 UR4, c[0x0][0xa28] ;  /* 0x00028a0000047ab9 */ /* 0x000fe20000000a00 */
[----:B0-----:R-:W0:Y:S03]  /*e2b0*/  LDC R0, c[0x0][0x424] ;  /* 0x00010900ff007b82 */ /* 0x001e260000000800 */
[----:B------:R-:W2:Y:S01]  /*e2c0*/  LDG.E R2, desc[UR52][R2.64] ;  /* 0x0000003402027981 */ /* 0x000ea2000c1e1900 */
[----:B------:R-:W-:-:S04]  /*e2d0*/  UISETP.NE.U32.AND UP0, UPT, UR4, URZ, UPT ;  /* 0x0000003f0400728c */ /* 0x000fc8000bf05070 */
[----:B------:R-:W-:Y:S01]  /*e2e0*/  UISETP.NE.AND.EX UP0, UPT, UR5, URZ, UPT, UP0 ;  /* 0x0000003f0500728c */ /* 0x000fe2000bf05300 */
[----:B------:R-:W3:Y:S05]  /*e2f0*/  LDC R17, c[0x0][0x2f0] ;  /* 0x0000bc00ff117b82 */ /* 0x000eea0000000800 */
[----:B------:R-:W-:Y:S02]  /*e300*/  PLOP3.LUT P0, PT, PT, PT, UP0, 0x80, 0x0 ;  /* 0x000000000000781c */ /* 0x000fe40003f0f008 */
[----:B--2---:R-:W-:-:S13]  /*e310*/  R2UR UR41, R2 ;  /* 0x00000000022972ca */ /* 0x004fda00000e0000 */
[----:B------:R-:W-:Y:S02]  /*e320*/  USHF.R.S32.HI UR40, URZ, 0x1f, UR41 ;  /* 0x0000001f3f287899 */ /* 0x000fe40008011429 */
[----:B------:R-:W-:-:S04]  /*e330*/  @UP0 ULEA UR4, UP1, UR41, UR4, 0x2 ;  /* 0x0000000429040291 */ /* 0x000fc8000f82103f */
[----:B------:R-:W-:Y:S02]  /*e340*/  @UP0 ULEA.HI.X UR5, UR41, UR5, UR40, 0x2, UP1 ;  /* 0x0000000529050291 */ /* 0x000fe400088f1428 */
[----:B------:R-:W-:-:S04]  /*e350*/  IMAD.U32 R2, RZ, RZ, UR4 ;  /* 0x00000004ff027e24 */ /* 0x000fc8000f8e00ff */
[----:B------:R-:W-:Y:S01]  /*e360*/  IMAD.U32 R3, RZ, RZ, UR5 ;  /* 0x00000005ff037e24 */ /* 0x000fe2000f8e00ff */
[----:B------:R-:W-:Y:S01]  /*e370*/  ULDC.64 UR4, c[0x0][0xa00] ;  /* 0x0002800000047ab9 */ /* 0x000fe20000000a00 */
[----:B------:R-:W-:Y:S02]  /*e380*/  USHF.L.U32 UR37, UR41, 0x2, URZ ;  /* 0x0000000229257899 */ /* 0x000fe4000800063f */
[----:B------:R-:W-:Y:S01]  /*e390*/  UISETP.NE.U32.AND UP0, UPT, UR4, URZ, UPT ;  /* 0x0000003f0400728c */ /* 0x000fe2000bf05070 */
[----:B------:R2:W4:Y:S01]  /*e3a0*/  @P0 LDG.E R23, desc[UR52][R2.64] ;  /* 0x0000003402170981 */ /* 0x000522000c1e1900 */
[----:B------:R-:W-:Y:S02]  /*e3b0*/  USHF.L.U64.HI UR36, UR41, 0x2, UR40 ;  /* 0x0000000229247899 */ /* 0x000fe40008010228 */
[----:B------:R-:W-:Y:S02]  /*e3c0*/  UISETP.NE.AND.EX UP2, UPT, UR5, URZ, UPT, UP0 ;  /* 0x0000003f0500728c */ /* 0x000fe4000bf45300 */
[----:B------:R-:W-:-:S02]  /*e3d0*/  UIADD3 UR4, UP0, UR37, UR4, URZ ;  /* 0x0000000425047290 */ /* 0x000fc4000ff1e03f */
[----:B------:R-:W-:Y:S02]  /*e3e0*/  UP2UR UR45, UPR, URZ, 0x4 ;  /* 0x000000043f2d7883 */ /* 0x000fe40008000000 */
[----:B------:R-:W-:Y:S01]  /*e3f0*/  UIADD3.X UR5, UR36, UR5, URZ, UP0, !UPT ;  /* 0x0000000524057290 */ /* 0x000fe200087fe43f */
[----:B------:R-:W-:Y:S01]  /*e400*/  PLOP3.LUT P0, PT, PT, PT, UP2, 0x80, 0x0 ;  /* 0x000000000000781c */ /* 0x000fe20003f0f028 */
[----:B------:R-:W-:Y:S01]  /*e410*/  UISETP.NE.U32.AND UP0, UPT, UR6, URZ, UPT ;  /* 0x0000003f0600728c */ /* 0x000fe2000bf05070 */
[----:B--2---:R-:W-:-:S03]  /*e420*/  IMAD.U32 R2, RZ, RZ, UR4 ;  /* 0x00000004ff027e24 */ /* 0x004fc6000f8e00ff */
[----:B------:R-:W-:Y:S01]  /*e430*/  UISETP.NE.AND.EX UP0, UPT, UR7, URZ, UPT, UP0 ;  /* 0x0000003f0700728c */ /* 0x000fe2000bf05300 */
[----:B------:R-:W-:-:S05]  /*e440*/  IMAD.U32 R3, RZ, RZ, UR5 ;  /* 0x00000005ff037e24 */ /* 0x000fca000f8e00ff */
[----:B------:R-:W-:Y:S02]  /*e450*/  PLOP3.LUT P1, PT, PT, PT, UP0, 0x80, 0x0 ;  /* 0x000000000000781c */ /* 0x000fe40003f2f008 */
[----:B------:R-:W-:Y:S01]  /*e460*/  PLOP3.LUT P2, PT, PT, PT, UP2, 0x80, 0x0 ;  /* 0x000000000000781c */ /* 0x000fe20003f4f028 */
[----:B------:R2:W5:Y:S02]  /*e470*/  @P0 LDG.E R6, desc[UR52][R2.64] ;  /* 0x0000003402060981 */ /* 0x000564000c1e1900 */
[----:B------:R-:W-:-:S04]  /*e480*/  @UP0 UIADD3 UR4, UP1, UR37, UR6, URZ ;  /* 0x0000000625040290 */ /* 0x000fc8000ff3e03f */
[----:B------:R-:W-:Y:S02]  /*e490*/  @UP0 UIADD3.X UR5, UR36, UR7, URZ, UP1, !UPT ;  /* 0x0000000724050290 */ /* 0x000fe40008ffe43f */
[----:B------:R-:W-:-:S04]  /*e4a0*/  IMAD.U32 R18, RZ, RZ, UR4 ;  /* 0x00000004ff127e24 */ /* 0x000fc8000f8e00ff */
[----:B------:R-:W-:-:S05]  /*e4b0*/  IMAD.U32 R19, RZ, RZ, UR5 ;  /* 0x00000005ff137e24 */ /* 0x000fca000f8e00ff */
[----:B------:R2:W5:Y:S01]  /*e4c0*/  @P1 LDG.E R18, desc[UR52][R18.64] ;  /* 0x0000003412121981 */ /* 0x000562000c1e1900 */
[----:B-1----:R-:W-:-:S03]  /*e4d0*/  ISETP.NE.U32.AND P0, PT, R4, RZ, PT ;  /* 0x000000ff0400720c */ /* 0x002fc60003f05070 */
[----:B----4-:R2:W-:Y:S01]  /*e4e0*/  STL [R1+0xc], R23 ;  /* 0x00000c1701007387 */ /* 0x0105e20000100800 */
[----:B0--3--:R-:W-:Y:S09]  /*e4f0*/  @P1 BRA `(.L_x_268) ;  /* 0x00000000001c1947 */ /* 0x009ff20003800000 */
[----:B------:R-:W-:Y:S01]  /*e500*/  UISETP.NE.AND UP0, UPT, UR45, URZ, UPT ;  /* 0x0000003f2d00728c */ /* 0x000fe2000bf05270 */
[----:B-----5:R-:W0:Y:S05]  /*e510*/  LDC R18, c[0x0][0x288] ;  /* 0x0000a200ff127b82 */ /* 0x020e2a0000000800 */
[----:B------:R-:W-:-:S13]  /*e520*/  PLOP3.LUT P1, PT, PT, PT, UP0, 0x40, 0x0 ;  /* 0x000000000000781c */ /* 0x000fda0003f2e808 */
[----:B------:R-:W-:Y:S05]  /*e530*/  @P1 BRA `(.L_x_268) ;  /* 0x00000000000c1947 */ /* 0x000fea0003800000 */
[----:B------:R-:W3:Y:S04]  /*e540*/  LDG.E R7, desc[UR52][R2.64] ;  /* 0x0000003402077981 */ /* 0x000ee8000c1e1900 */
[----:B0-----:R-:W3:Y:S02]  /*e550*/  LDG.E R18, desc[UR52][R2.64+0x4] ;  /* 0x0000043402127981 */ /* 0x001ee4000c1e1900 */
[----:B---3--:R-:W-:-:S07]  /*e560*/  IMAD.IADD R18, R18, 0x1, -R7 ;  /* 0x0000000112127824 */ /* 0x008fce00078e0a07 */
.L_x_268:
[----:B------:R-:W-:Y:S01]  /*e570*/  ULDC.64 UR4, c[0x0][0xa20] ;  /* 0x0002880000047ab9 */ /* 0x000fe20000000a00 */
[----:B------:R-:W-:Y:S01]  /*e580*/  ISETP.NE.AND.EX P0, PT, R5, RZ, PT, P0 ;  /* 0x000000ff0500720c */ /* 0x000fe20003f05300 */
[----:B------:R-:W-:Y:S01]  /*e590*/  UMOV UR38, URZ ;  /* 0x0000003f00267c82 */ /* 0x000fe20008000000 */
[----:B------:R-:W-:Y:S01]  /*e5a0*/  ISETP.NE.U32.AND P1, PT, RZ, UR4, PT ;  /* 0x00000004ff007c0c */ /* 0x000fe2000bf25070 */
[----:B------:R-:W-:Y:S01]  /*e5b0*/  IMAD.U32 R34, RZ, RZ, UR41 ;  /* 0x00000029ff227e24 */ /* 0x000fe2000f8e00ff */
[----:B------:R-:W-:Y:S02]  /*e5c0*/  SEL R0, R0, 0x1, P0 ;  /* 0x0000000100007807 */ /* 0x000fe40000000000 */
[----:B------:R-:W-:Y:S02]  /*e5d0*/  ISETP.NE.AND.EX P1, PT, RZ, UR5, PT, P1 ;  /* 0x00000005ff007c0c */ /* 0x000fe4000bf25310 */
[----:B-----5:R-:W-:Y:S01]  /*e5e0*/  @P2 R2UR UR38, R6 ;  /* 0x00000000062622ca */ /* 0x020fe200000e0000 */
[----:B------:R-:W-:-:S10]  /*e5f0*/  IMAD R17, R0, R17, RZ ;  /* 0x0000001100117224 */ /* 0x000fd400078e02ff */
[----:B------:R-:W-:Y:S05]  /*e600*/  @!P1 BRA `(.L_x_269) ;  /* 0x0000000000189947 */ /* 0x000fea0003800000 */
[----:B------:R-:W-:-:S04]  /*e610*/  UIADD3 UR4, UP0, UR37, UR4, URZ ;  /* 0x0000000425047290 */ /* 0x000fc8000ff1e03f */
[----:B------:R-:W-:Y:S02]  /*e620*/  UIADD3.X UR5, UR36, UR5, URZ, UP0, !UPT ;  /* 0x0000000524057290 */ /* 0x000fe400087fe43f */
[----:B--2---:R-:W-:-:S04]  /*e630*/  IMAD.U32 R2, RZ, RZ, UR4 ;  /* 0x00000004ff027e24 */ /* 0x004fc8000f8e00ff */
[----:B------:R-:W-:-:S05]  /*e640*/  IMAD.U32 R3, RZ, RZ, UR5 ;  /* 0x00000005ff037e24 */ /* 0x000fca000f8e00ff */
[----:B------:R1:W5:Y:S01]  /*e650*/  LDG.E R17, desc[UR52][R2.64] ;  /* 0x0000003402117981 */ /* 0x000362000c1e1900 */
[----:B------:R-:W-:Y:S05]  /*e660*/  BRA `(.L_x_270) ;  /* 0x0000000000247947 */ /* 0x000fea0003800000 */
.L_x_269:
[----:B------:R-:W-:Y:S02]  /*e670*/  ULDC.64 UR4, c[0x0][0xa08] ;  /* 0x0002820000047ab9 */ /* 0x000fe40000000a00 */
[----:B------:R-:W-:-:S04]  /*e680*/  ISETP.NE.U32.AND P0, PT, RZ, UR4, PT ;  /* 0x00000004ff007c0c */ /* 0x000fc8000bf05070 */
[----:B------:R-:W-:-:S13]  /*e690*/  ISETP.NE.AND.EX P0, PT, RZ, UR5, PT, P0 ;  /* 0x00000005ff007c0c */ /* 0x000fda000bf05300 */
[----:B------:R-:W-:Y:S05]  /*e6a0*/  @!P0 BRA `(.L_x_270) ;  /* 0x0000000000148947 */ /* 0x000fea0003800000 */
[----:B--2---:R-:W1:Y:S02]  /*e6b0*/  LDC.64 R2, c[0x0][0xa08] ;  /* 0x00028200ff027b82 */ /* 0x004e640000000a00 */
[----:B-1----:R-:W-:-:S05]  /*e6c0*/  IMAD.WIDE R2, R34, 0x4, R2 ;  /* 0x0000000422027825 */ /* 0x002fca00078e0202 */
[----:B------:R-:W2:Y:S04]  /*e6d0*/  LDG.E R17, desc[UR52][R2.64] ;  /* 0x0000003402117981 */ /* 0x000ea8000c1e1900 */
[----:B------:R-:W2:Y:S02]  /*e6e0*/  LDG.E R0, desc[UR52][R2.64+0x4] ;  /* 0x0000043402007981 */ /* 0x000ea4000c1e1900 */
[----:B--2---:R-:W-:-:S07]  /*e6f0*/  IMAD.IADD R17, R0, 0x1, -R17 ;  /* 0x0000000100117824 */ /* 0x004fce00078e0a11 */
.L_x_270:
[----:B------:R-:W3:Y:S01]  /*e700*/  LDL R22, [R1+0x8] ;  /* 0x0000080001167983 */ /* 0x000ee20000100800 */
[----:B-----5:R-:W-:-:S04]  /*e710*/  IMAD.IADD R17, R17, 0x1, -R23 ;  /* 0x0000000111117824 */ /* 0x020fc800078e0a17 */
[C---:B------:R-:W-:Y:S01]  /*e720*/  VIADD R0, R17.reuse, 0x7f ;  /* 0x0000007f11007836 */ /* 0x040fe20000000000 */
[----:B------:R-:W-:-:S04]  /*e730*/  ISETP.GE.AND P0, PT, R17, 0x1, PT ;  /* 0x000000011100780c */ /* 0x000fc80003f06270 */
[----:B-12---:R-:W-:-:S04]  /*e740*/  SHF.R.S32.HI R3, RZ, 0x1f, R0 ;  /* 0x0000001fff037819 */ /* 0x006fc80000011400 */
[----:B------:R-:W-:Y:S02]  /*e750*/  LEA.HI R2, R3, R0, RZ, 0x7 ;  /* 0x0000000003027211 */ /* 0x000fe400078f38ff */
[----:B---3--:R-:W-:-:S04]  /*e760*/  LOP3.LUT R0, R22, 0xff000000, RZ, 0xc0, !PT ;  /* 0xff00000016007812 */ /* 0x008fc800078ec0ff */
[----:B------:R-:W-:Y:S02]  /*e770*/  SHF.R.U32.HI R3, RZ, 0x8, R0 ;  /* 0x00000008ff037819 */ /* 0x000fe40000011600 */
[----:B------:R-:W-:-:S04]  /*e780*/  LOP3.LUT R0, R22, 0xff0000, RZ, 0xc0, !PT ;  /* 0x00ff000016007812 */ /* 0x000fc800078ec0ff */
[----:B------:R-:W-:Y:S02]  /*e790*/  LEA.HI R3, R0, R3, RZ, 0x10 ;  /* 0x0000000300037211 */ /* 0x000fe400078f80ff */
[----:B------:R-:W-:Y:S01]  /*e7a0*/  SHF.R.S32.HI R0, RZ, 0x7, R2 ;  /* 0x00000007ff007819 */ /* 0x000fe20000011402 */
[----:B------:R-:W-:Y:S01]  /*e7b0*/  IMAD.MOV.U32 R2, RZ, RZ, RZ ;  /* 0x000000ffff027224 */ /* 0x000fe200078e00ff */
[----:B------:R-:W-:Y:S01]  /*e7c0*/  LOP3.LUT R37, R3, 0xff, RZ, 0xc0, !PT ;  /* 0x000000ff03257812 */ /* 0x000fe200078ec0ff */
[----:B------:R-:W-:Y:S06]  /*e7d0*/  @!P0 BRA `(.L_x_271) ;  /* 0x0000000000748947 */ /* 0x000fec0003800000 */
[----:B------:R-:W-:-:S04]  /*e7e0*/  SHF.R.U32.HI R5, RZ, 0x10, R3 ;  /* 0x00000010ff057819 */ /* 0x000fc80000011603 */
[----:B------:R-:W-:-:S13]  /*e7f0*/  ISETP.NE.AND P0, PT, R5, RZ, PT ;  /* 0x000000ff0500720c */ /* 0x000fda0003f05270 */
[----:B------:R-:W1:Y:S02]  /*e800*/  @!P0 LDC R5, c[0x0][0x9f0] ;  /* 0x00027c00ff058b82 */ /* 0x000e640000000800 */
[-C--:B-1----:R-:W-:Y:S02]  /*e810*/  IABS R4, R5.reuse ;  /* 0x0000000500047213 */ /* 0x082fe40000000000 */
[----:B------:R-:W-:Y:S02]  /*e820*/  IADD3 R6, R5, -0x1, R0 ;  /* 0xffffffff05067810 */ /* 0x000fe40007ffe000 */
[----:B------:R-:W1:Y:S02]  /*e830*/  I2F.RP R7, R4 ;  /* 0x0000000400077306 */ /* 0x000e640000209400 */
[----:B------:R-:W-:-:S04]  /*e840*/  LOP3.LUT R8, R6, R5, RZ, 0x3c, !PT ;  /* 0x0000000506087212 */ /* 0x000fc800078e3cff */
[----:B------:R-:W-:Y:S02]  /*e850*/  ISETP.GE.AND P2, PT, R8, RZ, PT ;  /* 0x000000ff0800720c */ /* 0x000fe40003f46270 */
[----:B-1----:R-:W1:Y:S02]  /*e860*/  MUFU.RCP R7, R7 ;  /* 0x0000000700077308 */ /* 0x002e640000001000 */
[----:B-1----:R-:W-:-:S06]  /*e870*/  VIADD R2, R7, 0xffffffe ;  /* 0x0ffffffe07027836 */ /* 0x002fcc0000000000 */
[----:B------:R1:W2:Y:S02]  /*e880*/  F2I.FTZ.U32.TRUNC.NTZ R3, R2 ;  /* 0x0000000200037305 */ /* 0x0002a4000021f000 */
[----:B-1----:R-:W-:Y:S02]  /*e890*/  IMAD.MOV.U32 R2, RZ, RZ, RZ ;  /* 0x000000ffff027224 */ /* 0x002fe400078e00ff */
[----:B--2---:R-:W-:-:S04]  /*e8a0*/  IMAD.MOV R9, RZ, RZ, -R3 ;  /* 0x000000ffff097224 */ /* 0x004fc800078e0a03 */
[----:B------:R-:W-:-:S04]  /*e8b0*/  IMAD R9, R9, R4, RZ ;  /* 0x0000000409097224 */ /* 0x000fc800078e02ff */
[----:B------:R-:W-:Y:S01]  /*e8c0*/  IMAD.HI.U32 R3, R3, R9, R2 ;  /* 0x0000000903037227 */ /* 0x000fe200078e0002 */
[----:B------:R-:W-:Y:S02]  /*e8d0*/  IABS R2, R6 ;  /* 0x0000000600027213 */ /* 0x000fe40000000000 */
[----:B------:R-:W-:-:S03]  /*e8e0*/  IABS R6, R5 ;  /* 0x0000000500067213 */ /* 0x000fc60000000000 */
[----:B------:R-:W-:-:S04]  /*e8f0*/  IMAD.HI.U32 R3, R3, R2, RZ ;  /* 0x0000000203037227 */ /* 0x000fc800078e00ff */
[----:B------:R-:W-:-:S04]  /*e900*/  IMAD.MOV R7, RZ, RZ, -R6 ;  /* 0x000000ffff077224 */ /* 0x000fc800078e0a06 */
[----:B------:R-:W-:-:S05]  /*e910*/  IMAD R7, R3, R7, R2 ;  /* 0x0000000703077224 */ /* 0x000fca00078e0202 */
[----:B------:R-:W-:-:S13]  /*e920*/  ISETP.GT.U32.AND P1, PT, R4, R7, PT ;  /* 0x000000070400720c */ /* 0x000fda0003f24070 */
[----:B------:R-:W-:Y:S02]  /*e930*/  @!P1 IMAD.IADD R7, R7, 0x1, -R4 ;  /* 0x0000000107079824 */ /* 0x000fe400078e0a04 */
[----:B------:R-:W-:Y:S01]  /*e940*/  @!P1 VIADD R3, R3, 0x1 ;  /* 0x0000000103039836 */ /* 0x000fe20000000000 */
[----:B------:R-:W-:Y:S02]  /*e950*/  ISETP.NE.AND P1, PT, R5, RZ, PT ;  /* 0x000000ff0500720c */ /* 0x000fe40003f25270 */
[----:B------:R-:W-:-:S13]  /*e960*/  ISETP.GE.U32.AND P0, PT, R7, R4, PT ;  /* 0x000000040700720c */ /* 0x000fda0003f06070 */
[----:B------:R-:W-:-:S04]  /*e970*/  @P0 VIADD R3, R3, 0x1 ;  /* 0x0000000103030836 */ /* 0x000fc80000000000 */
[----:B------:R-:W-:-:S04]  /*e980*/  IMAD.MOV.U32 R2, RZ, RZ, R3 ;  /* 0x000000ffff027224 */ /* 0x000fc800078e0003 */
[----:B------:R-:W-:Y:S01]  /*e990*/  @!P2 IMAD.MOV R2, RZ, RZ, -R2 ;  /* 0x000000ffff02a224 */ /* 0x000fe200078e0a02 */
[----:B------:R-:W-:-:S07]  /*e9a0*/  @!P1 LOP3.LUT R2, RZ, R5, RZ, 0x33, !PT ;  /* 0x00000005ff029212 */ /* 0x000fce00078e33ff */
.L_x_271:
[-C--:B------:R-:W-:Y:S01]  /*e9b0*/  IMAD R37, R37, R2.reuse, RZ ;  /* 0x0000000225257224 */ /* 0x080fe200078e02ff */
[----:B------:R-:W-:Y:S04]  /*e9c0*/  BSSY B7, `(.L_x_272) ;  /* 0x000048b000077945 */ /* 0x000fe80003800000 */
[----:B------:R-:W-:-:S04]  /*e9d0*/  VIADDMNMX R19, R37, R2, R0, PT ;  /* 0x0000000225137246 */ /* 0x000fc80003800100 */
[----:B------:R-:W-:-:S13]  /*e9e0*/  ISETP.GT.AND P0, PT, R19, R37, PT ;  /* 0x000000251300720c */ /* 0x000fda0003f04270 */
[----:B------:R-:W-:Y:S05]  /*e9f0*/  @P0 BRA `(.L_x_273) ;  /* 0x0000000000480947 */ /* 0x000fea0003800000 */
[----:B------:R-:W1:Y:S02]  /*ea00*/  S2R R3, SR_TID.X ;  /* 0x0000000000037919 */ /* 0x000e640000002100 */
[----:B-1----:R-:W-:-:S04]  /*ea10*/  LOP3.LUT R3, R3, 0x7f, RZ, 0xc0, !PT ;  /* 0x0000007f03037812 */ /* 0x002fc800078ec0ff */
[----:B------:R-:W-:-:S13]  /*ea20*/  ISETP.NE.AND P0, PT, R3, RZ, PT ;  /* 0x000000ff0300720c */ /* 0x000fda0003f05270 */
[----:B------:R-:W-:Y:S05]  /*ea30*/  @P0 BRA `(.L_x_274) ;  /* 0x00000048000c0947 */ /* 0x000fea0003800000 */
[----:B------:R-:W1:Y:S01]  /*ea40*/  S2R R5, SR_LANEID ;  /* 0x0000000000057919 */ /* 0x000e620000000000 */
[----:B------:R-:W-:Y:S01]  /*ea50*/  VOTEU.ANY UR4, UPT, PT ;  /* 0x0000000000047886 */ /* 0x000fe200038e0100 */
[----:B------:R-:W2:Y:S01]  /*ea60*/  LDC.64 R2, c[0x0][0xc60] ;  /* 0x00031800ff027b82 */ /* 0x000ea20000000a00 */
[----:B------:R-:W1:Y:S02]  /*ea70*/  FLO.U32 R0, UR4 ;  /* 0x0000000400007d00 */ /* 0x000e6400080e0000 */
[----:B-1----:R-:W-:-:S06]  /*ea80*/  ISETP.EQ.U32.AND P0, PT, R0, R5, PT ;  /* 0x000000050000720c */ /* 0x002fcc0003f02070 */
[----:B------:R-:W2:Y:S07]  /*ea90*/  POPC R5, UR4 ;  /* 0x0000000400057d09 */ /* 0x000eae0008000000 */
[----:B--2---:R-:W2:Y:S01]  /*eaa0*/  @P0 ATOMG.E.ADD.STRONG.GPU PT, R3, desc[UR52][R2.64], R5 ;  /* 0x00000005020309a8 */ /* 0x004ea200081ee1f4 */
[----:B------:R-:W1:Y:S02]  /*eab0*/  S2R R4, SR_LTMASK ;  /* 0x0000000000047919 */ /* 0x000e640000003900 */
[----:B-1----:R-:W-:-:S04]  /*eac0*/  LOP3.LUT R4, R4, UR4, RZ, 0xc0, !PT ;  /* 0x0000000404047c12 */ /* 0x002fc8000f8ec0ff */
[----:B------:R-:W1:Y:S01]  /*ead0*/  POPC R7, R4 ;  /* 0x0000000400077309 */ /* 0x000e620000000000 */
[----:B--2---:R-:W1:Y:S02]  /*eae0*/  SHFL.IDX PT, R0, R3, R0, 0x1f ;  /* 0x00001f0003007589 */ /* 0x004e6400000e0000 */
[----:B-1----:R-:W-:-:S05]  /*eaf0*/  IADD3 R0, R0, UR46, R7 ;  /* 0x0000002e00007c10 */ /* 0x002fca000fffe007 */
[----:B------:R2:W-:Y:S01]  /*eb00*/  STL [R1], R0 ;  /* 0x0000000001007387 */ /* 0x0005e20000100800 */
[----:B------:R-:W-:Y:S05]  /*eb10*/  BRA `(.L_x_274) ;  /* 0x0000004400d47947 */ /* 0x000fea0003800000 */
.L_x_273:
[----:B------:R-:W-:Y:S01]  /*eb20*/  VIADD R0, R16, 0x28400 ;  /* 0x0002840010007836 */ /* 0x000fe20000000000 */
[----:B------:R-:W-:Y:S04]  /*eb30*/  BSSY B6, `(.L_x_275) ;  /* 0x0000013000067945 */ /* 0x000fe80003800000 */
[----:B------:R-:W-:-:S13]  /*eb40*/  LOP3.LUT P0, RZ, R0, 0x3ff, RZ, 0xc0, !PT ;  /* 0x000003ff00ff7812 */ /* 0x000fda000780c0ff */
[----:B------:R-:W-:Y:S05]  /*eb50*/  @!P0 BRA `(.L_x_276) ;  /* 0x0000000000408947 */ /* 0x000fea0003800000 */
[----:B------:R-:W-:Y:S01]  /*eb60*/  MOV R2, 0x0 ;  /* 0x0000000000027802 */ /* 0x000fe20000000f00 */
[----:B------:R-:W-:Y:S01]  /*eb70*/  ULDC.64 UR6, c[0x4][0xc0] ;  /* 0x0100300000067ab9 */ /* 0x000fe20000000a00 */
[----:B------:R-:W-:Y:S01]  /*eb80*/  ULDC.64 UR8, c[0x4][0xc8] ;  /* 0x0100320000087ab9 */ /* 0x000fe20000000a00 */
[----:B------:R-:W-:Y:S01]  /*eb90*/  ULDC.64 UR4, c[0x4][0x8] ;  /* 0x0100020000047ab9 */ /* 0x000fe20000000a00 */
[----:B------:R-:W-:Y:S02]  /*eba0*/  IMAD.U32 R4, RZ, RZ, UR6 ;  /* 0x00000006ff047e24 */ /* 0x000fe4000f8e00ff */
[----:B------:R-:W1:Y:S01]  /*ebb0*/  LDC.64 R2, c[0x4][R2] ;  /* 0x0100000002027b82 */ /* 0x000e620000000a00 */
        /* <DEDUP_REMOVED lines=9> */
[----:B01----:R-:W-:Y:S05]  /*ec50*/  CALL.ABS.NOINC R2 ;  /* 0x0000000002007343 */ /* 0x003fea0003c00000 */
.L_x_276:
[----:B------:R-:W-:Y:S05]  /*ec60*/  BSYNC B6 ;  /* 0x0000000000067941 */ /* 0x000fea0003800000 */
.L_x_275:
[----:B------:R-:W-:Y:S01]  /*ec70*/  VIADD R0, R16, 0x10400 ;  /* 0x0001040010007836 */ /* 0x000fe20000000000 */
[----:B------:R-:W-:Y:S01]  /*ec80*/  LOP3.LUT R30, R30, 0xfffffffe, RZ, 0xc0, !PT ;  /* 0xfffffffe1e1e7812 */ /* 0x000fe200078ec0ff */
[----:B------:R-:W-:Y:S03]  /*ec90*/  BSSY B6, `(.L_x_277) ;  /* 0x0000014000067945 */ /* 0x000fe60003800000 */
[----:B------:R-:W-:-:S13]  /*eca0*/  LOP3.LUT P0, RZ, R0, 0x3ff, RZ, 0xc0, !PT ;  /* 0x000003ff00ff7812 */ /* 0x000fda000780c0ff */
[----:B------:R-:W-:Y:S01]  /*ecb0*/  @P0 LOP3.LUT R30, R30, 0x1, RZ, 0xfc, !PT ;  /* 0x000000011e1e0812 */ /* 0x000fe200078efcff */
[----:B------:R-:W-:Y:S06]  /*ecc0*/  @!P0 BRA `(.L_x_278) ;  /* 0x0000000000408947 */ /* 0x000fec0003800000 */
        /* <DEDUP_REMOVED lines=16> */
.L_x_278:
[----:B------:R-:W-:Y:S05]  /*edd0*/  BSYNC B6 ;  /* 0x0000000000067941 */ /* 0x000fea0003800000 */
.L_x_277:
        /* <DEDUP_REMOVED lines=20> */
.L_x_280:
[----:B------:R-:W-:Y:S05]  /*ef20*/  BSYNC B6 ;  /* 0x0000000000067941 */ /* 0x000fea0003800000 */
.L_x_279:
[----:B------:R-:W-:Y:S01]  /*ef30*/  LOP3.LUT P6, RZ, R30, 0x1, RZ, 0xc0, !PT ;  /* 0x000000011eff7812 */ /* 0x000fe200078cc0ff */
[----:B------:R-:W-:-:S12]  /*ef40*/  BSSY B6, `(.L_x_281) ;  /* 0x0000012000067945 */ /* 0x000fd80003800000 */
        /* <DEDUP_REMOVED lines=17> */
.L_x_282:
[----:B------:R-:W-:Y:S05]  /*f060*/  BSYNC B6 ;  /* 0x0000000000067941 */ /* 0x000fea0003800000 */
.L_x_281:
[----:B------:R-:W-:Y:S01]  /*f070*/  ULDC.64 UR4, c[0x0][0x9f8] ;  /* 0x00027e0000047ab9 */ /* 0x000fe20000000a00 */
[----:B------:R-:W1:Y:S01]  /*f080*/  S2R R20, SR_TID.X ;  /* 0x0000000000147919 */ /* 0x000e620000002100 */
[----:B------:R-:W-:Y:S01]  /*f090*/  UISETP.NE.U32.AND UP0, UPT, UR4, URZ, UPT ;  /* 0x0000003f0400728c */ /* 0x000fe2000bf05070 */
[----:B------:R-:W2:Y:S03]  /*f0a0*/  LDC R8, c[0x0][0x430] ;  /* 0x00010c00ff087b82 */ /* 0x000ea60000000800 */
[----:B------:R-:W-:-:S06]  /*f0b0*/  UISETP.NE.AND.EX UP0, UPT, UR5, URZ, UPT, UP0 ;  /* 0x0000003f0500728c */ /* 0x000fcc000bf05300 */
[----:B------:R-:W-:-:S05]  /*f0c0*/  PLOP3.LUT P0, PT, PT, PT, UP0, 0x80, 0x0 ;  /* 0x000000000000781c */ /* 0x000fca0003f0f008 */
[----:B------:R-:W-:-:S04]  /*f0d0*/  @UP0 UIADD3 UR4, UP1, UR37, UR4, URZ ;  /* 0x0000000425040290 */ /* 0x000fc8000ff3e03f */
[----:B------:R-:W-:Y:S02]  /*f0e0*/  @UP0 UIADD3.X UR5, UR36, UR5, URZ, UP1, !UPT ;  /* 0x0000000524050290 */ /* 0x000fe40008ffe43f */
[----:B------:R-:W-:-:S04]  /*f0f0*/  IMAD.U32 R2, RZ, RZ, UR4 ;  /* 0x00000004ff027e24 */ /* 0x000fc8000f8e00ff */
[----:B------:R-:W-:-:S05]  /*f100*/  IMAD.U32 R3, RZ, RZ, UR5 ;  /* 0x00000005ff037e24 */ /* 0x000fca000f8e00ff */
[----:B------:R3:W4:Y:S01]  /*f110*/  @P0 LDG.E R34, desc[UR52][R2.64] ;  /* 0x0000003402220981 */ /* 0x000722000c1e1900 */
[----:B-1----:R-:W-:Y:S02]  /*f120*/  LOP3.LUT R21, R20, 0x7f, RZ, 0xc0, !PT ;  /* 0x0000007f14157812 */ /* 0x002fe400078ec0ff */
[----:B--2---:R-:W-:Y:S01]  /*f130*/  ISETP.NE.AND P1, PT, R8, 0x1, PT ;  /* 0x000000010800780c */ /* 0x004fe20003f25270 */
[----:B------:R-:W-:Y:S01]  /*f140*/  IMAD.SHL.U32 R20, R20, 0x10, RZ ;  /* 0x0000001014147824 */ /* 0x000fe200078e00ff */
[----:B------:R-:W-:Y:S02]  /*f150*/  SHF.R.U32.HI R21, RZ, 0x3, R21 ;  /* 0x00000003ff157819 */ /* 0x000fe40000011615 */
[----:B------:R-:W-:Y:S02]  /*f160*/  LEA R7, R19, 0xffffff80, 0x7 ;  /* 0xffffff8013077811 */ /* 0x000fe400078e38ff */
[----:B------:R-:W-:-:S04]  /*f170*/  LOP3.LUT R20, R21, 0x70, R20, 0xf8, !PT ;  /* 0x0000007015147812 */ /* 0x000fc800078ef814 */
[----:B------:R-:W-:-:S03]  /*f180*/  LOP3.LUT R0, R20, R7, RZ, 0xfc, !PT ;  /* 0x0000000714007212 */ /* 0x000fc600078efcff */
[----:B------:R-:W1:Y:S01]  /*f190*/  @P1 LDC R9, c[0x0][0x434] ;  /* 0x00010d00ff091b82 */ /* 0x000e620000000800 */
[----:B------:R-:W-:-:S07]  /*f1a0*/  ISETP.GE.AND P0, PT, R0, R17, PT ;  /* 0x000000110000720c */ /* 0x000fce0003f06270 */
[----:B------:R-:W2:Y:S01]  /*f1b0*/  @P1 LDC R5, c[0x0][0x438] ;  /* 0x00010e00ff051b82 */ /* 0x000ea20000000800 */
[----:B------:R-:W-:-:S07]  /*f1c0*/  IMAD.IADD R0, R0, 0x1, R23 ;  /* 0x0000000100007824 */ /* 0x000fce00078e0217 */
[----:B---3--:R-:W3:Y:S01]  /*f1d0*/  @!P0 LDC.64 R2, c[0x0][0x428] ;  /* 0x00010a00ff028b82 */ /* 0x008ee20000000a00 */
[----:B------:R-:W-:Y:S02]  /*f1e0*/  IMAD.MOV.U32 R4, RZ, RZ, R0 ;  /* 0x000000ffff047224 */ /* 0x000fe400078e0000 */
[----:B-1----:R-:W-:-:S05]  /*f1f0*/  @P1 IMAD.HI.U32 R6, R0, R9, RZ ;  /* 0x0000000900061227 */ /* 0x002fca00078e00ff */
[----:B--2---:R-:W-:-:S05]  /*f200*/  @P1 SHF.R.U32.HI R4, RZ, R5, R6 ;  /* 0x00000005ff041219 */ /* 0x004fca0000011606 */
[----:B------:R-:W-:-:S04]  /*f210*/  IMAD.MOV R5, RZ, RZ, -R4 ;  /* 0x000000ffff057224 */ /* 0x000fc800078e0a04 */
[----:B------:R-:W-:Y:S01]  /*f220*/  IMAD R0, R8, R5, R0 ;  /* 0x0000000508007224 */ /* 0x000fe200078e0200 */
[----:B------:R-:W-:Y:S01]  /*f230*/  @!P0 SHF.R.S32.HI R5, RZ, 0x1f, R4 ;  /* 0x0000001fff058819 */ /* 0x000fe20000011404 */
[----:B------:R-:W1:Y:S01]  /*f240*/  LDC R8, c[0x0][0x2f4] ;  /* 0x0000bd00ff087b82 */ /* 0x000e620000000800 */
[----:B------:R-:W-:-:S04]  /*f250*/  LOP3.LUT R30, R30, 0xfffffff7, RZ, 0xc0, !PT ;  /* 0xfffffff71e1e7812 */ /* 0x000fc800078ec0ff */
[----:B------:R-:W-:Y:S02]  /*f260*/  @P1 LOP3.LUT R30, R30, 0x8, RZ, 0xfc, !PT ;  /* 0x000000081e1e1812 */ /* 0x000fe400078efcff */
[----:B------:R-:W-:Y:S02]  /*f270*/  LOP3.LUT R20, R32, 0x80, RZ, 0xfc, !PT ;  /* 0x0000008020147812 */ /* 0x000fe400078efcff */
[----:B------:R-:W-:Y:S01]  /*f280*/  LOP3.LUT R30, R30, 0xfffffffd, RZ, 0xc0, !PT ;  /* 0xfffffffd1e1e7812 */ /* 0x000fe200078ec0ff */
[----:B------:R-:W-:-:S05]  /*f290*/  IMAD.U32 R9, RZ, RZ, UR42 ;  /* 0x0000002aff097e24 */ /* 0x000fca000f8e00ff */
[----:B------:R-:W-:Y:S01]  /*f2a0*/  ISETP.NE.AND P2, PT, R9, 0x3, PT ;  /* 0x000000030900780c */ /* 0x000fe20003f45270 */
[----:B------:R-:W-:Y:S01]  /*f2b0*/  UMOV UR4, 0xffffffff ;  /* 0xffffffff00047882 */ /* 0x000fe20000000000 */
[----:B----4-:R-:W-:-:S05]  /*f2c0*/  SHF.R.S32.HI R6, RZ, 0x1f, R34 ;  /* 0x0000001fff067819 */ /* 0x010fca0000011422 */
[----:B------:R2:W-:Y:S01]  /*f2d0*/  STL [R1+0x10], R6 ;  /* 0x0000100601007387 */ /* 0x0005e20000100800 */
[----:B---3--:R-:W-:-:S04]  /*f2e0*/  @!P0 IMAD.WIDE.U32 R4, R34, R2, R4 ;  /* 0x0000000222048225 */ /* 0x008fc800078e0004 */
[----:B--2---:R-:W-:-:S04]  /*f2f0*/  @!P0 IMAD R6, R6, R2, RZ ;  /* 0x0000000206068224 */ /* 0x004fc800078e02ff */
[----:B------:R-:W-:Y:S02]  /*f300*/  @!P0 IMAD R6, R34, R3, R6 ;  /* 0x0000000322068224 */ /* 0x000fe400078e0206 */
[----:B------:R-:W2:Y:S02]  /*f310*/  @!P0 LDC.64 R2, c[0x0][0x418] ;  /* 0x00010600ff028b82 */ /* 0x000ea40000000a00 */
[----:B------:R-:W-:Y:S01]  /*f320*/  @!P0 IMAD.IADD R6, R5, 0x1, R6 ;  /* 0x0000000105068824 */ /* 0x000fe200078e0206 */
[----:B--2---:R-:W-:-:S04]  /*f330*/  @!P0 LEA R2, P1, R4, R2, 0x2 ;  /* 0x0000000204028211 */ /* 0x004fc800078210ff */
[----:B------:R-:W-:Y:S02]  /*f340*/  @!P0 LEA.HI.X R3, R4, R3, R6, 0x2, P1 ;  /* 0x0000000304038211 */ /* 0x000fe400008f1406 */
[----:B-1----:R-:W-:Y:S01]  /*f350*/  ISETP.GE.AND P1, PT, R32, R8, PT ;  /* 0x000000082000720c */ /* 0x002fe20003f26270 */
[----:B------:R-:W-:-:S06]  /*f360*/  IMAD.MOV.U32 R4, RZ, RZ, RZ ;  /* 0x000000ffff047224 */ /* 0x000fcc00078e00ff */
[----:B------:R1:W5:Y:S01]  /*f370*/  @!P0 LDG.E R4, desc[UR52][R2.64] ;  /* 0x0000003402048981 */ /* 0x000362000c1e1900 */
[----:B------:R-:W-:-:S05]  /*f380*/  ISETP.GE.AND P0, PT, R20, R8, PT ;  /* 0x000000081400720c */ /* 0x000fca0003f06270 */
[----:B------:R-:W-:-:S04]  /*f390*/  @P1 LOP3.LUT R30, R30, 0x2, RZ, 0xfc, !PT ;  /* 0x000000021e1e1812 */ /* 0x000fc800078efcff */
[----:B------:R-:W-:-:S04]  /*f3a0*/  LOP3.LUT R30, R30, 0xfffffffb, RZ, 0xc0, !PT ;  /* 0xfffffffb1e1e7812 */ /* 0x000fc800078ec0ff */
[----:B------:R-:W-:-:S04]  /*f3b0*/  LOP3.LUT R30, R30, 0xfffffffe, RZ, 0xc0, !PT ;  /* 0xfffffffe1e1e7812 */ /* 0x000fc800078ec0ff */
[----:B------:R-:W-:-:S04]  /*f3c0*/  @P0 LOP3.LUT R30, R30, 0x1, RZ, 0xfc, !PT ;  /* 0x000000011e1e0812 */ /* 0x000fc800078efcff */
[----:B------:R-:W-:Y:S01]  /*f3d0*/  @P2 LOP3.LUT R30, R30, 0x4, RZ, 0xfc, !PT ;  /* 0x000000041e1e2812 */ /* 0x000fe200078efcff */
[----:B-1----:R-:W-:Y:S06]  /*f3e0*/  BRA.DIV UR4, `(.L_x_283) ;  /* 0x0000005204587947 */ /* 0x002fec000b800000 */
.L_x_361:
[----:B------:R-:W-:Y:S01]  /*f3f0*/  LOP3.LUT R28, R22, 0xffff, RZ, 0xc0, !PT ;  /* 0x0000ffff161c7812 */ /* 0x000fe200078ec0ff */
[----:B------:R-:W-:Y:S06]  /*f400*/  @!P2 BRA `(.L_x_284) ;  /* 0x000000000004a947 */ /* 0x000fec0003800000 */
[----:B------:R-:W-:Y:S01]  /*f410*/  BPT.TRAP 0x1 ;  /* 0x000000040000795c */ /* 0x000fe20000300000 */
.L_x_284:
[----:B------:R-:W-:Y:S01]  /*f420*/  IMAD R6, R29, 0x8, R16 ;  /* 0x000000081d067824 */ /* 0x000fe200078e0210 */
[----:B------:R-:W-:Y:S01]  /*f430*/  SHF.L.U32 R20, R33, 0x1f, RZ ;  /* 0x0000001f21147819 */ /* 0x000fe200000006ff */
[----:B------:R-:W1:Y:S01]  /*f440*/  S2R R2, SR_TID.X ;  /* 0x0000000000027919 */ /* 0x000e620000002100 */
[----:B------:R-:W-:Y:S01]  /*f450*/  BSSY B0, `(.L_x_285) ;  /* 0x0000007000007945 */ /* 0x000fe20003800000 */
[----:B------:R-:W-:Y:S01]  /*f460*/  SHF.R.S32.HI R9, RZ, 0x1f, R0 ;  /* 0x0000001fff097819 */ /* 0x000fe20000011400 */
[----:B------:R-:W2:Y:S01]  /*f470*/  SYNCS.PHASECHK.TRANS64.TRYWAIT P0, [R6+URZ+0x38880], R20 ;  /* 0x03888014060075a7 */ /* 0x000ea2000800017f */
[----:B-1----:R-:W-:-:S04]  /*f480*/  LOP3.LUT R2, R2, 0x7f, RZ, 0xc0, !PT ;  /* 0x0000007f02027812 */ /* 0x002fc800078ec0ff */
[----:B------:R-:W-:-:S04]  /*f490*/  SHF.R.U32.HI R2, RZ, 0x3, R2 ;  /* 0x00000003ff027819 */ /* 0x000fc80000011602 */
[----:B------:R-:W-:Y:S01]  /*f4a0*/  IADD3 R17, -R2, R17, -R7 ;  /* 0x0000001102117210 */ /* 0x000fe20007ffe907 */
[----:B--2---:R-:W-:Y:S06]  /*f4b0*/  @!P0 BRA `(.L_x_286) ;  /* 0x0000005000508947 */ /* 0x004fec0003800000 */
.L_x_362:
[----:B------:R-:W-:Y:S05]  /*f4c0*/  BSYNC B0 ;  /* 0x0000000000007941 */ /* 0x000fea0003800000 */
.L_x_285:
[----:B------:R-:W2:Y:S01]  /*f4d0*/  LDL R11, [R1+0x18] ;  /* 0x00001800010b7983 */ /* 0x000ea20000100800 */
[----:B------:R-:W-:Y:S01]  /*f4e0*/  ULDC.64 UR4, c[0x0][0x328] ;  /* 0x0000ca0000047ab9 */ /* 0x000fe20000000a00 */
[----:B-----5:R-:W-:Y:S01]  /*f4f0*/  SHF.R.S32.HI R10, RZ, 0x1f, R4 ;  /* 0x0000001fff0a7819 */ /* 0x020fe20000011404 */
[----:B------:R-:W-:Y:S01]  /*f500*/  IMAD R5, R9, UR4, RZ ;  /* 0x0000000409057c24 */ /* 0x000fe2000f8e02ff */
[----:B------:R-:W-:Y:S01]  /*f510*/  ISETP.GE.AND P1, PT, R17, 0x1, PT ;  /* 0x000000011100780c */ /* 0x000fe20003f26270 */
[----:B------:R-:W-:Y:S01]  /*f520*/  IMAD.WIDE.U32 R2, R0, UR4, RZ ;  /* 0x0000000400027c25 */ /* 0x000fe2000f8e00ff */
[----:B------:R-:W-:Y:S01]  /*f530*/  ULDC.64 UR6, c[0x0][0x318] ;  /* 0x0000c60000067ab9 */ /* 0x000fe20000000a00 */
[----:B------:R-:W-:Y:S02]  /*f540*/  LOP3.LUT R30, R30, 0xffffff7f, RZ, 0xc0, !PT ;  /* 0xffffff7f1e1e7812 */ /* 0x000fe400078ec0ff */
[----:B------:R-:W-:Y:S01]  /*f550*/  IMAD R5, R0, UR5, R5 ;  /* 0x0000000500057c24 */ /* 0x000fe2000f8e0205 */
[----:B------:R-:W-:-:S03]  /*f560*/  ULDC.64 UR4, c[0x0][0x338] ;  /* 0x0000ce0000047ab9 */ /* 0x000fc60000000a00 */
[----:B------:R-:W-:Y:S02]  /*f570*/  IMAD.IADD R3, R3, 0x1, R5 ;  /* 0x0000000103037824 */ /* 0x000fe400078e0205 */
[----:B------:R-:W-:Y:S02]  /*f580*/  IMAD R5, R10, UR4, RZ ;  /* 0x000000040a057c24 */ /* 0x000fe4000f8e02ff */
[----:B------:R-:W-:Y:S01]  /*f590*/  IMAD.WIDE.U32 R2, R4, UR4, R2 ;  /* 0x0000000404027c25 */ /* 0x000fe2000f8e0002 */
[----:B------:R-:W-:-:S03]  /*f5a0*/  @P1 LOP3.LUT R30, R30, 0x80, RZ, 0xfc, !PT ;  /* 0x000000801e1e1812 */ /* 0x000fc600078efcff */
[----:B------:R-:W-:Y:S01]  /*f5b0*/  IMAD R5, R4, UR5, R5 ;  /* 0x0000000504057c24 */ /* 0x000fe2000f8e0205 */
[----:B------:R-:W-:-:S03]  /*f5c0*/  ULDC.64 UR4, c[0x0][0x330] ;  /* 0x0000cc0000047ab9 */ /* 0x000fc60000000a00 */
[----:B------:R-:W-:Y:S02]  /*f5d0*/  IMAD.IADD R3, R3, 0x1, R5 ;  /* 0x0000000103037824 */ /* 0x000fe400078e0205 */
[----:B------:R-:W-:Y:S01]  /*f5e0*/  IMAD.WIDE.U32 R2, R28, UR4, R2 ;  /* 0x000000041c027c25 */ /* 0x000fe2000f8e0002 */
[----:B------:R-:W-:-:S03]  /*f5f0*/  UMOV UR4, 0xffffffff ;  /* 0xffffffff00047882 */ /* 0x000fc60000000000 */
[----:B------:R-:W-:Y:S01]  /*f600*/  IMAD R8, R28, UR5, R3 ;  /* 0x000000051c087c24 */ /* 0x000fe2000f8e0203 */
[----:B------:R-:W-:-:S04]  /*f610*/  IADD3 R7, P0, R2, UR6, RZ ;  /* 0x0000000602077c10 */ /* 0x000fc8000ff1e0ff */
[----:B------:R-:W-:Y:S01]  /*f620*/  IADD3.X R8, R8, UR7, RZ, P0, !PT ;  /* 0x0000000708087c10 */ /* 0x000fe200087fe4ff */
[----:B--2---:R-:W-:Y:S01]  /*f630*/  IMAD R5, R29, 0x8000, R11 ;  /* 0x000080001d057824 */ /* 0x004fe200078e020b */
[----:B------:R-:W-:Y:S07]  /*f640*/  BRA.DIV UR4, `(.L_x_287) ;  /* 0x0000005204007947 */ /* 0x000fee000b800000 */
[----:B------:R-:W2:Y:S01]  /*f650*/  LDC R12, c[0x0][0x2f4] ;  /* 0x0000bd00ff0c7b82 */ /* 0x000ea20000000800 */
[----:B------:R-:W3:Y:S01]  /*f660*/  SHFL.IDX PT, R2, R7, RZ, 0x181f ;  /* 0x00181fff07027589 */ /* 0x000ee200000e0000 */
[----:B------:R-:W-:Y:S01]  /*f670*/  LOP3.LUT R11, R32, 0x80, RZ, 0xfc, !PT ;  /* 0x00000080200b7812 */ /* 0x000fe200078efcff */
[----:B------:R-:W-:Y:S01]  /*f680*/  IMAD.IADD R5, R16, 0x1, R5 ;  /* 0x0000000110057824 */ /* 0x000fe200078e0205 */
[C---:B------:R-:W-:Y:S01]  /*f690*/  ISETP.GE.AND P3, PT, R17.reuse, 0x11, PT ;  /* 0x000000111100780c */ /* 0x040fe20003f66270 */
[----:B------:R-:W4:Y:S01]  /*f6a0*/  SHFL.IDX PT, R3, R8, RZ, 0x181f ;  /* 0x00181fff08037589 */ /* 0x000f2200000e0000 */
[----:B------:R-:W-:Y:S02]  /*f6b0*/  LOP3.LUT R30, R30, 0xffffffdf, RZ, 0xc0, !PT ;  /* 0xffffffdf1e1e7812 */ /* 0x000fe400078ec0ff */
[C---:B------:R-:W-:Y:S02]  /*f6c0*/  ISETP.GE.AND P6, PT, R17.reuse, 0x71, PT ;  /* 0x000000711100780c */ /* 0x040fe40003fc6270 */
[----:B------:R-:W-:-:S02]  /*f6d0*/  ISETP.GE.AND P5, PT, R17, 0x31, PT ;  /* 0x000000311100780c */ /* 0x000fc40003fa6270 */
[----:B------:R-:W-:-:S05]  /*f6e0*/  ISETP.GE.AND P4, PT, R17, 0x41, PT ;  /* 0x000000411100780c */ /* 0x000fca0003f86270 */
[----:B------:R-:W-:Y:S02]  /*f6f0*/  @P3 LOP3.LUT R30, R30, 0x20, RZ, 0xfc, !PT ;  /* 0x000000201e1e3812 */ /* 0x000fe400078efcff */
[C---:B------:R-:W-:Y:S02]  /*f700*/  ISETP.GE.AND P3, PT, R17.reuse, 0x51, PT ;  /* 0x000000511100780c */ /* 0x040fe40003f66270 */
[----:B------:R-:W-:Y:S02]  /*f710*/  LOP3.LUT R30, R30, 0xffffffef, RZ, 0xc0, !PT ;  /* 0xffffffef1e1e7812 */ /* 0x000fe400078ec0ff */
[C---:B--2---:R-:W-:Y:S02]  /*f720*/  ISETP.GE.AND P1, PT, R32.reuse, R12, PT ;  /* 0x0000000c2000720c */ /* 0x044fe40003f26270 */
[----:B---3--:R-:W-:Y:S02]  /*f730*/  IADD3 R2, P0, R32, R2, RZ ;  /* 0x0000000220027210 */ /* 0x008fe40007f1e0ff */
[----:B------:R-:W-:-:S03]  /*f740*/  ISETP.LT.OR P2, PT, R17, 0x1, P1 ;  /* 0x000000011100780c */ /* 0x000fc60000f41670 */
[----:B----4-:R-:W-:Y:S01]  /*f750*/  IMAD.X R3, RZ, RZ, R3, P0 ;  /* 0x000000ffff037224 */ /* 0x010fe200000e0603 */
[----:B------:R-:W-:-:S09]  /*f760*/  ISETP.GE.AND P0, PT, R11, R12, PT ;  /* 0x0000000c0b00720c */ /* 0x000fd20003f06270 */
[----:B------:R-:W-:Y:S01]  /*f770*/  @!PT LDS RZ, [RZ] ;  /* 0x00000000fffff984 */ /* 0x000fe20000000800 */
[----:B------:R-:W-:Y:S01]  /*f780*/  LDGSTS.E.BYPASS.LTC128B.128 [R5+0x10400], desc[UR52][R2.64], !P2 ;  /* 0x1040000002057fae */ /* 0x000fe2000d101d74 */
[----:B------:R-:W-:-:S13]  /*f790*/  ISETP.LT.OR P2, PT, R17, 0x1, P0 ;  /* 0x000000011100780c */ /* 0x000fda0000741670 */
[----:B------:R2:W-:Y:S04]  /*f7a0*/  LDGSTS.E.BYPASS.LTC128B.128 [R5+0x14400], desc[UR52][R2.64+0x80], !P2 ;  /* 0x1440008002057fae */ /* 0x0005e8000d101d74 */
[----:B--2---:R-:W2:Y:S04]  /*f7b0*/  SHFL.IDX PT, R2, R7, 0x1, 0x181f ;  /* 0x00381f0007027f89 */ /* 0x004ea800000e0000 */
[----:B------:R-:W3:Y:S01]  /*f7c0*/  SHFL.IDX PT, R3, R8, 0x1, 0x181f ;  /* 0x00381f0008037f89 */ /* 0x000ee200000e0000 */
[----:B--2---:R-:W-:-:S05]  /*f7d0*/  IADD3 R2, P2, R32, R2, RZ ;  /* 0x0000000220027210 */ /* 0x004fca0007f5e0ff */
[----:B---3--:R-:W-:Y:S01]  /*f7e0*/  IMAD.X R3, RZ, RZ, R3, P2 ;  /* 0x000000ffff037224 */ /* 0x008fe200010e0603 */
[----:B------:R-:W-:-:S13]  /*f7f0*/  ISETP.LT.OR P2, PT, R17, 0x11, P1 ;  /* 0x000000111100780c */ /* 0x000fda0000f41670 */
        /* <DEDUP_REMOVED lines=36> */
[----:B------:R-:W3:Y:S04]  /*fa40*/  SHFL.IDX PT, R3, R8, 0x6, 0x181f ;  /* 0x00d81f0008037f89 */ /* 0x000ee800000e0000 */
[----:B------:R-:W4:Y:S01]  /*fa50*/  SHFL.IDX PT, R8, R8, 0x7, 0x181f ;  /* 0x00f81f0008087f89 */ /* 0x000f2200000e0000 */
[----:B--2---:R-:W-:-:S05]  /*fa60*/  IADD3 R2, P2, R32, R2, RZ ;  /* 0x0000000220027210 */ /* 0x004fca0007f5e0ff */
[----:B---3--:R-:W-:Y:S01]  /*fa70*/  IMAD.X R3, RZ, RZ, R3, P2 ;  /* 0x000000ffff037224 */ /* 0x008fe200010e0603 */
[----:B------:R-:W-:-:S13]  /*fa80*/  ISETP.LT.OR P2, PT, R17, 0x61, P1 ;  /* 0x000000611100780c */ /* 0x000fda0000f41670 */
[----:B------:R-:W-:Y:S01]  /*fa90*/  LDGSTS.E.BYPASS.LTC128B.128 [R5+0x13400], desc[UR52][R2.64], !P2 ;  /* 0x1340000002057fae */ /* 0x000fe2000d101d74 */
[----:B------:R-:W-:-:S13]  /*faa0*/  ISETP.LT.OR P2, PT, R17, 0x61, P0 ;  /* 0x000000611100780c */ /* 0x000fda0000741670 */
[----:B------:R2:W-:Y:S01]  /*fab0*/  LDGSTS.E.BYPASS.LTC128B.128 [R5+0x17400], desc[UR52][R2.64+0x80], !P2 ;  /* 0x1740008002057fae */ /* 0x0005e2000d101d74 */
[----:B------:R-:W-:-:S03]  /*fac0*/  ISETP.GE.AND P2, PT, R17, 0x21, PT ;  /* 0x000000211100780c */ /* 0x000fc60003f46270 */
[----:B--2---:R2:W3:Y:S10]  /*fad0*/  SHFL.IDX PT, R2, R7, 0x7, 0x181f ;  /* 0x00f81f0007027f89 */ /* 0x0044f400000e0000 */
[----:B------:R-:W-:-:S02]  /*fae0*/  @P2 LOP3.LUT R30, R30, 0x10, RZ, 0xfc, !PT ;  /* 0x000000101e1e2812 */ /* 0x000fc400078efcff */
[----:B------:R-:W-:Y:S02]  /*faf0*/  ISETP.GE.AND P2, PT, R17, 0x61, PT ;  /* 0x000000611100780c */ /* 0x000fe40003f46270 */
[----:B------:R-:W-:-:S04]  /*fb00*/  LOP3.LUT R30, R30, 0xffffffbf, RZ, 0xc0, !PT ;  /* 0xffffffbf1e1e7812 */ /* 0x000fc800078ec0ff */
[----:B--2-4-:R-:W-:-:S07]  /*fb10*/  @P6 LOP3.LUT R30, R30, 0x40, RZ, 0xfc, !PT ;  /* 0x000000401e1e6812 */ /* 0x014fce00078efcff */
.L_x_380:
[C---:B------:R-:W-:Y:S02]  /*fb20*/  ISETP.LT.OR P1, PT, R17.reuse, 0x71, P1 ;  /* 0x000000711100780c */ /* 0x040fe40000f21670 */
[----:B------:R-:W-:Y:S02]  /*fb30*/  ISETP.LT.OR P0, PT, R17, 0x71, P0 ;  /* 0x000000711100780c */ /* 0x000fe40000701670 */
[----:B---3--:R-:W-:-:S05]  /*fb40*/  IADD3 R2, P6, R32, R2, RZ ;  /* 0x0000000220027210 */ /* 0x008fca0007fde0ff */
[----:B------:R-:W-:-:S05]  /*fb50*/  IMAD.X R3, RZ, RZ, R8, P6 ;  /* 0x000000ffff037224 */ /* 0x000fca00030e0608 */
[----:B------:R-:W-:Y:S01]  /*fb60*/  @!PT LDS RZ, [RZ] ;  /* 0x00000000fffff984 */ /* 0x000fe20000000800 */
[----:B------:R-:W-:Y:S01]  /*fb70*/  @!PT LDS RZ, [RZ] ;  /* 0x00000000fffff984 */ /* 0x000fe20000000800 */
[----:B------:R-:W-:Y:S01]  /*fb80*/  @!PT LDS RZ, [RZ] ;  /* 0x00000000fffff984 */ /* 0x000fe20000000800 */
[----:B------:R2:W-:Y:S04]  /*fb90*/  LDGSTS.E.BYPASS.LTC128B.128 [R5+0x13c00], desc[UR52][R2.64], !P1 ;  /* 0x13c0000002057fae */ /* 0x0005e8000c901d74 */
[----:B------:R2:W-:Y:S01]  /*fba0*/  LDGSTS.E.BYPASS.LTC128B.128 [R5+0x17c00], desc[UR52][R2.64+0x80], !P0 ;  /* 0x17c0008002057fae */ /* 0x0005e2000c101d74 */
[----:B------:R-:W-:Y:S01]  /*fbb0*/  PLOP3.LUT P0, PT, PT, PT, PT, 0x80, 0x0 ;  /* 0x000000000000781c */ /* 0x000fe20003f0f070 */
[----:B------:R-:W-:-:S12]  /*fbc0*/  NOP ;  /* 0x0000000000007918 */ /* 0x000fd80000000000 */
.L_x_288:
[----:B------:R-:W-:Y:S02]  /*fbd0*/  PLOP3.LUT P1, PT, P1, P0, PT, 0xa2, 0x0 ;  /* 0x000000000000781c */ /* 0x000fe40000f21472 */
[----:B------:R-:W-:-:S08]  /*fbe0*/  @P0 R2UR P1, UR4, R6 ;  /* 0x00000000060402ca */ /* 0x000fd00000020000 */
[----:B------:R-:W-:-:S05]  /*fbf0*/  @P0 PLOP3.LUT P0, PT, P1, PT, PT, 0x80, 0x0 ;  /* 0x000000000000081c */ /* 0x000fca0000f0f070 */
[----:B------:R-:W-:Y:S01]  /*fc00*/  @!P1 SYNCS.ARRIVE.TRANS64.RED.A0T1 RZ, [UR4+0x38870], RZ ;  /* 0x038870ffffff99a7 */ /* 0x000fe20008200404 */
[----:B------:R-:W-:Y:S07]  /*fc10*/  @!P1 ARRIVES.LDGSTSBAR.64.TRANSCNT [UR4+0x38870] ;  /* 0x03887000ff0099b0 */ /* 0x000fee0008000a84 */
[----:B------:R-:W-:Y:S05]  /*fc20*/  @P0 BRA.U.ANY `(.L_x_288) ;  /* 0xfffffffd00e80947 */ /* 0x000fea000393ffff */
[----:B------:R-:W-:Y:S01]  /*fc30*/  NOP ;  /* 0x0000000000007918 */ /* 0x000fe20000000000 */
[----:B--2---:R-:W-:-:S05]  /*fc40*/  IMAD.U32 R2, RZ, RZ, UR42 ;  /* 0x0000002aff027e24 */ /* 0x004fca000f8e00ff */
[----:B------:R-:W-:-:S13]  /*fc50*/  ISETP.NE.AND P6, PT, R2, 0x3, PT ;  /* 0x000000030200780c */ /* 0x000fda0003fc5270 */
[----:B------:R-:W-:Y:S05]  /*fc60*/  @!P6 BRA `(.L_x_289) ;  /* 0x000000000004e947 */ /* 0x000fea0003800000 */
[----:B------:R-:W-:Y:S01]  /*fc70*/  BPT.TRAP 0x1 ;  /* 0x000000040000795c */ /* 0x000fe20000300000 */
.L_x_289:
[----:B------:R2:W-:Y:S01]  /*fc80*/  SYNCS.ARRIVE.TRANS64.A1T0 RZ, [R6+URZ+0x38870], RZ ;  /* 0x038870ff06ff79a7 */ /* 0x0005e2000810003f */
[----:B------:R-:W-:Y:S05]  /*fc90*/  @!P6 BRA `(.L_x_290) ;  /* 0x000000000004e947 */ /* 0x000fea0003800000 */
[----:B------:R-:W-:Y:S01]  /*fca0*/  BPT.TRAP 0x1 ;  /* 0x000000040000795c */ /* 0x000fe20000300000 */
.L_x_290:
[----:B------:R-:W3:Y:S01]  /*fcb0*/  SYNCS.PHASECHK.TRANS64.TRYWAIT P0, [R6+URZ+0x38840], R20 ;  /* 0x03884014060075a7 */ /* 0x000ee2000800017f */
[----:B------:R-:W-:Y:S04]  /*fcc0*/  BSSY B0, `(.L_x_291) ;  /* 0x0000002000007945 */ /* 0x000fe80003800000 */
[----:B---3--:R-:W-:Y:S05]  /*fcd0*/  @!P0 BRA `(.L_x_292) ;  /* 0x00000054002c8947 */ /* 0x008fea0003800000 */
.L_x_381:
[----:B------:R-:W-:Y:S05]  /*fce0*/  BSYNC B0 ;  /* 0x0000000000007941 */ /* 0x000fea0003800000 */
.L_x_291:
[----:B------:R-:W-:Y:S01]  /*fcf0*/  ULDC.64 UR4, c[0x0][0x300] ;  /* 0x0000c00000047ab9 */ /* 0x000fe20000000a00 */
[----:B------:R-:W4:Y:S01]  /*fd00*/  LDC R17, c[0x0][0x2f4] ;  /* 0x0000bd00ff117b82 */ /* 0x000f220000000800 */
[----:B------:R-:W-:Y:S01]  /*fd10*/  IMAD R7, R9, UR4, RZ ;  /* 0x0000000409077c24 */ /* 0x000fe2000f8e02ff */
[----:B------:R-:W-:Y:S01]  /*fd20*/  ULDC.64 UR6, c[0x0][0x2e8] ;  /* 0x0000ba0000067ab9 */ /* 0x000fe20000000a00 */
[----:B------:R-:W-:Y:S01]  /*fd30*/  IMAD.WIDE.U32 R2, R0, UR4, RZ ;  /* 0x0000000400027c25 */ /* 0x000fe2000f8e00ff */
[----:B------:R-:W-:-:S03]  /*fd40*/  LOP3.LUT R8, R32, 0x80, RZ, 0xfc, !PT ;  /* 0x0000008020087812 */ /* 0x000fc600078efcff */
        /* <DEDUP_REMOVED lines=8> */
[----:B------:R-:W-:Y:S01]  /*fdd0*/  IMAD.WIDE.U32 R2, R28, UR4, R2 ;  /* 0x000000041c027c25 */ /* 0x000fe2000f8e0002 */
[----:B------:R-:W-:Y:S01]  /*fde0*/  UMOV UR4, 0xffffffff ;  /* 0xffffffff00047882 */ /* 0x000fe20000000000 */
[----:B----4-:R-:W-:Y:S02]  /*fdf0*/  ISETP.GE.AND P1, PT, R8, R17, PT ;  /* 0x000000110800720c */ /* 0x010fe40003f26270 */
[----:B------:R-:W-:Y:S01]  /*fe00*/  IMAD R0, R28, UR5, R3 ;  /* 0x000000051c007c24 */ /* 0x000fe2000f8e0203 */
[----:B------:R-:W-:-:S04]  /*fe10*/  IADD3 R4, P0, R2, UR6, RZ ;  /* 0x0000000602047c10 */ /* 0x000fc8000ff1e0ff */
[----:B------:R-:W-:Y:S01]  /*fe20*/  IADD3.X R0, R0, UR7, RZ, P0, !PT ;  /* 0x0000000700007c10 */ /* 0x000fe200087fe4ff */
[----:B------:R-:W-:Y:S08]  /*fe30*/  BRA.DIV UR4, `(.L_x_293) ;  /* 0x0000005204e87947 */ /* 0x000ff0000b800000 */
[----:B------:R-:W4:Y:S01]  /*fe40*/  SHFL.IDX PT, R14, R4, RZ, 0x181f ;  /* 0x00181fff040e7589 */ /* 0x000f2200000e0000 */
[----:B------:R-:W-:Y:S02]  /*fe50*/  LOP3.LUT R30, R30, 0xfffff7ff, RZ, 0xc0, !PT ;  /* 0xfffff7ff1e1e7812 */ /* 0x000fe400078ec0ff */
[----:B------:R-:W-:Y:S01]  /*fe60*/  ISETP.GE.AND P6, PT, R32, R17, PT ;  /* 0x000000112000720c */ /* 0x000fe20003fc6270 */
[----:B------:R-:W5:Y:S01]  /*fe70*/  SHFL.IDX PT, R2, R0, RZ, 0x181f ;  /* 0x00181fff00027589 */ /* 0x000f6200000e0000 */
[----:B------:R-:W-:-:S04]  /*fe80*/  @P4 LOP3.LUT R30, R30, 0x800, RZ, 0xfc, !PT ;  /* 0x000008001e1e4812 */ /* 0x000fc800078efcff */
[C---:B------:R-:W-:Y:S02]  /*fe90*/  LOP3.LUT P4, RZ, R30.reuse, 0x80, RZ, 0xc0, !PT ;  /* 0x000000801eff7812 */ /* 0x040fe4000788c0ff */
[----:B------:R-:W-:-:S04]  /*fea0*/  LOP3.LUT R30, R30, 0xfffffbff, RZ, 0xc0, !PT ;  /* 0xfffffbff1e1e7812 */ /* 0x000fc800078ec0ff */
[----:B------:R-:W-:-:S04]  /*feb0*/  @P3 LOP3.LUT R30, R30, 0x400, RZ, 0xfc, !PT ;  /* 0x000004001e1e3812 */ /* 0x000fc800078efcff */
[C---:B------:R-:W-:Y:S02]  /*fec0*/  LOP3.LUT P3, RZ, R30.reuse, 0x20, RZ, 0xc0, !PT ;  /* 0x000000201eff7812 */ /* 0x040fe4000786c0ff */
[----:B------:R-:W-:Y:S02]  /*fed0*/  LOP3.LUT R30, R30, 0xfffffdff, RZ, 0xc0, !PT ;  /* 0xfffffdff1e1e7812 */ /* 0x000fe400078ec0ff */
[----:B----4-:R-:W-:Y:S02]  /*fee0*/  @P4 IADD3 R7, P0, R32, R14, RZ ;  /* 0x0000000e20074210 */ /* 0x010fe40007f1e0ff */
[----:B------:R-:W4:Y:S01]  /*fef0*/  SHFL.IDX PT, R14, R4, 0x1, 0x181f ;  /* 0x00381f00040e7f89 */ /* 0x000f2200000e0000 */
[----:B------:R-:W-:Y:S02]  /*ff00*/  @P2 LOP3.LUT R30, R30, 0x200, RZ, 0xfc, !PT ;  /* 0x000002001e1e2812 */ /* 0x000fe400078efcff */
[----:B-----5:R-:W-:Y:S02]  /*ff10*/  @P4 IMAD.X R3, RZ, RZ, R2, P0 ;  /* 0x000000ffff034224 */ /* 0x020fe400000e0602 */
[----:B------:R-:W-:Y:S01]  /*ff20*/  @P4 IMAD.MOV.U32 R2, RZ, RZ, R7 ;  /* 0x000000ffff024224 */ /* 0x000fe200078e0007 */
[----:B------:R-:W-:-:S04]  /*ff30*/  LOP3.LUT P2, RZ, R30, 0x10, RZ, 0xc0, !PT ;  /* 0x000000101eff7812 */ /* 0x000fc8000784c0ff */
[----:B------:R-:W-:Y:S04]  /*ff40*/  @P4 LDGSTS.E.BYPASS.LTC128B.128 [R5+0x28400], desc[UR52][R2.64], !P6 ;  /* 0x2840000002054fae */ /* 0x000fe8000f101d74 */
[----:B------:R5:W-:Y:S01]  /*ff50*/  @P4 LDGSTS.E.BYPASS.LTC128B.128 [R5+0x2c400], desc[UR52][R2.64+0x80], !P1 ;  /* 0x2c40008002054fae */ /* 0x000be2000c901d74 */
[----:B------:R-:W-:Y:S02]  /*ff60*/  LOP3.LUT P4, RZ, R30, 0x800, RZ, 0xc0, !PT ;  /* 0x000008001eff7812 */ /* 0x000fe4000788c0ff */
[----:B----4-:R-:W-:Y:S01]  /*ff70*/  @P3 IADD3 R7, P0, R32, R14, RZ ;  /* 0x0000000e20073210 */ /* 0x010fe20007f1e0ff */
[----:B-----5:R-:W4:Y:S04]  /*ff80*/  SHFL.IDX PT, R2, R0, 0x1, 0x181f ;  /* 0x00381f0000027f89 */ /* 0x020f2800000e0000 */
[----:B------:R-:W5:Y:S01]  /*ff90*/  SHFL.IDX PT, R14, R4, 0x2, 0x181f ;  /* 0x00581f00040e7f89 */ /* 0x000f6200000e0000 */
[----:B----4-:R-:W-:-:S02]  /*ffa0*/  @P3 IMAD.X R8, RZ, RZ, R2, P0 ;  /* 0x000000ffff083224 */ /* 0x010fc400000e0602 */
[----:B------:R-:W-:Y:S02]  /*ffb0*/  @P3 IMAD.MOV.U32 R2, RZ, RZ, R7 ;  /* 0x000000ffff023224 */ /* 0x000fe400078e0007 */
[----:B------:R-:W-:Y:S01]  /*ffc0*/  @P3 IMAD.MOV.U32 R3, RZ, RZ, R8 ;  /* 0x000000ffff033224 */ /* 0x000fe200078e0008 */
[----:B-----5:R-:W-:Y:S02]  /*ffd0*/  @P2 IADD3 R7, P0, R32, R14, RZ ;  /* 0x0000000e20072210 */ /* 0x020fe40007f1e0ff */
[----:B------:R-:W-:Y:S04]  /*ffe0*/  SHFL.IDX PT, R14, R4, 0x3, 0x181f ;  /* 0x00781f00040e7f89 */ /* 0x000fe800000e0000 */
[----:B------:R-:W-:Y:S04]  /*fff0*/  @P3 LDGSTS.E.BYPASS.LTC128B.128 [R5+0x28c00], desc[UR52][R2.64], !P6 ;  /* 0x28c0000002053fae */ /* 0x000fe8000f101d74 */
[----:B------:R4:W-:Y:S01]  /*10000*/  @P3 LDGSTS.E.BYPASS.LTC128B.128 [R5+0x2cc00], desc[UR52][R2.64+0x80], !P1 ;  /* 0x2cc0008002053fae */ /* 0x0009e2000c901d74 */
[----:B------:R-:W-:-:S03]  /*10010*/  LOP3.LUT P3, RZ, R30, 0x400, RZ, 0xc0, !PT ;  /* 0x000004001eff7812 */ /* 0x000fc6000786c0ff */
[----:B----4-:R-:W4:Y:S02]  /*10020*/  SHFL.IDX PT, R2, R0, 0x2, 0x181f ;  /* 0x00581f0000027f89 */ /* 0x010f2400000e0000 */
[----:B----4-:R-:W-:Y:S02]  /*10030*/  @P2 IMAD.X R8, RZ, RZ, R2, P0 ;  /* 0x000000ffff082224 */ /* 0x010fe400000e0602 */
[----:B------:R-:W-:Y:S01]  /*10040*/  @P2 IMAD.MOV.U32 R2, RZ, RZ, R7 ;  /* 0x000000ffff022224 */ /* 0x000fe200078e0007 */
[----:B------:R-:W-:Y:S01]  /*10050*/  @P5 IADD3 R7, P0, R32, R14, RZ ;  /* 0x0000000e20075210 */ /* 0x000fe20007f1e0ff */
[----:B------:R-:W-:Y:S01]  /*10060*/  @P2 IMAD.MOV.U32 R3, RZ, RZ, R8 ;  /* 0x000000ffff032224 */ /* 0x000fe200078e0008 */
        /* <DEDUP_REMOVED lines=11> */
[----:B------:R4:W-:Y:S04]  /*10120*/  @P5 LDGSTS.E.BYPASS.LTC128B.128 [R5+0x2dc00], desc[UR52][R2.64+0x80], !P1 ;  /* 0x2dc0008002055fae */ /* 0x0009e8000c901d74 */
[----:B----4-:R-:W4:Y:S02]  /*10130*/  SHFL.IDX PT, R2, R0, 0x4, 0x181f ;  /* 0x00981f0000027f89 */ /* 0x010f2400000e0000 */
[----:B----4-:R-:W-:-:S02]  /*10140*/  @P4 IMAD.X R8, RZ, RZ, R2, P0 ;  /* 0x000000ffff084224 */ /* 0x010fc400000e0602 */
        /* <DEDUP_REMOVED lines=14> */
[----:B----4-:R-:W4:Y:S04]  /*10230*/  SHFL.IDX PT, R2, R0, 0x6, 0x181f ;  /* 0x00d81f0000027f89 */ /* 0x010f2800000e0000 */
[----:B------:R-:W0:Y:S01]  /*10240*/  SHFL.IDX PT, R0, R0, 0x7, 0x181f ;  /* 0x00f81f0000007f89 */ /* 0x000e2200000e0000 */
[----:B----4-:R-:W-:-:S02]  /*10250*/  @P2 IMAD.X R8, RZ, RZ, R2, P0 ;  /* 0x000000ffff082224 */ /* 0x010fc400000e0602 */
[----:B------:R-:W-:Y:S02]  /*10260*/  @P2 IMAD.MOV.U32 R2, RZ, RZ, R7 ;  /* 0x000000ffff022224 */ /* 0x000fe400078e0007 */
[----:B------:R-:W-:-:S05]  /*10270*/  @P2 IMAD.MOV.U32 R3, RZ, RZ, R8 ;  /* 0x000000ffff032224 */ /* 0x000fca00078e0008 */
[----:B------:R4:W-:Y:S04]  /*10280*/  @P2 LDGSTS.E.BYPASS.LTC128B.128 [R5+0x2b400], desc[UR52][R2.64], !P6 ;  /* 0x2b40000002052fae */ /* 0x0009e8000f101d74 */
[----:B0-----:R4:W-:Y:S02]  /*10290*/  @P2 LDGSTS.E.BYPASS.LTC128B.128 [R5+0x2f400], desc[UR52][R2.64+0x80], !P1 ;  /* 0x2f40008002052fae */ /* 0x0019e4000c901d74 */
.L_x_399:
[----:B------:R-:W-:Y:S02]  /*102a0*/  LOP3.LUT P2, RZ, R30, 0x40, RZ, 0xc0, !PT ;  /* 0x000000401eff7812 */ /* 0x000fe4000784c0ff */
[----:B------:R-:W-:-:S11]  /*102b0*/  ISETP.GE.AND P3, PT, R32, R17, PT ;  /* 0x000000112000720c */ /* 0x000fd60003f66270 */
[----:B----4-:R-:W-:-:S05]  /*102c0*/  @P2 IADD3 R2, P0, R32, R14, RZ ;  /* 0x0000000e20022210 */ /* 0x010fca0007f1e0ff */
[----:B------:R-:W-:Y:S01]  /*102d0*/  @P2 IMAD.X R3, RZ, RZ, R0, P0 ;  /* 0x000000ffff032224 */ /* 0x000fe200000e0600 */
[----:B------:R-:W-:-:S04]  /*102e0*/  PLOP3.LUT P0, PT, PT, PT, PT, 0x80, 0x0 ;  /* 0x000000000000781c */ /* 0x000fc80003f0f070 */
[----:B------:R-:W-:Y:S01]  /*102f0*/  @!PT LDS RZ, [RZ] ;  /* 0x00000000fffff984 */ /* 0x000fe20000000800 */
[----:B------:R-:W-:Y:S01]  /*10300*/  @!PT LDS RZ, [RZ] ;  /* 0x00000000fffff984 */ /* 0x000fe20000000800 */
[----:B------:R-:W-:Y:S01]  /*10310*/  @!PT LDS RZ, [RZ] ;  /* 0x00000000fffff984 */ /* 0x000fe20000000800 */
[----:B------:R0:W-:Y:S04]  /*10320*/  @P2 LDGSTS.E.BYPASS.LTC128B.128 [R5+0x2bc00], desc[UR52][R2.64], !P3 ;  /* 0x2bc0000002052fae */ /* 0x0001e8000d901d74 */
[----:B------:R0:W-:Y:S01]  /*10330*/  @P2 LDGSTS.E.BYPASS.LTC128B.128 [R5+0x2fc00], desc[UR52][R2.64+0x80], !P1 ;  /* 0x2fc0008002052fae */ /* 0x0001e2000c901d74 */
[----:B------:R-:W-:-:S04]  /*10340*/  NOP ;  /* 0x0000000000007918 */ /* 0x000fc80000000000 */
.L_x_294:
[----:B------:R-:W-:Y:S02]  /*10350*/  PLOP3.LUT P1, PT, P1, P0, PT, 0xa2, 0x0 ;  /* 0x000000000000781c */ /* 0x000fe40000f21472 */
[----:B------:R-:W-:-:S08]  /*10360*/  @P0 R2UR P1, UR4, R6 ;  /* 0x00000000060402ca */ /* 0x000fd00000020000 */
[----:B------:R-:W-:-:S05]  /*10370*/  @P0 PLOP3.LUT P0, PT, P1, PT, PT, 0x80, 0x0 ;  /* 0x000000000000081c */ /* 0x000fca0000f0f070 */
[----:B------:R-:W-:Y:S01]  /*10380*/  @!P1 SYNCS.ARRIVE.TRANS64.RED.A0T1 RZ, [UR4+0x38830], RZ ;  /* 0x038830ffffff99a7 */ /* 0x000fe20008200404 */
[----:B------:R-:W-:Y:S07]  /*10390*/  @!P1 ARRIVES.LDGSTSBAR.64.TRANSCNT [UR4+0x38830] ;  /* 0x03883000ff0099b0 */ /* 0x000fee0008000a84 */
[----:B------:R-:W-:Y:S05]  /*103a0*/  @P0 BRA.U.ANY `(.L_x_294) ;  /* 0xfffffffd00e80947 */ /* 0x000fea000393ffff */
[----:B------:R-:W-:Y:S01]  /*103b0*/  NOP ;  /* 0x0000000000007918 */ /* 0x000fe20000000000 */
[----:B------:R-:W-:-:S05]  /*103c0*/  IMAD.U32 R0, RZ, RZ, UR42 ;  /* 0x0000002aff007e24 */ /* 0x000fca000f8e00ff */
[----:B------:R-:W-:-:S13]  /*103d0*/  ISETP.NE.AND P2, PT, R0, 0x3, PT ;  /* 0x000000030000780c */ /* 0x000fda0003f45270 */
[----:B------:R-:W-:Y:S05]  /*103e0*/  @!P2 BRA `(.L_x_295) ;  /* 0x000000000004a947 */ /* 0x000fea0003800000 */
[----:B------:R-:W-:Y:S01]  /*103f0*/  BPT.TRAP 0x1 ;  /* 0x000000040000795c */ /* 0x000fe20000300000 */
.L_x_295:
[----:B------:R4:W-:Y:S02]  /*10400*/  SYNCS.ARRIVE.TRANS64.A1T0 RZ, [R6+URZ+0x38830], RZ ;  /* 0x038830ff06ff79a7 */ /* 0x0009e4000810003f */
[----:B------:R-:W-:Y:S05]  /*10410*/  WARPSYNC.ALL ;  /* 0x0000000000007948 */ /* 0x000fea0003800000 */
[----:B------:R-:W-:Y:S01]  /*10420*/  VIADD R0, R16, 0x20400 ;  /* 0x0002040010007836 */ /* 0x000fe20000000000 */
[----:B------:R-:W-:Y:S01]  /*10430*/  USHF.R.S32.HI UR4, URZ, 0x1f, UR38 ;  /* 0x0000001f3f047899 */ /* 0x000fe20008011426 */
[----:B------:R-:W-:Y:S01]  /*10440*/  BAR.SYNC.DEFER_BLOCKING 0x8, 0x180 ;  /* 0x0206000000007b1d */ /* 0x000fe20000010000 */
[----:B------:R-:W-:Y:S02]  /*10450*/  UISETP.NE.AND UP0, UPT, UR45, URZ, UPT ;  /* 0x0000003f2d00728c */ /* 0x000fe4000bf05270 */
[----:B------:R-:W-:-:S02]  /*10460*/  LOP3.LUT P0, RZ, R0, 0x3ff, RZ, 0xc0, !PT ;  /* 0x000003ff00ff7812 */ /* 0x000fc4000780c0ff */
[----:B------:R-:W-:Y:S01]  /*10470*/  USEL UR41, UR41, URZ, !UP0 ;  /* 0x0000003f29297287 */ /* 0x000fe2000c000000 */
[----:B------:R-:W-:Y:S01]  /*10480*/  BSSY B6, `(.L_x_296) ;  /* 0x0000018000067945 */ /* 0x000fe20003800000 */
[----:B------:R-:W-:Y:S01]  /*10490*/  ULDC.64 UR6, c[0x0][0x298] ;  /* 0x0000a60000067ab9 */ /* 0x000fe20000000a00 */
[----:B------:R-:W-:Y:S02]  /*104a0*/  USEL UR40, UR40, URZ, !UP0 ;  /* 0x0000003f28287287 */ /* 0x000fe4000c000000 */
[----:B------:R-:W-:Y:S02]  /*104b0*/  UIMAD UR4, UR4, UR6, URZ ;  /* 0x00000006040472a4 */ /* 0x000fe4000f8e023f */
[----:B------:R-:W-:Y:S02]  /*104c0*/  UIMAD.WIDE.U32 UR36, UR38, UR6, URZ ;  /* 0x00000006262472a5 */ /* 0x000fe4000f8e003f */
[----:B------:R-:W-:-:S04]  /*104d0*/  UIMAD UR4, UR38, UR7, UR4 ;  /* 0x00000007260472a4 */ /* 0x000fc8000f8e0204 */
[----:B------:R-:W-:Y:S01]  /*104e0*/  UIADD3 UR45, UR37, UR4, URZ ;  /* 0x00000004252d7290 */ /* 0x000fe2000fffe03f */
[----:B------:R-:W-:Y:S11]  /*104f0*/  @!P0 BRA `(.L_x_297) ;  /* 0x0000000000408947 */ /* 0x000ff60003800000 */
[----:B0-----:R-:W-:Y:S01]  /*10500*/  MOV R2, 0x0 ;  /* 0x0000000000027802 */ /* 0x001fe20000000f00 */
[----:B------:R-:W-:Y:S01]  /*10510*/  ULDC.64 UR6, c[0x4][0xc0] ;  /* 0x0100300000067ab9 */ /* 0x000fe20000000a00 */
[----:B------:R-:W-:Y:S01]  /*10520*/  ULDC.64 UR8, c[0x4][0xc8] ;  /* 0x0100320000087ab9 */ /* 0x000fe20000000a00 */
[----:B------:R-:W-:Y:S01]  /*10530*/  ULDC.64 UR4, c[0x4][0x28] ;  /* 0x01000a0000047ab9 */ /* 0x000fe20000000a00 */
[----:B------:R-:W-:Y:S02]  /*10540*/  IMAD.U32 R4, RZ, RZ, UR6 ;  /* 0x00000006ff047e24 */ /* 0x000fe4000f8e00ff */
[----:B------:R-:W0:Y:S01]  /*10550*/  LDC.64 R2, c[0x4][R2] ;  /* 0x0100000002027b82 */ /* 0x000e220000000a00 */
[----:B------:R-:W-:Y:S02]  /*10560*/  IMAD.U32 R5, RZ, RZ, UR7 ;  /* 0x00000007ff057e24 */ /* 0x000fe4000f8e00ff */
[----:B-1234-:R-:W-:Y:S02]  /*10570*/  IMAD.U32 R6, RZ, RZ, UR8 ;  /* 0x00000008ff067e24 */ /* 0x01efe4000f8e00ff */
        /* <DEDUP_REMOVED lines=8> */
.L_x_297:
[----:B------:R-:W-:Y:S05]  /*10600*/  BSYNC B6 ;  /* 0x0000000000067941 */ /* 0x000fea0003800000 */
.L_x_296:
[----:B-1-3--:R-:W3:Y:S01]  /*10610*/  LDL.LU R20, [R1+0x4] ;  /* 0x0000040001147983 */ /* 0x00aee20000300800 */
[----:B--2-4-:R-:W1:Y:S01]  /*10620*/  LDC R6, c[0x0][0x448] ;  /* 0x00011200ff067b82 */ /* 0x014e620000000800 */
[----:B0-----:R-:W0:Y:S01]  /*10630*/  S2R R2, SR_TID.X ;  /* 0x0000000000027919 */ /* 0x001e220000002100 */
[----:B------:R-:W2:Y:S01]  /*10640*/  S2R R17, SR_TID.X ;  /* 0x0000000000117919 */ /* 0x000ea20000002100 */
[----:B------:R-:W-:Y:S01]  /*10650*/  R2UR UR8, R28 ;  /* 0x000000001c0872ca */ /* 0x000fe200000e0000 */
[----:B------:R-:W-:Y:S01]  /*10660*/  ULDC.64 UR6, c[0x0][0x2d8] ;  /* 0x0000b60000067ab9 */ /* 0x000fe20000000a00 */
[----:B------:R4:W5:Y:S01]  /*10670*/  LDL R8, [R1+0x24] ;  /* 0x0000240001087983 */ /* 0x0009620000100800 */
[----:B-1----:R-:W-:Y:S02]  /*10680*/  ISETP.NE.AND P0, PT, R6, 0x1, PT ;  /* 0x000000010600780c */ /* 0x002fe40003f05270 */
[----:B0-----:R-:W-:-:S11]  /*10690*/  LOP3.LUT R2, R2, 0x7f, RZ, 0xc0, !PT ;  /* 0x0000007f02027812 */ /* 0x001fd600078ec0ff */
[----:B------:R-:W0:Y:S01]  /*106a0*/  @P0 LDC R0, c[0x0][0x450] ;  /* 0x00011400ff000b82 */ /* 0x000e220000000800 */
[----:B------:R-:W-:-:S07]  /*106b0*/  SHF.R.U32.HI R21, RZ, 0x3, R2 ;  /* 0x00000003ff157819 */ /* 0x000fce0000011602 */
[----:B------:R-:W1:Y:S01]  /*106c0*/  @P0 LDC R2, c[0x0][0x44c] ;  /* 0x00011300ff020b82 */ /* 0x000e620000000800 */
[----:B--2---:R-:W-:Y:S01]  /*106d0*/  IMAD.SHL.U32 R17, R17, 0x10, RZ ;  /* 0x0000001011117824 */ /* 0x004fe200078e00ff */
[----:B------:R-:W-:-:S04]  /*106e0*/  R2UR UR10, R28 ;  /* 0x000000001c0a72ca */ /* 0x000fc800000e0000 */
[----:B------:R-:W-:Y:S01]  /*106f0*/  LOP3.LUT R17, R21, 0x70, R17, 0xf8, !PT ;  /* 0x0000007015117812 */ /* 0x000fe200078ef811 */
[----:B------:R-:W-:Y:S01]  /*10700*/  UMOV UR4, UR36 ;  /* 0x0000002400047c82 */ /* 0x000fe20008000000 */
[----:B------:R-:W-:Y:S02]  /*10710*/  UMOV UR5, UR45 ;  /* 0x0000002d00057c82 */ /* 0x000fe40008000000 */
[----:B------:R-:W-:-:S03]  /*10720*/  UIMAD.WIDE.U32 UR4, UR8, UR6, UR4 ;  /* 0x00000006080472a5 */ /* 0x000fc6000f8e0004 */
[----:B------:R-:W-:Y:S02]  /*10730*/  ULDC.64 UR8, c[0x0][0x2e0] ;  /* 0x0000b80000087ab9 */ /* 0x000fe40000000a00 */
[----:B------:R-:W-:Y:S02]  /*10740*/  UIMAD UR6, UR40, UR8, URZ ;  /* 0x00000008280672a4 */ /* 0x000fe4000f8e023f */
[----:B------:R-:W-:Y:S02]  /*10750*/  UIMAD UR5, UR10, UR7, UR5 ;  /* 0x000000070a0572a4 */ /* 0x000fe4000f8e0205 */
[----:B------:R-:W-:Y:S02]  /*10760*/  UIMAD UR6, UR41, UR9, UR6 ;  /* 0x00000009290672a4 */ /* 0x000fe4000f8e0206 */
[----:B------:R-:W-:Y:S01]  /*10770*/  UIMAD.WIDE.U32 UR4, UR41, UR8, UR4 ;  /* 0x00000008290472a5 */ /* 0x000fe2000f8e0004 */
[----:B------:R-:W2:Y:S03]  /*10780*/  S2R R9, SR_TID.X ;  /* 0x0000000000097919 */ /* 0x000ea60000002100 */
[----:B------:R-:W-:-:S03]  /*10790*/  UIADD3 UR5, UR5, UR6, URZ ;  /* 0x0000000605057290 */ /* 0x000fc6000fffe03f */
[----:B------:R-:W-:Y:S01]  /*107a0*/  ULDC.64 UR6, c[0x0][0x2d0] ;  /* 0x0000b40000067ab9 */ /* 0x000fe20000000a00 */
[----:B------:R-:W-:Y:S01]  /*107b0*/  LOP3.LUT R10, R32, 0x80, RZ, 0xfc, !PT ;  /* 0x00000080200a7812 */ /* 0x000fe200078efcff */
[----:B---3--:R-:W-:-:S05]  /*107c0*/  IMAD.SHL.U32 R4, R20, 0x80, RZ ;  /* 0x0000008014047824 */ /* 0x008fca00078e00ff */
[----:B------:R-:W-:-:S05]  /*107d0*/  LOP3.LUT R7, R17, R4, RZ, 0xfc, !PT ;  /* 0x0000000411077212 */ /* 0x000fca00078efcff */
[----:B-1----:R-:W-:-:S04]  /*107e0*/  @P0 IMAD.HI.U32 R3, R7, R2, RZ ;  /* 0x0000000207030227 */ /* 0x002fc800078e00ff */
[----:B------:R-:W-:Y:S01]  /*107f0*/  IMAD.MOV.U32 R2, RZ, RZ, R7 ;  /* 0x000000ffff027224 */ /* 0x000fe200078e0007 */
[----:B0-----:R-:W-:-:S04]  /*10800*/  @P0 SHF.R.U32.HI R2, RZ, R0, R3 ;  /* 0x00000000ff020219 */ /* 0x001fc80000011603 */
[----:B------:R-:W-:Y:S01]  /*10810*/  SHF.R.S32.HI R0, RZ, 0x1f, R2 ;  /* 0x0000001fff007819 */ /* 0x000fe20000011402 */
[----:B------:R-:W-:-:S04]  /*10820*/  IMAD.U32 R3, RZ, RZ, UR6 ;  /* 0x00000006ff037e24 */ /* 0x000fc8000f8e00ff */
[----:B------:R-:W-:Y:S02]  /*10830*/  IMAD R5, R0, UR6, RZ ;  /* 0x0000000600057c24 */ /* 0x000fe4000f8e02ff */
[----:B------:R-:W-:Y:S02]  /*10840*/  IMAD.MOV R0, RZ, RZ, -R2 ;  /* 0x000000ffff007224 */ /* 0x000fe400078e0a02 */
[C---:B------:R-:W-:Y:S02]  /*10850*/  IMAD R5, R2.reuse, UR7, R5 ;  /* 0x0000000702057c24 */ /* 0x040fe4000f8e0205 */
[----:B------:R-:W-:Y:S01]  /*10860*/  IMAD.WIDE.U32 R2, R2, R3, UR4 ;  /* 0x0000000402027e25 */ /* 0x000fe2000f8e0003 */
[----:B------:R-:W-:-:S03]  /*10870*/  ULDC.64 UR4, c[0x0][0x2c8] ;  /* 0x0000b20000047ab9 */ /* 0x000fc60000000a00 */
[----:B------:R-:W-:Y:S02]  /*10880*/  IMAD R0, R6, R0, R7 ;  /* 0x0000000006007224 */ /* 0x000fe400078e0207 */
[----:B------:R-:W-:-:S03]  /*10890*/  IMAD.IADD R3, R3, 0x1, R5 ;  /* 0x0000000103037824 */ /* 0x000fc600078e0205 */
[----:B------:R-:W-:Y:S01]  /*108a0*/  SHF.R.S32.HI R5, RZ, 0x1f, R0 ;  /* 0x0000001fff057819 */ /* 0x000fe20000011400 */
[----:B------:R-:W-:-:S04]  /*108b0*/  IMAD.WIDE.U32 R2, R0, UR4, R2 ;  /* 0x0000000400027c25 */ /* 0x000fc8000f8e0002 */
[----:B------:R-:W-:-:S04]  /*108c0*/  IMAD R5, R5, UR4, RZ ;  /* 0x0000000405057c24 */ /* 0x000fc8000f8e02ff */
[----:B------:R-:W-:Y:S01]  /*108d0*/  IMAD R5, R0, UR5, R5 ;  /* 0x0000000500057c24 */ /* 0x000fe2000f8e0205 */
[----:B------:R-:W-:Y:S02]  /*108e0*/  ULDC.64 UR4, c[0x0][0x280] ;  /* 0x0000a00000047ab9 */ /* 0x000fe40000000a00 */
[----:B------:R-:W-:Y:S01]  /*108f0*/  IADD3 R0, P0, R2, UR4, RZ ;  /* 0x0000000402007c10 */ /* 0x000fe2000ff1e0ff */
[----:B------:R-:W-:Y:S02]  /*10900*/  ULDC UR4, c[0x0][0x2b8] ;  /* 0x0000ae0000047ab9 */ /* 0x000fe40000000800 */
[----:B------:R-:W-:Y:S02]  /*10910*/  ISETP.GE.AND P1, PT, R10, UR4, PT ;  /* 0x000000040a007c0c */ /* 0x000fe4000bf26270 */
[----:B------:R-:W-:Y:S02]  /*10920*/  IADD3.X R5, R3, UR5, R5, P0, !PT ;  /* 0x0000000503057c10 */ /* 0x000fe400087fe405 */
[----:B------:R-:W-:Y:S01]  /*10930*/  ISETP.GE.AND P0, PT, R32, UR4, PT ;  /* 0x0000000420007c0c */ /* 0x000fe2000bf06270 */
[----:B------:R-:W-:Y:S01]  /*10940*/  UMOV UR4, 0xffffffff ;  /* 0xffffffff00047882 */ /* 0x000fe20000000000 */
[----:B--2---:R-:W-:-:S04]  /*10950*/  LOP3.LUT R17, R9, 0x7f, RZ, 0xc0, !PT ;  /* 0x0000007f09117812 */ /* 0x004fc800078ec0ff */
[----:B------:R-:W-:Y:S01]  /*10960*/  SHF.R.U32.HI R9, RZ, 0x3, R17 ;  /* 0x00000003ff097819 */ /* 0x000fe20000011611 */
[----:B----4-:R-:W-:Y:S06]  /*10970*/  BRA.DIV UR4, `(.L_x_298) ;  /* 0x00000052049c7947 */ /* 0x010fec000b800000 */
[----:B------:R-:W0:Y:S01]  /*10980*/  SHFL.IDX PT, R14, R0, RZ, 0x181f ;  /* 0x00181fff000e7589 */ /* 0x000e2200000e0000 */
[----:B------:R-:W-:Y:S02]  /*10990*/  IMAD R6, R18, R6, RZ ;  /* 0x0000000612067224 */ /* 0x000fe400078e02ff */
[----:B------:R-:W-:Y:S01]  /*109a0*/  IMAD.IADD R4, R9, 0x1, R4 ;  /* 0x0000000109047824 */ /* 0x000fe200078e0204 */
[----:B------:R-:W1:Y:S03]  /*109b0*/  SHFL.IDX PT, R2, R5, RZ, 0x181f ;  /* 0x00181fff05027589 */ /* 0x000e6600000e0000 */
[C---:B------:R-:W-:Y:S01]  /*109c0*/  VIADD R7, R4.reuse, 0x10 ;  /* 0x0000001004077836 */ /* 0x040fe20000000000 */
[----:B------:R-:W-:-:S13]  /*109d0*/  ISETP.GE.AND P2, PT, R4, R6, PT ;  /* 0x000000060400720c */ /* 0x000fda0003f46270 */
[----:B0-----:R-:W-:-:S05]  /*109e0*/  @!P2 IADD3 R14, P3, R32, R14, RZ ;  /* 0x0000000e200ea210 */ /* 0x001fca0007f7e0ff */
[----:B-1----:R-:W-:Y:S02]  /*109f0*/  @!P2 IMAD.X R3, RZ, RZ, R2, P3 ;  /* 0x000000ffff03a224 */ /* 0x002fe400018e0602 */
[----:B------:R-:W-:Y:S02]  /*10a00*/  @!P2 IMAD.MOV.U32 R2, RZ, RZ, R14 ;  /* 0x000000ffff02a224 */ /* 0x000fe400078e000e */
[----:B------:R-:W0:Y:S04]  /*10a10*/  SHFL.IDX PT, R14, R0, 0x1, 0x181f ;  /* 0x00381f00000e7f89 */ /* 0x000e2800000e0000 */
[----:B-----5:R-:W-:Y:S04]  /*10a20*/  @!P2 LDGSTS.E.BYPASS.LTC128B.128 [R8+0x20400], desc[UR52][R2.64], !P0 ;  /* 0x204000000208afae */ /* 0x020fe8000c101d74 */
[----:B------:R1:W-:Y:S01]  /*10a30*/  @!P2 LDGSTS.E.BYPASS.LTC128B.128 [R8+0x24400], desc[UR52][R2.64+0x80], !P1 ;  /* 0x244000800208afae */ /* 0x0003e2000c901d74 */
[----:B------:R-:W-:-:S03]  /*10a40*/  ISETP.GE.AND P2, PT, R7, R6, PT ;  /* 0x000000060700720c */ /* 0x000fc60003f46270 */
[----:B-1----:R-:W1:Y:S10]  /*10a50*/  SHFL.IDX PT, R2, R5, 0x1, 0x181f ;  /* 0x00381f0005027f89 */ /* 0x002e7400000e0000 */
[----:B0-----:R-:W-:-:S05]  /*10a60*/  @!P2 IADD3 R14, P3, R32, R14, RZ ;  /* 0x0000000e200ea210 */ /* 0x001fca0007f7e0ff */
[----:B-1----:R-:W-:Y:S02]  /*10a70*/  @!P2 IMAD.X R7, RZ, RZ, R2, P3 ;  /* 0x000000ffff07a224 */ /* 0x002fe400018e0602 */
[----:B------:R-:W-:Y:S02]  /*10a80*/  @!P2 IMAD.MOV.U32 R2, RZ, RZ, R14 ;  /* 0x000000ffff02a224 */ /* 0x000fe400078e000e */
[----:B------:R-:W-:Y:S01]  /*10a90*/  @!P2 IMAD.MOV.U32 R3, RZ, RZ, R7 ;  /* 0x000000ffff03a224 */ /* 0x000fe200078e0007 */
[----:B------:R-:W0:Y:S01]  /*10aa0*/  SHFL.IDX PT, R14, R0, 0x2, 0x181f ;  /* 0x00581f00000e7f89 */ /* 0x000e2200000e0000 */
[----:B------:R-:W-:-:S03]  /*10ab0*/  VIADD R7, R4, 0x20 ;  /* 0x0000002004077836 */ /* 0x000fc60000000000 */
[----:B------:R-:W-:Y:S04]  /*10ac0*/  @!P2 LDGSTS.E.BYPASS.LTC128B.128 [R8+0x20c00], desc[UR52][R2.64], !P0 ;  /* 0x20c000000208afae */ /* 0x000fe8000c101d74 */
        /* <DEDUP_REMOVED lines=43> */
[----:B0-----:R-:W-:Y:S01]  /*10d80*/  @!P2 IADD3 R14, P3, R32, R14, RZ ;  /* 0x0000000e200ea210 */ /* 0x001fe20007f7e0ff */
[----:B------:R-:W0:Y:S04]  /*10d90*/  SHFL.IDX PT, R5, R5, 0x7, 0x181f ;  /* 0x00f81f0005057f89 */ /* 0x000e2800000e0000 */
[----:B-1----:R-:W-:-:S02]  /*10da0*/  @!P2 IMAD.X R7, RZ, RZ, R2, P3 ;  /* 0x000000ffff07a224 */ /* 0x002fc400018e0602 */
[----:B------:R-:W-:Y:S02]  /*10db0*/  @!P2 IMAD.MOV.U32 R2, RZ, RZ, R14 ;  /* 0x000000ffff02a224 */ /* 0x000fe400078e000e */
[----:B------:R-:W-:Y:S01]  /*10dc0*/  @!P2 IMAD.MOV.U32 R3, RZ, RZ, R7 ;  /* 0x000000ffff03a224 */ /* 0x000fe200078e0007 */
[----:B------:R1:W2:Y:S04]  /*10dd0*/  SHFL.IDX PT, R14, R0, 0x7, 0x181f ;  /* 0x00f81f00000e7f89 */ /* 0x0002a800000e0000 */
[----:B------:R1:W-:Y:S04]  /*10de0*/  @!P2 LDGSTS.E.BYPASS.LTC128B.128 [R8+0x23400], desc[UR52][R2.64], !P0 ;  /* 0x234000000208afae */ /* 0x0003e8000c101d74 */
[----:B0-----:R1:W-:Y:S02]  /*10df0*/  @!P2 LDGSTS.E.BYPASS.LTC128B.128 [R8+0x27400], desc[UR52][R2.64+0x80], !P1 ;  /* 0x274000800208afae */ /* 0x0013e4000c901d74 */
.L_x_416:
[----:B-1----:R-:W-:Y:S01]  /*10e00*/  VIADD R3, R4, 0x70 ;  /* 0x0000007004037836 */ /* 0x002fe20000000000 */
[----:B------:R-:W-:Y:S04]  /*10e10*/  BSSY B0, `(.L_x_299) ;  /* 0x000000a000007945 */ /* 0x000fe80003800000 */
[----:B------:R-:W-:-:S13]  /*10e20*/  ISETP.GE.AND P2, PT, R3, R6, PT ;  /* 0x000000060300720c */ /* 0x000fda0003f46270 */
[----:B------:R-:W-:Y:S05]  /*10e30*/  @P2 BRA `(.L_x_300) ;  /* 0x00000000001c2947 */ /* 0x000fea0003800000 */
[----:B--2---:R-:W-:-:S05]  /*10e40*/  IADD3 R2, P2, R32, R14, RZ ;  /* 0x0000000e20027210 */ /* 0x004fca0007f5e0ff */
[----:B------:R-:W-:-:S05]  /*10e50*/  IMAD.X R3, RZ, RZ, R5, P2 ;  /* 0x000000ffff037224 */ /* 0x000fca00010e0605 */
[----:B------:R-:W-:Y:S01]  /*10e60*/  @!PT LDS RZ, [RZ] ;  /* 0x00000000fffff984 */ /* 0x000fe20000000800 */
[----:B------:R-:W-:Y:S01]  /*10e70*/  @!PT LDS RZ, [RZ] ;  /* 0x00000000fffff984 */ /* 0x000fe20000000800 */
[----:B------:R-:W-:Y:S01]  /*10e80*/  @!PT LDS RZ, [RZ] ;  /* 0x00000000fffff984 */ /* 0x000fe20000000800 */
[----:B------:R0:W-:Y:S04]  /*10e90*/  LDGSTS.E.BYPASS.LTC128B.128 [R8+0x23c00], desc[UR52][R2.64], !P0 ;  /* 0x23c0000002087fae */ /* 0x0001e8000c101d74 */
[----:B------:R0:W-:Y:S02]  /*10ea0*/  LDGSTS.E.BYPASS.LTC128B.128 [R8+0x27c00], desc[UR52][R2.64+0x80], !P1 ;  /* 0x27c0008002087fae */ /* 0x0001e4000c901d74 */
.L_x_300:
[----:B------:R-:W-:Y:S05]  /*10eb0*/  BSYNC B0 ;  /* 0x0000000000007941 */ /* 0x000fea0003800000 */
.L_x_299:
[----:B------:R-:W-:Y:S01]  /*10ec0*/  NOP ;  /* 0x0000000000007918 */ /* 0x000fe20000000000 */
[----:B------:R-:W-:-:S13]  /*10ed0*/  PLOP3.LUT P0, PT, PT, PT, PT, 0x80, 0x0 ;  /* 0x000000000000781c */ /* 0x000fda0003f0f070 */
.L_x_301:
[----:B------:R-:W-:Y:S02]  /*10ee0*/  PLOP3.LUT P1, PT, P1, P0, PT, 0xa2, 0x0 ;  /* 0x000000000000781c */ /* 0x000fe40000f21472 */
[----:B------:R-:W-:-:S08]  /*10ef0*/  @P0 R2UR P1, UR4, R16 ;  /* 0x00000000100402ca */ /* 0x000fd00000020000 */
[----:B------:R-:W-:-:S05]  /*10f00*/  @P0 PLOP3.LUT P0, PT, P1, PT, PT, 0x80, 0x0 ;  /* 0x000000000000081c */ /* 0x000fca0000f0f070 */
[----:B------:R-:W-:Y:S01]  /*10f10*/  @!P1 SYNCS.ARRIVE.TRANS64.RED.A0T1 RZ, [UR4+0x38800], RZ ;  /* 0x038800ffffff99a7 */ /* 0x000fe20008200404 */
[----:B------:R-:W-:Y:S07]  /*10f20*/  @!P1 ARRIVES.LDGSTSBAR.64.TRANSCNT [UR4+0x38800] ;  /* 0x03880000ff0099b0 */ /* 0x000fee0008000a84 */
[----:B------:R-:W-:Y:S05]  /*10f30*/  @P0 BRA.U.ANY `(.L_x_301) ;  /* 0xfffffffd00e80947 */ /* 0x000fea000393ffff */
[----:B0-----:R-:W3:Y:S02]  /*10f40*/  LDL.LU R2, [R1+0x28] ;  /* 0x0000280001027983 */ /* 0x001ee40000300800 */
[----:B---3--:R-:W-:-:S05]  /*10f50*/  VIADD R2, R2, 0x1 ;  /* 0x0000000102027836 */ /* 0x008fca0000000000 */
[----:B------:R0:W-:Y:S01]  /*10f60*/  STL [R1+0x28], R2 ;  /* 0x0000280201007387 */ /* 0x0001e20000100800 */
[----:B------:R-:W-:-:S04]  /*10f70*/  LEA.HI R0, R2, R2, RZ, 0x1 ;  /* 0x0000000202007211 */ /* 0x000fc800078f08ff */
[----:B------:R-:W-:-:S05]  /*10f80*/  LOP3.LUT R0, R0, 0xfffffffe, RZ, 0xc0, !PT ;  /* 0xfffffffe00007812 */ /* 0x000fca00078ec0ff */
[----:B------:R-:W-:-:S05]  /*10f90*/  IMAD.IADD R0, R2, 0x1, -R0 ;  /* 0x0000000102007824 */ /* 0x000fca00078e0a00 */
[----:B------:R-:W-:Y:S01]  /*10fa0*/  SHF.L.U32 R3, R0, 0x1f, RZ ;  /* 0x0000001f00037819 */ /* 0x000fe200000006ff */
[----:B------:R-:W-:Y:S01]  /*10fb0*/  NOP ;  /* 0x0000000000007918 */ /* 0x000fe20000000000 */
[----:B------:R0:W-:Y:S01]  /*10fc0*/  SYNCS.ARRIVE.TRANS64.A1T0 RZ, [R16+URZ+0x38800], RZ ;  /* 0x038800ff10ff79a7 */ /* 0x0001e2000810003f */
[----:B------:R-:W-:Y:S01]  /*10fd0*/  VIADD R31, R19, 0xfffffffe ;  /* 0xfffffffe131f7836 */ /* 0x000fe20000000000 */
[----:B------:R-:W-:Y:S04]  /*10fe0*/  BSSY B0, `(.L_x_302) ;  /* 0x0000004000007945 */ /* 0x000fe80003800000 */
[----:B------:R-:W-:Y:S01]  /*10ff0*/  ISETP.GE.AND P0, PT, R31, R37, PT ;  /* 0x000000251f00720c */ /* 0x000fe20003f06270 */
[----:B------:R-:W1:Y:S02]  /*11000*/  SYNCS.PHASECHK.TRANS64.TRYWAIT P1, [R16+URZ+0x38820], R3 ;  /* 0x03882003100075a7 */ /* 0x000e64000802017f */
[----:B01----:R-:W-:Y:S10]  /*11010*/  @!P1 BRA `(.L_x_303) ;  /* 0x0000005400749947 */ /* 0x003ff40003800000 */
.L_x_417:
[----:B------:R-:W-:Y:S05]  /*11020*/  BSYNC B0 ;  /* 0x0000000000007941 */ /* 0x000fea0003800000 */
.L_x_302:
[----:B------:R-:W-:Y:S05]  /*11030*/  @!P0 BRA `(.L_x_304) ;  /* 0x0000001400f08947 */ /* 0x000fea0003800000 */
[----:B------:R-:W-:Y:S02]  /*11040*/  IMAD.MOV.U32 R10, RZ, RZ, R33 ;  /* 0x000000ffff0a7224 */ /* 0x000fe400078e0021 */
[----:B------:R-:W-:-:S07]  /*11050*/  IMAD.MOV.U32 R9, RZ, RZ, R29 ;  /* 0x000000ffff097224 */ /* 0x000fce00078e001d */
.L_x_324:
[----:B-1----:R-:W1:Y:S01]  /*11060*/  S2R R0, SR_TID.X ;  /* 0x0000000000007919 */ /* 0x002e620000002100 */
[----:B0-----:R-:W0:Y:S01]  /*11070*/  LDC R3, c[0x0][0x430] ;  /* 0x00010c00ff037b82 */ /* 0x001e220000000800 */
[----:B------:R-:W3:Y:S01]  /*11080*/  LDL R4, [R1+0x10] ;  /* 0x0000100001047983 */ /* 0x000ee20000100800 */
[----:B-1----:R-:W-:-:S03]  /*11090*/  LOP3.LUT R2, R0, 0x7f, RZ, 0xc0, !PT ;  /* 0x0000007f00027812 */ /* 0x002fc600078ec0ff */
[----:B------:R-:W4:Y:S01]  /*110a0*/  LDL R0, [R1+0xc] ;  /* 0x00000c0001007983 */ /* 0x000f220000100800 */
[----:B0-----:R-:W-:Y:S02]  /*110b0*/  ISETP.NE.AND P0, PT, R3, 0x1, PT ;  /* 0x000000010300780c */ /* 0x001fe40003f05270 */
[----:B------:R-:W-:-:S11]  /*110c0*/  SHF.R.U32.HI R2, RZ, 0x3, R2 ;  /* 0x00000003ff027819 */ /* 0x000fd60000011602 */
[----:B------:R-:W0:Y:S08]  /*110d0*/  @P0 LDC R5, c[0x0][0x434] ;  /* 0x00010d00ff050b82 */ /* 0x000e300000000800 */
[----:B------:R-:W1:Y:S01]  /*110e0*/  @P0 LDC R7, c[0x0][0x438] ;  /* 0x00010e00ff070b82 */ /* 0x000e620000000800 */
[----:B------:R-:W-:Y:S01]  /*110f0*/  IMAD R3, R31, 0x80, R2 ;  /* 0x000000801f037824 */ /* 0x000fe200078e0202 */
[----:B------:R-:W-:Y:S05]  /*11100*/  YIELD ;  /* 0x0000000000007946 */ /* 0x000fea0003800000 */
[----:B------:R-:W-:Y:S01]  /*11110*/  ULDC.64 UR4, c[0x0][0x428] ;  /* 0x00010a0000047ab9 */ /* 0x000fe20000000a00 */
[----:B----4-:R-:W-:-:S05]  /*11120*/  IADD3 R6, R32, R3, R0 ;  /* 0x0000000320067210 */ /* 0x010fca0007ffe000 */
[----:B0-----:R-:W-:-:S04]  /*11130*/  @P0 IMAD.HI.U32 R2, R6, R5, RZ ;  /* 0x0000000506020227 */ /* 0x001fc800078e00ff */
[----:B------:R-:W-:Y:S01]  /*11140*/  IMAD.MOV.U32 R0, RZ, RZ, R6 ;  /* 0x000000ffff007224 */ /* 0x000fe200078e0006 */
[----:B-1----:R-:W-:Y:S01]  /*11150*/  @P0 SHF.R.U32.HI R0, RZ, R7, R2 ;  /* 0x00000007ff000219 */ /* 0x002fe20000011602 */
[----:B---3--:R-:W-:-:S03]  /*11160*/  IMAD R5, R4, UR4, RZ ;  /* 0x0000000404057c24 */ /* 0x008fc6000f8e02ff */
[--C-:B------:R-:W-:Y:S01]  /*11170*/  SHF.R.S32.HI R3, RZ, 0x1f, R0.reuse ;  /* 0x0000001fff037819 */ /* 0x100fe20000011400 */
[----:B------:R-:W-:Y:S02]  /*11180*/  IMAD.MOV.U32 R2, RZ, RZ, R0 ;  /* 0x000000ffff027224 */ /* 0x000fe400078e0000 */
[C---:B------:R-:W-:Y:S02]  /*11190*/  IMAD R5, R34.reuse, UR5, R5 ;  /* 0x0000000522057c24 */ /* 0x040fe4000f8e0205 */
[----:B------:R-:W-:Y:S01]  /*111a0*/  IMAD.WIDE.U32 R2, R34, UR4, R2 ;  /* 0x0000000422027c25 */ /* 0x000fe2000f8e0002 */
[----:B------:R-:W-:-:S03]  /*111b0*/  ULDC.64 UR4, c[0x0][0x418] ;  /* 0x0001060000047ab9 */ /* 0x000fc60000000a00 */
[----:B------:R-:W-:Y:S01]  /*111c0*/  IMAD.IADD R3, R5, 0x1, R3 ;  /* 0x0000000105037824 */ /* 0x000fe200078e0203 */
[C---:B------:R-:W-:Y:S01]  /*111d0*/  LEA R4, P0, R2.reuse, UR4, 0x2 ;  /* 0x0000000402047c11 */ /* 0x040fe2000f8010ff */
[----:B------:R-:W-:Y:S01]  /*111e0*/  IMAD.U32 R8, RZ, RZ, UR42 ;  /* 0x0000002aff087e24 */ /* 0x000fe2000f8e00ff */
[----:B------:R-:W-:Y:S02]  /*111f0*/  ULDC UR4, c[0x0][0x430] ;  /* 0x00010c0000047ab9 */ /* 0x000fe40000000800 */
[----:B------:R-:W-:-:S06]  /*11200*/  LEA.HI.X R5, R2, UR5, R3, 0x2, P0 ;  /* 0x0000000502057c11 */ /* 0x000fcc00080f1403 */
[----:B------:R-:W3:Y:S01]  /*11210*/  LDG.E R5, desc[UR52][R4.64] ;  /* 0x0000003404057981 */ /* 0x000ee2000c1e1900 */
[----:B------:R-:W-:Y:S01]  /*11220*/  ISETP.NE.AND P2, PT, R8, 0x3, PT ;  /* 0x000000030800780c */ /* 0x000fe20003f45270 */
[----:B------:R-:W-:Y:S02]  /*11230*/  VIADD R29, R9, 0x1 ;  /* 0x00000001091d7836 */ /* 0x000fe40000000000 */
[----:B------:R-:W-:-:S03]  /*11240*/  IMAD.MOV R3, RZ, RZ, -R0 ;  /* 0x000000ffff037224 */ /* 0x000fc600078e0a00 */
[----:B------:R-:W-:Y:S01]  /*11250*/  ISETP.NE.AND P0, PT, R29, 0x2, PT ;  /* 0x000000021d00780c */ /* 0x000fe20003f05270 */
[----:B------:R-:W-:-:S03]  /*11260*/  IMAD R6, R3, UR4, R6 ;  /* 0x0000000403067c24 */ /* 0x000fc6000f8e0206 */
[----:B------:R-:W-:Y:S02]  /*11270*/  SEL R33, RZ, 0x1, P0 ;  /* 0x00000001ff217807 */ /* 0x000fe40000000000 */
[C---:B------:R-:W-:Y:S01]  /*11280*/  ISETP.GT.AND P1, PT, R31.reuse, R37, PT ;  /* 0x000000251f00720c */ /* 0x040fe20003f24270 */
[----:B------:R-:W-:Y:S01]  /*11290*/  VIADD R31, R31, 0xffffffff ;  /* 0xffffffff1f1f7836 */ /* 0x000fe20000000000 */
[----:B------:R-:W-:Y:S02]  /*112a0*/  SEL R29, R29, RZ, P0 ;  /* 0x000000ff1d1d7207 */ /* 0x000fe40000000000 */
[----:B------:R-:W-:Y:S02]  /*112b0*/  LOP3.LUT R33, R10, R33, RZ, 0x3c, !PT ;  /* 0x000000210a217212 */ /* 0x000fe400078e3cff */
[----:B---3--:R-:W-:Y:S01]  /*112c0*/  SHF.R.S32.HI R18, RZ, 0x1f, R5 ;  /* 0x0000001fff127819 */ /* 0x008fe20000011405 */
[----:B------:R-:W-:Y:S06]  /*112d0*/  @!P2 BRA `(.L_x_305) ;  /* 0x000000000004a947 */ /* 0x000fec0003800000 */
[----:B------:R-:W-:Y:S01]  /*112e0*/  BPT.TRAP 0x1 ;  /* 0x000000040000795c */ /* 0x000fe20000300000 */
.L_x_305:
[----:B------:R-:W-:Y:S01]  /*112f0*/  IMAD R0, R29, 0x8, R16 ;  /* 0x000000081d007824 */ /* 0x000fe200078e0210 */
[----:B------:R-:W-:Y:S01]  /*11300*/  SHF.L.U32 R19, R33, 0x1f, RZ ;  /* 0x0000001f21137819 */ /* 0x000fe200000006ff */
[----:B------:R-:W-:Y:S01]  /*11310*/  BSSY B0, `(.L_x_306) ;  /* 0x0000004000007945 */ /* 0x000fe20003800000 */
[----:B------:R-:W-:Y:S02]  /*11320*/  SHF.R.S32.HI R17, RZ, 0x1f, R6 ;  /* 0x0000001fff117819 */ /* 0x000fe40000011406 */
[----:B------:R-:W0:Y:S02]  /*11330*/  SYNCS.PHASECHK.TRANS64.TRYWAIT P0, [R0+URZ+0x38880], R19 ;  /* 0x03888013000075a7 */ /* 0x000e24000800017f */
[----:B0-----:R-:W-:Y:S05]  /*11340*/  @!P0 BRA `(.L_x_307) ;  /* 0x0000005000bc8947 */ /* 0x001fea0003800000 */
.L_x_418:
[----:B------:R-:W-:Y:S05]  /*11350*/  BSYNC B0 ;  /* 0x0000000000007941 */ /* 0x000fea0003800000 */
.L_x_306:
[----:B------:R-:W3:Y:S01]  /*11360*/  LDL R13, [R1+0x18] ;  /* 0x00001800010d7983 */ /* 0x000ee20000100800 */
[----:B------:R-:W-:Y:S01]  /*11370*/  ULDC.64 UR4, c[0x0][0x328] ;  /* 0x0000ca0000047ab9 */ /* 0x000fe20000000a00 */
[----:B------:R-:W1:Y:S01]  /*11380*/  LDC R11, c[0x0][0x2f4] ;  /* 0x0000bd00ff0b7b82 */ /* 0x000e620000000800 */
[----:B------:R-:W-:Y:S01]  /*11390*/  IMAD R4, R17, UR4, RZ ;  /* 0x0000000411047c24 */ /* 0x000fe2000f8e02ff */
[----:B------:R-:W-:Y:S01]  /*113a0*/  ULDC.64 UR6, c[0x0][0x318] ;  /* 0x0000c60000067ab9 */ /* 0x000fe20000000a00 */
[----:B------:R-:W-:Y:S01]  /*113b0*/  IMAD.WIDE.U32 R2, R6, UR4, RZ ;  /* 0x0000000406027c25 */ /* 0x000fe2000f8e00ff */
[----:B------:R-:W-:-:S03]  /*113c0*/  LOP3.LUT R12, R32, 0x80, RZ, 0xfc, !PT ;  /* 0x00000080200c7812 */ /* 0x000fc600078efcff */
[----:B------:R-:W-:Y:S01]  /*113d0*/  IMAD R4, R6, UR5, R4 ;  /* 0x0000000506047c24 */ /* 0x000fe2000f8e0204 */
[----:B------:R-:W-:-:S03]  /*113e0*/  ULDC.64 UR4, c[0x0][0x338] ;  /* 0x0000ce0000047ab9 */ /* 0x000fc60000000a00 */
[----:B------:R-:W-:Y:S02]  /*113f0*/  IMAD.IADD R3, R3, 0x1, R4 ;  /* 0x0000000103037824 */ /* 0x000fe400078e0204 */
[----:B------:R-:W-:Y:S02]  /*11400*/  IMAD R4, R18, UR4, RZ ;  /* 0x0000000412047c24 */ /* 0x000fe4000f8e02ff */
[----:B------:R-:W-:-:S04]  /*11410*/  IMAD.WIDE.U32 R2, R5, UR4, R2 ;  /* 0x0000000405027c25 */ /* 0x000fc8000f8e0002 */
[----:B------:R-:W-:Y:S01]  /*11420*/  IMAD R4, R5, UR5, R4 ;  /* 0x0000000505047c24 */ /* 0x000fe2000f8e0204 */
[----:B------:R-:W-:-:S03]  /*11430*/  ULDC.64 UR4, c[0x0][0x330] ;  /* 0x0000cc0000047ab9 */ /* 0x000fc60000000a00 */
[----:B------:R-:W-:Y:S01]  /*11440*/  IMAD.IADD R3, R3, 0x1, R4 ;  /* 0x0000000103037824 */ /* 0x000fe200078e0204 */
[-C--:B-1----:R-:W-:Y:S02]  /*11450*/  ISETP.GE.AND P2, PT, R12, R11.reuse, PT ;  /* 0x0000000b0c00720c */ /* 0x082fe40003f46270 */
[----:B------:R-:W-:Y:S01]  /*11460*/  ISETP.GE.AND P3, PT, R32, R11, PT ;  /* 0x0000000b2000720c */ /* 0x000fe20003f66270 */
[----:B------:R-:W-:Y:S01]  /*11470*/  IMAD.WIDE.U32 R2, R28, UR4, R2 ;  /* 0x000000041c027c25 */ /* 0x000fe2000f8e0002 */
[----:B------:R-:W-:-:S03]  /*11480*/  UMOV UR4, 0xffffffff ;  /* 0xffffffff00047882 */ /* 0x000fc60000000000 */
[----:B------:R-:W-:Y:S01]  /*11490*/  IMAD R7, R28, UR5, R3 ;  /* 0x000000051c077c24 */ /* 0x000fe2000f8e0203 */
[----:B------:R-:W-:-:S04]  /*114a0*/  IADD3 R8, P0, R2, UR6, RZ ;  /* 0x0000000602087c10 */ /* 0x000fc8000ff1e0ff */
[----:B------:R-:W-:Y:S01]  /*114b0*/  IADD3.X R7, R7, UR7, RZ, P0, !PT ;  /* 0x0000000707077c10 */ /* 0x000fe200087fe4ff */
[----:B---3--:R-:W-:Y:S01]  /*114c0*/  IMAD R4, R29, 0x8000, R13 ;  /* 0x000080001d047824 */ /* 0x008fe200078e020d */
[----:B------:R-:W-:Y:S07]  /*114d0*/  BRA.DIV UR4, `(.L_x_308) ;  /* 0x00000052046c7947 */ /* 0x000fee000b800000 */
[----:B------:R-:W1:Y:S01]  /*114e0*/  SHFL.IDX PT, R2, R8, RZ, 0x181f ;  /* 0x00181fff08027589 */ /* 0x000e6200000e0000 */
[----:B------:R-:W-:-:S03]  /*114f0*/  IMAD.IADD R4, R16, 0x1, R4 ;  /* 0x0000000110047824 */ /* 0x000fc600078e0204 */
[----:B------:R-:W3:Y:S01]  /*11500*/  SHFL.IDX PT, R3, R7, RZ, 0x181f ;  /* 0x00181fff07037589 */ /* 0x000ee200000e0000 */
[----:B-1----:R-:W-:-:S05]  /*11510*/  IADD3 R2, P0, R32, R2, RZ ;  /* 0x0000000220027210 */ /* 0x002fca0007f1e0ff */
[----:B---3--:R-:W-:-:S05]  /*11520*/  IMAD.X R3, RZ, RZ, R3, P0 ;  /* 0x000000ffff037224 */ /* 0x008fca00000e0603 */
[----:B------:R-:W-:Y:S01]  /*11530*/  @!PT LDS RZ, [RZ] ;  /* 0x00000000fffff984 */ /* 0x000fe20000000800 */
[----:B------:R-:W-:Y:S04]  /*11540*/  LDGSTS.E.BYPASS.LTC128B.128 [R4+0x10400], desc[UR52][R2.64], !P3 ;  /* 0x1040000002047fae */ /* 0x000fe8000d901d74 */
[----:B------:R1:W-:Y:S04]  /*11550*/  LDGSTS.E.BYPASS.LTC128B.128 [R4+0x14400], desc[UR52][R2.64+0x80], !P2 ;  /* 0x1440008002047fae */ /* 0x0003e8000d101d74 */
[----:B-1----:R-:W1:Y:S04]  /*11560*/  SHFL.IDX PT, R2, R8, 0x1, 0x181f ;  /* 0x00381f0008027f89 */ /* 0x002e6800000e0000 */
[----:B------:R-:W3:Y:S01]  /*11570*/  SHFL.IDX PT, R3, R7, 0x1, 0x181f ;  /* 0x00381f0007037f89 */ /* 0x000ee200000e0000 */
[----:B-1----:R-:W-:-:S05]  /*11580*/  IADD3 R2, P0, R32, R2, RZ ;  /* 0x0000000220027210 */ /* 0x002fca0007f1e0ff */
[----:B---3--:R-:W-:-:S05]  /*11590*/  IMAD.X R3, RZ, RZ, R3, P0 ;  /* 0x000000ffff037224 */ /* 0x008fca00000e0603 */
        /* <DEDUP_REMOVED lines=27> */
[----:B------:R-:W3:Y:S04]  /*11750*/  SHFL.IDX PT, R3, R7, 0x6, 0x181f ;  /* 0x00d81f0007037f89 */ /* 0x000ee800000e0000 */
[----:B------:R-:W4:Y:S01]  /*11760*/  SHFL.IDX PT, R7, R7, 0x7, 0x181f ;  /* 0x00f81f0007077f89 */ /* 0x000f2200000e0000 */
[----:B-1----:R-:W-:-:S05]  /*11770*/  IADD3 R2, P0, R32, R2, RZ ;  /* 0x0000000220027210 */ /* 0x002fca0007f1e0ff */
[----:B---3--:R-:W-:-:S05]  /*11780*/  IMAD.X R3, RZ, RZ, R3, P0 ;  /* 0x000000ffff037224 */ /* 0x008fca00000e0603 */
[----:B------:R-:W-:Y:S04]  /*11790*/  LDGSTS.E.BYPASS.LTC128B.128 [R4+0x13400], desc[UR52][R2.64], !P3 ;  /* 0x1340000002047fae */ /* 0x000fe8000d901d74 */
[----:B------:R1:W-:Y:S04]  /*117a0*/  LDGSTS.E.BYPASS.LTC128B.128 [R4+0x17400], desc[UR52][R2.64+0x80], !P2 ;  /* 0x1740008002047fae */ /* 0x0003e8000d101d74 */
[----:B-1--4-:R1:W3:Y:S02]  /*117b0*/  SHFL.IDX PT, R2, R8, 0x7, 0x181f ;  /* 0x00f81f0008027f89 */ /* 0x0122e400000e0000 */
.L_x_436:
[----:B---3--:R-:W-:-:S05]  /*117c0*/  IADD3 R2, P0, R32, R2, RZ ;  /* 0x0000000220027210 */ /* 0x008fca0007f1e0ff */
[----:B------:R-:W-:Y:S01]  /*117d0*/  IMAD.X R3, RZ, RZ, R7, P0 ;  /* 0x000000ffff037224 */ /* 0x000fe200000e0607 */
[----:B------:R-:W-:-:S04]  /*117e0*/  PLOP3.LUT P0, PT, PT, PT, PT, 0x80, 0x0 ;  /* 0x000000000000781c */ /* 0x000fc80003f0f070 */
[----:B------:R-:W-:Y:S01]  /*117f0*/  @!PT LDS RZ, [RZ] ;  /* 0x00000000fffff984 */ /* 0x000fe20000000800 */
[----:B------:R-:W-:Y:S01]  /*11800*/  @!PT LDS RZ, [RZ] ;  /* 0x00000000fffff984 */ /* 0x000fe20000000800 */
[----:B------:R-:W-:Y:S01]  /*11810*/  @!PT LDS RZ, [RZ] ;  /* 0x00000000fffff984 */ /* 0x000fe20000000800 */
[----:B------:R3:W-:Y:S04]  /*11820*/  LDGSTS.E.BYPASS.LTC128B.128 [R4+0x13c00], desc[UR52][R2.64], !P3 ;  /* 0x13c0000002047fae */ /* 0x0007e8000d901d74 */
[----:B------:R3:W-:Y:S01]  /*11830*/  LDGSTS.E.BYPASS.LTC128B.128 [R4+0x17c00], desc[UR52][R2.64+0x80], !P2 ;  /* 0x17c0008002047fae */ /* 0x0007e2000d101d74 */
[----:B------:R-:W-:-:S04]  /*11840*/  NOP ;  /* 0x0000000000007918 */ /* 0x000fc80000000000 */
.L_x_309:
[----:B------:R-:W-:Y:S02]  /*11850*/  PLOP3.LUT P2, PT, P2, P0, PT, 0xa2, 0x0 ;  /* 0x000000000000781c */ /* 0x000fe40001741472 */
[----:B------:R-:W-:-:S08]  /*11860*/  @P0 R2UR P2, UR4, R0 ;  /* 0x00000000000402ca */ /* 0x000fd00000040000 */
[----:B------:R-:W-:-:S05]  /*11870*/  @P0 PLOP3.LUT P0, PT, P2, PT, PT, 0x80, 0x0 ;  /* 0x000000000000081c */ /* 0x000fca000170f070 */
[----:B------:R-:W-:Y:S01]  /*11880*/  @!P2 SYNCS.ARRIVE.TRANS64.RED.A0T1 RZ, [UR4+0x38870], RZ ;  /* 0x038870ffffffa9a7 */ /* 0x000fe20008200404 */
[----:B------:R-:W-:Y:S07]  /*11890*/  @!P2 ARRIVES.LDGSTSBAR.64.TRANSCNT [UR4+0x38870] ;  /* 0x03887000ff00a9b0 */ /* 0x000fee0008000a84 */
[----:B------:R-:W-:Y:S05]  /*118a0*/  @P0 BRA.U.ANY `(.L_x_309) ;  /* 0xfffffffd00e80947 */ /* 0x000fea000393ffff */
[----:B------:R-:W-:Y:S01]  /*118b0*/  NOP ;  /* 0x0000000000007918 */ /* 0x000fe20000000000 */
[----:B---3--:R-:W-:-:S05]  /*118c0*/  IMAD.U32 R2, RZ, RZ, UR42 ;  /* 0x0000002aff027e24 */ /* 0x008fca000f8e00ff */
[----:B------:R-:W-:-:S13]  /*118d0*/  ISETP.NE.AND P3, PT, R2, 0x3, PT ;  /* 0x000000030200780c */ /* 0x000fda0003f65270 */
[----:B------:R-:W-:Y:S05]  /*118e0*/  @!P3 BRA `(.L_x_310) ;  /* 0x000000000004b947 */ /* 0x000fea0003800000 */
[----:B------:R-:W-:Y:S01]  /*118f0*/  BPT.TRAP 0x1 ;  /* 0x000000040000795c */ /* 0x000fe20000300000 */
.L_x_310:
[----:B------:R3:W-:Y:S01]  /*11900*/  SYNCS.ARRIVE.TRANS64.A1T0 RZ, [R0+URZ+0x38870], RZ ;  /* 0x038870ff00ff79a7 */ /* 0x0007e2000810003f */
[----:B------:R-:W-:Y:S05]  /*11910*/  @!P3 BRA `(.L_x_311) ;  /* 0x000000000004b947 */ /* 0x000fea0003800000 */
[----:B------:R-:W-:Y:S01]  /*11920*/  BPT.TRAP 0x1 ;  /* 0x000000040000795c */ /* 0x000fe20000300000 */
.L_x_311:
[----:B------:R-:W4:Y:S01]  /*11930*/  SYNCS.PHASECHK.TRANS64.TRYWAIT P0, [R0+URZ+0x38840], R19 ;  /* 0x03884013000075a7 */ /* 0x000f22000800017f */
[----:B------:R-:W-:Y:S04]  /*11940*/  BSSY B0, `(.L_x_312) ;  /* 0x0000002000007945 */ /* 0x000fe80003800000 */
[----:B----4-:R-:W-:Y:S05]  /*11950*/  @!P0 BRA `(.L_x_313) ;  /* 0x0000005400948947 */ /* 0x010fea0003800000 */
.L_x_437:
[----:B------:R-:W-:Y:S05]  /*11960*/  BSYNC B0 ;  /* 0x0000000000007941 */ /* 0x000fea0003800000 */
.L_x_312:
[----:B------:R-:W-:Y:S01]  /*11970*/  ULDC.64 UR4, c[0x0][0x300] ;  /* 0x0000c00000047ab9 */ /* 0x000fe20000000a00 */
[----:B-1----:R-:W1:Y:S01]  /*11980*/  LDC R8, c[0x0][0x2f4] ;  /* 0x0000bd00ff087b82 */ /* 0x002e620000000800 */
        /* <DEDUP_REMOVED lines=12> */
[C---:B------:R-:W-:Y:S01]  /*11a50*/  IMAD.WIDE.U32 R2, R28.reuse, UR4, R2 ;  /* 0x000000041c027c25 */ /* 0x040fe2000f8e0002 */
[----:B------:R-:W-:Y:S01]  /*11a60*/  UMOV UR4, 0xffffffff ;  /* 0xffffffff00047882 */ /* 0x000fe20000000000 */
[-C--:B-1----:R-:W-:Y:S02]  /*11a70*/  ISETP.GE.AND P2, PT, R11, R8.reuse, PT ;  /* 0x000000080b00720c */ /* 0x082fe40003f46270 */
[----:B------:R-:W-:Y:S01]  /*11a80*/  IMAD R5, R28, UR5, R3 ;  /* 0x000000051c057c24 */ /* 0x000fe2000f8e0203 */
[----:B------:R-:W-:Y:S02]  /*11a90*/  IADD3 R6, P0, R2, UR6, RZ ;  /* 0x0000000602067c10 */ /* 0x000fe4000ff1e0ff */
[----:B------:R-:W-:Y:S02]  /*11aa0*/  ISETP.GE.AND P3, PT, R32, R8, PT ;  /* 0x000000082000720c */ /* 0x000fe40003f66270 */
[----:B------:R-:W-:Y:S01]  /*11ab0*/  IADD3.X R5, R5, UR7, RZ, P0, !PT ;  /* 0x0000000705057c10 */ /* 0x000fe200087fe4ff */
[----:B------:R-:W-:Y:S10]  /*11ac0*/  BRA.DIV UR4, `(.L_x_314) ;  /* 0x00000056044c7947 */ /* 0x000ff4000b800000 */
[----:B--2---:R-:W1:Y:S04]  /*11ad0*/  SHFL.IDX PT, R14, R6, RZ, 0x181f ;  /* 0x00181fff060e7589 */ /* 0x004e6800000e0000 */
[----:B------:R-:W2:Y:S01]  /*11ae0*/  SHFL.IDX PT, R3, R5, RZ, 0x181f ;  /* 0x00181fff05037589 */ /* 0x000ea200000e0000 */
[----:B-1----:R-:W-:-:S03]  /*11af0*/  IADD3 R2, P0, R32, R14, RZ ;  /* 0x0000000e20027210 */ /* 0x002fc60007f1e0ff */
[----:B------:R-:W1:Y:S02]  /*11b00*/  SHFL.IDX PT, R14, R6, 0x1, 0x181f ;  /* 0x00381f00060e7f89 */ /* 0x000e6400000e0000 */
[----:B--2---:R-:W-:-:S05]  /*11b10*/  IMAD.X R3, RZ, RZ, R3, P0 ;  /* 0x000000ffff037224 */ /* 0x004fca00000e0603 */
[----:B------:R-:W-:Y:S04]  /*11b20*/  LDGSTS.E.BYPASS.LTC128B.128 [R4+0x28400], desc[UR52][R2.64], !P3 ;  /* 0x2840000002047fae */ /* 0x000fe8000d901d74 */
[----:B------:R2:W-:Y:S04]  /*11b30*/  LDGSTS.E.BYPASS.LTC128B.128 [R4+0x2c400], desc[UR52][R2.64+0x80], !P2 ;  /* 0x2c40008002047fae */ /* 0x0005e8000d101d74 */
[----:B--2---:R-:W2:Y:S01]  /*11b40*/  SHFL.IDX PT, R3, R5, 0x1, 0x181f ;  /* 0x00381f0005037f89 */ /* 0x004ea200000e0000 */
        /* <DEDUP_REMOVED lines=31> */
[----:B------:R1:W0:Y:S04]  /*11d40*/  SHFL.IDX PT, R14, R6, 0x7, 0x181f ;  /* 0x00f81f00060e7f89 */ /* 0x00022800000e0000 */
[----:B------:R-:W0:Y:S01]  /*11d50*/  SHFL.IDX PT, R5, R5, 0x7, 0x181f ;  /* 0x00f81f0005057f89 */ /* 0x000e2200000e0000 */
[----:B--2---:R-:W-:-:S05]  /*11d60*/  IMAD.X R3, RZ, RZ, R3, P0 ;  /* 0x000000ffff037224 */ /* 0x004fca00000e0603 */
[----:B------:R1:W-:Y:S04]  /*11d70*/  LDGSTS.E.BYPASS.LTC128B.128 [R4+0x2b400], desc[UR52][R2.64], !P3 ;  /* 0x2b40000002047fae */ /* 0x0003e8000d901d74 */
[----:B0-----:R1:W-:Y:S02]  /*11d80*/  LDGSTS.E.BYPASS.LTC128B.128 [R4+0x2f400], desc[UR52][R2.64+0x80], !P2 ;  /* 0x2f40008002047fae */ /* 0x0013e4000d101d74 */
.L_x_455:
[----:B-1----:R-:W-:-:S05]  /*11d90*/  IADD3 R2, P0, R32, R14, RZ ;  /* 0x0000000e20027210 */ /* 0x002fca0007f1e0ff */
        /* <DEDUP_REMOVED lines=8> */
.L_x_315:
[----:B------:R-:W-:Y:S02]  /*11e20*/  PLOP3.LUT P2, PT, P2, P0, PT, 0xa2, 0x0 ;  /* 0x000000000000781c */ /* 0x000fe40001741472 */
[----:B------:R-:W-:-:S08]  /*11e30*/  @P0 R2UR P2, UR4, R0 ;  /* 0x00000000000402ca */ /* 0x000fd00000040000 */
[----:B------:R-:W-:-:S05]  /*11e40*/  @P0 PLOP3.LUT P0, PT, P2, PT, PT, 0x80, 0x0 ;  /* 0x000000000000081c */ /* 0x000fca000170f070 */
[----:B------:R-:W-:Y:S01]  /*11e50*/  @!P2 SYNCS.ARRIVE.TRANS64.RED.A0T1 RZ, [UR4+0x38830], RZ ;  /* 0x038830ffffffa9a7 */ /* 0x000fe20008200404 */
[----:B------:R-:W-:Y:S07]  /*11e60*/  @!P2 ARRIVES.LDGSTSBAR.64.TRANSCNT [UR4+0x38830] ;  /* 0x03883000ff00a9b0 */ /* 0x000fee0008000a84 */
[----:B------:R-:W-:Y:S05]  /*11e70*/  @P0 BRA.U.ANY `(.L_x_315) ;  /* 0xfffffffd00e80947 */ /* 0x000fea000393ffff */
[----:B------:R-:W-:Y:S01]  /*11e80*/  NOP ;  /* 0x0000000000007918 */ /* 0x000fe20000000000 */
[----:B0-----:R-:W-:-:S05]  /*11e90*/  IMAD.U32 R2, RZ, RZ, UR42 ;  /* 0x0000002aff027e24 */ /* 0x001fca000f8e00ff */
[----:B------:R-:W-:-:S13]  /*11ea0*/  ISETP.NE.AND P3, PT, R2, 0x3, PT ;  /* 0x000000030200780c */ /* 0x000fda0003f65270 */
[----:B------:R-:W-:Y:S05]  /*11eb0*/  @!P3 BRA `(.L_x_316) ;  /* 0x000000000004b947 */ /* 0x000fea0003800000 */
[----:B------:R-:W-:Y:S01]  /*11ec0*/  BPT.TRAP 0x1 ;  /* 0x000000040000795c */ /* 0x000fe20000300000 */
.L_x_316:
[----:B------:R3:W-:Y:S02]  /*11ed0*/  SYNCS.ARRIVE.TRANS64.A1T0 RZ, [R0+URZ+0x38830], RZ ;  /* 0x038830ff00ff79a7 */ /* 0x0007e4000810003f */
[----:B---34-:R-:W-:-:S05]  /*11ee0*/  IMAD.U32 R0, RZ, RZ, UR44 ;  /* 0x0000002cff007e24 */ /* 0x018fca000f8e00ff */
[----:B------:R-:W-:-:S13]  /*11ef0*/  ISETP.NE.AND P0, PT, R0, 0x3, PT ;  /* 0x000000030000780c */ /* 0x000fda0003f05270 */
[----:B------:R-:W-:Y:S05]  /*11f00*/  @!P0 BRA `(.L_x_317) ;  /* 0x0000000000048947 */ /* 0x000fea0003800000 */
[----:B------:R-:W-:Y:S01]  /*11f10*/  BPT.TRAP 0x1 ;  /* 0x000000040000795c */ /* 0x000fe20000300000 */
.L_x_317:
[----:B------:R-:W-:Y:S01]  /*11f20*/  LOP3.LUT R3, R10, 0x1, RZ, 0x3c, !PT ;  /* 0x000000010a037812 */ /* 0x000fe200078e3cff */
[----:B------:R-:W-:Y:S01]  /*11f30*/  IMAD R0, R9, 0x8, R16 ;  /* 0x0000000809007824 */ /* 0x000fe200078e0210 */
[----:B------:R-:W-:Y:S02]  /*11f40*/  BSSY B0, `(.L_x_318) ;  /* 0x0000004000007945 */ /* 0x000fe40003800000 */
[----:B------:R-:W-:-:S04]  /*11f50*/  SHF.L.U32 R3, R3, 0x1f, RZ ;  /* 0x0000001f03037819 */ /* 0x000fc800000006ff */
[----:B------:R-:W0:Y:S02]  /*11f60*/  SYNCS.PHASECHK.TRANS64.TRYWAIT P2, [R0+URZ+0x38870], R3 ;  /* 0x03887003000075a7 */ /* 0x000e24000804017f */
[----:B0-----:R-:W-:Y:S05]  /*11f70*/  @!P2 BRA `(.L_x_319) ;  /* 0x000000580044a947 */ /* 0x001fea0003800000 */
.L_x_456:
[----:B------:R-:W-:Y:S05]  /*11f80*/  BSYNC B0 ;  /* 0x0000000000007941 */ /* 0x000fea0003800000 */
.L_x_318:
[----:B------:R-:W-:-:S05]  /*11f90*/  IMAD.U32 R2, RZ, RZ, UR42 ;  /* 0x0000002aff027e24 */ /* 0x000fca000f8e00ff */
[----:B------:R-:W-:-:S13]  /*11fa0*/  ISETP.NE.AND P2, PT, R2, 0x3, PT ;  /* 0x000000030200780c */ /* 0x000fda0003f45270 */
[----:B------:R-:W-:Y:S05]  /*11fb0*/  @!P2 BRA `(.L_x_320) ;  /* 0x000000000004a947 */ /* 0x000fea0003800000 */
[----:B------:R-:W-:Y:S01]  /*11fc0*/  BPT.TRAP 0x1 ;  /* 0x000000040000795c */ /* 0x000fe20000300000 */
.L_x_320:
[----:B0-----:R-:W-:Y:S01]  /*11fd0*/  SHF.L.U32 R3, R10, 0x1f, RZ ;  /* 0x0000001f0a037819 */ /* 0x001fe200000006ff */
[----:B------:R-:W-:-:S03]  /*11fe0*/  IMAD.SHL.U32 R17, R9, 0x8000, RZ ;  /* 0x0000800009117824 */ /* 0x000fc600078e00ff */
[----:B------:R-:W0:Y:S02]  /*11ff0*/  SYNCS.PHASECHK.TRANS64.TRYWAIT P2, [R0+URZ+0x38860], R3 ;  /* 0x03886003000075a7 */ /* 0x000e24000804017f */
[----:B0-----:R-:W-:Y:S05]  /*12000*/  @!P2 BRA `(.L_x_321) ;  /* 0x000000580034a947 */ /* 0x001fea0003800000 */
.L_x_457:
[----:B------:R-:W0:Y:S04]  /*12010*/  LDL R2, [R1+0x20] ;  /* 0x0000200001027983 */ /* 0x000e280000100800 */
[----:B------:R-:W2:Y:S01]  /*12020*/  LDL R18, [R1+0x1c] ;  /* 0x00001c0001127983 */ /* 0x000ea20000100800 */
[----:B------:R-:W-:Y:S05]  /*12030*/  WARPSYNC.ALL ;  /* 0x0000000000007948 */ /* 0x000fea0003800000 */
[----:B0-----:R-:W-:-:S05]  /*12040*/  LOP3.LUT R3, R17, R2, RZ, 0xfc, !PT ;  /* 0x0000000211037212 */ /* 0x001fca00078efcff */
[----:B------:R-:W-:-:S04]  /*12050*/  IMAD.IADD R3, R16, 0x1, R3 ;  /* 0x0000000110037824 */ /* 0x000fc800078e0203 */
[----:B------:R-:W-:Y:S01]  /*12060*/  IMAD.IADD R2, R36, 0x1, R3 ;  /* 0x0000000124027824 */ /* 0x000fe200078e0203 */
[----:B------:R-:W0:Y:S04]  /*12070*/  LDSM.16.MT88.4 R4, [R3+0x10400] ;  /* 0x010400000304783b */ /* 0x000e280000004200 */
[----:B------:R-:W1:Y:S01]  /*12080*/  LDSM.16.MT88.4 R8, [R2+0x10400] ;  /* 0x010400000208783b */ /* 0x000e620000004200 */
[C-C-:B0-----:R-:W-:Y:S02]  /*12090*/  PRMT R12, R4.reuse, 0x6420, R5.reuse ;  /* 0x00006420040c7816 */ /* 0x141fe40000000005 */
[----:B------:R-:W-:Y:S02]  /*120a0*/  PRMT R13, R4, 0x7531, R5 ;  /* 0x00007531040d7816 */ /* 0x000fe40000000005 */
[----:B------:R-:W-:-:S02]  /*120b0*/  PRMT R14, R6, 0x6420, R7 ;  /* 0x00006420060e7816 */ /* 0x000fc40000000007 */
[----:B------:R-:W-:Y:S02]  /*120c0*/  PRMT R15, R6, 0x7531, R7 ;  /* 0x00007531060f7816 */ /* 0x000fe40000000007 */
[----:B--2---:R-:W-:Y:S01]  /*120d0*/  IADD3 R4, R16, R17, R18 ;  /* 0x0000001110047210 */ /* 0x004fe20007ffe012 */
[----:B------:R-:W-:Y:S01]  /*120e0*/  IMAD.U32 R18, RZ, RZ, UR42 ;  /* 0x0000002aff127e24 */ /* 0x000fe2000f8e00ff */
[C-C-:B-1----:R-:W-:Y:S02]  /*120f0*/  PRMT R20, R8.reuse, 0x6420, R9.reuse ;  /* 0x0000642008147816 */ /* 0x142fe40000000009 */
[----:B------:R-:W-:Y:S01]  /*12100*/  PRMT R21, R8, 0x7531, R9 ;  /* 0x0000753108157816 */ /* 0x000fe20000000009 */
[----:B------:R-:W-:Y:S01]  /*12110*/  STSM.16.M88.4 [R4+0x400], R12 ;  /* 0x0004000c04007844 */ /* 0x000fe20000000200 */
[C-C-:B------:R-:W-:Y:S02]  /*12120*/  PRMT R22, R10.reuse, 0x6420, R11.reuse ;  /* 0x000064200a167816 */ /* 0x140fe4000000000b */
[----:B------:R-:W-:-:S02]  /*12130*/  PRMT R23, R10, 0x7531, R11 ;  /* 0x000075310a177816 */ /* 0x000fc4000000000b */
[----:B------:R-:W-:Y:S02]  /*12140*/  IADD3 R5, R35, 0x400, R4 ;  /* 0x0000040023057810 */ /* 0x000fe40007ffe004 */
[----:B------:R-:W-:Y:S01]  /*12150*/  ISETP.NE.AND P2, PT, R18, 0x3, PT ;  /* 0x000000031200780c */ /* 0x000fe20003f45270 */
[----:B------:R-:W-:Y:S04]  /*12160*/  STSM.16.M88.4 [R4+0x2400], R20 ;  /* 0x0024001404007844 */ /* 0x000fe80000000200 */
[----:B------:R-:W0:Y:S02]  /*12170*/  LDSM.16.MT88.4 R12, [R3+0x14400] ;  /* 0x01440000030c783b */ /* 0x000e240000004200 */
[C-C-:B0-----:R-:W-:Y:S02]  /*12180*/  PRMT R8, R12.reuse, 0x6420, R13.reuse ;  /* 0x000064200c087816 */ /* 0x141fe4000000000d */
[----:B------:R-:W-:-:S02]  /*12190*/  PRMT R9, R12, 0x7531, R13 ;  /* 0x000075310c097816 */ /* 0x000fc4000000000d */
[C-C-:B------:R-:W-:Y:S02]  /*121a0*/  PRMT R10, R14.reuse, 0x6420, R15.reuse ;  /* 0x000064200e0a7816 */ /* 0x140fe4000000000f */
[----:B------:R-:W-:Y:S02]  /*121b0*/  PRMT R11, R14, 0x7531, R15 ;  /* 0x000075310e0b7816 */ /* 0x000fe4000000000f */
[----:B------:R-:W0:Y:S04]  /*121c0*/  LDSM.16.MT88.4 R12, [R2+0x14400] ;  /* 0x01440000020c783b */ /* 0x000e280000004200 */
[----:B------:R-:W-:Y:S01]  /*121d0*/  STSM.16.M88.4 [R4+0x4400], R8 ;  /* 0x0044000804007844 */ /* 0x000fe20000000200 */
[C-C-:B0-----:R-:W-:Y:S02]  /*121e0*/  PRMT R24, R12.reuse, 0x6420, R13.reuse ;  /* 0x000064200c187816 */ /* 0x141fe4000000000d */
[----:B------:R-:W-:-:S02]  /*121f0*/  PRMT R25, R12, 0x7531, R13 ;  /* 0x000075310c197816 */ /* 0x000fc4000000000d */
[C-C-:B------:R-:W-:Y:S02]  /*12200*/  PRMT R26, R14.reuse, 0x6420, R15.reuse ;  /* 0x000064200e1a7816 */ /* 0x140fe4000000000f */
[----:B------:R-:W-:-:S05]  /*12210*/  PRMT R27, R14, 0x7531, R15 ;  /* 0x000075310e1b7816 */ /* 0x000fca000000000f */
[----:B------:R0:W-:Y:S04]  /*12220*/  STSM.16.M88.4 [R4+0x6400], R24 ;  /* 0x0064001804007844 */ /* 0x0001e80000000200 */
[----:B------:R-:W1:Y:S01]  /*12230*/  LDSM.16.MT88.4 R12, [R3+0x11400] ;  /* 0x01140000030c783b */ /* 0x000e620000004200 */
[----:B0-----:R-:W-:-:S05]  /*12240*/  IADD3 R4, R36, 0x400, R4 ;  /* 0x0000040024047810 */ /* 0x001fca0007ffe004 */
[----:B------:R-:W-:Y:S01]  /*12250*/  IMAD.IADD R17, R35, 0x1, R4 ;  /* 0x0000000123117824 */ /* 0x000fe200078e0204 */
[C-C-:B-1----:R-:W-:Y:S02]  /*12260*/  PRMT R8, R12.reuse, 0x6420, R13.reuse ;  /* 0x000064200c087816 */ /* 0x142fe4000000000d */
[----:B------:R-:W-:Y:S02]  /*12270*/  PRMT R9, R12, 0x7531, R13 ;  /* 0x000075310c097816 */ /* 0x000fe4000000000d */
[C-C-:B------:R-:W-:Y:S02]  /*12280*/  PRMT R10, R14.reuse, 0x6420, R15.reuse ;  /* 0x000064200e0a7816 */ /* 0x140fe4000000000f */
[----:B------:R-:W-:Y:S02]  /*12290*/  PRMT R11, R14, 0x7531, R15 ;  /* 0x000075310e0b7816 */ /* 0x000fe4000000000f */
[----:B------:R-:W0:Y:S04]  /*122a0*/  LDSM.16.MT88.4 R12, [R2+0x11400] ;  /* 0x01140000020c783b */ /* 0x000e280000004200 */
[----:B------:R-:W-:Y:S01]  /*122b0*/  STSM.16.M88.4 [R5], R8 ;  /* 0x0000000805007844 */ /* 0x000fe20000000200 */
[----:B0-----:R-:W-:-:S02]  /*122c0*/  PRMT R20, R12, 0x6420, R13 ;  /* 0x000064200c147816 */ /* 0x001fc4000000000d */
[----:B------:R-:W-:Y:S02]  /*122d0*/  PRMT R21, R12, 0x7531, R13 ;  /* 0x000075310c157816 */ /* 0x000fe4000000000d */
[C-C-:B------:R-:W-:Y:S02]  /*122e0*/  PRMT R22, R14.reuse, 0x6420, R15.reuse ;  /* 0x000064200e167816 */ /* 0x140fe4000000000f */
[----:B------:R-:W-:-:S05]  /*122f0*/  PRMT R23, R14, 0x7531, R15 ;  /* 0x000075310e177816 */ /* 0x000fca000000000f */
[----:B------:R-:W-:Y:S04]  /*12300*/  STSM.16.M88.4 [R5+0x2000], R20 ;  /* 0x0020001405007844 */ /* 0x000fe80000000200 */
[----:B------:R-:W0:Y:S02]  /*12310*/  LDSM.16.MT88.4 R12, [R3+0x15400] ;  /* 0x01540000030c783b */ /* 0x000e240000004200 */
[C-C-:B0-----:R-:W-:Y:S02]  /*12320*/  PRMT R8, R12.reuse, 0x6420, R13.reuse ;  /* 0x000064200c087816 */ /* 0x141fe4000000000d */
[----:B------:R-:W-:Y:S02]  /*12330*/  PRMT R9, R12, 0x7531, R13 ;  /* 0x000075310c097816 */ /* 0x000fe4000000000d */
[----:B------:R-:W-:-:S02]  /*12340*/  PRMT R10, R14, 0x6420, R15 ;  /* 0x000064200e0a7816 */ /* 0x000fc4000000000f */
[----:B------:R-:W-:Y:S02]  /*12350*/  PRMT R11, R14, 0x7531, R15 ;  /* 0x000075310e0b7816 */ /* 0x000fe4000000000f */
[----:B------:R-:W0:Y:S04]  /*12360*/  LDSM.16.MT88.4 R12, [R2+0x15400] ;  /* 0x01540000020c783b */ /* 0x000e280000004200 */
[----:B------:R-:W-:Y:S01]  /*12370*/  STSM.16.M88.4 [R5+0x4000], R8 ;  /* 0x0040000805007844 */ /* 0x000fe20000000200 */
[C-C-:B0-----:R-:W-:Y:S02]  /*12380*/  PRMT R24, R12.reuse, 0x6420, R13.reuse ;  /* 0x000064200c187816 */ /* 0x141fe4000000000d */
[----:B------:R-:W-:Y:S02]  /*12390*/  PRMT R25, R12, 0x7531, R13 ;  /* 0x000075310c197816 */ /* 0x000fe4000000000d */
[----:B------:R-:W-:-:S02]  /*123a0*/  PRMT R26, R14, 0x6420, R15 ;  /* 0x000064200e1a7816 */ /* 0x000fc4000000000f */
        /* <DEDUP_REMOVED lines=8> */
[----:B------:R-:W-:Y:S01]  /*12430*/  STSM.16.M88.4 [R4], R12 ;  /* 0x0000000c04007844 */ /* 0x000fe20000000200 */
        /* <DEDUP_REMOVED lines=11> */
[----:B------:R0:W-:Y:S02]  /*124f0*/  STSM.16.M88.4 [R4+0x4000], R8 ;  /* 0x0040000804007844 */ /* 0x0001e40000000200 */
[C-C-:B0-----:R-:W-:Y:S02]  /*12500*/  PRMT R8, R12.reuse, 0x6420, R13.reuse ;  /* 0x000064200c087816 */ /* 0x141fe4000000000d */
[----:B------:R-:W-:-:S02]  /*12510*/  PRMT R9, R12, 0x7531, R13 ;  /* 0x000075310c097816 */ /* 0x000fc4000000000d */
[C-C-:B------:R-:W-:Y:S02]  /*12520*/  PRMT R10, R14.reuse, 0x6420, R15.reuse ;  /* 0x000064200e0a7816 */ /* 0x140fe4000000000f */
[----:B------:R-:W-:-:S05]  /*12530*/  PRMT R11, R14, 0x7531, R15 ;  /* 0x000075310e0b7816 */ /* 0x000fca000000000f */
[----:B------:R-:W-:Y:S04]  /*12540*/  STSM.16.M88.4 [R4+0x6000], R8 ;  /* 0x0060000804007844 */ /* 0x000fe80000000200 */
[----:B------:R-:W0:Y:S04]  /*12550*/  LDSM.16.MT88.4 R20, [R3+0x13400] ;  /* 0x013400000314783b */ /* 0x000e280000004200 */
[----:B------:R-:W1:Y:S01]  /*12560*/  LDSM.16.MT88.4 R8, [R2+0x13400] ;  /* 0x013400000208783b */ /* 0x000e620000004200 */
[C-C-:B0-----:R-:W-:Y:S02]  /*12570*/  PRMT R12, R20.reuse, 0x6420, R21.reuse ;  /* 0x00006420140c7816 */ /* 0x141fe40000000015 */
[----:B------:R-:W-:-:S02]  /*12580*/  PRMT R13, R20, 0x7531, R21 ;  /* 0x00007531140d7816 */ /* 0x000fc40000000015 */
[C-C-:B------:R-:W-:Y:S02]  /*12590*/  PRMT R14, R22.reuse, 0x6420, R23.reuse ;  /* 0x00006420160e7816 */ /* 0x140fe40000000017 */
[----:B------:R-:W-:Y:S02]  /*125a0*/  PRMT R15, R22, 0x7531, R23 ;  /* 0x00007531160f7816 */ /* 0x000fe40000000017 */
[C-C-:B-1----:R-:W-:Y:S02]  /*125b0*/  PRMT R4, R8.reuse, 0x6420, R9.reuse ;  /* 0x0000642008047816 */ /* 0x142fe40000000009 */
[----:B------:R-:W-:Y:S01]  /*125c0*/  PRMT R5, R8, 0x7531, R9 ;  /* 0x0000753108057816 */ /* 0x000fe20000000009 */
[----:B------:R-:W-:Y:S01]  /*125d0*/  STSM.16.M88.4 [R17], R12 ;  /* 0x0000000c11007844 */ /* 0x000fe20000000200 */
        /* <DEDUP_REMOVED lines=23> */
.L_x_322:
[----:B-1----:R1:W-:Y:S01]  /*12750*/  SYNCS.ARRIVE.TRANS64.A1T0 RZ, [R0+URZ+0x38850], RZ ;  /* 0x038850ff00ff79a7 */ /* 0x0023e2000810003f */
[----:B------:R-:W-:Y:S06]  /*12760*/  BAR.SYNC.DEFER_BLOCKING 0x2, 0x80 ;  /* 0x0082000000007b1d */ /* 0x000fec0000010000 */
[----:B------:R-:W-:Y:S05]  /*12770*/  @!P0 BRA `(.L_x_323) ;  /* 0x0000000000048947 */ /* 0x000fea0003800000 */
[----:B------:R-:W-:Y:S01]  /*12780*/  BPT.TRAP 0x1 ;  /* 0x000000040000795c */ /* 0x000fe20000300000 */
.L_x_323:
[----:B------:R-:W2:Y:S01]  /*12790*/  LDL R2, [R1+0x14] ;  /* 0x0000140001027983 */ /* 0x000ea20000100800 */
[----:B-1----:R-:W-:Y:S02]  /*127a0*/  VIADD R0, R0, 0x38880 ;  /* 0x0003888000007836 */ /* 0x002fe40000000000 */
[----:B0-----:R-:W-:Y:S02]  /*127b0*/  IMAD.MOV.U32 R10, RZ, RZ, R33 ;  /* 0x000000ffff0a7224 */ /* 0x001fe400078e0021 */
[----:B------:R-:W-:Y:S01]  /*127c0*/  IMAD.MOV.U32 R9, RZ, RZ, R29 ;  /* 0x000000ffff097224 */ /* 0x000fe200078e001d */
[----:B--2---:R-:W-:-:S04]  /*127d0*/  PRMT R0, R2, 0x654, R0 ;  /* 0x0000065402007816 */ /* 0x004fc80000000000 */
[----:B------:R1:W-:Y:S01]  /*127e0*/  SYNCS.ARRIVE.TRANS64.RED.A1T0 RZ, [R0+URZ], RZ ;  /* 0x000000ff00ff79a7 */ /* 0x0003e2000810043f */
[----:B------:R-:W-:Y:S05]  /*127f0*/  @P1 BRA `(.L_x_324) ;  /* 0xffffffe800181947 */ /* 0x000fea000383ffff */
.L_x_304:
[----:B-1----:R-:W1:Y:S01]  /*12800*/  S2R R0, SR_TID.X ;  /* 0x0000000000007919 */ /* 0x002e620000002100 */
[----:B------:R-:W-:Y:S01]  /*12810*/  BSSY B0, `(.L_x_325) ;  /* 0x0000013000007945 */ /* 0x000fe20003800000 */
[----:B-1----:R-:W-:Y:S01]  /*12820*/  LOP3.LUT R2, R0, 0x7f, RZ, 0xc0, !PT ;  /* 0x0000007f00027812 */ /* 0x002fe200078ec0ff */
[----:B------:R-:W-:-:S03]  /*12830*/  IMAD.U32 R0, RZ, RZ, UR44 ;  /* 0x0000002cff007e24 */ /* 0x000fc6000f8e00ff */
[----:B------:R-:W-:Y:S02]  /*12840*/  ISETP.NE.AND P1, PT, R2, RZ, PT ;  /* 0x000000ff0200720c */ /* 0x000fe40003f25270 */
[----:B------:R-:W-:-:S11]  /*12850*/  ISETP.NE.AND P0, PT, R0, 0x3, PT ;  /* 0x000000030000780c */ /* 0x000fd60003f05270 */
[----:B------:R-:W-:Y:S05]  /*12860*/  @P1 BRA `(.L_x_326) ;  /* 0x0000000000341947 */ /* 0x000fea0003800000 */
[----:B------:R-:W1:Y:S01]  /*12870*/  S2R R5, SR_LANEID ;  /* 0x0000000000057919 */ /* 0x000e620000000000 */
[----:B------:R-:W-:Y:S01]  /*12880*/  VOTEU.ANY UR4, UPT, PT ;  /* 0x0000000000047886 */ /* 0x000fe200038e0100 */
[----:B0-----:R-:W0:Y:S01]  /*12890*/  LDC.64 R2, c[0x0][0xc60] ;  /* 0x00031800ff027b82 */ /* 0x001e220000000a00 */
[----:B------:R-:W1:Y:S02]  /*128a0*/  FLO.U32 R0, UR4 ;  /* 0x0000000400007d00 */ /* 0x000e6400080e0000 */
[----:B-1----:R-:W-:-:S06]  /*128b0*/  ISETP.EQ.U32.AND P1, PT, R0, R5, PT ;  /* 0x000000050000720c */ /* 0x002fcc0003f22070 */
[----:B------:R-:W0:Y:S07]  /*128c0*/  POPC R5, UR4 ;  /* 0x0000000400057d09 */ /* 0x000e2e0008000000 */
[----:B0-----:R-:W3:Y:S01]  /*128d0*/  @P1 ATOMG.E.ADD.STRONG.GPU PT, R3, desc[UR52][R2.64], R5 ;  /* 0x00000005020319a8 */ /* 0x001ee200081ee1f4 */
[----:B------:R-:W0:Y:S02]  /*128e0*/  S2R R4, SR_LTMASK ;  /* 0x0000000000047919 */ /* 0x000e240000003900 */
[----:B0-----:R-:W-:-:S04]  /*128f0*/  LOP3.LUT R4, R4, UR4, RZ, 0xc0, !PT ;  /* 0x0000000404047c12 */ /* 0x001fc8000f8ec0ff */
[----:B------:R-:W0:Y:S01]  /*12900*/  POPC R7, R4 ;  /* 0x0000000400077309 */ /* 0x000e220000000000 */
[----:B---3--:R-:W0:Y:S02]  /*12910*/  SHFL.IDX PT, R0, R3, R0, 0x1f ;  /* 0x00001f0003007589 */ /* 0x008e2400000e0000 */
[----:B0-----:R-:W-:-:S05]  /*12920*/  IADD3 R0, R0, UR46, R7 ;  /* 0x0000002e00007c10 */ /* 0x001fca000fffe007 */
[----:B------:R1:W-:Y:S02]  /*12930*/  STL [R1], R0 ;  /* 0x0000000001007387 */ /* 0x0003e40000100800 */
.L_x_326:
[----:B------:R-:W-:Y:S05]  /*12940*/  BSYNC B0 ;  /* 0x0000000000007941 */ /* 0x000fea0003800000 */
.L_x_325:
[----:B------:R-:W-:Y:S05]  /*12950*/  @!P0 BRA `(.L_x_327) ;  /* 0x0000000000048947 */ /* 0x000fea0003800000 */
[----:B------:R-:W-:Y:S01]  /*12960*/  BPT.TRAP 0x1 ;  /* 0x000000040000795c */ /* 0x000fe20000300000 */
.L_x_327:
[----:B0-----:R-:W-:Y:S01]  /*12970*/  LOP3.LUT R3, R33, 0x1, RZ, 0x3c, !PT ;  /* 0x0000000121037812 */ /* 0x001fe200078e3cff */
[----:B------:R-:W-:Y:S01]  /*12980*/  IMAD R18, R29, 0x8, R16 ;  /* 0x000000081d127824 */ /* 0x000fe200078e0210 */
[----:B------:R-:W-:Y:S02]  /*12990*/  BSSY B0, `(.L_x_328) ;  /* 0x0000004000007945 */ /* 0x000fe40003800000 */
[----:B------:R-:W-:-:S04]  /*129a0*/  SHF.L.U32 R3, R3, 0x1f, RZ ;  /* 0x0000001f03037819 */ /* 0x000fc800000006ff */
[----:B------:R-:W0:Y:S02]  /*129b0*/  SYNCS.PHASECHK.TRANS64.TRYWAIT P1, [R18+URZ+0x38870], R3 ;  /* 0x03887003120075a7 */ /* 0x000e24000802017f */
[----:B0-----:R-:W-:Y:S05]  /*129c0*/  @!P1 BRA `(.L_x_329) ;  /* 0x0000004c00d89947 */ /* 0x001fea0003800000 */
.L_x_458:
[----:B------:R-:W-:Y:S05]  /*129d0*/  BSYNC B0 ;  /* 0x0000000000007941 */ /* 0x000fea0003800000 */
.L_x_328:
[----:B-1----:R-:W-:-:S05]  /*129e0*/  IMAD.U32 R0, RZ, RZ, UR42 ;  /* 0x0000002aff007e24 */ /* 0x002fca000f8e00ff */
[----:B------:R-:W-:-:S13]  /*129f0*/  ISETP.NE.AND P1, PT, R0, 0x3, PT ;  /* 0x000000030000780c */ /* 0x000fda0003f25270 */
[----:B------:R-:W-:Y:S05]  /*12a00*/  @!P1 BRA `(.L_x_330) ;  /* 0x0000000000049947 */ /* 0x000fea0003800000 */
[----:B------:R-:W-:Y:S01]  /*12a10*/  BPT.TRAP 0x1 ;  /* 0x000000040000795c */ /* 0x000fe20000300000 */
.L_x_330:
[----:B0-----:R-:W-:-:S04]  /*12a20*/  SHF.L.U32 R3, R33, 0x1f, RZ ;  /* 0x0000001f21037819 */ /* 0x001fc800000006ff */
[----:B------:R-:W0:Y:S02]  /*12a30*/  SYNCS.PHASECHK.TRANS64.TRYWAIT P1, [R18+URZ+0x38860], R3 ;  /* 0x03886003120075a7 */ /* 0x000e24000802017f */
[----:B0-----:R-:W-:Y:S05]  /*12a40*/  @!P1 BRA `(.L_x_331) ;  /* 0x0000004c00cc9947 */ /* 0x001fea0003800000 */
.L_x_459:
[----:B------:R-:W3:Y:S04]  /*12a50*/  LDL R0, [R1+0x20] ;  /* 0x0000200001007983 */ /* 0x000ee80000100800 */
[----:B------:R-:W4:Y:S01]  /*12a60*/  LDL R17, [R1+0x1c] ;  /* 0x00001c0001117983 */ /* 0x000f220000100800 */
[----:B0-----:R-:W-:Y:S01]  /*12a70*/  IMAD.SHL.U32 R3, R29, 0x8000, RZ ;  /* 0x000080001d037824 */ /* 0x001fe200078e00ff */
[----:B------:R-:W-:Y:S05]  /*12a80*/  WARPSYNC.ALL ;  /* 0x0000000000007948 */ /* 0x000fea0003800000 */
[----:B------:R-:W-:-:S05]  /*12a90*/  IMAD.U32 R19, RZ, RZ, UR42 ;  /* 0x0000002aff137e24 */ /* 0x000fca000f8e00ff */
[----:B------:R-:W-:Y:S02]  /*12aa0*/  ISETP.NE.AND P1, PT, R19, 0x3, PT ;  /* 0x000000031300780c */ /* 0x000fe40003f25270 */
[----:B---3--:R-:W-:Y:S02]  /*12ab0*/  LOP3.LUT R5, R3, R0, RZ, 0xfc, !PT ;  /* 0x0000000003057212 */ /* 0x008fe400078efcff */
[----:B----4-:R-:W-:-:S03]  /*12ac0*/  IADD3 R3, R16, R3, R17 ;  /* 0x0000000310037210 */ /* 0x010fc60007ffe011 */
[----:B------:R-:W-:Y:S01]  /*12ad0*/  IMAD.IADD R0, R16, 0x1, R5 ;  /* 0x0000000110007824 */ /* 0x000fe200078e0205 */
[----:B------:R-:W-:-:S03]  /*12ae0*/  IADD3 R17, R35, 0x400, R3 ;  /* 0x0000040023117810 */ /* 0x000fc60007ffe003 */
[----:B------:R-:W-:Y:S01]  /*12af0*/  IMAD.IADD R2, R36, 0x1, R0 ;  /* 0x0000000124027824 */ /* 0x000fe200078e0200 */
[----:B------:R-:W0:Y:S04]  /*12b00*/  LDSM.16.MT88.4 R8, [R0+0x10400] ;  /* 0x010400000008783b */ /* 0x000e280000004200 */
[----:B------:R-:W1:Y:S01]  /*12b10*/  LDSM.16.MT88.4 R4, [R2+0x10400] ;  /* 0x010400000204783b */ /* 0x000e620000004200 */
[C-C-:B0-----:R-:W-:Y:S02]  /*12b20*/  PRMT R12, R8.reuse, 0x6420, R9.reuse ;  /* 0x00006420080c7816 */ /* 0x141fe40000000009 */
[----:B------:R-:W-:Y:S02]  /*12b30*/  PRMT R13, R8, 0x7531, R9 ;  /* 0x00007531080d7816 */ /* 0x000fe40000000009 */
[----:B--2---:R-:W-:-:S02]  /*12b40*/  PRMT R14, R10, 0x6420, R11 ;  /* 0x000064200a0e7816 */ /* 0x004fc4000000000b */
[----:B------:R-:W-:Y:S02]  /*12b50*/  PRMT R15, R10, 0x7531, R11 ;  /* 0x000075310a0f7816 */ /* 0x000fe4000000000b */
[C-C-:B-1----:R-:W-:Y:S02]  /*12b60*/  PRMT R20, R4.reuse, 0x6420, R5.reuse ;  /* 0x0000642004147816 */ /* 0x142fe40000000005 */
[----:B------:R-:W-:Y:S01]  /*12b70*/  PRMT R21, R4, 0x7531, R5 ;  /* 0x0000753104157816 */ /* 0x000fe20000000005 */
[----:B------:R-:W-:Y:S01]  /*12b80*/  STSM.16.M88.4 [R3+0x400], R12 ;  /* 0x0004000c03007844 */ /* 0x000fe20000000200 */
        /* <DEDUP_REMOVED lines=11> */
[----:B------:R-:W-:Y:S01]  /*12c40*/  STSM.16.M88.4 [R3+0x4400], R12 ;  /* 0x0044000c03007844 */ /* 0x000fe20000000200 */
[C-C-:B------:R-:W-:Y:S02]  /*12c50*/  PRMT R26, R6.reuse, 0x6420, R7.reuse ;  /* 0x00006420061a7816 */ /* 0x140fe40000000007 */
[----:B------:R-:W-:-:S05]  /*12c60*/  PRMT R27, R6, 0x7531, R7 ;  /* 0x00007531061b7816 */ /* 0x000fca0000000007 */
[----:B------:R0:W-:Y:S04]  /*12c70*/  STSM.16.M88.4 [R3+0x6400], R24 ;  /* 0x0064001803007844 */ /* 0x0001e80000000200 */
[----:B------:R-:W1:Y:S04]  /*12c80*/  LDSM.16.MT88.4 R8, [R0+0x11400] ;  /* 0x011400000008783b */ /* 0x000e680000004200 */
[----:B------:R-:W2:Y:S01]  /*12c90*/  LDSM.16.MT88.4 R4, [R2+0x11400] ;  /* 0x011400000204783b */ /* 0x000ea20000004200 */
[----:B0-----:R-:W-:Y:S02]  /*12ca0*/  IADD3 R3, R36, 0x400, R3 ;  /* 0x0000040024037810 */ /* 0x001fe40007ffe003 */
[----:B-1----:R-:W-:-:S02]  /*12cb0*/  PRMT R12, R8, 0x6420, R9 ;  /* 0x00006420080c7816 */ /* 0x002fc40000000009 */
[----:B------:R-:W-:Y:S02]  /*12cc0*/  PRMT R13, R8, 0x7531, R9 ;  /* 0x00007531080d7816 */ /* 0x000fe40000000009 */
[C-C-:B------:R-:W-:Y:S02]  /*12cd0*/  PRMT R14, R10.reuse, 0x6420, R11.reuse ;  /* 0x000064200a0e7816 */ /* 0x140fe4000000000b */
[----:B------:R-:W-:Y:S02]  /*12ce0*/  PRMT R15, R10, 0x7531, R11 ;  /* 0x000075310a0f7816 */ /* 0x000fe4000000000b */
[C-C-:B--2---:R-:W-:Y:S02]  /*12cf0*/  PRMT R20, R4.reuse, 0x6420, R5.reuse ;  /* 0x0000642004147816 */ /* 0x144fe40000000005 */
[----:B------:R-:W-:Y:S01]  /*12d00*/  PRMT R21, R4, 0x7531, R5 ;  /* 0x0000753104157816 */ /* 0x000fe20000000005 */
[----:B------:R-:W-:Y:S01]  /*12d10*/  STSM.16.M88.4 [R17], R12 ;  /* 0x0000000c11007844 */ /* 0x000fe20000000200 */
[----:B------:R-:W-:-:S02]  /*12d20*/  PRMT R22, R6, 0x6420, R7 ;  /* 0x0000642006167816 */ /* 0x000fc40000000007 */
        /* <DEDUP_REMOVED lines=40> */
[----:B0-----:R-:W-:Y:S01]  /*12fb0*/  IMAD.IADD R3, R35, 0x1, R3 ;  /* 0x0000000123037824 */ /* 0x001fe200078e0203 */
        /* <DEDUP_REMOVED lines=18> */
[----:B------:R0:W-:Y:S01]  /*130e0*/  STSM.16.M88.4 [R3+0x4000], R12 ;  /* 0x0040000c03007844 */ /* 0x0001e20000000200 */
        /* <DEDUP_REMOVED lines=11> */
.L_x_332:
[----:B-1----:R1:W-:Y:S01]  /*131a0*/  SYNCS.ARRIVE.TRANS64.A1T0 RZ, [R18+URZ+0x38850], RZ ;  /* 0x038850ff12ff79a7 */ /* 0x0023e2000810003f */
[----:B------:R-:W-:Y:S06]  /*131b0*/  BAR.SYNC.DEFER_BLOCKING 0x2, 0x80 ;  /* 0x0082000000007b1d */ /* 0x000fec0000010000 */
[----:B------:R-:W-:Y:S05]  /*131c0*/  @!P0 BRA `(.L_x_333) ;  /* 0x0000000000048947 */ /* 0x000fea0003800000 */
[----:B------:R-:W-:Y:S01]  /*131d0*/  BPT.TRAP 0x1 ;  /* 0x000000040000795c */ /* 0x000fe20000300000 */
.L_x_333:
[----:B------:R-:W2:Y:S01]  /*131e0*/  LDL R0, [R1+0x14] ;  /* 0x0000140001007983 */ /* 0x000ea20000100800 */
[----:B-1----:R-:W-:Y:S02]  /*131f0*/  VIADD R18, R18, 0x38880 ;  /* 0x0003888012127836 */ /* 0x002fe40000000000 */
[----:B------:R-:W-:-:S05]  /*13200*/  VIADD R29, R29, 0x1 ;  /* 0x000000011d1d7836 */ /* 0x000fca0000000000 */
[----:B------:R-:W-:-:S04]  /*13210*/  ISETP.NE.AND P0, PT, R29, 0x2, PT ;  /* 0x000000021d00780c */ /* 0x000fc80003f05270 */
[----:B------:R-:W-:Y:S02]  /*13220*/  SEL R29, R29, RZ, P0 ;  /* 0x000000ff1d1d7207 */ /* 0x000fe40000000000 */
[----:B--2---:R-:W-:Y:S02]  /*13230*/  PRMT R18, R0, 0x654, R18 ;  /* 0x0000065400127816 */ /* 0x004fe40000000012 */
[----:B------:R-:W-:Y:S02]  /*13240*/  SEL R0, RZ, 0x1, P0 ;  /* 0x00000001ff007807 */ /* 0x000fe40000000000 */
[----:B------:R1:W-:Y:S02]  /*13250*/  SYNCS.ARRIVE.TRANS64.RED.A1T0 RZ, [R18+URZ], RZ ;  /* 0x000000ff12ff79a7 */ /* 0x0003e4000810043f */
[----:B------:R-:W-:-:S07]  /*13260*/  LOP3.LUT R33, R33, R0, RZ, 0x3c, !PT ;  /* 0x0000000021217212 */ /* 0x000fce00078e3cff */
.L_x_274:
[----:B------:R-:W-:Y:S05]  /*13270*/  BSYNC B7 ;  /* 0x0000000000077941 */ /* 0x000fea0003800000 */
.L_x_272:
[----:B------:R-:W-:-:S13]  /*13280*/  LOP3.LUT P0, RZ, R30, 0x100, RZ, 0xc0, !PT ;  /* 0x000001001eff7812 */ /* 0x000fda000780c0ff */
[----:B------:R-:W-:Y:S05]  /*13290*/  @!P0 BRA `(.L_x_334) ;  /* 0x0000000000348947 */ /* 0x000fea0003800000 */
[----:B------:R-:W2:Y:S08]  /*132a0*/  S2UR UR4, SR_CgaCtaId ;  /* 0x00000000000479c3 */ /* 0x000eb00000008800 */
[----:B------:R-:W-:Y:S01]  /*132b0*/  BAR.SYNC.DEFER_BLOCKING 0x5, 0x180 ;  /* 0x0146000000007b1d */ /* 0x000fe20000010000 */
[----:B------:R-:W-:Y:S01]  /*132c0*/  MOV R16, 0x400 ;  /* 0x0000040000107802 */ /* 0x000fe20000000f00 */
[----:B--2---:R-:W-:-:S05]  /*132d0*/  IMAD.U32 R0, RZ, RZ, UR4 ;  /* 0x00000004ff007e24 */ /* 0x004fca000f8e00ff */
[----:B------:R-:W-:Y:S01]  /*132e0*/  LEA R16, R0, R16, 0x18 ;  /* 0x0000001000107211 */ /* 0x000fe200078ec0ff */
[----:B------:R-:W-:Y:S04]  /*132f0*/  STL [R1+0x14], R0 ;  /* 0x0000140001007387 */ /* 0x000fe80000100800 */
[----:B------:R-:W2:Y:S04]  /*13300*/  LDS.128 R4, [R16+0x388d0] ;  /* 0x0388d00010047984 */ /* 0x000ea80000000c00 */
[----:B--2---:R3:W-:Y:S01]  /*13310*/  STL.64 [R1], R4 ;  /* 0x0000000401007387 */ /* 0x0047e20000100a00 */
[----:B------:R-:W-:-:S03]  /*13320*/  IMAD.MOV.U32 R0, RZ, RZ, R7 ;  /* 0x000000ffff007224 */ /* 0x000fc600078e0007 */
[----:B------:R3:W-:Y:S02]  /*13330*/  STL [R1+0x8], R6 ;  /* 0x0000080601007387 */ /* 0x0007e40000100800 */
[----:B------:R-:W-:Y:S01]  /*13340*/  R2UR UR39, R0 ;  /* 0x00000000002772ca */ /* 0x000fe200000e0000 */
[----:B------:R-:W-:Y:S06]  /*13350*/  BAR.ARV 0x4, 0x180 ;  /* 0x0106000000007b1d */ /* 0x000fec0000002000 */
[----:B------:R-:W-:Y:S08]  /*13360*/  BRA `(.L_x_335) ;  /* 0x0000000800e07947 */ /* 0x000ff00003800000 */
.L_x_334:
[----:B--2---:R-:W2:Y:S01]  /*13370*/  LDL.LU R0, [R1] ;  /* 0x0000000001007983 */ /* 0x004ea20000300800 */
[----:B------:R-:W-:Y:S01]  /*13380*/  ULDC UR4, c[0x0][0xc3c] ;  /* 0x00030f0000047ab9 */ /* 0x000fe20000000800 */
[----:B------:R-:W0:Y:S02]  /*13390*/  S2R R2, SR_TID.X ;  /* 0x0000000000027919 */ /* 0x000e240000002100 */
[----:B0-----:R-:W-:-:S04]  /*133a0*/  LOP3.LUT R9, R2, 0x1f, RZ, 0xc0, !PT ;  /* 0x0000001f02097812 */ /* 0x001fc800078ec0ff */
[C---:B------:R-:W-:Y:S01]  /*133b0*/  ISETP.NE.AND P0, PT, R9.reuse, 0x1f, PT ;  /* 0x0000001f0900780c */ /* 0x040fe20003f05270 */
[----:B------:R-:W-:-:S05]  /*133c0*/  VIADD R7, R9, UR39 ;  /* 0x0000002709077c36 */ /* 0x000fca0008000000 */
[----:B------:R-:W-:Y:S01]  /*133d0*/  ISETP.GE.OR P1, PT, R7, UR4, !P0 ;  /* 0x0000000407007c0c */ /* 0x000fe2000c726670 */
[----:B------:R-:W-:-:S12]  /*133e0*/  ULDC UR4, c[0x0][0xc3c] ;  /* 0x00030f0000047ab9 */ /* 0x000fd80000000800 */
[----:B------:R-:W0:Y:S08]  /*133f0*/  @!P1 LDC.64 R2, c[0x0][0xc80] ;  /* 0x00032000ff029b82 */ /* 0x000e300000000a00 */
[----:B------:R-:W3:Y:S01]  /*13400*/  @!P1 LDC.64 R4, c[0x0][0xc78] ;  /* 0x00031e00ff049b82 */ /* 0x000ee20000000a00 */
[----:B0-----:R-:W-:-:S04]  /*13410*/  @!P1 IMAD.WIDE R2, R7, 0x4, R2 ;  /* 0x0000000407029825 */ /* 0x001fc800078e0202 */
[----:B--2---:R-:W-:Y:S02]  /*13420*/  IMAD.MOV.U32 R10, RZ, RZ, R0 ;  /* 0x000000ffff0a7224 */ /* 0x004fe400078e0000 */
[----:B------:R-:W-:-:S06]  /*13430*/  IMAD.MOV.U32 R0, RZ, RZ, RZ ;  /* 0x000000ffff007224 */ /* 0x000fcc00078e00ff */
[----:B------:R3:W2:Y:S02]  /*13440*/  @!P1 LDG.E R0, desc[UR52][R2.64] ;  /* 0x0000003402009981 */ /* 0x0006a4000c1e1900 */
[----:B---3--:R-:W-:-:S04]  /*13450*/  @!P1 IMAD.WIDE R2, R7, 0x4, R4 ;  /* 0x0000000407029825 */ /* 0x008fc800078e0204 */
[----:B------:R-:W-:-:S06]  /*13460*/  IMAD.MOV.U32 R5, RZ, RZ, RZ ;  /* 0x000000ffff057224 */ /* 0x000fcc00078e00ff */
[----:B------:R-:W2:Y:S01]  /*13470*/  @!P1 LDG.E R5, desc[UR52][R2.64] ;  /* 0x0000003402059981 */ /* 0x000ea2000c1e1900 */
[C---:B------:R-:W-:Y:S02]  /*13480*/  ISETP.NE.AND P1, PT, R9.reuse, RZ, PT ;  /* 0x000000ff0900720c */ /* 0x040fe40003f25270 */
[C---:B------:R-:W-:Y:S01]  /*13490*/  ISETP.GE.U32.AND P2, PT, R9.reuse, 0x2, PT ;  /* 0x000000020900780c */ /* 0x040fe20003f46070 */
[----:B------:R-:W-:Y:S01]  /*134a0*/  SHFL.IDX PT, R11, R10, 0x1, 0x1f ;  /* 0x00201f000a0b7f89 */ /* 0x000fe200000e0000 */
[C---:B------:R-:W-:Y:S02]  /*134b0*/  ISETP.GE.U32.AND P3, PT, R9.reuse, 0x4, PT ;  /* 0x000000040900780c */ /* 0x040fe40003f66070 */
[C---:B------:R-:W-:Y:S02]  /*134c0*/  ISETP.GE.U32.AND P4, PT, R9.reuse, 0x8, PT ;  /* 0x000000080900780c */ /* 0x040fe40003f86070 */
[----:B------:R-:W-:Y:S01]  /*134d0*/  ISETP.GE.U32.AND P5, PT, R9, 0x10, PT ;  /* 0x000000100900780c */ /* 0x000fe20003fa6070 */
[----:B--2---:R-:W-:-:S05]  /*134e0*/  IMAD R4, R5, R0, RZ ;  /* 0x0000000005047224 */ /* 0x004fca00078e02ff */
        /* <DEDUP_REMOVED lines=8> */
[----:B------:R-:W-:Y:S02]  /*13570*/  IMAD.IADD R4, R6, 0x1, R3 ;  /* 0x0000000106047824 */ /* 0x000fe400078e0203 */
[----:B------:R-:W-:Y:S04]  /*13580*/  SHFL.IDX PT, R6, R10, RZ, 0x1f ;  /* 0x00001fff0a067589 */ /* 0x000fe800000e0000 */
[----:B------:R-:W0:Y:S02]  /*13590*/  SHFL.UP PT, R2, R4, 0x8, RZ ;  /* 0x0500000004027989 */ /* 0x000e2400000e00ff */
[----:B0-----:R-:W-:-:S05]  /*135a0*/  SEL R3, R2, RZ, P4 ;  /* 0x000000ff02037207 */ /* 0x001fca0002000000 */
[----:B------:R-:W-:-:S05]  /*135b0*/  IMAD.IADD R7, R4, 0x1, R3 ;  /* 0x0000000104077824 */ /* 0x000fca00078e0203 */
[----:B------:R-:W0:Y:S02]  /*135c0*/  SHFL.UP PT, R2, R7, 0x10, RZ ;  /* 0x0600000007027989 */ /* 0x000e2400000e00ff */
[----:B0-----:R-:W-:-:S05]  /*135d0*/  SEL R2, R2, RZ, P5 ;  /* 0x000000ff02027207 */ /* 0x001fca0002800000 */
[----:B------:R-:W-:Y:S02]  /*135e0*/  IMAD.IADD R3, R7, 0x1, R2 ;  /* 0x0000000107037824 */ /* 0x000fe400078e0202 */
[----:B------:R-:W0:Y:S01]  /*135f0*/  LDC R2, c[0x0][0xc38] ;  /* 0x00030e00ff027b82 */ /* 0x000e220000000800 */
[----:B------:R-:W-:Y:S02]  /*13600*/  IMAD.MOV.U32 R7, RZ, RZ, RZ ;  /* 0x000000ffff077224 */ /* 0x000fe400078e00ff */
[----:B------:R-:W0:Y:S02]  /*13610*/  SHFL.IDX PT, R9, R3, 0x1f, 0x1f ;  /* 0x03e01f0003097f89 */ /* 0x000e2400000e0000 */
[----:B0-----:R-:W-:-:S04]  /*13620*/  IMAD R4, R9, R2, RZ ;  /* 0x0000000209047224 */ /* 0x001fc800078e02ff */
[----:B------:R-:W-:-:S05]  /*13630*/  IMAD.IADD R9, R11, 0x1, R4 ;  /* 0x000000010b097824 */ /* 0x000fca00078e0204 */
[----:B------:R-:W-:-:S13]  /*13640*/  ISETP.GT.AND P6, PT, R9, R6, PT ;  /* 0x000000060900720c */ /* 0x000fda0003fc4270 */
[----:B------:R-:W-:Y:S05]  /*13650*/  @P6 BRA `(.L_x_336) ;  /* 0x0000000000986947 */ /* 0x000fea0003800000 */
.L_x_338:
[----:B------:R-:W-:-:S04]  /*13660*/  UIADD3 UR39, UR39, 0x1f, URZ ;  /* 0x0000001f27277890 */ /* 0x000fc8000fffe03f */
[----:B------:R-:W-:-:S06]  /*13670*/  UISETP.GE.AND UP0, UPT, UR39, UR4, UPT ;  /* 0x000000042700728c */ /* 0x000fcc000bf06270 */
[----:B------:R-:W-:-:S13]  /*13680*/  PLOP3.LUT P6, PT, PT, PT, UP0, 0x40, 0x0 ;  /* 0x000000000000781c */ /* 0x000fda0003fce808 */
[----:B------:R-:W-:Y:S05]  /*13690*/  @!P6 BRA `(.L_x_337) ;  /* 0x0000000400b8e947 */ /* 0x000fea0003800000 */
[----:B------:R-:W0:Y:S02]  /*136a0*/  S2R R0, SR_TID.X ;  /* 0x0000000000007919 */ /* 0x000e240000002100 */
[----:B0-----:R-:W-:-:S05]  /*136b0*/  LOP3.LUT R0, R0, 0x1f, RZ, 0xc0, !PT ;  /* 0x0000001f00007812 */ /* 0x001fca00078ec0ff */
[----:B------:R-:W-:Y:S02]  /*136c0*/  VIADD R11, R0, UR39 ;  /* 0x00000027000b7c36 */ /* 0x000fe40008000000 */
[----:B------:R-:W-:-:S03]  /*136d0*/  IMAD.MOV.U32 R0, RZ, RZ, RZ ;  /* 0x000000ffff007224 */ /* 0x000fc600078e00ff */
[----:B------:R-:W-:-:S13]  /*136e0*/  ISETP.GE.OR P6, PT, R11, UR4, !P0 ;  /* 0x000000040b007c0c */ /* 0x000fda000c7c6670 */
[----:B------:R-:W0:Y:S08]  /*136f0*/  @!P6 LDC.64 R2, c[0x0][0xc80] ;  /* 0x00032000ff02eb82 */ /* 0x000e300000000a00 */
[----:B------:R-:W2:Y:S01]  /*13700*/  @!P6 LDC.64 R4, c[0x0][0xc78] ;  /* 0x00031e00ff04eb82 */ /* 0x000ea20000000a00 */
[----:B0-----:R-:W-:-:S05]  /*13710*/  @!P6 IMAD.WIDE R2, R11, 0x4, R2 ;  /* 0x000000040b02e825 */ /* 0x001fca00078e0202 */
[----:B------:R2:W3:Y:S02]  /*13720*/  @!P6 LDG.E R0, desc[UR52][R2.64] ;  /* 0x000000340200e981 */ /* 0x0004e4000c1e1900 */
[----:B--2---:R-:W-:-:S04]  /*13730*/  @!P6 IMAD.WIDE R2, R11, 0x4, R4 ;  /* 0x000000040b02e825 */ /* 0x004fc800078e0204 */
[----:B------:R-:W-:-:S06]  /*13740*/  IMAD.MOV.U32 R5, RZ, RZ, RZ ;  /* 0x000000ffff057224 */ /* 0x000fcc00078e00ff */
[----:B------:R-:W3:Y:S02]  /*13750*/  @!P6 LDG.E R5, desc[UR52][R2.64] ;  /* 0x000000340205e981 */ /* 0x000ee4000c1e1900 */
        /* <DEDUP_REMOVED lines=16> */
[----:B------:R-:W0:Y:S03]  /*13860*/  LDC R2, c[0x0][0xc38] ;  /* 0x00030e00ff027b82 */ /* 0x000e260000000800 */
[----:B------:R-:W0:Y:S02]  /*13870*/  SHFL.IDX PT, R13, R3, 0x1f, 0x1f ;  /* 0x03e01f00030d7f89 */ /* 0x000e2400000e0000 */
[----:B0-----:R-:W-:-:S04]  /*13880*/  IMAD R4, R13, R2, RZ ;  /* 0x000000020d047224 */ /* 0x001fc800078e02ff */
[----:B------:R-:W-:-:S05]  /*13890*/  IMAD.IADD R9, R4, 0x1, R9 ;  /* 0x0000000104097824 */ /* 0x000fca00078e0209 */
[----:B------:R-:W-:-:S13]  /*138a0*/  ISETP.GT.AND P6, PT, R9, R6, PT ;  /* 0x000000060900720c */ /* 0x000fda0003fc4270 */
[----:B------:R-:W-:Y:S05]  /*138b0*/  @!P6 BRA `(.L_x_338) ;  /* 0xfffffffc0068e947 */ /* 0x000fea000383ffff */
.L_x_336:
[----:B------:R-:W-:-:S04]  /*138c0*/  IMAD.IADD R9, R9, 0x1, -R4 ;  /* 0x0000000109097824 */ /* 0x000fc800078e0a04 */
        /* <DEDUP_REMOVED lines=8> */
[----:B------:R2:W3:Y:S01]  /*13950*/  SHFL.IDX PT, R5, R5, R10, 0x1f ;  /* 0x00001f0a05057589 */ /* 0x0004e200000e0000 */
[----:B0-----:R-:W-:-:S04]  /*13960*/  IABS R4, R0 ;  /* 0x0000000000047213 */ /* 0x001fc80000000000 */
[----:B------:R-:W0:Y:S08]  /*13970*/  I2F.RP R8, R4 ;  /* 0x0000000400087306 */ /* 0x000e300000209400 */
[----:B0-----:R-:W0:Y:S02]  /*13980*/  MUFU.RCP R8, R8 ;  /* 0x0000000800087308 */ /* 0x001e240000001000 */
[----:B0-----:R-:W-:-:S06]  /*13990*/  VIADD R11, R8, 0xffffffe ;  /* 0x0ffffffe080b7836 */ /* 0x001fcc0000000000 */
[----:B------:R-:W0:Y:S01]  /*139a0*/  F2I.FTZ.U32.TRUNC.NTZ R11, R11 ;  /* 0x0000000b000b7305 */ /* 0x000e22000021f000 */
[----:B--23--:R-:W-:Y:S05]  /*139b0*/  @!P0 BRA `(.L_x_339) ;  /* 0x00000000000c8947 */ /* 0x00cfea0003800000 */
[----:B------:R-:W-:-:S06]  /*139c0*/  UIADD3 UR5, UR4, -0x1, URZ ;  /* 0xffffffff04057890 */ /* 0x000fcc000fffe03f */
[----:B------:R-:W-:-:S05]  /*139d0*/  IMAD.U32 R8, RZ, RZ, UR5 ;  /* 0x00000005ff087e24 */ /* 0x000fca000f8e00ff */
[----:B------:R2:W3:Y:S02]  /*139e0*/  SHFL.IDX PT, R7, R3, R8, 0x1f ;  /* 0x00001f0803077589 */ /* 0x0004e400000e0000 */
.L_x_339:
[----:B---3--:R-:W-:Y:S01]  /*139f0*/  IMAD R10, R7, R2, R9 ;  /* 0x00000002070a7224 */ /* 0x008fe200078e0209 */
[----:B------:R-:W-:Y:S01]  /*13a00*/  IABS R7, R5 ;  /* 0x0000000500077213 */ /* 0x000fe20000000000 */
[--C-:B0-----:R-:W-:Y:S01]  /*13a10*/  IMAD.MOV R9, RZ, RZ, -R11.reuse ;  /* 0x000000ffff097224 */ /* 0x101fe200078e0a0b */
[----:B------:R-:W-:Y:S01]  /*13a20*/  UIADD3 UR39, UR4, UR39, URZ ;  /* 0x0000002704277290 */ /* 0x000fe2000fffe03f */
[----:B------:R-:W-:Y:S01]  /*13a30*/  IMAD.MOV.U32 R2, RZ, RZ, RZ ;  /* 0x000000ffff027224 */ /* 0x000fe200078e00ff */
[----:B--2---:R-:W0:Y:S01]  /*13a40*/  I2F.RP R8, R7 ;  /* 0x0000000700087306 */ /* 0x004e220000209400 */
[----:B------:R-:W-:Y:S01]  /*13a50*/  IMAD R9, R9, R4, RZ ;  /* 0x0000000409097224 */ /* 0x000fe200078e02ff */
[----:B------:R2:W-:Y:S01]  /*13a60*/  STL [R1], R10 ;  /* 0x0000000a01007387 */ /* 0x0005e20000100800 */
[----:B------:R-:W-:Y:S02]  /*13a70*/  IMAD.MOV.U32 R3, RZ, RZ, R11 ;  /* 0x000000ffff037224 */ /* 0x000fe400078e000b */
[----:B------:R-:W-:Y:S01]  /*13a80*/  IMAD.HI.U32 R11, R11, R9, R2 ;  /* 0x000000090b0b7227 */ /* 0x000fe200078e0002 */
[----:B------:R-:W-:-:S03]  /*13a90*/  IABS R3, R0 ;  /* 0x0000000000037213 */ /* 0x000fc60000000000 */
[----:B------:R-:W-:Y:S02]  /*13aa0*/  IMAD.IADD R9, R6, 0x1, -R10 ;  /* 0x0000000106097824 */ /* 0x000fe400078e0a0a */
[----:B------:R-:W-:Y:S01]  /*13ab0*/  IMAD.MOV R3, RZ, RZ, -R3 ;  /* 0x000000ffff037224 */ /* 0x000fe200078e0a03 */
[----:B0-----:R-:W0:Y:S02]  /*13ac0*/  MUFU.RCP R8, R8 ;  /* 0x0000000800087308 */ /* 0x001e240000001000 */
[----:B------:R-:W-:-:S05]  /*13ad0*/  IABS R2, R9 ;  /* 0x0000000900027213 */ /* 0x000fca0000000000 */
[----:B------:R-:W-:-:S04]  /*13ae0*/  IMAD.HI.U32 R6, R11, R2, RZ ;  /* 0x000000020b067227 */ /* 0x000fc800078e00ff */
[----:B------:R-:W-:-:S05]  /*13af0*/  IMAD R11, R6, R3, R2 ;  /* 0x00000003060b7224 */ /* 0x000fca00078e0202 */
[----:B------:R-:W-:Y:S01]  /*13b00*/  ISETP.GT.U32.AND P1, PT, R4, R11, PT ;  /* 0x0000000b0400720c */ /* 0x000fe20003f24070 */
[----:B0-----:R-:W-:-:S06]  /*13b10*/  VIADD R3, R8, 0xffffffe ;  /* 0x0ffffffe08037836 */ /* 0x001fcc0000000000 */
[----:B------:R-:W0:Y:S06]  /*13b20*/  F2I.FTZ.U32.TRUNC.NTZ R3, R3 ;  /* 0x0000000300037305 */ /* 0x000e2c000021f000 */
[----:B------:R-:W-:Y:S02]  /*13b30*/  @!P1 IMAD.IADD R11, R11, 0x1, -R4 ;  /* 0x000000010b0b9824 */ /* 0x000fe400078e0a04 */
[----:B------:R-:W-:Y:S01]  /*13b40*/  @!P1 VIADD R6, R6, 0x1 ;  /* 0x0000000106069836 */ /* 0x000fe20000000000 */
[----:B------:R-:W-:Y:S02]  /*13b50*/  ISETP.NE.AND P1, PT, R0, RZ, PT ;  /* 0x000000ff0000720c */ /* 0x000fe40003f25270 */
[----:B------:R-:W-:Y:S01]  /*13b60*/  ISETP.GE.U32.AND P0, PT, R11, R4, PT ;  /* 0x000000040b00720c */ /* 0x000fe20003f06070 */
[----:B0-----:R-:W-:-:S04]  /*13b70*/  IMAD.MOV R2, RZ, RZ, -R3 ;  /* 0x000000ffff027224 */ /* 0x001fc800078e0a03 */
[----:B------:R-:W-:Y:S02]  /*13b80*/  IMAD R11, R2, R7, RZ ;  /* 0x00000007020b7224 */ /* 0x000fe400078e02ff */
[----:B------:R-:W-:-:S06]  /*13b90*/  IMAD.MOV.U32 R2, RZ, RZ, RZ ;  /* 0x000000ffff027224 */ /* 0x000fcc00078e00ff */
[----:B------:R-:W-:Y:S02]  /*13ba0*/  @P0 VIADD R6, R6, 0x1 ;  /* 0x0000000106060836 */ /* 0x000fe40000000000 */
[----:B------:R-:W-:Y:S01]  /*13bb0*/  IMAD.HI.U32 R4, R3, R11, R2 ;  /* 0x0000000b03047227 */ /* 0x000fe200078e0002 */
[----:B------:R-:W-:-:S04]  /*13bc0*/  LOP3.LUT R2, R9, R0, RZ, 0x3c, !PT ;  /* 0x0000000009027212 */ /* 0x000fc800078e3cff */
[----:B------:R-:W-:Y:S02]  /*13bd0*/  ISETP.GE.AND P2, PT, R2, RZ, PT ;  /* 0x000000ff0200720c */ /* 0x000fe40003f46270 */
[----:B------:R-:W-:-:S05]  /*13be0*/  IABS R2, R5 ;  /* 0x0000000500027213 */ /* 0x000fca0000000000 */
[----:B------:R-:W-:-:S06]  /*13bf0*/  IMAD.MOV R2, RZ, RZ, -R2 ;  /* 0x000000ffff027224 */ /* 0x000fcc00078e0a02 */
[----:B------:R-:W-:Y:S01]  /*13c00*/  @!P2 IMAD.MOV R6, RZ, RZ, -R6 ;  /* 0x000000ffff06a224 */ /* 0x000fe200078e0a06 */
[----:B------:R-:W-:-:S04]  /*13c10*/  @!P1 LOP3.LUT R6, RZ, R0, RZ, 0x33, !PT ;  /* 0x00000000ff069212 */ /* 0x000fc800078e33ff */
[-C--:B------:R-:W-:Y:S01]  /*13c20*/  IABS R3, R6.reuse ;  /* 0x0000000600037213 */ /* 0x080fe20000000000 */
[----:B------:R-:W-:-:S04]  /*13c30*/  IMAD R8, R0, R6, RZ ;  /* 0x0000000600087224 */ /* 0x000fc800078e02ff */
[----:B------:R-:W-:-:S04]  /*13c40*/  IMAD.HI.U32 R4, R4, R3, RZ ;  /* 0x0000000304047227 */ /* 0x000fc800078e00ff */
[----:B------:R-:W-:-:S05]  /*13c50*/  IMAD R2, R4, R2, R3 ;  /* 0x0000000204027224 */ /* 0x000fca00078e0203 */
[----:B------:R-:W-:-:S13]  /*13c60*/  ISETP.GT.U32.AND P1, PT, R7, R2, PT ;  /* 0x000000020700720c */ /* 0x000fda0003f24070 */
[----:B------:R-:W-:Y:S02]  /*13c70*/  @!P1 IMAD.IADD R2, R2, 0x1, -R7 ;  /* 0x0000000102029824 */ /* 0x000fe400078e0a07 */
[----:B------:R-:W-:Y:S01]  /*13c80*/  @!P1 VIADD R4, R4, 0x1 ;  /* 0x0000000104049836 */ /* 0x000fe20000000000 */
[----:B------:R-:W-:Y:S02]  /*13c90*/  ISETP.NE.AND P1, PT, R5, RZ, PT ;  /* 0x000000ff0500720c */ /* 0x000fe40003f25270 */
[----:B------:R-:W-:Y:S02]  /*13ca0*/  ISETP.GE.U32.AND P0, PT, R2, R7, PT ;  /* 0x000000070200720c */ /* 0x000fe40003f06070 */
        /* <DEDUP_REMOVED lines=13> */
.L_x_337:
[----:B------:R0:W-:Y:S01]  /*13d80*/  STL [R1], R6 ;  /* 0x0000000601007387 */ /* 0x0001e20000100800 */
[----:B------:R-:W-:-:S03]  /*13d90*/  ULDC UR39, c[0x0][0xc3c] ;  /* 0x00030f0000277ab9 */ /* 0x000fc60000000800 */
[----:B------:R0:W-:Y:S04]  /*13da0*/  STL [R1+0x4], RZ ;  /* 0x000004ff01007387 */ /* 0x0001e80000100800 */
[----:B------:R0:W-:Y:S02]  /*13db0*/  STL [R1+0x8], RZ ;  /* 0x000008ff01007387 */ /* 0x0001e40000100800 */
.L_x_340:
[----:B------:R-:W3:Y:S04]  /*13dc0*/  LDL R3, [R1+0x4] ;  /* 0x0000040001037983 */ /* 0x000ee80000100800 */
[----:B--2---:R-:W2:Y:S04]  /*13dd0*/  LDL R2, [R1+0x8] ;  /* 0x0000080001027983 */ /* 0x004ea80000100800 */
[----:B------:R-:W4:Y:S01]  /*13de0*/  LDL R4, [R1] ;  /* 0x0000000001047983 */ /* 0x000f220000100800 */
[----:B------:R-:W5:Y:S01]  /*13df0*/  S2R R0, SR_TID.X ;  /* 0x0000000000007919 */ /* 0x000f620000002100 */
[----:B------:R-:W-:Y:S01]  /*13e00*/  BAR.SYNC.DEFER_BLOCKING 0x4, 0x180 ;  /* 0x0106000000007b1d */ /* 0x000fe20000010000 */
[----:B---3--:R-:W-:-:S02]  /*13e10*/  IMAD.MOV.U32 R5, RZ, RZ, R3 ;  /* 0x000000ffff057224 */ /* 0x008fc400078e0003 */
[----:B--2---:R-:W-:-:S03]  /*13e20*/  IMAD.MOV.U32 R3, RZ, RZ, R2 ;  /* 0x000000ffff037224 */ /* 0x004fc600078e0002 */
[----:B------:R2:W3:Y:S01]  /*13e30*/  LDL R2, [R1+0x14] ;  /* 0x0000140001027983 */ /* 0x0004e20000100800 */
[----:B-----5:R-:W-:Y:S01]  /*13e40*/  LOP3.LUT R0, R0, 0x1f, RZ, 0xc0, !PT ;  /* 0x0000001f00007812 */ /* 0x020fe200078ec0ff */
[----:B0-----:R-:W-:-:S03]  /*13e50*/  IMAD.MOV.U32 R6, RZ, RZ, R3 ;  /* 0x000000ffff067224 */ /* 0x001fc600078e0003 */
[----:B------:R-:W-:-:S13]  /*13e60*/  ISETP.NE.AND P0, PT, R0, RZ, PT ;  /* 0x000000ff0000720c */ /* 0x000fda0003f05270 */
[----:B------:R-:W-:Y:S01]  /*13e70*/  @!P0 MOV R0, 0x400 ;  /* 0x0000040000008802 */ /* 0x000fe20000000f00 */
[----:B---3--:R-:W0:Y:S03]  /*13e80*/  @!P0 S2R R2, SR_CgaCtaId ;  /* 0x0000000000028919 */ /* 0x008e260000008800 */
[----:B0-----:R-:W-:Y:S01]  /*13e90*/  @!P0 LEA R16, R2, R0, 0x18 ;  /* 0x0000000002108211 */ /* 0x001fe200078ec0ff */
[----:B------:R-:W-:Y:S01]  /*13ea0*/  IMAD.U32 R0, RZ, RZ, UR39 ;  /* 0x00000027ff007e24 */ /* 0x000fe2000f8e00ff */
[----:B------:R2:W-:Y:S03]  /*13eb0*/  @!P0 STL [R1+0x14], R2 ;  /* 0x0000140201008387 */ /* 0x0005e60000100800 */
[----:B------:R-:W-:-:S05]  /*13ec0*/  @!P0 IMAD.MOV.U32 R7, RZ, RZ, R0 ;  /* 0x000000ffff078224 */ /* 0x000fca00078e0000 */
[----:B----4-:R2:W-:Y:S01]  /*13ed0*/  @!P0 STS.128 [R16+0x388d0], R4 ;  /* 0x0388d00410008388 */ /* 0x0105e20000000c00 */
[----:B------:R-:W-:Y:S06]  /*13ee0*/  BAR.ARV 0x5, 0x180 ;  /* 0x0146000000007b1d */ /* 0x000fec0000002000 */
.L_x_335:
[----:B------:R-:W-:Y:S02]  /*13ef0*/  ULDC UR4, c[0x0][0xc3c] ;  /* 0x00030f0000047ab9 */ /* 0x000fe40000000800 */
[----:B------:R-:W-:-:S06]  /*13f00*/  UISETP.GE.AND UP0, UPT, UR39, UR4, UPT ;  /* 0x000000042700728c */ /* 0x000fcc000bf06270 */
[----:B------:R-:W-:-:S13]  /*13f10*/  PLOP3.LUT P0, PT, PT, PT, UP0, 0x80, 0x0 ;  /* 0x000000000000781c */ /* 0x000fda0003f0f008 */
[----:B------:R-:W-:Y:S05]  /*13f20*/  @!P0 BRA `(.L_x_341) ;  /* 0xffffffa000c08947 */ /* 0x000fea000383ffff */
.L_x_267:
[----:B-1----:R-:W4:Y:S01]  /*13f30*/  LDL.LU R0, [R1+0x28] ;  /* 0x0000280001007983 */ /* 0x002f220000300800 */
[----:B------:R-:W-:Y:S01]  /*13f40*/  BSSY B0, `(.L_x_342) ;  /* 0x000000b000007945 */ /* 0x000fe20003800000 */
[----:B0-23--:R-:W0:Y:S01]  /*13f50*/  S2R R5, SR_CgaCtaId ;  /* 0x0000000000057919 */ /* 0x00de220000008800 */
[----:B----4-:R-:W-:-:S05]  /*13f60*/  VIADD R0, R0, 0x1 ;  /* 0x0000000100007836 */ /* 0x010fca0000000000 */
[----:B------:R-:W-:-:S04]  /*13f70*/  LEA.HI R2, R0, R0, RZ, 0x1 ;  /* 0x0000000000027211 */ /* 0x000fc800078f08ff */
[----:B------:R-:W-:Y:S02]  /*13f80*/  LOP3.LUT R3, R2, 0xfffffffe, RZ, 0xc0, !PT ;  /* 0xfffffffe02037812 */ /* 0x000fe400078ec0ff */
[----:B------:R-:W-:-:S03]  /*13f90*/  MOV R2, 0x400 ;  /* 0x0000040000027802 */ /* 0x000fc60000000f00 */
[----:B------:R-:W-:Y:S01]  /*13fa0*/  IMAD.IADD R0, R0, 0x1, -R3 ;  /* 0x0000000100007824 */ /* 0x000fe200078e0a03 */
[----:B0-----:R-:W-:-:S04]  /*13fb0*/  LEA R5, R5, R2, 0x18 ;  /* 0x0000000205057211 */ /* 0x001fc800078ec0ff */
[----:B------:R-:W-:-:S04]  /*13fc0*/  SHF.L.U32 R0, R0, 0x1f, RZ ;  /* 0x0000001f00007819 */ /* 0x000fc800000006ff */
[----:B------:R-:W0:Y:S02]  /*13fd0*/  SYNCS.PHASECHK.TRANS64.TRYWAIT P0, [R5+URZ+0x38820], R0 ;  /* 0x03882000050075a7 */ /* 0x000e24000800017f */
[----:B0-----:R-:W-:Y:S05]  /*13fe0*/  @!P0 BRA `(.L_x_343) ;  /* 0x0000003800788947 */ /* 0x001fea0003800000 */
.L_x_460:
[----:B------:R-:W-:Y:S05]  /*13ff0*/  BSYNC B0 ;  /* 0x0000000000007941 */ /* 0x000fea0003800000 */
.L_x_342:
[----:B------:R-:W-:-:S03]  /*14000*/  UMOV UR4, 0xffffffff ;  /* 0xffffffff00047882 */ /* 0x000fc60000000000 */
[----:B------:R-:W-:Y:S05]  /*14010*/  BRA.DIV UR4, `(.L_x_344) ;  /* 0x0000003a04807947 */ /* 0x000fea000b800000 */
[----:B0-----:R-:W0:Y:S02]  /*14020*/  S2R R0, SR_TID.X ;  /* 0x0000000000007919 */ /* 0x001e240000002100 */
[----:B0-----:R-:W-:-:S04]  /*14030*/  SHF.R.U32.HI R0, RZ, 0x5, R0 ;  /* 0x00000005ff007819 */ /* 0x001fc80000011600 */
[----:B------:R-:W-:-:S05]  /*14040*/  LOP3.LUT R0, R0, 0x3, RZ, 0xc0, !PT ;  /* 0x0000000300007812 */ /* 0x000fca00078ec0ff */
[----:B------:R0:W1:Y:S02]  /*14050*/  SHFL.IDX PT, R14, R0, RZ, 0x1f ;  /* 0x00001fff000e7589 */ /* 0x00006400000e0000 */
.L_x_463:
[----:B-1----:R-:W-:Y:S01]  /*14060*/  ISETP.NE.AND P0, PT, R14, RZ, PT ;  /* 0x000000ff0e00720c */ /* 0x002fe20003f05270 */
[----:B------:R-:W-:-:S12]  /*14070*/  BSSY B0, `(.L_x_345) ;  /* 0x000002c000007945 */ /* 0x000fd80003800000 */
[----:B------:R-:W-:Y:S05]  /*14080*/  @P0 BRA `(.L_x_346) ;  /* 0x0000000000a80947 */ /* 0x000fea0003800000 */
[----:B------:R-:W-:-:S03]  /*14090*/  UMOV UR4, 0xffffffff ;  /* 0xffffffff00047882 */ /* 0x000fc60000000000 */
[----:B------:R-:W-:Y:S05]  /*140a0*/  BRA.DIV UR4, `(.L_x_347) ;  /* 0x0000003a04907947 */ /* 0x000fea000b800000 */
[----:B------:R-:W-:-:S13]  /*140b0*/  ELECT P6, URZ, PT ;  /* 0x00000000003f782f */ /* 0x000fda00038c0000 */
.L_x_466:
[----:B------:R-:W-:Y:S05]  /*140c0*/  @!P6 BRA `(.L_x_346) ;  /* 0x000000000098e947 */ /* 0x000fea0003800000 */
[----:B------:R-:W-:-:S06]  /*140d0*/  ULOP3.LUT UR4, UR43, 0x2, URZ, 0xfc, !UPT ;  /* 0x000000022b047892 */ /* 0x000fcc000f8efc3f */
[----:B0-----:R-:W-:-:S05]  /*140e0*/  IMAD.U32 R0, RZ, RZ, UR4 ;  /* 0x00000004ff007e24 */ /* 0x001fca000f8e00ff */
[----:B------:R-:W-:-:S13]  /*140f0*/  ISETP.NE.AND P0, PT, R0, 0x3, PT ;  /* 0x000000030000780c */ /* 0x000fda0003f05270 */
[----:B------:R-:W-:Y:S05]  /*14100*/  @!P0 BRA `(.L_x_348) ;  /* 0x0000000000048947 */ /* 0x000fea0003800000 */
[----:B------:R-:W-:Y:S01]  /*14110*/  BPT.TRAP 0x1 ;  /* 0x000000040000795c */ /* 0x000fe20000300000 */
.L_x_348:
[----:B------:R-:W-:Y:S01]  /*14120*/  IMAD R3, R29, 0x8, R5 ;  /* 0x000000081d037824 */ /* 0x000fe200078e0205 */
[----:B------:R-:W-:Y:S01]  /*14130*/  SHF.L.U32 R2, R33, 0x1f, RZ ;  /* 0x0000001f21027819 */ /* 0x000fe200000006ff */
[----:B------:R-:W-:-:S03]  /*14140*/  VIADD R29, R29, 0x1 ;  /* 0x000000011d1d7836 */ /* 0x000fc60000000000 */
[----:B------:R-:W0:Y:S02]  /*14150*/  SYNCS.PHASECHK.TRANS64.TRYWAIT P1, [R3+URZ+0x38840], R2 ;  /* 0x03884002030075a7 */ /* 0x000e24000802017f */
[----:B------:R-:W-:-:S04]  /*14160*/  ISETP.NE.AND P2, PT, R29, 0x2, PT ;  /* 0x000000021d00780c */ /* 0x000fc80003f45270 */
[----:B------:R-:W-:Y:S01]  /*14170*/  SEL R0, RZ, 0x1, P2 ;  /* 0x00000001ff007807 */ /* 0x000fe20001000000 */
[----:B0-----:R-:W-:Y:S08]  /*14180*/  @!P1 BRA `(.L_x_349) ;  /* 0x0000003800789947 */ /* 0x001ff00003800000 */
.L_x_467:
[----:B------:R-:W-:Y:S02]  /*14190*/  SEL R29, R29, RZ, P2 ;  /* 0x000000ff1d1d7207 */ /* 0x000fe40001000000 */
[----:B------:R-:W-:Y:S01]  /*141a0*/  LOP3.LUT R0, R33, R0, RZ, 0x3c, !PT ;  /* 0x0000000021007212 */ /* 0x000fe200078e3cff */
[----:B------:R-:W-:Y:S06]  /*141b0*/  @!P0 BRA `(.L_x_350) ;  /* 0x0000000000048947 */ /* 0x000fec0003800000 */
[----:B------:R-:W-:Y:S01]  /*141c0*/  BPT.TRAP 0x1 ;  /* 0x000000040000795c */ /* 0x000fe20000300000 */
.L_x_350:
[----:B------:R-:W-:Y:S01]  /*141d0*/  IMAD R29, R29, 0x8, R5 ;  /* 0x000000081d1d7824 */ /* 0x000fe200078e0205 */
[----:B------:R-:W-:-:S04]  /*141e0*/  SHF.L.U32 R0, R0, 0x1f, RZ ;  /* 0x0000001f00007819 */ /* 0x000fc800000006ff */
[----:B------:R-:W1:Y:S02]  /*141f0*/  SYNCS.PHASECHK.TRANS64.TRYWAIT P1, [R29+URZ+0x38840], R0 ;  /* 0x038840001d0075a7 */ /* 0x000e64000802017f */
[----:B-1----:R-:W-:Y:S05]  /*14200*/  @!P1 BRA `(.L_x_351) ;  /* 0x00000038006c9947 */ /* 0x002fea0003800000 */
.L_x_468:
[----:B------:R-:W-:Y:S05]  /*14210*/  @!P0 BRA `(.L_x_352) ;  /* 0x0000000000048947 */ /* 0x000fea0003800000 */
[----:B------:R-:W-:Y:S01]  /*14220*/  BPT.TRAP 0x1 ;  /* 0x000000040000795c */ /* 0x000fe20000300000 */
.L_x_352:
[----:B------:R-:W2:Y:S02]  /*14230*/  SYNCS.PHASECHK.TRANS64.TRYWAIT P1, [R3+URZ+0x38860], R2 ;  /* 0x03886002030075a7 */ /* 0x000ea4000802017f */
[----:B--2---:R-:W-:Y:S05]  /*14240*/  @!P1 BRA `(.L_x_353) ;  /* 0x0000003800709947 */ /* 0x004fea0003800000 */
.L_x_469:
[----:B------:R-:W-:Y:S05]  /*14250*/  @!P0 BRA `(.L_x_354) ;  /* 0x0000000000048947 */ /* 0x000fea0003800000 */
[----:B------:R-:W-:Y:S01]  /*14260*/  BPT.TRAP 0x1 ;  /* 0x000000040000795c */ /* 0x000fe20000300000 */
.L_x_354:
[----:B------:R-:W3:Y:S02]  /*14270*/  SYNCS.PHASECHK.TRANS64.TRYWAIT P1, [R29+URZ+0x38860], R0 ;  /* 0x038860001d0075a7 */ /* 0x000ee4000802017f */
[----:B---3--:R-:W-:Y:S05]  /*14280*/  @!P1 BRA `(.L_x_355) ;  /* 0x0000003800749947 */ /* 0x008fea0003800000 */
.L_x_470:
[----:B------:R-:W-:Y:S05]  /*14290*/  @!P0 BRA `(.L_x_356) ;  /* 0x0000000000048947 */ /* 0x000fea0003800000 */
[----:B------:R-:W-:Y:S01]  /*142a0*/  BPT.TRAP 0x1 ;  /* 0x000000040000795c */ /* 0x000fe20000300000 */
.L_x_356:
[----:B------:R-:W4:Y:S02]  /*142b0*/  SYNCS.PHASECHK.TRANS64.TRYWAIT P1, [R3+URZ+0x38880], R2 ;  /* 0x03888002030075a7 */ /* 0x000f24000802017f */
[----:B----4-:R-:W-:Y:S05]  /*142c0*/  @!P1 BRA `(.L_x_357) ;  /* 0x0000003800789947 */ /* 0x010fea0003800000 */
.L_x_471:
[----:B------:R-:W-:Y:S05]  /*142d0*/  @!P0 BRA `(.L_x_358) ;  /* 0x0000000000048947 */ /* 0x000fea0003800000 */
[----:B------:R-:W-:Y:S01]  /*142e0*/  BPT.TRAP 0x1 ;  /* 0x000000040000795c */ /* 0x000fe20000300000 */
.L_x_358:
[----:B------:R0:W0:Y:S02]  /*142f0*/  SYNCS.PHASECHK.TRANS64.TRYWAIT P0, [R29+URZ+0x38880], R0 ;  /* 0x038880001d0075a7 */ /* 0x000024000800017f */
[----:B0-----:R-:W-:Y:S05]  /*14300*/  @!P0 NANOSLEEP.SYNCS 0x989680 ;  /* 0x009896800000895d */ /* 0x001fea0003900000 */
[----:B------:R-:W0:Y:S02]  /*14310*/  @!P0 SYNCS.PHASECHK.TRANS64 P0, [R29+URZ+0x38880], R0 ;  /* 0x038880001d0085a7 */ /* 0x000e24000800007f */
[----:B0-----:R-:W-:Y:S05]  /*14320*/  @!P0 BRA `(.L_x_358) ;  /* 0xfffffffc00f08947 */ /* 0x001fea000383ffff */
.L_x_346:
[----:B------:R-:W-:Y:S05]  /*14330*/  BSYNC B0 ;  /* 0x0000000000007941 */ /* 0x000fea0003800000 */
.L_x_345:
[----:B------:R-:W-:Y:S05]  /*14340*/  EXIT ;  /* 0x000000000000794d */ /* 0x000fea0003800000 */
.L_x_215:
[----:B0-----:R-:W-:-:S04]  /*14350*/  IMAD.U32 R3, RZ, RZ, UR54 ;  /* 0x00000036ff037e24 */ /* 0x001fc8000f8e00ff */
[----:B------:R0:W1:Y:S03]  /*14360*/  SYNCS.PHASECHK.TRANS64.TRYWAIT P0, [R3+URZ+0x38800], R0 ;  /* 0x03880000030075a7 */ /* 0x000066000800017f */
[----:B-1----:R-:W-:Y:S05]  /*14370*/  @!P0 NANOSLEEP.SYNCS 0x989680 ;  /* 0x009896800000895d */ /* 0x002fea0003900000 */
[----:B------:R-:W1:Y:S02]  /*14380*/  @!P0 SYNCS.PHASECHK.TRANS64 P0, [R3+URZ+0x38800], R0 ;  /* 0x03880000030085a7 */ /* 0x000e64000800007f */
[----:B-1----:R-:W-:Y:S05]  /*14390*/  @!P0 BRA `(.L_x_215) ;  /* 0xfffffffc00ec8947 */ /* 0x002fea000383ffff */
[----:B------:R-:W-:Y:S05]  /*143a0*/  BRA `(.L_x_359) ;  /* 0xfffffedc00387947 */ /* 0x000fea000383ffff */
.L_x_219:
[----:B-1----:R-:W-:-:S04]  /*143b0*/  IMAD.U32 R0, RZ, RZ, UR56 ;  /* 0x00000038ff007e24 */ /* 0x002fc8000f8e00ff */
[----:B------:R1:W2:Y:S03]  /*143c0*/  SYNCS.PHASECHK.TRANS64.TRYWAIT P1, [R0+URZ+0x38830], R7 ;  /* 0x03883007000075a7 */ /* 0x0002a6000802017f */
[----:B--2---:R-:W-:Y:S05]  /*143d0*/  @!P1 NANOSLEEP.SYNCS 0x989680 ;  /* 0x009896800000995d */ /* 0x004fea0003900000 */
[----:B------:R-:W2:Y:S02]  /*143e0*/  @!P1 SYNCS.PHASECHK.TRANS64 P1, [R0+URZ+0x38830], R7 ;  /* 0x03883007000095a7 */ /* 0x000ea4000802007f */
[----:B--2---:R-:W-:Y:S05]  /*143f0*/  @!P1 BRA `(.L_x_219) ;  /* 0xfffffffc00ec9947 */ /* 0x004fea000383ffff */
[----:B------:R-:W-:Y:S05]  /*14400*/  BRA `(.L_x_218) ;  /* 0xfffffedc005c7947 */ /* 0x000fea000383ffff */
.L_x_224:
[----:B---3--:R-:W-:-:S04]  /*14410*/  IMAD.U32 R8, RZ, RZ, UR56 ;  /* 0x00000038ff087e24 */ /* 0x008fc8000f8e00ff */
[----:B------:R3:W4:Y:S03]  /*14420*/  SYNCS.PHASECHK.TRANS64.TRYWAIT P1, [R8+URZ+0x38850], R7 ;  /* 0x03885007080075a7 */ /* 0x000726000802017f */
[----:B----4-:R-:W-:Y:S05]  /*14430*/  @!P1 NANOSLEEP.SYNCS 0x989680 ;  /* 0x009896800000995d */ /* 0x010fea0003900000 */
[----:B------:R-:W4:Y:S02]  /*14440*/  @!P1 SYNCS.PHASECHK.TRANS64 P1, [R8+URZ+0x38850], R7 ;  /* 0x03885007080095a7 */ /* 0x000f24000802007f */
[----:B----4-:R-:W-:Y:S05]  /*14450*/  @!P1 BRA `(.L_x_224) ;  /* 0xfffffffc00ec9947 */ /* 0x010fea000383ffff */
[----:B------:R-:W-:Y:S05]  /*14460*/  BRA `(.L_x_223) ;  /* 0xfffffef800e87947 */ /* 0x000fea000383ffff */
.L_x_230:
[----:B-1----:R-:W-:Y:S02]  /*14470*/  IMAD.U32 R0, RZ, RZ, UR50 ;  /* 0x00000032ff007e24 */ /* 0x002fe4000f8e00ff */
[----:B------:R-:W-:-:S04]  /*14480*/  IMAD.U32 R3, RZ, RZ, UR56 ;  /* 0x00000038ff037e24 */ /* 0x000fc8000f8e00ff */
[----:B------:R1:W3:Y:S03]  /*14490*/  SYNCS.PHASECHK.TRANS64.TRYWAIT P1, [R0+URZ+0x38830], R3 ;  /* 0x03883003000075a7 */ /* 0x0002e6000802017f */
[----:B---3--:R-:W-:Y:S05]  /*144a0*/  @!P1 NANOSLEEP.SYNCS 0x989680 ;  /* 0x009896800000995d */ /* 0x008fea0003900000 */
[----:B------:R-:W3:Y:S02]  /*144b0*/  @!P1 SYNCS.PHASECHK.TRANS64 P1, [R0+URZ+0x38830], R3 ;  /* 0x03883003000095a7 */ /* 0x000ee4000802007f */
[----:B---3--:R-:W-:Y:S05]  /*144c0*/  @!P1 BRA `(.L_x_230) ;  /* 0xfffffffc00e89947 */ /* 0x008fea000383ffff */
[----:B------:R-:W-:Y:S05]  /*144d0*/  BRA `(.L_x_229) ;  /* 0xfffffefc00d07947 */ /* 0x000fea000383ffff */
.L_x_235:
[----:B0-----:R-:W-:Y:S02]  /*144e0*/  IMAD.U32 R7, RZ, RZ, UR50 ;  /* 0x00000032ff077e24 */ /* 0x001fe4000f8e00ff */
[----:B------:R-:W-:-:S04]  /*144f0*/  IMAD.U32 R8, RZ, RZ, UR56 ;  /* 0x00000038ff087e24 */ /* 0x000fc8000f8e00ff */
[----:B------:R0:W2:Y:S03]  /*14500*/  SYNCS.PHASECHK.TRANS64.TRYWAIT P1, [R7+URZ+0x38850], R8 ;  /* 0x03885008070075a7 */ /* 0x0000a6000802017f */
[----:B--2---:R-:W-:Y:S05]  /*14510*/  @!P1 NANOSLEEP.SYNCS 0x989680 ;  /* 0x009896800000995d */ /* 0x004fea0003900000 */
[----:B------:R-:W2:Y:S02]  /*14520*/  @!P1 SYNCS.PHASECHK.TRANS64 P1, [R7+URZ+0x38850], R8 ;  /* 0x03885008070095a7 */ /* 0x000ea4000802007f */
[----:B--2---:R-:W-:Y:S05]  /*14530*/  @!P1 BRA `(.L_x_235) ;  /* 0xfffffffc00e89947 */ /* 0x004fea000383ffff */
[----:B------:R-:W-:Y:S05]  /*14540*/  BRA `(.L_x_234) ;  /* 0xffffff1c006c7947 */ /* 0x000fea000383ffff */
.L_x_283:
[----:B------:R-:W1:Y:S01]  /*14550*/  S2R R20, SR_TID.X ;  /* 0x0000000000147919 */ /* 0x000e620000002100 */
[----:B------:R-:W-:Y:S02]  /*14560*/  IMAD.MOV.U32 R12, RZ, RZ, RZ ;  /* 0x000000ffff0c7224 */ /* 0x000fe400078e00ff */
[----:B------:R-:W-:Y:S02]  /*14570*/  IMAD.MOV.U32 R11, RZ, RZ, 0x1f ;  /* 0x0000001fff0b7424 */ /* 0x000fe400078e00ff */
[----:B------:R-:W-:Y:S01]  /*14580*/  IMAD.MOV.U32 R15, RZ, RZ, -0x1 ;  /* 0xffffffffff0f7424 */ /* 0x000fe200078e00ff */
[----:B-1----:R-:W-:-:S04]  /*14590*/  SHF.R.U32.HI R8, RZ, 0x5, R20 ;  /* 0x00000005ff087819 */ /* 0x002fc80000011614 */
[----:B------:R-:W-:-:S05]  /*145a0*/  LOP3.LUT R8, R8, 0x3, RZ, 0xc0, !PT ;  /* 0x0000000308087812 */ /* 0x000fca00078ec0ff */
[----:B------:R-:W-:-:S07]  /*145b0*/  IMAD.MOV.U32 R13, RZ, RZ, R8 ;  /* 0x000000ffff0d7224 */ /* 0x000fce00078e0008 */
[----:B0----5:R-:W-:Y:S05]  /*145c0*/  WARPSYNC.COLLECTIVE R15, `(.L_x_360) ;  /* 0x000000000f087348 */ /* 0x021fea0003c00000 */
[----:B------:R1:W2:Y:S02]  /*145d0*/  SHFL.IDX P6, R14, R13, R12, R11 ;  /* 0x0000000c0d0e7389 */ /* 0x0002a400000c000b */
[----:B012--5:R-:W-:Y:S01]  /*145e0*/  ENDCOLLECTIVE ;  /* 0x000000000000791b */ /* 0x027fe20003800000 */
.L_x_360:
[----:B------:R-:W-:Y:S05]  /*145f0*/  BRA `(.L_x_361) ;  /* 0xffffffac007c7947 */ /* 0x000fea000383ffff */
.L_x_286:
[----:B-1----:R1:W2:Y:S02]  /*14600*/  SYNCS.PHASECHK.TRANS64.TRYWAIT P0, [R6+URZ+0x38880], R20 ;  /* 0x03888014060075a7 */ /* 0x0022a4000800017f */
[----:B--2---:R-:W-:Y:S05]  /*14610*/  @!P0 NANOSLEEP.SYNCS 0x989680 ;  /* 0x009896800000895d */ /* 0x004fea0003900000 */
[----:B------:R-:W2:Y:S02]  /*14620*/  @!P0 SYNCS.PHASECHK.TRANS64 P0, [R6+URZ+0x38880], R20 ;  /* 0x03888014060085a7 */ /* 0x000ea4000800007f */
[----:B--2---:R-:W-:Y:S05]  /*14630*/  @!P0 BRA `(.L_x_286) ;  /* 0xfffffffc00f08947 */ /* 0x004fea000383ffff */
[----:B------:R-:W-:Y:S05]  /*14640*/  BRA `(.L_x_362) ;  /* 0xffffffac009c7947 */ /* 0x000fea000383ffff */
.L_x_287:
        /* <DEDUP_REMOVED lines=8> */
.L_x_364:
[----:B------:R-:W-:Y:S05]  /*146d0*/  BSYNC B0 ;  /* 0x0000000000007941 */ /* 0x000fea0003800000 */
.L_x_363:
[----:B------:R-:W-:Y:S01]  /*146e0*/  IMAD.MOV.U32 R13, RZ, RZ, R7 ;  /* 0x000000ffff0d7224 */ /* 0x000fe200078e0007 */
[----:B------:R-:W0:Y:S01]  /*146f0*/  LDC R22, c[0x0][0x2f4] ;  /* 0x0000bd00ff167b82 */ /* 0x000e220000000800 */
[----:B------:R-:W-:Y:S01]  /*14700*/  IMAD.MOV.U32 R12, RZ, RZ, RZ ;  /* 0x000000ffff0c7224 */ /* 0x000fe200078e00ff */
[----:B------:R-:W-:Y:S01]  /*14710*/  LOP3.LUT R21, R32, 0x80, RZ, 0xfc, !PT ;  /* 0x0000008020157812 */ /* 0x000fe200078efcff */
[----:B------:R-:W-:Y:S01]  /*14720*/  IMAD.MOV.U32 R11, RZ, RZ, 0x181f ;  /* 0x0000181fff0b7424 */ /* 0x000fe200078e00ff */
[C---:B------:R-:W-:Y:S01]  /*14730*/  ISETP.GE.AND P3, PT, R17.reuse, 0x11, PT ;  /* 0x000000111100780c */ /* 0x040fe20003f66270 */
[----:B------:R-:W-:Y:S01]  /*14740*/  IMAD.MOV.U32 R15, RZ, RZ, -0x1 ;  /* 0xffffffffff0f7424 */ /* 0x000fe200078e00ff */
[----:B------:R-:W-:Y:S01]  /*14750*/  LOP3.LUT R30, R30, 0xffffffdf, RZ, 0xc0, !PT ;  /* 0xffffffdf1e1e7812 */ /* 0x000fe200078ec0ff */
[----:B------:R-:W-:Y:S01]  /*14760*/  IMAD.MOV.U32 R3, RZ, RZ, R14 ;  /* 0x000000ffff037224 */ /* 0x000fe200078e000e */
[----:B------:R-:W-:Y:S01]  /*14770*/  ISETP.GE.AND P5, PT, R17, 0x31, PT ;  /* 0x000000311100780c */ /* 0x000fe20003fa6270 */
[----:B------:R-:W-:-:S12]  /*14780*/  IMAD.IADD R5, R16, 0x1, R5 ;  /* 0x0000000110057824 */ /* 0x000fd800078e0205 */
[----:B0-----:R-:W-:Y:S05]  /*14790*/  WARPSYNC.COLLECTIVE R15, `(.L_x_365) ;  /* 0x000000000f087348 */ /* 0x001fea0003c00000 */
[----:B------:R1:W2:Y:S02]  /*147a0*/  SHFL.IDX P6, R14, R13, R12, R11 ;  /* 0x0000000c0d0e7389 */ /* 0x0002a400000c000b */
[----:B012---:R-:W-:Y:S01]  /*147b0*/  ENDCOLLECTIVE ;  /* 0x000000000000791b */ /* 0x007fe20003800000 */
.L_x_365:
[C---:B------:R-:W-:Y:S02]  /*147c0*/  ISETP.GE.AND P4, PT, R17.reuse, 0x41, PT ;  /* 0x000000411100780c */ /* 0x040fe40003f86270 */
[----:B------:R-:W-:Y:S02]  /*147d0*/  @P3 LOP3.LUT R30, R30, 0x20, RZ, 0xfc, !PT ;  /* 0x000000201e1e3812 */ /* 0x000fe400078efcff */
[C---:B------:R-:W-:Y:S02]  /*147e0*/  ISETP.GE.AND P3, PT, R17.reuse, 0x51, PT ;  /* 0x000000511100780c */ /* 0x040fe40003f66270 */
[----:B------:R-:W-:Y:S02]  /*147f0*/  LOP3.LUT R30, R30, 0xffffffef, RZ, 0xc0, !PT ;  /* 0xffffffef1e1e7812 */ /* 0x000fe400078ec0ff */
[----:B------:R-:W-:Y:S01]  /*14800*/  ISETP.GE.AND P1, PT, R32, R22, PT ;  /* 0x000000162000720c */ /* 0x000fe20003f26270 */
[----:B------:R-:W-:Y:S02]  /*14810*/  IMAD.MOV.U32 R13, RZ, RZ, R8 ;  /* 0x000000ffff0d7224 */ /* 0x000fe400078e0008 */
[----:B------:R-:W-:Y:S01]  /*14820*/  IMAD.MOV.U32 R12, RZ, RZ, 0x1 ;  /* 0x00000001ff0c7424 */ /* 0x000fe200078e00ff */
[----:B------:R-:W-:Y:S01]  /*14830*/  ISETP.LT.OR P2, PT, R17, 0x1, P1 ;  /* 0x000000011100780c */ /* 0x000fe20000f41670 */
[----:B------:R-:W-:-:S12]  /*14840*/  IMAD.MOV.U32 R2, RZ, RZ, R14 ;  /* 0x000000ffff027224 */ /* 0x000fd800078e000e */
[----:B------:R-:W-:Y:S05]  /*14850*/  WARPSYNC.COLLECTIVE R15, `(.L_x_366) ;  /* 0x000000000f087348 */ /* 0x000fea0003c00000 */
[----:B------:R0:W1:Y:S02]  /*14860*/  SHFL.IDX P6, R14, R13, R12, R11 ;  /* 0x0000000c0d0e7389 */ /* 0x00006400000c000b */
[----:B01----:R-:W-:Y:S01]  /*14870*/  ENDCOLLECTIVE ;  /* 0x000000000000791b */ /* 0x003fe20003800000 */
.L_x_366:
[----:B------:R-:W-:-:S05]  /*14880*/  IADD3 R2, P0, R32, R2, RZ ;  /* 0x0000000220027210 */ /* 0x000fca0007f1e0ff */
        /* <DEDUP_REMOVED lines=13> */
.L_x_367:
[----:B------:R-:W-:Y:S02]  /*14960*/  IMAD.MOV.U32 R13, RZ, RZ, R8 ;  /* 0x000000ffff0d7224 */ /* 0x000fe400078e0008 */
[----:B------:R-:W-:Y:S02]  /*14970*/  IMAD.MOV.U32 R12, RZ, RZ, 0x2 ;  /* 0x00000002ff0c7424 */ /* 0x000fe400078e00ff */
[----:B------:R-:W-:-:S07]  /*14980*/  IMAD.MOV.U32 R2, RZ, RZ, R14 ;  /* 0x000000ffff027224 */ /* 0x000fce00078e000e */
[----:B------:R-:W-:Y:S05]  /*14990*/  WARPSYNC.COLLECTIVE R15, `(.L_x_368) ;  /* 0x000000000f087348 */ /* 0x000fea0003c00000 */
[----:B------:R0:W1:Y:S02]  /*149a0*/  SHFL.IDX P6, R14, R13, R12, R11 ;  /* 0x0000000c0d0e7389 */ /* 0x00006400000c000b */
[----:B01----:R-:W-:Y:S01]  /*149b0*/  ENDCOLLECTIVE ;  /* 0x000000000000791b */ /* 0x003fe20003800000 */
.L_x_368:
[----:B------:R-:W-:-:S05]  /*149c0*/  IADD3 R2, P2, R32, R2, RZ ;  /* 0x0000000220027210 */ /* 0x000fca0007f5e0ff */
        /* <DEDUP_REMOVED lines=13> */
.L_x_369:
[----:B------:R-:W-:Y:S02]  /*14aa0*/  IMAD.MOV.U32 R13, RZ, RZ, R8 ;  /* 0x000000ffff0d7224 */ /* 0x000fe400078e0008 */
[----:B------:R-:W-:Y:S02]  /*14ab0*/  IMAD.MOV.U32 R12, RZ, RZ, 0x3 ;  /* 0x00000003ff0c7424 */ /* 0x000fe400078e00ff */
[----:B------:R-:W-:-:S07]  /*14ac0*/  IMAD.MOV.U32 R2, RZ, RZ, R14 ;  /* 0x000000ffff027224 */ /* 0x000fce00078e000e */
[----:B------:R-:W-:Y:S05]  /*14ad0*/  WARPSYNC.COLLECTIVE R15, `(.L_x_370) ;  /* 0x000000000f087348 */ /* 0x000fea0003c00000 */
[----:B------:R0:W1:Y:S02]  /*14ae0*/  SHFL.IDX P6, R14, R13, R12, R11 ;  /* 0x0000000c0d0e7389 */ /* 0x00006400000c000b */
[----:B01----:R-:W-:Y:S01]  /*14af0*/  ENDCOLLECTIVE ;  /* 0x000000000000791b */ /* 0x003fe20003800000 */
.L_x_370:
        /* <DEDUP_REMOVED lines=14> */
.L_x_371:
[----:B------:R-:W-:Y:S02]  /*14be0*/  IMAD.MOV.U32 R13, RZ, RZ, R8 ;  /* 0x000000ffff0d7224 */ /* 0x000fe400078e0008 */
[----:B------:R-:W-:Y:S02]  /*14bf0*/  IMAD.MOV.U32 R12, RZ, RZ, 0x4 ;  /* 0x00000004ff0c7424 */ /* 0x000fe400078e00ff */
[----:B------:R-:W-:-:S07]  /*14c00*/  IMAD.MOV.U32 R2, RZ, RZ, R14 ;  /* 0x000000ffff027224 */ /* 0x000fce00078e000e */
[----:B------:R-:W-:Y:S05]  /*14c10*/  WARPSYNC.COLLECTIVE R15, `(.L_x_372) ;  /* 0x000000000f087348 */ /* 0x000fea0003c00000 */
[----:B------:R0:W1:Y:S02]  /*14c20*/  SHFL.IDX P6, R14, R13, R12, R11 ;  /* 0x0000000c0d0e7389 */ /* 0x00006400000c000b */
[----:B01----:R-:W-:Y:S01]  /*14c30*/  ENDCOLLECTIVE ;  /* 0x000000000000791b */ /* 0x003fe20003800000 */
.L_x_372:
        /* <DEDUP_REMOVED lines=14> */
.L_x_373:
[----:B------:R-:W-:Y:S02]  /*14d20*/  IMAD.MOV.U32 R13, RZ, RZ, R8 ;  /* 0x000000ffff0d7224 */ /* 0x000fe400078e0008 */
[----:B------:R-:W-:Y:S02]  /*14d30*/  IMAD.MOV.U32 R12, RZ, RZ, 0x5 ;  /* 0x00000005ff0c7424 */ /* 0x000fe400078e00ff */
[----:B------:R-:W-:-:S07]  /*14d40*/  IMAD.MOV.U32 R2, RZ, RZ, R14 ;  /* 0x000000ffff027224 */ /* 0x000fce00078e000e */
[----:B------:R-:W-:Y:S05]  /*14d50*/  WARPSYNC.COLLECTIVE R15, `(.L_x_374) ;  /* 0x000000000f087348 */ /* 0x000fea0003c00000 */
[----:B------:R0:W1:Y:S02]  /*14d60*/  SHFL.IDX P6, R14, R13, R12, R11 ;  /* 0x0000000c0d0e7389 */ /* 0x00006400000c000b */
[----:B01----:R-:W-:Y:S01]  /*14d70*/  ENDCOLLECTIVE ;  /* 0x000000000000791b */ /* 0x003fe20003800000 */
.L_x_374:
        /* <DEDUP_REMOVED lines=14> */
.L_x_375:
[----:B------:R-:W-:Y:S02]  /*14e60*/  IMAD.MOV.U32 R13, RZ, RZ, R8 ;  /* 0x000000ffff0d7224 */ /* 0x000fe400078e0008 */
[----:B------:R-:W-:Y:S02]  /*14e70*/  IMAD.MOV.U32 R12, RZ, RZ, 0x6 ;  /* 0x00000006ff0c7424 */ /* 0x000fe400078e00ff */
[----:B------:R-:W-:-:S07]  /*14e80*/  IMAD.MOV.U32 R2, RZ, RZ, R14 ;  /* 0x000000ffff027224 */ /* 0x000fce00078e000e */
[----:B------:R-:W-:Y:S05]  /*14e90*/  WARPSYNC.COLLECTIVE R15, `(.L_x_376) ;  /* 0x000000000f087348 */ /* 0x000fea0003c00000 */
[----:B------:R0:W1:Y:S02]  /*14ea0*/  SHFL.IDX P6, R14, R13, R12, R11 ;  /* 0x0000000c0d0e7389 */ /* 0x00006400000c000b */
[----:B01----:R-:W-:Y:S01]  /*14eb0*/  ENDCOLLECTIVE ;  /* 0x000000000000791b */ /* 0x003fe20003800000 */
.L_x_376:
        /* <DEDUP_REMOVED lines=14> */
.L_x_377:
[----:B------:R-:W-:Y:S02]  /*14fa0*/  IMAD.MOV.U32 R13, RZ, RZ, R8 ;  /* 0x000000ffff0d7224 */ /* 0x000fe400078e0008 */
[----:B------:R-:W-:Y:S02]  /*14fb0*/  IMAD.MOV.U32 R12, RZ, RZ, 0x7 ;  /* 0x00000007ff0c7424 */ /* 0x000fe400078e00ff */
[----:B------:R-:W-:-:S07]  /*14fc0*/  IMAD.MOV.U32 R2, RZ, RZ, R14 ;  /* 0x000000ffff027224 */ /* 0x000fce00078e000e */
[----:B------:R-:W-:Y:S05]  /*14fd0*/  WARPSYNC.COLLECTIVE R15, `(.L_x_378) ;  /* 0x000000000f087348 */ /* 0x000fea0003c00000 */
[----:B------:R0:W1:Y:S02]  /*14fe0*/  SHFL.IDX P6, R14, R13, R12, R11 ;  /* 0x0000000c0d0e7389 */ /* 0x00006400000c000b */
[----:B01----:R-:W-:Y:S01]  /*14ff0*/  ENDCOLLECTIVE ;  /* 0x000000000000791b */ /* 0x003fe20003800000 */
.L_x_378:
[----:B------:R-:W-:-:S05]  /*15000*/  IADD3 R2, P2, R32, R2, RZ ;  /* 0x0000000220027210 */ /* 0x000fca0007f5e0ff */
        /* <DEDUP_REMOVED lines=12> */
.L_x_379:
[----:B------:R-:W-:Y:S01]  /*150d0*/  @!PT LDS RZ, [RZ] ;  /* 0x00000000fffff984 */ /* 0x000fe20000000800 */
[----:B------:R-:W-:Y:S01]  /*150e0*/  @!PT LDS RZ, [RZ] ;  /* 0x00000000fffff984 */ /* 0x000fe20000000800 */
[----:B------:R-:W-:Y:S01]  /*150f0*/  @!PT LDS RZ, [RZ] ;  /* 0x00000000fffff984 */ /* 0x000fe20000000800 */
[----:B------:R0:W-:Y:S01]  /*15100*/  LDGSTS.E.BYPASS.LTC128B.128 [R5+0x17400], desc[UR52][R2.64+0x80], !P2 ;  /* 0x1740008002057fae */ /* 0x0001e2000d101d74 */
[C---:B------:R-:W-:Y:S02]  /*15110*/  ISETP.GE.AND P2, PT, R17.reuse, 0x21, PT ;  /* 0x000000211100780c */ /* 0x040fe40003f46270 */
[----:B------:R-:W-:Y:S01]  /*15120*/  ISETP.GE.AND P6, PT, R17, 0x71, PT ;  /* 0x000000711100780c */ /* 0x000fe20003fc6270 */
[----:B0-----:R-:W-:-:S10]  /*15130*/  IMAD.MOV.U32 R2, RZ, RZ, R14 ;  /* 0x000000ffff027224 */ /* 0x001fd400078e000e */
[----:B------:R-:W-:Y:S02]  /*15140*/  @P2 LOP3.LUT R30, R30, 0x10, RZ, 0xfc, !PT ;  /* 0x000000101e1e2812 */ /* 0x000fe400078efcff */
[----:B------:R-:W-:Y:S02]  /*15150*/  ISETP.GE.AND P2, PT, R17, 0x61, PT ;  /* 0x000000611100780c */ /* 0x000fe40003f46270 */
[----:B------:R-:W-:-:S04]  /*15160*/  LOP3.LUT R30, R30, 0xffffffbf, RZ, 0xc0, !PT ;  /* 0xffffffbf1e1e7812 */ /* 0x000fc800078ec0ff */
[----:B------:R-:W-:Y:S01]  /*15170*/  @P6 LOP3.LUT R30, R30, 0x40, RZ, 0xfc, !PT ;  /* 0x000000401e1e6812 */ /* 0x000fe200078efcff */
[----:B------:R-:W-:Y:S06]  /*15180*/  BRA `(.L_x_380) ;  /* 0xffffffa800647947 */ /* 0x000fec000383ffff */
.L_x_292:
[----:B---3--:R3:W4:Y:S02]  /*15190*/  SYNCS.PHASECHK.TRANS64.TRYWAIT P0, [R6+URZ+0x38840], R20 ;  /* 0x03884014060075a7 */ /* 0x008724000800017f */
[----:B----4-:R-:W-:Y:S05]  /*151a0*/  @!P0 NANOSLEEP.SYNCS 0x989680 ;  /* 0x009896800000895d */ /* 0x010fea0003900000 */
[----:B------:R-:W4:Y:S02]  /*151b0*/  @!P0 SYNCS.PHASECHK.TRANS64 P0, [R6+URZ+0x38840], R20 ;  /* 0x03884014060085a7 */ /* 0x000f24000800007f */
[----:B----4-:R-:W-:Y:S05]  /*151c0*/  @!P0 BRA `(.L_x_292) ;  /* 0xfffffffc00f08947 */ /* 0x010fea000383ffff */
[----:B------:R-:W-:Y:S05]  /*151d0*/  BRA `(.L_x_381) ;  /* 0xffffffa800c07947 */ /* 0x000fea000383ffff */
.L_x_293:
[----:B------:R-:W-:Y:S01]  /*151e0*/  BSSY B0, `(.L_x_382) ;  /* 0x0000008000007945 */ /* 0x000fe20003800000 */
[----:B------:R-:W-:Y:S02]  /*151f0*/  IMAD.MOV.U32 R13, RZ, RZ, R0 ;  /* 0x000000ffff0d7224 */ /* 0x000fe400078e0000 */
[----:B------:R-:W-:Y:S02]  /*15200*/  IMAD.MOV.U32 R12, RZ, RZ, RZ ;  /* 0x000000ffff0c7224 */ /* 0x000fe400078e00ff */
[----:B------:R-:W-:Y:S02]  /*15210*/  IMAD.MOV.U32 R11, RZ, RZ, 0x181f ;  /* 0x0000181fff0b7424 */ /* 0x000fe400078e00ff */
[----:B------:R-:W-:-:S07]  /*15220*/  IMAD.MOV.U32 R15, RZ, RZ, -0x1 ;  /* 0xffffffffff0f7424 */ /* 0x000fce00078e00ff */
[----:B0123--:R-:W-:Y:S05]  /*15230*/  WARPSYNC.COLLECTIVE R15, `(.L_x_383) ;  /* 0x000000000f087348 */ /* 0x00ffea0003c00000 */
[----:B------:R4:W0:Y:S02]  /*15240*/  SHFL.IDX P6, R14, R13, R12, R11 ;  /* 0x0000000c0d0e7389 */ /* 0x00082400000c000b */
[----:B01234-:R-:W-:Y:S01]  /*15250*/  ENDCOLLECTIVE ;  /* 0x000000000000791b */ /* 0x01ffe20003800000 */
.L_x_383:
[----:B------:R-:W-:Y:S05]  /*15260*/  BSYNC B0 ;  /* 0x0000000000007941 */ /* 0x000fea0003800000 */
.L_x_382:
        /* <DEDUP_REMOVED lines=8> */
.L_x_384:
        /* <DEDUP_REMOVED lines=15> */
.L_x_385:
[----:B------:R-:W-:Y:S02]  /*153e0*/  IMAD.MOV.U32 R13, RZ, RZ, R4 ;  /* 0x000000ffff0d7224 */ /* 0x000fe400078e0004 */
[----:B------:R-:W-:-:S07]  /*153f0*/  IMAD.MOV.U32 R2, RZ, RZ, R14 ;  /* 0x000000ffff027224 */ /* 0x000fce00078e000e */
[----:B------:R-:W-:Y:S05]  /*15400*/  WARPSYNC.COLLECTIVE R15, `(.L_x_386) ;  /* 0x000000000f087348 */ /* 0x000fea0003c00000 */
[----:B------:R0:W1:Y:S02]  /*15410*/  SHFL.IDX P6, R14, R13, R12, R11 ;  /* 0x0000000c0d0e7389 */ /* 0x00006400000c000b */
[----:B01----:R-:W-:Y:S01]  /*15420*/  ENDCOLLECTIVE ;  /* 0x000000000000791b */ /* 0x003fe20003800000 */
.L_x_386:
        /* <DEDUP_REMOVED lines=16> */
.L_x_387:
[----:B------:R-:W-:Y:S02]  /*15530*/  IMAD.MOV.U32 R13, RZ, RZ, R4 ;  /* 0x000000ffff0d7224 */ /* 0x000fe400078e0004 */
[----:B------:R-:W-:-:S07]  /*15540*/  IMAD.MOV.U32 R2, RZ, RZ, R14 ;  /* 0x000000ffff027224 */ /* 0x000fce00078e000e */
[----:B------:R-:W-:Y:S05]  /*15550*/  WARPSYNC.COLLECTIVE R15, `(.L_x_388) ;  /* 0x000000000f087348 */ /* 0x000fea0003c00000 */
[----:B------:R0:W1:Y:S02]  /*15560*/  SHFL.IDX P6, R14, R13, R12, R11 ;  /* 0x0000000c0d0e7389 */ /* 0x00006400000c000b */
[----:B01----:R-:W-:Y:S01]  /*15570*/  ENDCOLLECTIVE ;  /* 0x000000000000791b */ /* 0x003fe20003800000 */
.L_x_388:
        /* <DEDUP_REMOVED lines=16> */
.L_x_389:
[----:B------:R-:W-:Y:S02]  /*15680*/  IMAD.MOV.U32 R13, RZ, RZ, R4 ;  /* 0x000000ffff0d7224 */ /* 0x000fe400078e0004 */
[----:B------:R-:W-:-:S07]  /*15690*/  IMAD.MOV.U32 R2, RZ, RZ, R14 ;  /* 0x000000ffff027224 */ /* 0x000fce00078e000e */
[----:B------:R-:W-:Y:S05]  /*156a0*/  WARPSYNC.COLLECTIVE R15, `(.L_x_390) ;  /* 0x000000000f087348 */ /* 0x000fea0003c00000 */
[----:B------:R0:W1:Y:S02]  /*156b0*/  SHFL.IDX P6, R14, R13, R12, R11 ;  /* 0x0000000c0d0e7389 */ /* 0x00006400000c000b */
[----:B01----:R-:W-:Y:S01]  /*156c0*/  ENDCOLLECTIVE ;  /* 0x000000000000791b */ /* 0x003fe20003800000 */
.L_x_390:
        /* <DEDUP_REMOVED lines=14> */
.L_x_391:
[----:B------:R-:W-:Y:S01]  /*157b0*/  @!PT LDS RZ, [RZ] ;  /* 0x00000000fffff984 */ /* 0x000fe20000000800 */
[----:B------:R-:W-:Y:S01]  /*157c0*/  @!PT LDS RZ, [RZ] ;  /* 0x00000000fffff984 */ /* 0x000fe20000000800 */
[----:B------:R-:W-:Y:S01]  /*157d0*/  @!PT LDS RZ, [RZ] ;  /* 0x00000000fffff984 */ /* 0x000fe20000000800 */
[----:B------:R0:W-:Y:S01]  /*157e0*/  @P5 LDGSTS.E.BYPASS.LTC128B.128 [R5+0x2dc00], desc[UR52][R2.64+0x80], !P1 ;  /* 0x2dc0008002055fae */ /* 0x0001e2000c901d74 */
[----:B------:R-:W-:Y:S01]  /*157f0*/  ISETP.GE.AND P5, PT, R32, R17, PT ;  /* 0x000000112000720c */ /* 0x000fe20003fa6270 */
[----:B------:R-:W-:Y:S02]  /*15800*/  IMAD.MOV.U32 R13, RZ, RZ, R4 ;  /* 0x000000ffff0d7224 */ /* 0x000fe400078e0004 */
[----:B0-----:R-:W-:-:S10]  /*15810*/  IMAD.MOV.U32 R2, RZ, RZ, R14 ;  /* 0x000000ffff027224 */ /* 0x001fd400078e000e */
[----:B------:R-:W-:Y:S05]  /*15820*/  WARPSYNC.COLLECTIVE R15, `(.L_x_392) ;  /* 0x000000000f087348 */ /* 0x000fea0003c00000 */
[----:B------:R0:W1:Y:S02]  /*15830*/  SHFL.IDX P6, R14, R13, R12, R11 ;  /* 0x0000000c0d0e7389 */ /* 0x00006400000c000b */
[----:B01----:R-:W-:Y:S01]  /*15840*/  ENDCOLLECTIVE ;  /* 0x000000000000791b */ /* 0x003fe20003800000 */
.L_x_392:
[----:B------:R-:W-:Y:S02]  /*15850*/  IMAD.MOV.U32 R13, RZ, RZ, R0 ;  /* 0x000000ffff0d7224 */ /* 0x000fe400078e0000 */
[----:B------:R-:W-:Y:S01]  /*15860*/  IMAD.MOV.U32 R12, RZ, RZ, 0x5 ;  /* 0x00000005ff0c7424 */ /* 0x000fe200078e00ff */
[----:B------:R-:W-:-:S13]  /*15870*/  @P4 IADD3 R7, P0, R32, R14, RZ ;  /* 0x0000000e20074210 */ /* 0x000fda0007f1e0ff */
[----:B------:R-:W-:Y:S05]  /*15880*/  WARPSYNC.COLLECTIVE R15, `(.L_x_393) ;  /* 0x000000000f087348 */ /* 0x000fea0003c00000 */
[----:B------:R0:W1:Y:S02]  /*15890*/  SHFL.IDX P6, R14, R13, R12, R11 ;  /* 0x0000000c0d0e7389 */ /* 0x00006400000c000b */
[----:B01----:R-:W-:Y:S01]  /*158a0*/  ENDCOLLECTIVE ;  /* 0x000000000000791b */ /* 0x003fe20003800000 */
.L_x_393:
[----:B------:R-:W-:Y:S02]  /*158b0*/  @P4 IMAD.X R8, RZ, RZ, R2, P0 ;  /* 0x000000ffff084224 */ /* 0x000fe400000e0602 */
[----:B------:R-:W-:Y:S02]  /*158c0*/  @P4 IMAD.MOV.U32 R2, RZ, RZ, R7 ;  /* 0x000000ffff024224 */ /* 0x000fe400078e0007 */
[----:B------:R-:W-:-:S05]  /*158d0*/  @P4 IMAD.MOV.U32 R3, RZ, RZ, R8 ;  /* 0x000000ffff034224 */ /* 0x000fca00078e0008 */
[----:B------:R-:W-:Y:S01]  /*158e0*/  @!PT LDS RZ, [RZ] ;  /* 0x00000000fffff984 */ /* 0x000fe20000000800 */
[----:B------:R-:W-:Y:S01]  /*158f0*/  @!PT LDS RZ, [RZ] ;  /* 0x00000000fffff984 */ /* 0x000fe20000000800 */
[----:B------:R-:W-:Y:S01]  /*15900*/  @!PT LDS RZ, [RZ] ;  /* 0x00000000fffff984 */ /* 0x000fe20000000800 */
[----:B------:R-:W-:Y:S01]  /*15910*/  @P4 LDGSTS.E.BYPASS.LTC128B.128 [R5+0x2a400], desc[UR52][R2.64], !P5 ;  /* 0x2a40000002054fae */ /* 0x000fe2000e901d74 */
[----:B------:R-:W-:-:S03]  /*15920*/  IMAD.MOV.U32 R13, RZ, RZ, R4 ;  /* 0x000000ffff0d7224 */ /* 0x000fc600078e0004 */
[----:B------:R0:W-:Y:S02]  /*15930*/  @P4 LDGSTS.E.BYPASS.LTC128B.128 [R5+0x2e400], desc[UR52][R2.64+0x80], !P1 ;  /* 0x2e40008002054fae */ /* 0x0001e4000c901d74 */
[----:B0-----:R-:W-:-:S07]  /*15940*/  IMAD.MOV.U32 R2, RZ, RZ, R14 ;  /* 0x000000ffff027224 */ /* 0x001fce00078e000e */
[----:B------:R-:W-:Y:S05]  /*15950*/  WARPSYNC.COLLECTIVE R15, `(.L_x_394) ;  /* 0x000000000f087348 */ /* 0x000fea0003c00000 */
[----:B------:R0:W1:Y:S02]  /*15960*/  SHFL.IDX P6, R14, R13, R12, R11 ;  /* 0x0000000c0d0e7389 */ /* 0x00006400000c000b */
[----:B01----:R-:W-:Y:S01]  /*15970*/  ENDCOLLECTIVE ;  /* 0x000000000000791b */ /* 0x003fe20003800000 */
.L_x_394:
[----:B------:R-:W-:Y:S02]  /*15980*/  IMAD.MOV.U32 R13, RZ, RZ, R0 ;  /* 0x000000ffff0d7224 */ /* 0x000fe400078e0000 */
[----:B------:R-:W-:Y:S01]  /*15990*/  IMAD.MOV.U32 R12, RZ, RZ, 0x6 ;  /* 0x00000006ff0c7424 */ /* 0x000fe200078e00ff */
[----:B------:R-:W-:-:S13]  /*159a0*/  @P3 IADD3 R7, P0, R32, R14, RZ ;  /* 0x0000000e20073210 */ /* 0x000fda0007f1e0ff */
[----:B------:R-:W-:Y:S05]  /*159b0*/  WARPSYNC.COLLECTIVE R15, `(.L_x_395) ;  /* 0x000000000f087348 */ /* 0x000fea0003c00000 */
[----:B------:R0:W1:Y:S02]  /*159c0*/  SHFL.IDX P6, R14, R13, R12, R11 ;  /* 0x0000000c0d0e7389 */ /* 0x00006400000c000b */
[----:B01----:R-:W-:Y:S01]  /*159d0*/  ENDCOLLECTIVE ;  /* 0x000000000000791b */ /* 0x003fe20003800000 */
.L_x_395:
        /* <DEDUP_REMOVED lines=13> */
.L_x_396:
[----:B------:R-:W-:Y:S02]  /*15ab0*/  IMAD.MOV.U32 R13, RZ, RZ, R0 ;  /* 0x000000ffff0d7224 */ /* 0x000fe400078e0000 */
[----:B------:R-:W-:Y:S01]  /*15ac0*/  IMAD.MOV.U32 R12, RZ, RZ, 0x7 ;  /* 0x00000007ff0c7424 */ /* 0x000fe200078e00ff */
[----:B------:R-:W-:-:S13]  /*15ad0*/  @P2 IADD3 R7, P0, R32, R14, RZ ;  /* 0x0000000e20072210 */ /* 0x000fda0007f1e0ff */
[----:B------:R-:W-:Y:S05]  /*15ae0*/  WARPSYNC.COLLECTIVE R15, `(.L_x_397) ;  /* 0x000000000f087348 */ /* 0x000fea0003c00000 */
[----:B------:R0:W1:Y:S02]  /*15af0*/  SHFL.IDX P6, R14, R13, R12, R11 ;  /* 0x0000000c0d0e7389 */ /* 0x00006400000c000b */
[----:B01----:R-:W-:Y:S01]  /*15b00*/  ENDCOLLECTIVE ;  /* 0x000000000000791b */ /* 0x003fe20003800000 */
.L_x_397:
        /* <DEDUP_REMOVED lines=13> */
.L_x_398:
[----:B------:R-:W-:Y:S05]  /*15be0*/  BRA `(.L_x_399) ;  /* 0xffffffa400ac7947 */ /* 0x000fea000383ffff */
.L_x_298:
[----:B------:R-:W-:Y:S02]  /*15bf0*/  IMAD.MOV.U32 R13, RZ, RZ, R5 ;  /* 0x000000ffff0d7224 */ /* 0x000fe400078e0005 */
[----:B------:R-:W-:Y:S02]  /*15c00*/  IMAD.MOV.U32 R12, RZ, RZ, RZ ;  /* 0x000000ffff0c7224 */ /* 0x000fe400078e00ff */
[----:B------:R-:W-:Y:S02]  /*15c10*/  IMAD.MOV.U32 R11, RZ, RZ, 0x181f ;  /* 0x0000181fff0b7424 */ /* 0x000fe400078e00ff */
[----:B------:R-:W-:Y:S02]  /*15c20*/  IMAD.MOV.U32 R15, RZ, RZ, -0x1 ;  /* 0xffffffffff0f7424 */ /* 0x000fe400078e00ff */
[----:B------:R-:W-:Y:S02]  /*15c30*/  IMAD R6, R18, R6, RZ ;  /* 0x0000000612067224 */ /* 0x000fe400078e02ff */
[----:B------:R-:W-:-:S07]  /*15c40*/  IMAD.IADD R4, R9, 0x1, R4 ;  /* 0x0000000109047824 */ /* 0x000fce00078e0204 */
[----:B-----5:R-:W-:Y:S05]  /*15c50*/  WARPSYNC.COLLECTIVE R15, `(.L_x_400) ;  /* 0x000000000f087348 */ /* 0x020fea0003c00000 */
[----:B------:R0:W1:Y:S02]  /*15c60*/  SHFL.IDX P6, R14, R13, R12, R11 ;  /* 0x0000000c0d0e7389 */ /* 0x00006400000c000b */
[----:B01---5:R-:W-:Y:S01]  /*15c70*/  ENDCOLLECTIVE ;  /* 0x000000000000791b */ /* 0x023fe20003800000 */
.L_x_400:
[C---:B------:R-:W-:Y:S01]  /*15c80*/  VIADD R7, R4.reuse, 0x10 ;  /* 0x0000001004077836 */ /* 0x040fe20000000000 */
[----:B------:R-:W-:Y:S01]  /*15c90*/  ISETP.GE.AND P2, PT, R4, R6, PT ;  /* 0x000000060400720c */ /* 0x000fe20003f46270 */
[----:B------:R-:W-:Y:S02]  /*15ca0*/  IMAD.MOV.U32 R13, RZ, RZ, R0 ;  /* 0x000000ffff0d7224 */ /* 0x000fe400078e0000 */
[----:B------:R-:W-:-:S10]  /*15cb0*/  IMAD.MOV.U32 R2, RZ, RZ, R14 ;  /* 0x000000ffff027224 */ /* 0x000fd400078e000e */
[----:B------:R-:W-:Y:S05]  /*15cc0*/  WARPSYNC.COLLECTIVE R15, `(.L_x_401) ;  /* 0x000000000f087348 */ /* 0x000fea0003c00000 */
[----:B------:R0:W1:Y:S02]  /*15cd0*/  SHFL.IDX P6, R14, R13, R12, R11 ;  /* 0x0000000c0d0e7389 */ /* 0x00006400000c000b */
[----:B01----:R-:W-:Y:S01]  /*15ce0*/  ENDCOLLECTIVE ;  /* 0x000000000000791b */ /* 0x003fe20003800000 */
.L_x_401:
[----:B------:R-:W-:Y:S02]  /*15cf0*/  IMAD.MOV.U32 R13, RZ, RZ, R5 ;  /* 0x000000ffff0d7224 */ /* 0x000fe400078e0005 */
[----:B------:R-:W-:Y:S01]  /*15d00*/  IMAD.MOV.U32 R12, RZ, RZ, 0x1 ;  /* 0x00000001ff0c7424 */ /* 0x000fe200078e00ff */
[----:B------:R-:W-:-:S05]  /*15d10*/  @!P2 IADD3 R14, P3, R32, R14, RZ ;  /* 0x0000000e200ea210 */ /* 0x000fca0007f7e0ff */
[----:B------:R-:W-:Y:S02]  /*15d20*/  @!P2 IMAD.X R3, RZ, RZ, R2, P3 ;  /* 0x000000ffff03a224 */ /* 0x000fe400018e0602 */
[----:B------:R-:W-:-:S07]  /*15d30*/  @!P2 IMAD.MOV.U32 R2, RZ, RZ, R14 ;  /* 0x000000ffff02a224 */ /* 0x000fce00078e000e */
[----:B------:R-:W-:Y:S05]  /*15d40*/  WARPSYNC.COLLECTIVE R15, `(.L_x_402) ;  /* 0x000000000f087348 */ /* 0x000fea0003c00000 */
[----:B------:R0:W1:Y:S02]  /*15d50*/  SHFL.IDX P6, R14, R13, R12, R11 ;  /* 0x0000000c0d0e7389 */ /* 0x00006400000c000b */
[----:B01----:R-:W-:Y:S01]  /*15d60*/  ENDCOLLECTIVE ;  /* 0x000000000000791b */ /* 0x003fe20003800000 */
.L_x_402:
[----:B------:R-:W-:Y:S01]  /*15d70*/  @!PT LDS RZ, [RZ] ;  /* 0x00000000fffff984 */ /* 0x000fe20000000800 */
[----:B------:R-:W-:Y:S01]  /*15d80*/  @!PT LDS RZ, [RZ] ;  /* 0x00000000fffff984 */ /* 0x000fe20000000800 */
[----:B------:R-:W-:Y:S01]  /*15d90*/  @!PT LDS RZ, [RZ] ;  /* 0x00000000fffff984 */ /* 0x000fe20000000800 */
[----:B------:R-:W-:Y:S04]  /*15da0*/  @!P2 LDGSTS.E.BYPASS.LTC128B.128 [R8+0x20400], desc[UR52][R2.64], !P0 ;  /* 0x204000000208afae */ /* 0x000fe8000c101d74 */
[----:B------:R0:W-:Y:S01]  /*15db0*/  @!P2 LDGSTS.E.BYPASS.LTC128B.128 [R8+0x24400], desc[UR52][R2.64+0x80], !P1 ;  /* 0x244000800208afae */ /* 0x0001e2000c901d74 */
[----:B------:R-:W-:Y:S01]  /*15dc0*/  ISETP.GE.AND P2, PT, R7, R6, PT ;  /* 0x000000060700720c */ /* 0x000fe20003f46270 */
[----:B------:R-:W-:Y:S02]  /*15dd0*/  IMAD.MOV.U32 R13, RZ, RZ, R0 ;  /* 0x000000ffff0d7224 */ /* 0x000fe400078e0000 */
[----:B0-----:R-:W-:-:S10]  /*15de0*/  IMAD.MOV.U32 R2, RZ, RZ, R14 ;  /* 0x000000ffff027224 */ /* 0x001fd400078e000e */
[----:B------:R-:W-:Y:S05]  /*15df0*/  WARPSYNC.COLLECTIVE R15, `(.L_x_403) ;  /* 0x000000000f087348 */ /* 0x000fea0003c00000 */
[----:B------:R0:W1:Y:S02]  /*15e00*/  SHFL.IDX P6, R14, R13, R12, R11 ;  /* 0x0000000c0d0e7389 */ /* 0x00006400000c000b */
[----:B01----:R-:W-:Y:S01]  /*15e10*/  ENDCOLLECTIVE ;  /* 0x000000000000791b */ /* 0x003fe20003800000 */
.L_x_403:
        /* <DEDUP_REMOVED lines=8> */
.L_x_404:
[----:B------:R-:W-:Y:S02]  /*15ea0*/  @!P2 IMAD.MOV.U32 R3, RZ, RZ, R7 ;  /* 0x000000ffff03a224 */ /* 0x000fe400078e0007 */
[----:B------:R-:W-:-:S03]  /*15eb0*/  VIADD R7, R4, 0x20 ;  /* 0x0000002004077836 */ /* 0x000fc60000000000 */
        /* <DEDUP_REMOVED lines=11> */
.L_x_405:
        /* <DEDUP_REMOVED lines=8> */
.L_x_406:
        /* <DEDUP_REMOVED lines=13> */
.L_x_407:
        /* <DEDUP_REMOVED lines=8> */
.L_x_408:
        /* <DEDUP_REMOVED lines=13> */
.L_x_409:
        /* <DEDUP_REMOVED lines=8> */
.L_x_410:
        /* <DEDUP_REMOVED lines=13> */
.L_x_411:
        /* <DEDUP_REMOVED lines=8> */
.L_x_412:
        /* <DEDUP_REMOVED lines=13> */
.L_x_413:
        /* <DEDUP_REMOVED lines=8> */
.L_x_414:
[----:B------:R-:W-:-:S05]  /*16530*/  @!P2 IMAD.MOV.U32 R3, RZ, RZ, R7 ;  /* 0x000000ffff03a224 */ /* 0x000fca00078e0007 */
[----:B------:R-:W-:Y:S01]  /*16540*/  @!PT LDS RZ, [RZ] ;  /* 0x00000000fffff984 */ /* 0x000fe20000000800 */
[----:B------:R-:W-:Y:S01]  /*16550*/  @!PT LDS RZ, [RZ] ;  /* 0x00000000fffff984 */ /* 0x000fe20000000800 */
[----:B------:R-:W-:Y:S01]  /*16560*/  @!PT LDS RZ, [RZ] ;  /* 0x00000000fffff984 */ /* 0x000fe20000000800 */
[----:B------:R0:W-:Y:S04]  /*16570*/  @!P2 LDGSTS.E.BYPASS.LTC128B.128 [R8+0x23400], desc[UR52][R2.64], !P0 ;  /* 0x234000000208afae */ /* 0x0001e8000c101d74 */
[----:B------:R0:W-:Y:S01]  /*16580*/  @!P2 LDGSTS.E.BYPASS.LTC128B.128 [R8+0x27400], desc[UR52][R2.64+0x80], !P1 ;  /* 0x274000800208afae */ /* 0x0001e2000c901d74 */
[----:B------:R-:W-:Y:S02]  /*16590*/  IMAD.MOV.U32 R13, RZ, RZ, R0 ;  /* 0x000000ffff0d7224 */ /* 0x000fe400078e0000 */
[----:B------:R-:W-:-:S07]  /*165a0*/  IMAD.MOV.U32 R5, RZ, RZ, R14 ;  /* 0x000000ffff057224 */ /* 0x000fce00078e000e */
[----:B0-----:R-:W-:Y:S05]  /*165b0*/  WARPSYNC.COLLECTIVE R15, `(.L_x_415) ;  /* 0x000000000f087348 */ /* 0x001fea0003c00000 */
[----:B------:R1:W2:Y:S02]  /*165c0*/  SHFL.IDX P6, R14, R13, R12, R11 ;  /* 0x0000000c0d0e7389 */ /* 0x0002a400000c000b */
[----:B012---:R-:W-:Y:S01]  /*165d0*/  ENDCOLLECTIVE ;  /* 0x000000000000791b */ /* 0x007fe20003800000 */
.L_x_415:
[----:B------:R-:W-:Y:S05]  /*165e0*/  BRA `(.L_x_416) ;  /* 0xffffffa800047947 */ /* 0x000fea000383ffff */
.L_x_303:
[----:B0-----:R0:W1:Y:S02]  /*165f0*/  SYNCS.PHASECHK.TRANS64.TRYWAIT P1, [R16+URZ+0x38820], R3 ;  /* 0x03882003100075a7 */ /* 0x001064000802017f */
[----:B-1----:R-:W-:Y:S05]  /*16600*/  @!P1 NANOSLEEP.SYNCS 0x989680 ;  /* 0x009896800000995d */ /* 0x002fea0003900000 */
[----:B------:R-:W1:Y:S02]  /*16610*/  @!P1 SYNCS.PHASECHK.TRANS64 P1, [R16+URZ+0x38820], R3 ;  /* 0x03882003100095a7 */ /* 0x000e64000802007f */
[----:B-1----:R-:W-:Y:S05]  /*16620*/  @!P1 BRA `(.L_x_303) ;  /* 0xfffffffc00f09947 */ /* 0x002fea000383ffff */
[----:B------:R-:W-:Y:S05]  /*16630*/  BRA `(.L_x_417) ;  /* 0xffffffa800787947 */ /* 0x000fea000383ffff */
.L_x_307:
[----:B0-----:R0:W1:Y:S02]  /*16640*/  SYNCS.PHASECHK.TRANS64.TRYWAIT P0, [R0+URZ+0x38880], R19 ;  /* 0x03888013000075a7 */ /* 0x001064000800017f */
[----:B-1----:R-:W-:Y:S05]  /*16650*/  @!P0 NANOSLEEP.SYNCS 0x989680 ;  /* 0x009896800000895d */ /* 0x002fea0003900000 */
[----:B------:R-:W1:Y:S02]  /*16660*/  @!P0 SYNCS.PHASECHK.TRANS64 P0, [R0+URZ+0x38880], R19 ;  /* 0x03888013000085a7 */ /* 0x000e64000800007f */
[----:B-1----:R-:W-:Y:S05]  /*16670*/  @!P0 BRA `(.L_x_307) ;  /* 0xfffffffc00f08947 */ /* 0x002fea000383ffff */
[----:B------:R-:W-:Y:S05]  /*16680*/  BRA `(.L_x_418) ;  /* 0xffffffac00307947 */ /* 0x000fea000383ffff */
.L_x_308:
[----:B------:R-:W-:Y:S01]  /*16690*/  BSSY B0, `(.L_x_419) ;  /* 0x0000008000007945 */ /* 0x000fe20003800000 */
[----:B------:R-:W-:Y:S02]  /*166a0*/  IMAD.MOV.U32 R13, RZ, RZ, R7 ;  /* 0x000000ffff0d7224 */ /* 0x000fe400078e0007 */
[----:B------:R-:W-:Y:S02]  /*166b0*/  IMAD.MOV.U32 R12, RZ, RZ, RZ ;  /* 0x000000ffff0c7224 */ /* 0x000fe400078e00ff */
[----:B------:R-:W-:Y:S02]  /*166c0*/  IMAD.MOV.U32 R11, RZ, RZ, 0x181f ;  /* 0x0000181fff0b7424 */ /* 0x000fe400078e00ff */
[----:B------:R-:W-:-:S07]  /*166d0*/  IMAD.MOV.U32 R15, RZ, RZ, -0x1 ;  /* 0xffffffffff0f7424 */ /* 0x000fce00078e00ff */
[----:B0-2---:R-:W-:Y:S05]  /*166e0*/  WARPSYNC.COLLECTIVE R15, `(.L_x_420) ;  /* 0x000000000f087348 */ /* 0x005fea0003c00000 */
[----:B--2---:R1:W2:Y:S02]  /*166f0*/  SHFL.IDX P6, R14, R13, R12, R11 ;  /* 0x0000000c0d0e7389 */ /* 0x0042a400000c000b */
[----:B012---:R-:W-:Y:S01]  /*16700*/  ENDCOLLECTIVE ;  /* 0x000000000000791b */ /* 0x007fe20003800000 */
.L_x_420:
[----:B------:R-:W-:Y:S05]  /*16710*/  BSYNC B0 ;  /* 0x0000000000007941 */ /* 0x000fea0003800000 */
.L_x_419:
[----:B------:R-:W-:Y:S02]  /*16720*/  IMAD.MOV.U32 R13, RZ, RZ, R8 ;  /* 0x000000ffff0d7224 */ /* 0x000fe400078e0008 */
[----:B------:R-:W-:Y:S02]  /*16730*/  IMAD.MOV.U32 R12, RZ, RZ, RZ ;  /* 0x000000ffff0c7224 */ /* 0x000fe400078e00ff */
[----:B------:R-:W-:Y:S02]  /*16740*/  IMAD.MOV.U32 R11, RZ, RZ, 0x181f ;  /* 0x0000181fff0b7424 */ /* 0x000fe400078e00ff */
[----:B------:R-:W-:Y:S02]  /*16750*/  IMAD.MOV.U32 R15, RZ, RZ, -0x1 ;  /* 0xffffffffff0f7424 */ /* 0x000fe400078e00ff */
[----:B------:R-:W-:Y:S02]  /*16760*/  IMAD.MOV.U32 R3, RZ, RZ, R14 ;  /* 0x000000ffff037224 */ /* 0x000fe400078e000e */
[----:B------:R-:W-:-:S07]  /*16770*/  IMAD.IADD R4, R16, 0x1, R4 ;  /* 0x0000000110047824 */ /* 0x000fce00078e0204 */
[----:B------:R-:W-:Y:S05]  /*16780*/  WARPSYNC.COLLECTIVE R15, `(.L_x_421) ;  /* 0x000000000f087348 */ /* 0x000fea0003c00000 */
[----:B------:R0:W1:Y:S02]  /*16790*/  SHFL.IDX P6, R14, R13, R12, R11 ;  /* 0x0000000c0d0e7389 */ /* 0x00006400000c000b */
[----:B01----:R-:W-:Y:S01]  /*167a0*/  ENDCOLLECTIVE ;  /* 0x000000000000791b */ /* 0x003fe20003800000 */
.L_x_421:
[----:B------:R-:W-:Y:S02]  /*167b0*/  IMAD.MOV.U32 R13, RZ, RZ, R7 ;  /* 0x000000ffff0d7224 */ /* 0x000fe400078e0007 */
[----:B------:R-:W-:Y:S02]  /*167c0*/  IMAD.MOV.U32 R12, RZ, RZ, 0x1 ;  /* 0x00000001ff0c7424 */ /* 0x000fe400078e00ff */
[----:B------:R-:W-:-:S07]  /*167d0*/  IMAD.MOV.U32 R2, RZ, RZ, R14 ;  /* 0x000000ffff027224 */ /* 0x000fce00078e000e */
[----:B------:R-:W-:Y:S05]  /*167e0*/  WARPSYNC.COLLECTIVE R15, `(.L_x_422) ;  /* 0x000000000f087348 */ /* 0x000fea0003c00000 */
[----:B------:R0:W1:Y:S02]  /*167f0*/  SHFL.IDX P6, R14, R13, R12, R11 ;  /* 0x0000000c0d0e7389 */ /* 0x00006400000c000b */
[----:B01----:R-:W-:Y:S01]  /*16800*/  ENDCOLLECTIVE ;  /* 0x000000000000791b */ /* 0x003fe20003800000 */
.L_x_422:
[----:B------:R-:W-:-:S05]  /*16810*/  IADD3 R2, P0, R32, R2, RZ ;  /* 0x0000000220027210 */ /* 0x000fca0007f1e0ff */
[----:B------:R-:W-:-:S05]  /*16820*/  IMAD.X R3, RZ, RZ, R3, P0 ;  /* 0x000000ffff037224 */ /* 0x000fca00000e0603 */
[----:B------:R-:W-:Y:S01]  /*16830*/  @!PT LDS RZ, [RZ] ;  /* 0x00000000fffff984 */ /* 0x000fe20000000800 */
[----:B------:R-:W-:Y:S01]  /*16840*/  @!PT LDS RZ, [RZ] ;  /* 0x00000000fffff984 */ /* 0x000fe20000000800 */
[----:B------:R-:W-:Y:S01]  /*16850*/  @!PT LDS RZ, [RZ] ;  /* 0x00000000fffff984 */ /* 0x000fe20000000800 */
[----:B------:R-:W-:Y:S01]  /*16860*/  LDGSTS.E.BYPASS.LTC128B.128 [R4+0x10400], desc[UR52][R2.64], !P3 ;  /* 0x1040000002047fae */ /* 0x000fe2000d901d74 */
[----:B------:R-:W-:-:S03]  /*16870*/  IMAD.MOV.U32 R13, RZ, RZ, R8 ;  /* 0x000000ffff0d7224 */ /* 0x000fc600078e0008 */
[----:B------:R0:W-:Y:S02]  /*16880*/  LDGSTS.E.BYPASS.LTC128B.128 [R4+0x14400], desc[UR52][R2.64+0x80], !P2 ;  /* 0x1440008002047fae */ /* 0x0001e4000d101d74 */
[----:B0-----:R-:W-:-:S07]  /*16890*/  IMAD.MOV.U32 R3, RZ, RZ, R14 ;  /* 0x000000ffff037224 */ /* 0x001fce00078e000e */
[----:B------:R-:W-:Y:S05]  /*168a0*/  WARPSYNC.COLLECTIVE R15, `(.L_x_423) ;  /* 0x000000000f087348 */ /* 0x000fea0003c00000 */
[----:B------:R0:W1:Y:S02]  /*168b0*/  SHFL.IDX P6, R14, R13, R12, R11 ;  /* 0x0000000c0d0e7389 */ /* 0x00006400000c000b */
[----:B01----:R-:W-:Y:S01]  /*168c0*/  ENDCOLLECTIVE ;  /* 0x000000000000791b */ /* 0x003fe20003800000 */
.L_x_423:
[----:B------:R-:W-:Y:S02]  /*168d0*/  IMAD.MOV.U32 R13, RZ, RZ, R7 ;  /* 0x000000ffff0d7224 */ /* 0x000fe400078e0007 */
[----:B------:R-:W-:Y:S02]  /*168e0*/  IMAD.MOV.U32 R12, RZ, RZ, 0x2 ;  /* 0x00000002ff0c7424 */ /* 0x000fe400078e00ff */
[----:B------:R-:W-:-:S07]  /*168f0*/  IMAD.MOV.U32 R2, RZ, RZ, R14 ;  /* 0x000000ffff027224 */ /* 0x000fce00078e000e */
[----:B------:R-:W-:Y:S05]  /*16900*/  WARPSYNC.COLLECTIVE R15, `(.L_x_424) ;  /* 0x000000000f087348 */ /* 0x000fea0003c00000 */
[----:B------:R0:W1:Y:S02]  /*16910*/  SHFL.IDX P6, R14, R13, R12, R11 ;  /* 0x0000000c0d0e7389 */ /* 0x00006400000c000b */
[----:B01----:R-:W-:Y:S01]  /*16920*/  ENDCOLLECTIVE ;  /* 0x000000000000791b */ /* 0x003fe20003800000 */
.L_x_424:
        /* <DEDUP_REMOVED lines=12> */
.L_x_425:
[----:B------:R-:W-:Y:S02]  /*169f0*/  IMAD.MOV.U32 R13, RZ, RZ, R7 ;  /* 0x000000ffff0d7224 */ /* 0x000fe400078e0007 */
[----:B------:R-:W-:Y:S02]  /*16a00*/  IMAD.MOV.U32 R12, RZ, RZ, 0x3 ;  /* 0x00000003ff0c7424 */ /* 0x000fe400078e00ff */
[----:B------:R-:W-:-:S07]  /*16a10*/  IMAD.MOV.U32 R2, RZ, RZ, R14 ;  /* 0x000000ffff027224 */ /* 0x000fce00078e000e */
[----:B------:R-:W-:Y:S05]  /*16a20*/  WARPSYNC.COLLECTIVE R15, `(.L_x_426) ;  /* 0x000000000f087348 */ /* 0x000fea0003c00000 */
[----:B------:R0:W1:Y:S02]  /*16a30*/  SHFL.IDX P6, R14, R13, R12, R11 ;  /* 0x0000000c0d0e7389 */ /* 0x00006400000c000b */
[----:B01----:R-:W-:Y:S01]  /*16a40*/  ENDCOLLECTIVE ;  /* 0x000000000000791b */ /* 0x003fe20003800000 */
.L_x_426:
        /* <DEDUP_REMOVED lines=12> */
.L_x_427:
[----:B------:R-:W-:Y:S02]  /*16b10*/  IMAD.MOV.U32 R13, RZ, RZ, R7 ;  /* 0x000000ffff0d7224 */ /* 0x000fe400078e0007 */
[----:B------:R-:W-:Y:S02]  /*16b20*/  IMAD.MOV.U32 R12, RZ, RZ, 0x4 ;  /* 0x00000004ff0c7424 */ /* 0x000fe400078e00ff */
[----:B------:R-:W-:-:S07]  /*16b30*/  IMAD.MOV.U32 R2, RZ, RZ, R14 ;  /* 0x000000ffff027224 */ /* 0x000fce00078e000e */
[----:B------:R-:W-:Y:S05]  /*16b40*/  WARPSYNC.COLLECTIVE R15, `(.L_x_428) ;  /* 0x000000000f087348 */ /* 0x000fea0003c00000 */
[----:B------:R0:W1:Y:S02]  /*16b50*/  SHFL.IDX P6, R14, R13, R12, R11 ;  /* 0x0000000c0d0e7389 */ /* 0x00006400000c000b */
[----:B01----:R-:W-:Y:S01]  /*16b60*/  ENDCOLLECTIVE ;  /* 0x000000000000791b */ /* 0x003fe20003800000 */
.L_x_428:
        /* <DEDUP_REMOVED lines=12> */
.L_x_429:
[----:B------:R-:W-:Y:S02]  /*16c30*/  IMAD.MOV.U32 R13, RZ, RZ, R7 ;  /* 0x000000ffff0d7224 */ /* 0x000fe400078e0007 */
[----:B------:R-:W-:Y:S02]  /*16c40*/  IMAD.MOV.U32 R12, RZ, RZ, 0x5 ;  /* 0x00000005ff0c7424 */ /* 0x000fe400078e00ff */
[----:B------:R-:W-:-:S07]  /*16c50*/  IMAD.MOV.U32 R2, RZ, RZ, R14 ;  /* 0x000000ffff027224 */ /* 0x000fce00078e000e */
[----:B------:R-:W-:Y:S05]  /*16c60*/  WARPSYNC.COLLECTIVE R15, `(.L_x_430) ;  /* 0x000000000f087348 */ /* 0x000fea0003c00000 */
[----:B------:R0:W1:Y:S02]  /*16c70*/  SHFL.IDX P6, R14, R13, R12, R11 ;  /* 0x0000000c0d0e7389 */ /* 0x00006400000c000b */
[----:B01----:R-:W-:Y:S01]  /*16c80*/  ENDCOLLECTIVE ;  /* 0x000000000000791b */ /* 0x003fe20003800000 */
.L_x_430:
        /* <DEDUP_REMOVED lines=12> */
.L_x_431:
[----:B------:R-:W-:Y:S02]  /*16d50*/  IMAD.MOV.U32 R13, RZ, RZ, R7 ;  /* 0x000000ffff0d7224 */ /* 0x000fe400078e0007 */
[----:B------:R-:W-:Y:S02]  /*16d60*/  IMAD.MOV.U32 R12, RZ, RZ, 0x6 ;  /* 0x00000006ff0c7424 */ /* 0x000fe400078e00ff */
[----:B------:R-:W-:-:S07]  /*16d70*/  IMAD.MOV.U32 R2, RZ, RZ, R14 ;  /* 0x000000ffff027224 */ /* 0x000fce00078e000e */
[----:B------:R-:W-:Y:S05]  /*16d80*/  WARPSYNC.COLLECTIVE R15, `(.L_x_432) ;  /* 0x000000000f087348 */ /* 0x000fea0003c00000 */
[----:B------:R0:W1:Y:S02]  /*16d90*/  SHFL.IDX P6, R14, R13, R12, R11 ;  /* 0x0000000c0d0e7389 */ /* 0x00006400000c000b */
[----:B01----:R-:W-:Y:S01]  /*16da0*/  ENDCOLLECTIVE ;  /* 0x000000000000791b */ /* 0x003fe20003800000 */
.L_x_432:
        /* <DEDUP_REMOVED lines=12> */
.L_x_433:
[----:B------:R-:W-:Y:S02]  /*16e70*/  IMAD.MOV.U32 R13, RZ, RZ, R7 ;  /* 0x000000ffff0d7224 */ /* 0x000fe400078e0007 */
[----:B------:R-:W-:Y:S02]  /*16e80*/  IMAD.MOV.U32 R12, RZ, RZ, 0x7 ;  /* 0x00000007ff0c7424 */ /* 0x000fe400078e00ff */
[----:B------:R-:W-:-:S07]  /*16e90*/  IMAD.MOV.U32 R2, RZ, RZ, R14 ;  /* 0x000000ffff027224 */ /* 0x000fce00078e000e */
[----:B------:R-:W-:Y:S05]  /*16ea0*/  WARPSYNC.COLLECTIVE R15, `(.L_x_434) ;  /* 0x000000000f087348 */ /* 0x000fea0003c00000 */
[----:B------:R0:W1:Y:S02]  /*16eb0*/  SHFL.IDX P6, R14, R13, R12, R11 ;  /* 0x0000000c0d0e7389 */ /* 0x00006400000c000b */
[----:B01----:R-:W-:Y:S01]  /*16ec0*/  ENDCOLLECTIVE ;  /* 0x000000000000791b */ /* 0x003fe20003800000 */
.L_x_434:
        /* <DEDUP_REMOVED lines=12> */
.L_x_435:
[----:B------:R-:W-:Y:S01]  /*16f90*/  IMAD.MOV.U32 R2, RZ, RZ, R14 ;  /* 0x000000ffff027224 */ /* 0x000fe200078e000e */
[----:B------:R-:W-:Y:S06]  /*16fa0*/  BRA `(.L_x_436) ;  /* 0xffffffa800047947 */ /* 0x000fec000383ffff */
.L_x_313:
[----:B----4-:R4:W0:Y:S02]  /*16fb0*/  SYNCS.PHASECHK.TRANS64.TRYWAIT P0, [R0+URZ+0x38840], R19 ;  /* 0x03884013000075a7 */ /* 0x010824000800017f */
[----:B0-----:R-:W-:Y:S05]  /*16fc0*/  @!P0 NANOSLEEP.SYNCS 0x989680 ;  /* 0x009896800000895d */ /* 0x001fea0003900000 */
[----:B------:R-:W0:Y:S02]  /*16fd0*/  @!P0 SYNCS.PHASECHK.TRANS64 P0, [R0+URZ+0x38840], R19 ;  /* 0x03884013000085a7 */ /* 0x000e24000800007f */
[----:B0-----:R-:W-:Y:S05]  /*16fe0*/  @!P0 BRA `(.L_x_313) ;  /* 0xfffffffc00f08947 */ /* 0x001fea000383ffff */
[----:B------:R-:W-:Y:S05]  /*16ff0*/  BRA `(.L_x_437) ;  /* 0xffffffa800587947 */ /* 0x000fea000383ffff */
.L_x_314:
[----:B------:R-:W-:Y:S01]  /*17000*/  BSSY B0, `(.L_x_438) ;  /* 0x0000008000007945 */ /* 0x000fe20003800000 */
[----:B------:R-:W-:Y:S02]  /*17010*/  IMAD.MOV.U32 R13, RZ, RZ, R5 ;  /* 0x000000ffff0d7224 */ /* 0x000fe400078e0005 */
[----:B------:R-:W-:Y:S02]  /*17020*/  IMAD.MOV.U32 R12, RZ, RZ, RZ ;  /* 0x000000ffff0c7224 */ /* 0x000fe400078e00ff */
[----:B------:R-:W-:Y:S02]  /*17030*/  IMAD.MOV.U32 R11, RZ, RZ, 0x181f ;  /* 0x0000181fff0b7424 */ /* 0x000fe400078e00ff */
[----:B------:R-:W-:-:S07]  /*17040*/  IMAD.MOV.U32 R15, RZ, RZ, -0x1 ;  /* 0xffffffffff0f7424 */ /* 0x000fce00078e00ff */
[----:B0-234-:R-:W-:Y:S05]  /*17050*/  WARPSYNC.COLLECTIVE R15, `(.L_x_439) ;  /* 0x000000000f087348 */ /* 0x01dfea0003c00000 */
[----:B--2---:R1:W2:Y:S02]  /*17060*/  SHFL.IDX P6, R14, R13, R12, R11 ;  /* 0x0000000c0d0e7389 */ /* 0x0042a400000c000b */
[----:B01234-:R-:W-:Y:S01]  /*17070*/  ENDCOLLECTIVE ;  /* 0x000000000000791b */ /* 0x01ffe20003800000 */
.L_x_439:
[----:B------:R-:W-:Y:S05]  /*17080*/  BSYNC B0 ;  /* 0x0000000000007941 */ /* 0x000fea0003800000 */
.L_x_438:
        /* <DEDUP_REMOVED lines=8> */
.L_x_440:
[----:B------:R-:W-:Y:S02]  /*17110*/  IMAD.MOV.U32 R13, RZ, RZ, R5 ;  /* 0x000000ffff0d7224 */ /* 0x000fe400078e0005 */
[----:B------:R-:W-:Y:S01]  /*17120*/  IMAD.MOV.U32 R12, RZ, RZ, 0x1 ;  /* 0x00000001ff0c7424 */ /* 0x000fe200078e00ff */
[----:B------:R-:W-:-:S13]  /*17130*/  IADD3 R2, P0, R32, R14, RZ ;  /* 0x0000000e20027210 */ /* 0x000fda0007f1e0ff */
[----:B------:R-:W-:Y:S05]  /*17140*/  WARPSYNC.COLLECTIVE R15, `(.L_x_441) ;  /* 0x000000000f087348 */ /* 0x000fea0003c00000 */
[----:B------:R0:W1:Y:S02]  /*17150*/  SHFL.IDX P6, R14, R13, R12, R11 ;  /* 0x0000000c0d0e7389 */ /* 0x00006400000c000b */
[----:B01----:R-:W-:Y:S01]  /*17160*/  ENDCOLLECTIVE ;  /* 0x000000000000791b */ /* 0x003fe20003800000 */
.L_x_441:
[----:B------:R-:W-:-:S05]  /*17170*/  IMAD.X R3, RZ, RZ, R3, P0 ;  /* 0x000000ffff037224 */ /* 0x000fca00000e0603 */
[----:B------:R-:W-:Y:S01]  /*17180*/  @!PT LDS RZ, [RZ] ;  /* 0x00000000fffff984 */ /* 0x000fe20000000800 */
[----:B------:R-:W-:Y:S01]  /*17190*/  @!PT LDS RZ, [RZ] ;  /* 0x00000000fffff984 */ /* 0x000fe20000000800 */
[----:B------:R-:W-:Y:S01]  /*171a0*/  @!PT LDS RZ, [RZ] ;  /* 0x00000000fffff984 */ /* 0x000fe20000000800 */
[----:B------:R-:W-:Y:S04]  /*171b0*/  LDGSTS.E.BYPASS.LTC128B.128 [R4+0x28400], desc[UR52][R2.64], !P3 ;  /* 0x2840000002047fae */ /* 0x000fe8000d901d74 */
[----:B------:R0:W-:Y:S01]  /*171c0*/  LDGSTS.E.BYPASS.LTC128B.128 [R4+0x2c400], desc[UR52][R2.64+0x80], !P2 ;  /* 0x2c40008002047fae */ /* 0x0001e2000d101d74 */
[----:B------:R-:W-:Y:S02]  /*171d0*/  IMAD.MOV.U32 R13, RZ, RZ, R6 ;  /* 0x000000ffff0d7224 */ /* 0x000fe400078e0006 */
[----:B0-----:R-:W-:-:S07]  /*171e0*/  IMAD.MOV.U32 R3, RZ, RZ, R14 ;  /* 0x000000ffff037224 */ /* 0x001fce00078e000e */
[----:B------:R-:W-:Y:S05]  /*171f0*/  WARPSYNC.COLLECTIVE R15, `(.L_x_442) ;  /* 0x000000000f087348 */ /* 0x000fea0003c00000 */
[----:B------:R0:W1:Y:S02]  /*17200*/  SHFL.IDX P6, R14, R13, R12, R11 ;  /* 0x0000000c0d0e7389 */ /* 0x00006400000c000b */
[----:B01----:R-:W-:Y:S01]  /*17210*/  ENDCOLLECTIVE ;  /* 0x000000000000791b */ /* 0x003fe20003800000 */
.L_x_442:
[----:B------:R-:W-:Y:S02]  /*17220*/  IMAD.MOV.U32 R13, RZ, RZ, R5 ;  /* 0x000000ffff0d7224 */ /* 0x000fe400078e0005 */
[----:B------:R-:W-:Y:S01]  /*17230*/  IMAD.MOV.U32 R12, RZ, RZ, 0x2 ;  /* 0x00000002ff0c7424 */ /* 0x000fe200078e00ff */
[----:B------:R-:W-:-:S13]  /*17240*/  IADD3 R2, P0, R32, R14, RZ ;  /* 0x0000000e20027210 */ /* 0x000fda0007f1e0ff */
[----:B------:R-:W-:Y:S05]  /*17250*/  WARPSYNC.COLLECTIVE R15, `(.L_x_443) ;  /* 0x000000000f087348 */ /* 0x000fea0003c00000 */
[----:B------:R0:W1:Y:S02]  /*17260*/  SHFL.IDX P6, R14, R13, R12, R11 ;  /* 0x0000000c0d0e7389 */ /* 0x00006400000c000b */
[----:B01----:R-:W-:Y:S01]  /*17270*/  ENDCOLLECTIVE ;  /* 0x000000000000791b */ /* 0x003fe20003800000 */
.L_x_443:
        /* <DEDUP_REMOVED lines=11> */
.L_x_444:
[----:B------:R-:W-:Y:S02]  /*17330*/  IMAD.MOV.U32 R13, RZ, RZ, R5 ;  /* 0x000000ffff0d7224 */ /* 0x000fe400078e0005 */
[----:B------:R-:W-:Y:S01]  /*17340*/  IMAD.MOV.U32 R12, RZ, RZ, 0x3 ;  /* 0x00000003ff0c7424 */ /* 0x000fe200078e00ff */
[----:B------:R-:W-:-:S13]  /*17350*/  IADD3 R2, P0, R32, R14, RZ ;  /* 0x0000000e20027210 */ /* 0x000fda0007f1e0ff */
[----:B------:R-:W-:Y:S05]  /*17360*/  WARPSYNC.COLLECTIVE R15, `(.L_x_445) ;  /* 0x000000000f087348 */ /* 0x000fea0003c00000 */
[----:B------:R0:W1:Y:S02]  /*17370*/  SHFL.IDX P6, R14, R13, R12, R11 ;  /* 0x0000000c0d0e7389 */ /* 0x00006400000c000b */
[----:B01----:R-:W-:Y:S01]  /*17380*/  ENDCOLLECTIVE ;  /* 0x000000000000791b */ /* 0x003fe20003800000 */
.L_x_445:
        /* <DEDUP_REMOVED lines=11> */
.L_x_446:
[----:B------:R-:W-:Y:S02]  /*17440*/  IMAD.MOV.U32 R13, RZ, RZ, R5 ;  /* 0x000000ffff0d7224 */ /* 0x000fe400078e0005 */
[----:B------:R-:W-:Y:S01]  /*17450*/  IMAD.MOV.U32 R12, RZ, RZ, 0x4 ;  /* 0x00000004ff0c7424 */ /* 0x000fe200078e00ff */
[----:B------:R-:W-:-:S13]  /*17460*/  IADD3 R2, P0, R32, R14, RZ ;  /* 0x0000000e20027210 */ /* 0x000fda0007f1e0ff */
[----:B------:R-:W-:Y:S05]  /*17470*/  WARPSYNC.COLLECTIVE R15, `(.L_x_447) ;  /* 0x000000000f087348 */ /* 0x000fea0003c00000 */
[----:B------:R0:W1:Y:S02]  /*17480*/  SHFL.IDX P6, R14, R13, R12, R11 ;  /* 0x0000000c0d0e7389 */ /* 0x00006400000c000b */
[----:B01----:R-:W-:Y:S01]  /*17490*/  ENDCOLLECTIVE ;  /* 0x000000000000791b */ /* 0x003fe20003800000 */
.L_x_447:
        /* <DEDUP_REMOVED lines=11> */
.L_x_448:
[----:B------:R-:W-:Y:S02]  /*17550*/  IMAD.MOV.U32 R13, RZ, RZ, R5 ;  /* 0x000000ffff0d7224 */ /* 0x000fe400078e0005 */
[----:B------:R-:W-:Y:S01]  /*17560*/  IMAD.MOV.U32 R12, RZ, RZ, 0x5 ;  /* 0x00000005ff0c7424 */ /* 0x000fe200078e00ff */
[----:B------:R-:W-:-:S13]  /*17570*/  IADD3 R2, P0, R32, R14, RZ ;  /* 0x0000000e20027210 */ /* 0x000fda0007f1e0ff */
[----:B------:R-:W-:Y:S05]  /*17580*/  WARPSYNC.COLLECTIVE R15, `(.L_x_449) ;  /* 0x000000000f087348 */ /* 0x000fea0003c00000 */
[----:B------:R0:W1:Y:S02]  /*17590*/  SHFL.IDX P6, R14, R13, R12, R11 ;  /* 0x0000000c0d0e7389 */ /* 0x00006400000c000b */
[----:B01----:R-:W-:Y:S01]  /*175a0*/  ENDCOLLECTIVE ;  /* 0x000000000000791b */ /* 0x003fe20003800000 */
.L_x_449:
        /* <DEDUP_REMOVED lines=11> */
.L_x_450:
[----:B------:R-:W-:Y:S02]  /*17660*/  IMAD.MOV.U32 R13, RZ, RZ, R5 ;  /* 0x000000ffff0d7224 */ /* 0x000fe400078e0005 */
[----:B------:R-:W-:Y:S01]  /*17670*/  IMAD.MOV.U32 R12, RZ, RZ, 0x6 ;  /* 0x00000006ff0c7424 */ /* 0x000fe200078e00ff */
[----:B------:R-:W-:-:S13]  /*17680*/  IADD3 R2, P0, R32, R14, RZ ;  /* 0x0000000e20027210 */ /* 0x000fda0007f1e0ff */
[----:B------:R-:W-:Y:S05]  /*17690*/  WARPSYNC.COLLECTIVE R15, `(.L_x_451) ;  /* 0x000000000f087348 */ /* 0x000fea0003c00000 */
[----:B------:R0:W1:Y:S02]  /*176a0*/  SHFL.IDX P6, R14, R13, R12, R11 ;  /* 0x0000000c0d0e7389 */ /* 0x00006400000c000b */
[----:B01----:R-:W-:Y:S01]  /*176b0*/  ENDCOLLECTIVE ;  /* 0x000000000000791b */ /* 0x003fe20003800000 */
.L_x_451:
        /* <DEDUP_REMOVED lines=11> */
.L_x_452:
[----:B------:R-:W-:Y:S02]  /*17770*/  IMAD.MOV.U32 R13, RZ, RZ, R5 ;  /* 0x000000ffff0d7224 */ /* 0x000fe400078e0005 */
[----:B------:R-:W-:Y:S01]  /*17780*/  IMAD.MOV.U32 R12, RZ, RZ, 0x7 ;  /* 0x00000007ff0c7424 */ /* 0x000fe200078e00ff */
[----:B------:R-:W-:-:S13]  /*17790*/  IADD3 R2, P0, R32, R14, RZ ;  /* 0x0000000e20027210 */ /* 0x000fda0007f1e0ff */
[----:B------:R-:W-:Y:S05]  /*177a0*/  WARPSYNC.COLLECTIVE R15, `(.L_x_453) ;  /* 0x000000000f087348 */ /* 0x000fea0003c00000 */
[----:B------:R0:W1:Y:S02]  /*177b0*/  SHFL.IDX P6, R14, R13, R12, R11 ;  /* 0x0000000c0d0e7389 */ /* 0x00006400000c000b */
[----:B01----:R-:W-:Y:S01]  /*177c0*/  ENDCOLLECTIVE ;  /* 0x000000000000791b */ /* 0x003fe20003800000 */
.L_x_453:
        /* <DEDUP_REMOVED lines=11> */
.L_x_454:
[----:B------:R-:W-:Y:S05]  /*17880*/  BRA `(.L_x_455) ;  /* 0xffffffa400407947 */ /* 0x000fea000383ffff */
.L_x_319:
[----:B0-----:R0:W1:Y:S02]  /*17890*/  SYNCS.PHASECHK.TRANS64.TRYWAIT P2, [R0+URZ+0x38870], R3 ;  /* 0x03887003000075a7 */ /* 0x001064000804017f */
[----:B-1----:R-:W-:Y:S05]  /*178a0*/  @!P2 NANOSLEEP.SYNCS 0x989680 ;  /* 0x009896800000a95d */ /* 0x002fea0003900000 */
[----:B------:R-:W1:Y:S02]  /*178b0*/  @!P2 SYNCS.PHASECHK.TRANS64 P2, [R0+URZ+0x38870], R3 ;  /* 0x038870030000a5a7 */ /* 0x000e64000804007f */
[----:B-1----:R-:W-:Y:S05]  /*178c0*/  @!P2 BRA `(.L_x_319) ;  /* 0xfffffffc00f0a947 */ /* 0x002fea000383ffff */
[----:B------:R-:W-:Y:S05]  /*178d0*/  BRA `(.L_x_456) ;  /* 0xffffffa400a87947 */ /* 0x000fea000383ffff */
.L_x_321:
[----:B0-----:R0:W1:Y:S02]  /*178e0*/  SYNCS.PHASECHK.TRANS64.TRYWAIT P2, [R0+URZ+0x38860], R3 ;  /* 0x03886003000075a7 */ /* 0x001064000804017f */
[----:B-1----:R-:W-:Y:S05]  /*178f0*/  @!P2 NANOSLEEP.SYNCS 0x989680 ;  /* 0x009896800000a95d */ /* 0x002fea0003900000 */
[----:B------:R-:W1:Y:S02]  /*17900*/  @!P2 SYNCS.PHASECHK.TRANS64 P2, [R0+URZ+0x38860], R3 ;  /* 0x038860030000a5a7 */ /* 0x000e64000804007f */
[----:B-1----:R-:W-:Y:S05]  /*17910*/  @!P2 BRA `(.L_x_321) ;  /* 0xfffffffc00f0a947 */ /* 0x002fea000383ffff */
[----:B------:R-:W-:Y:S05]  /*17920*/  BRA `(.L_x_457) ;  /* 0xffffffa400b87947 */ /* 0x000fea000383ffff */
.L_x_329:
[----:B0-----:R0:W3:Y:S02]  /*17930*/  SYNCS.PHASECHK.TRANS64.TRYWAIT P1, [R18+URZ+0x38870], R3 ;  /* 0x03887003120075a7 */ /* 0x0010e4000802017f */
[----:B---3--:R-:W-:Y:S05]  /*17940*/  @!P1 NANOSLEEP.SYNCS 0x989680 ;  /* 0x009896800000995d */ /* 0x008fea0003900000 */
[----:B------:R-:W3:Y:S02]  /*17950*/  @!P1 SYNCS.PHASECHK.TRANS64 P1, [R18+URZ+0x38870], R3 ;  /* 0x03887003120095a7 */ /* 0x000ee4000802007f */
[----:B---3--:R-:W-:Y:S05]  /*17960*/  @!P1 BRA `(.L_x_329) ;  /* 0xfffffffc00f09947 */ /* 0x008fea000383ffff */
[----:B------:R-:W-:Y:S05]  /*17970*/  BRA `(.L_x_458) ;  /* 0xffffffb000147947 */ /* 0x000fea000383ffff */
.L_x_331:
[----:B0-----:R0:W1:Y:S02]  /*17980*/  SYNCS.PHASECHK.TRANS64.TRYWAIT P1, [R18+URZ+0x38860], R3 ;  /* 0x03886003120075a7 */ /* 0x001064000802017f */
[----:B-1----:R-:W-:Y:S05]  /*17990*/  @!P1 NANOSLEEP.SYNCS 0x989680 ;  /* 0x009896800000995d */ /* 0x002fea0003900000 */
[----:B------:R-:W1:Y:S02]  /*179a0*/  @!P1 SYNCS.PHASECHK.TRANS64 P1, [R18+URZ+0x38860], R3 ;  /* 0x03886003120095a7 */ /* 0x000e64000802007f */
[----:B-1----:R-:W-:Y:S05]  /*179b0*/  @!P1 BRA `(.L_x_331) ;  /* 0xfffffffc00f09947 */ /* 0x002fea000383ffff */
[----:B------:R-:W-:Y:S05]  /*179c0*/  BRA `(.L_x_459) ;  /* 0xffffffb000207947 */ /* 0x000fea000383ffff */
.L_x_343:
[----:B0-----:R0:W1:Y:S02]  /*179d0*/  SYNCS.PHASECHK.TRANS64.TRYWAIT P0, [R5+URZ+0x38820], R0 ;  /* 0x03882000050075a7 */ /* 0x001064000800017f */
[----:B-1----:R-:W-:Y:S05]  /*179e0*/  @!P0 NANOSLEEP.SYNCS 0x989680 ;  /* 0x009896800000895d */ /* 0x002fea0003900000 */
[----:B------:R-:W1:Y:S02]  /*179f0*/  @!P0 SYNCS.PHASECHK.TRANS64 P0, [R5+URZ+0x38820], R0 ;  /* 0x03882000050085a7 */ /* 0x000e64000800007f */
[----:B-1----:R-:W-:Y:S05]  /*17a00*/  @!P0 BRA `(.L_x_343) ;  /* 0xfffffffc00f08947 */ /* 0x002fea000383ffff */
[----:B------:R-:W-:Y:S05]  /*17a10*/  BRA `(.L_x_460) ;  /* 0xffffffc400747947 */ /* 0x000fea000383ffff */
.L_x_344:
[----:B------:R-:W1:Y:S01]  /*17a20*/  S2R R2, SR_TID.X ;  /* 0x0000000000027919 */ /* 0x000e620000002100 */
[----:B------:R-:W-:Y:S01]  /*17a30*/  BSSY B0, `(.L_x_461) ;  /* 0x000000a000007945 */ /* 0x000fe20003800000 */
[----:B------:R-:W-:Y:S02]  /*17a40*/  IMAD.MOV.U32 R12, RZ, RZ, RZ ;  /* 0x000000ffff0c7224 */ /* 0x000fe400078e00ff */
[----:B------:R-:W-:Y:S02]  /*17a50*/  IMAD.MOV.U32 R11, RZ, RZ, 0x1f ;  /* 0x0000001fff0b7424 */ /* 0x000fe400078e00ff */
[----:B------:R-:W-:Y:S01]  /*17a60*/  IMAD.MOV.U32 R15, RZ, RZ, -0x1 ;  /* 0xffffffffff0f7424 */ /* 0x000fe200078e00ff */
[----:B-1----:R-:W-:-:S04]  /*17a70*/  SHF.R.U32.HI R2, RZ, 0x5, R2 ;  /* 0x00000005ff027819 */ /* 0x002fc80000011602 */
[----:B------:R-:W-:-:S05]  /*17a80*/  LOP3.LUT R2, R2, 0x3, RZ, 0xc0, !PT ;  /* 0x0000000302027812 */ /* 0x000fca00078ec0ff */
[----:B------:R-:W-:-:S07]  /*17a90*/  IMAD.MOV.U32 R13, RZ, RZ, R2 ;  /* 0x000000ffff0d7224 */ /* 0x000fce00078e0002 */
[----:B0-----:R-:W-:Y:S05]  /*17aa0*/  WARPSYNC.COLLECTIVE R15, `(.L_x_462) ;  /* 0x000000000f087348 */ /* 0x001fea0003c00000 */
[----:B------:R1:W2:Y:S02]  /*17ab0*/  SHFL.IDX P6, R14, R13, R12, R11 ;  /* 0x0000000c0d0e7389 */ /* 0x0002a400000c000b */
[----:B012---:R-:W-:Y:S01]  /*17ac0*/  ENDCOLLECTIVE ;  /* 0x000000000000791b */ /* 0x007fe20003800000 */
.L_x_462:
[----:B------:R-:W-:Y:S05]  /*17ad0*/  BSYNC B0 ;  /* 0x0000000000007941 */ /* 0x000fea0003800000 */
.L_x_461:
[----:B------:R-:W-:Y:S05]  /*17ae0*/  BRA `(.L_x_463) ;  /* 0xffffffc4005c7947 */ /* 0x000fea000383ffff */
.L_x_347:
[----:B------:R-:W-:Y:S01]  /*17af0*/  BSSY B1, `(.L_x_464) ;  /* 0x0000006000017945 */ /* 0x000fe20003800000 */
[----:B------:R-:W-:-:S07]  /*17b00*/  IMAD.MOV.U32 R15, RZ, RZ, -0x1 ;  /* 0xffffffffff0f7424 */ /* 0x000fce00078e00ff */
[----:B0-----:R-:W-:Y:S05]  /*17b10*/  WARPSYNC.COLLECTIVE R15, `(.L_x_465) ;  /* 0x000000000f0c7348 */ /* 0x001fea0003c00000 */
[----:B------:R-:W-:Y:S02]  /*17b20*/  ELECT P6, UR62, PT ;  /* 0x00000000003e782f */ /* 0x000fe400038c0000 */
[----:B------:R-:W-:Y:S01]  /*17b30*/  MOV R14, UR62 ;  /* 0x0000003e000e7c02 */ /* 0x000fe20008000f00 */
[----:B0-----:R-:W-:Y:S10]  /*17b40*/  ENDCOLLECTIVE ;  /* 0x000000000000791b */ /* 0x001ff40003800000 */
.L_x_465:
[----:B------:R-:W-:Y:S05]  /*17b50*/  BSYNC B1 ;  /* 0x0000000000017941 */ /* 0x000fea0003800000 */
.L_x_464:
[----:B------:R-:W-:Y:S05]  /*17b60*/  BRA `(.L_x_466) ;  /* 0xffffffc400547947 */ /* 0x000fea000383ffff */
.L_x_349:
[----:B0-----:R0:W1:Y:S02]  /*17b70*/  SYNCS.PHASECHK.TRANS64.TRYWAIT P1, [R3+URZ+0x38840], R2 ;  /* 0x03884002030075a7 */ /* 0x001064000802017f */
[----:B-1----:R-:W-:Y:S05]  /*17b80*/  @!P1 NANOSLEEP.SYNCS 0x989680 ;  /* 0x009896800000995d */ /* 0x002fea0003900000 */
[----:B------:R-:W1:Y:S02]  /*17b90*/  @!P1 SYNCS.PHASECHK.TRANS64 P1, [R3+URZ+0x38840], R2 ;  /* 0x03884002030095a7 */ /* 0x000e64000802007f */
[----:B-1----:R-:W-:Y:S05]  /*17ba0*/  @!P1 BRA `(.L_x_349) ;  /* 0xfffffffc00f09947 */ /* 0x002fea000383ffff */
[----:B------:R-:W-:Y:S05]  /*17bb0*/  BRA `(.L_x_467) ;  /* 0xffffffc400747947 */ /* 0x000fea000383ffff */
.L_x_351:
[----:B-1----:R1:W2:Y:S02]  /*17bc0*/  SYNCS.PHASECHK.TRANS64.TRYWAIT P1, [R29+URZ+0x38840], R0 ;  /* 0x038840001d0075a7 */ /* 0x0022a4000802017f */
[----:B--2---:R-:W-:Y:S05]  /*17bd0*/  @!P1 NANOSLEEP.SYNCS 0x989680 ;  /* 0x009896800000995d */ /* 0x004fea0003900000 */
[----:B------:R-:W2:Y:S02]  /*17be0*/  @!P1 SYNCS.PHASECHK.TRANS64 P1, [R29+URZ+0x38840], R0 ;  /* 0x038840001d0095a7 */ /* 0x000ea4000802007f */
[----:B--2---:R-:W-:Y:S05]  /*17bf0*/  @!P1 BRA `(.L_x_351) ;  /* 0xfffffffc00f09947 */ /* 0x004fea000383ffff */
[----:B------:R-:W-:Y:S05]  /*17c00*/  BRA `(.L_x_468) ;  /* 0xffffffc400807947 */ /* 0x000fea000383ffff */
.L_x_353:
[----:B--2---:R2:W3:Y:S02]  /*17c10*/  SYNCS.PHASECHK.TRANS64.TRYWAIT P1, [R3+URZ+0x38860], R2 ;  /* 0x03886002030075a7 */ /* 0x0044e4000802017f */
[----:B---3--:R-:W-:Y:S05]  /*17c20*/  @!P1 NANOSLEEP.SYNCS 0x989680 ;  /* 0x009896800000995d */ /* 0x008fea0003900000 */
[----:B------:R-:W3:Y:S02]  /*17c30*/  @!P1 SYNCS.PHASECHK.TRANS64 P1, [R3+URZ+0x38860], R2 ;  /* 0x03886002030095a7 */ /* 0x000ee4000802007f */
[----:B---3--:R-:W-:Y:S05]  /*17c40*/  @!P1 BRA `(.L_x_353) ;  /* 0xfffffffc00f09947 */ /* 0x008fea000383ffff */
[----:B------:R-:W-:Y:S05]  /*17c50*/  BRA `(.L_x_469) ;  /* 0xffffffc4007c7947 */ /* 0x000fea000383ffff */
.L_x_355:
[----:B---3--:R3:W4:Y:S02]  /*17c60*/  SYNCS.PHASECHK.TRANS64.TRYWAIT P1, [R29+URZ+0x38860], R0 ;  /* 0x038860001d0075a7 */ /* 0x008724000802017f */
[----:B----4-:R-:W-:Y:S05]  /*17c70*/  @!P1 NANOSLEEP.SYNCS 0x989680 ;  /* 0x009896800000995d */ /* 0x010fea0003900000 */
[----:B------:R-:W4:Y:S02]  /*17c80*/  @!P1 SYNCS.PHASECHK.TRANS64 P1, [R29+URZ+0x38860], R0 ;  /* 0x038860001d0095a7 */ /* 0x000f24000802007f */
[----:B----4-:R-:W-:Y:S05]  /*17c90*/  @!P1 BRA `(.L_x_355) ;  /* 0xfffffffc00f09947 */ /* 0x010fea000383ffff */
[----:B------:R-:W-:Y:S05]  /*17ca0*/  BRA `(.L_x_470) ;  /* 0xffffffc400787947 */ /* 0x000fea000383ffff */
.L_x_357:
[----:B----4-:R4:W0:Y:S02]  /*17cb0*/  SYNCS.PHASECHK.TRANS64.TRYWAIT P1, [R3+URZ+0x38880], R2 ;  /* 0x03888002030075a7 */ /* 0x010824000802017f */
[----:B0-----:R-:W-:Y:S05]  /*17cc0*/  @!P1 NANOSLEEP.SYNCS 0x989680 ;  /* 0x009896800000995d */ /* 0x001fea0003900000 */
[----:B------:R-:W0:Y:S02]  /*17cd0*/  @!P1 SYNCS.PHASECHK.TRANS64 P1, [R3+URZ+0x38880], R2 ;  /* 0x03888002030095a7 */ /* 0x000e24000802007f */
[----:B0-----:R-:W-:Y:S05]  /*17ce0*/  @!P1 BRA `(.L_x_357) ;  /* 0xfffffffc00f09947 */ /* 0x001fea000383ffff */
[----:B------:R-:W-:Y:S05]  /*17cf0*/  BRA `(.L_x_471) ;  /* 0xffffffc400747947 */ /* 0x000fea000383ffff */
.L_x_472:
        /* <DEDUP_REMOVED lines=16> */
.L_x_3853:


//--------------------- .text._ZN7cutlass13device_kernelIN5flash11enable_sm90INS1_16FlashAttnFwdSm90INS1_25CollectiveMainloopFwdSm90ILi2EN4cute5tupleIJNS5_1CILi1EEES8_S8_EEENS6_IJNS7_ILi128EEESA_NS7_ILi256EEEEEELi256ENS_12float_e4m3_tEfNS_4arch4Sm90ELb0ELb0ELb0ELb1ELb1ELb1ELb0ELb1ELb0ELb1ELb1ELb0EEENS1_21CollectiveEpilogueFwdINS6_IJSA_SB_SA_EEES9_NS_10bfloat16_tESF_Li256ELb1ELb1ELb1ELb1EEENS1_36VarlenDynamicPersistentTileSchedulerILi128ELi128ELi256ELi128ELb1ELb1ELb1ELb0ELb1ELb1EEEEEEEEEvNT_6ParamsE --------------------------
	.section	.text._ZN7cutlass13device_kernelIN5flash11enable_sm90INS1_16FlashAttnFwdSm90INS1_25CollectiveMainloopFwdSm90ILi2EN4cute5tupleIJNS5_1CILi1EEES8_S8_EEENS6_IJNS7_ILi128EEESA_NS7_ILi256EEEEEELi256ENS_12float_e4m3_tEfNS_4arch4Sm90ELb0ELb0ELb0ELb1ELb1ELb1ELb0ELb1ELb0ELb1ELb1ELb0EEENS1_21CollectiveEpilogueFwdINS6_IJSA_SB_SA_EEES9_NS_10bfloat16_tESF_Li256ELb1ELb1ELb1ELb1EEENS1_36VarlenDynamicPersistentTileSchedulerILi128ELi128ELi256ELi128ELb1ELb1ELb1ELb0ELb1ELb1EEEEEEEEEvNT_6ParamsE,"ax",@progbits
	.align	128
.text._ZN7cutlass13device_kernelIN5flash11enable_sm90INS1_16FlashAttnFwdSm90INS1_25CollectiveMainloopFwdSm90ILi2EN4cute5tupleIJNS5_1CILi1EEES8_S8_EEENS6_IJNS7_ILi128EEESA_NS7_ILi256EEEEEELi256ENS_12float_e4m3_tEfNS_4arch4Sm90ELb0ELb0ELb0ELb1ELb1ELb1ELb0ELb1ELb0ELb1ELb1ELb0EEENS1_21CollectiveEpilogueFwdINS6_IJSA_SB_SA_EEES9_NS_10bfloat16_tESF_Li256ELb1ELb1ELb1ELb1EEENS1_36VarlenDynamicPersistentTileSchedulerILi128ELi128ELi256ELi128ELb1ELb1ELb1ELb0ELb1ELb1EEEEEEEEEvNT_6ParamsE:
        .type           _ZN7cutlass13device_kernelIN5flash11enable_sm90INS1_16FlashAttnFwdSm90INS1_25CollectiveMainloopFwdSm90ILi2EN4cute5tupleIJNS5_1CILi1EEES8_S8_EEENS6_IJNS7_ILi128EEESA_NS7_ILi256EEEEEELi256ENS_12float_e4m3_tEfNS_4arch4Sm90ELb0ELb0ELb0ELb1ELb1ELb1ELb0ELb1ELb0ELb1ELb1ELb0EEENS1_21CollectiveEpilogueFwdINS6_IJSA_SB_SA_EEES9_NS_10bfloat16_tESF_Li256ELb1ELb1ELb1ELb1EEENS1_36VarlenDynamicPersistentTileSchedulerILi128ELi128ELi256ELi128ELb1ELb1ELb1ELb0ELb1ELb1EEEEEEEEEvNT_6ParamsE,@function
        .size           _ZN7cutlass13device_kernelIN5flash11enable_sm90INS1_16FlashAttnFwdSm90INS1_25CollectiveMainloopFwdSm90ILi2EN4cute5tupleIJNS5_1CILi1EEES8_S8_EEENS6_IJNS7_ILi128EEESA_NS7_ILi256EEEEEELi256ENS_12float_e4m3_tEfNS_4arch4Sm90ELb0ELb0ELb0ELb1ELb1ELb1ELb0ELb1ELb0ELb1ELb1ELb0EEENS1_21CollectiveEpilogueFwdINS6_IJSA_SB_SA_EEES9_NS_10bfloat16_tESF_Li256ELb1ELb1ELb1ELb1EEENS1_36VarlenDynamicPersistentTileSchedulerILi128ELi128ELi256ELi128ELb1ELb1ELb1ELb0ELb1ELb1EEEEEEEEEvNT_6ParamsE,(.L_x_3854 - _ZN7cutlass13device_kernelIN5flash11enable_sm90INS1_16FlashAttnFwdSm90INS1_25CollectiveMainloopFwdSm90ILi2EN4cute5tupleIJNS5_1CILi1EEES8_S8_EEENS6_IJNS7_ILi128EEESA_NS7_ILi256EEEEEELi256ENS_12float_e4m3_tEfNS_4arch4Sm90ELb0ELb0ELb0ELb1ELb1ELb1ELb0ELb1ELb0ELb1ELb1ELb0EEENS1_21CollectiveEpilogueFwdINS6_IJSA_SB_SA_EEES9_NS_10bfloat16_tESF_Li256ELb1ELb1ELb1ELb1EEENS1_36VarlenDynamicPersistentTileSchedulerILi128ELi128ELi256ELi128ELb1ELb1ELb1ELb0ELb1ELb1EEEEEEEEEvNT_6ParamsE)
        .other          _ZN7cutlass13device_kernelIN5flash11enable_sm90INS1_16FlashAttnFwdSm90INS1_25CollectiveMainloopFwdSm90ILi2EN4cute5tupleIJNS5_1CILi1EEES8_S8_EEENS6_IJNS7_ILi128EEESA_NS7_ILi256EEEEEELi256ENS_12float_e4m3_tEfNS_4arch4Sm90ELb0ELb0ELb0ELb1ELb1ELb1ELb0ELb1ELb0ELb1ELb1ELb0EEENS1_21CollectiveEpilogueFwdINS6_IJSA_SB_SA_EEES9_NS_10bfloat16_tESF_Li256ELb1ELb1ELb1ELb1EEENS1_36VarlenDynamicPersistentTileSchedulerILi128ELi128ELi256ELi128ELb1ELb1ELb1ELb0ELb1ELb1EEEEEEEEEvNT_6ParamsE,@"STO_CUDA_ENTRY STV_DEFAULT"
_ZN7cutlass13device_kernelIN5flash11enable_sm90INS1_16FlashAttnFwdSm90INS1_25CollectiveMainloopFwdSm90ILi2EN4cute5tupleIJNS5_1CILi1EEES8_S8_EEENS6_IJNS7_ILi128EEESA_NS7_ILi256EEEEEELi256ENS_12float_e4m3_tEfNS_4arch4Sm90ELb0ELb0ELb0ELb1ELb1ELb1ELb0ELb1ELb0ELb1ELb1ELb0EEENS1_21CollectiveEpilogueFwdINS6_IJSA_SB_SA_EEES9_NS_10bfloat16_tESF_Li256ELb1ELb1ELb1ELb1EEENS1_36VarlenDynamicPersistentTileSchedulerILi128ELi128ELi256ELi128ELb1ELb1ELb1ELb0ELb1ELb1EEEEEEEEEvNT_6ParamsE:
[----:B------:R-:W0:Y:S02]  /*0000*/  LDC R1, c[0x0][0x28] ;  /* 0x00000a00ff017b82 */ /* 0x000e240000000800 */
[----:B0-----:R-:W-:Y:S01]  /*0010*/  VIADD R1, R1, 0xfffffe58 ;  /* 0xfffffe5801017836 */ /* 0x001fe20000000000 */
[----:B------:R-:W0:Y:S01]  /*0020*/  S2R R3, SR_TID.X ;  /* 0x0000000000037919 */ /* 0x000e220000002100 */
[----:B------:R-:W-:Y:S01]  /*0030*/  ELECT P0, URZ, PT ;  /* 0x00000000003f782f */ /* 0x000fe20003800000 */
[----:B------:R-:W-:Y:S01]  /*0040*/  BSSY B0, `(.L_x_473) ;  /* 0x000000e000007945 */ /* 0x000fe20003800000 */
[--C-:B0-----:R-:W-:Y:S02]  /*0050*/  SHF.R.U32.HI R0, RZ, 0x5, R3.reuse ;  /* 0x00000005ff007819 */ /* 0x101fe40000011603 */
[----:B------:R-:W-:-:S03]  /*0060*/  SHF.R.U32.HI R3, RZ, 0x7, R3 ;  /* 0x00000007ff037819 */ /* 0x000fc60000011603 */
[----:B------:R-:W0:Y:S02]  /*0070*/  SHFL.IDX PT, R2, R0, RZ, 0x1f ;  /* 0x00001fff00027589 */ /* 0x000e2400000e0000 */
[----:B0-----:R-:W-:-:S13]  /*0080*/  ISETP.EQ.AND P0, PT, R2, RZ, P0 ;  /* 0x000000ff0200720c */ /* 0x001fda0000702270 */
[----:B------:R-:W-:Y:S05]  /*0090*/  @!P0 BRA `(.L_x_474) ;  /* 0x0000000000208947 */ /* 0x000fea0003800000 */
[----:B------:R-:W-:Y:S02]  /*00a0*/  ULDC.64 UR4, c[0x0][0x198] ;  /* 0x0000660000047ab9 */ /* 0x000fe40000000a00 */
[----:B------:R-:W-:Y:S02]  /*00b0*/  UIADD3 UR6, UP0, UR4, 0x570, URZ ;  /* 0x0000057004067890 */ /* 0x000fe4000ff1e03f */
[----:B------:R-:W-:Y:S02]  /*00c0*/  UIADD3 UR4, UP1, UR4, 0x670, URZ ;  /* 0x0000067004047890 */ /* 0x000fe4000ff3e03f */
[----:B------:R-:W-:Y:S02]  /*00d0*/  UIADD3.X UR7, URZ, UR5, URZ, UP0, !UPT ;  /* 0x000000053f077290 */ /* 0x000fe400087fe43f */
[----:B------:R-:W-:-:S07]  /*00e0*/  UIADD3.X UR5, URZ, UR5, URZ, UP1, !UPT ;  /* 0x000000053f057290 */ /* 0x000fce0008ffe43f */
[----:B------:R0:W-:Y:S02]  /*00f0*/  UTMACCTL.PF [UR6] ;  /* 0x00000000060079b9 */ /* 0x0001e40008040000 */
[----:B------:R0:W-:Y:S02]  /*0100*/  UTMACCTL.PF [UR4] ;  /* 0x00000000040079b9 */ /* 0x0001e40008040000 */
[----:B0-----:R-:W-:Y:S01]  /*0110*/  NOP ;  /* 0x0000000000007918 */ /* 0x001fe20000000000 */
.L_x_474:
[----:B------:R-:W-:Y:S05]  /*0120*/  BSYNC B0 ;  /* 0x0000000000007941 */ /* 0x000fea0003800000 */
.L_x_473:
[----:B------:R-:W-:Y:S01]  /*0130*/  VOTEU.ANY UP0, P0 ;  /* 0x00000000003f7886 */ /* 0x000fe20000000100 */
[----:B------:R-:W0:Y:S01]  /*0140*/  SHFL.IDX PT, R3, R3, RZ, 0x1f ;  /* 0x00001fff03037589 */ /* 0x000e2200000e0000 */
[----:B------:R-:W-:Y:S01]  /*0150*/  UMOV UR4, 0x80 ;  /* 0x0000008000047882 */ /* 0x000fe20000000000 */
[----:B------:R-:W-:Y:S01]  /*0160*/  UMOV UR7, 0x100 ;  /* 0x0000010000077882 */ /* 0x000fe20000000000 */
[----:B------:R-:W-:Y:S01]  /*0170*/  VOTEU.ANY UP1, P0 ;  /* 0x00000000003f7886 */ /* 0x000fe20000020100 */
[----:B------:R-:W1:Y:S01]  /*0180*/  @UP0 S2UR UR8, SR_CgaCtaId ;  /* 0x00000000000809c3 */ /* 0x000e620000008800 */
[----:B------:R-:W2:Y:S01]  /*0190*/  SHFL.IDX PT, R2, R0, RZ, 0x1f ;  /* 0x00001fff00027589 */ /* 0x000ea200000e0000 */
[----:B------:R-:W-:Y:S01]  /*01a0*/  @UP0 UMOV UR6, 0x400 ;  /* 0x0000040000060882 */ /* 0x000fe20000000000 */
[----:B------:R-:W-:-:S04]  /*01b0*/  @UP0 UIADD3 UR4, -UR4, 0x100000, URZ ;  /* 0x0010000004040890 */ /* 0x000fc8000fffe13f */
[----:B------:R-:W-:Y:S02]  /*01c0*/  @UP0 USHF.L.U32 UR5, UR4, 0xb, URZ ;  /* 0x0000000b04050899 */ /* 0x000fe4000800063f */
[----:B------:R-:W-:Y:S01]  /*01d0*/  @UP0 USHF.L.U32 UR4, UR4, 0x1, URZ ;  /* 0x0000000104040899 */ /* 0x000fe2000800063f */
[----:B------:R-:W-:Y:S01]  /*01e0*/  VOTEU.ANY UP2, P0 ;  /* 0x00000000003f7886 */ /* 0x000fe20000040100 */
[----:B0-----:R-:W-:Y:S01]  /*01f0*/  R2UR UR9, R3 ;  /* 0x00000000030972ca */ /* 0x001fe200000e0000 */
[----:B-1----:R-:W-:Y:S01]  /*0200*/  @UP0 ULEA UR8, UR8, UR6, 0x18 ;  /* 0x0000000608080291 */ /* 0x002fe2000f8ec03f */
[----:B--2---:R-:W-:Y:S01]  /*0210*/  ISETP.NE.AND P1, PT, R2, RZ, PT ;  /* 0x000000ff0200720c */ /* 0x004fe20003f25270 */
[----:B------:R-:W-:-:S04]  /*0220*/  @UP0 UIADD3 UR6, -UR7, 0x100000, URZ ;  /* 0x0010000007060890 */ /* 0x000fc8000fffe13f */
[----:B------:R-:W-:Y:S02]  /*0230*/  @UP0 USHF.L.U32 UR7, UR6, 0xb, URZ ;  /* 0x0000000b06070899 */ /* 0x000fe4000800063f */
[----:B------:R-:W-:-:S04]  /*0240*/  @UP0 USHF.L.U32 UR6, UR6, 0x1, URZ ;  /* 0x0000000106060899 */ /* 0x000fc8000800063f */
[----:B------:R-:W-:Y:S01]  /*0250*/  UISETP.NE.AND UP0, UPT, UR9, URZ, UPT ;  /* 0x0000003f0900728c */ /* 0x000fe2000bf05270 */
[----:B------:R-:W0:Y:S02]  /*0260*/  FENCE.VIEW.ASYNC.S ;  /* 0x00000000000073c6 */ /* 0x000e240000000000 */
[----:B0-----:R0:W1:Y:S05]  /*0270*/  @UP1 SYNCS.EXCH.64 URZ, [UR8+0x38800], UR4 ;  /* 0x03880004083f15b2 */ /* 0x00106a0008000100 */
[----:B------:R0:W2:Y:S01]  /*0280*/  @UP2 SYNCS.EXCH.64 URZ, [UR8+0x38820], UR6 ;  /* 0x03882006083f25b2 */ /* 0x0000a20008000100 */
[----:B------:R-:W-:Y:S05]  /*0290*/  @P1 BRA `(.L_x_475) ;  /* 0x0000000000481947 */ /* 0x000fea0003800000 */
[----:B0-----:R-:W0:Y:S01]  /*02a0*/  S2UR UR5, SR_CgaCtaId ;  /* 0x00000000000579c3 */ /* 0x001e220000008800 */
        /* <DEDUP_REMOVED lines=12> */
[----:B0-----:R3:W4:Y:S08]  /*0370*/  SYNCS.EXCH.64 URZ, [UR8+0x38830], UR4 ;  /* 0x03883004083f75b2 */ /* 0x0017300008000100 */
[----:B------:R3:W0:Y:S01]  /*0380*/  SYNCS.EXCH.64 URZ, [UR8+0x38840], UR6 ;  /* 0x03884006083f75b2 */ /* 0x0006220008000100 */
[----:B------:R3:W0:Y:S01]  /*0390*/  SYNCS.EXCH.64 URZ, [UR8+0x38838], UR4 ;  /* 0x03883804083f75b2 */ /* 0x0006220008000100 */
[----:B------:R3:W0:Y:S02]  /*03a0*/  SYNCS.EXCH.64 URZ, [UR8+0x38848], UR6 ;  /* 0x03884806083f75b2 */ /* 0x0006240008000100 */
[----:B---3--:R-:W-:Y:S01]  /*03b0*/  NOP ;  /* 0x0000000000007918 */ /* 0x008fe20000000000 */
.L_x_475:
[----:B------:R-:W3:Y:S01]  /*03c0*/  SHFL.IDX PT, R2, R0, RZ, 0x1f ;  /* 0x00001fff00027589 */ /* 0x000ee200000e0000 */
[----:B------:R-:W-:Y:S01]  /*03d0*/  NOP ;  /* 0x0000000000007918 */ /* 0x000fe20000000000 */
[----:B---3--:R-:W-:-:S13]  /*03e0*/  ISETP.NE.AND P0, PT, R2, RZ, PT ;  /* 0x000000ff0200720c */ /* 0x008fda0003f05270 */
        /* <DEDUP_REMOVED lines=14> */
[----:B0-----:R3:W0:Y:S08]  /*04d0*/  SYNCS.EXCH.64 URZ, [UR8+0x38850], UR4 ;  /* 0x03885004083f75b2 */ /* 0x0016300008000100 */
[----:B------:R3:W0:Y:S01]  /*04e0*/  SYNCS.EXCH.64 URZ, [UR8+0x38860], UR6 ;  /* 0x03886006083f75b2 */ /* 0x0006220008000100 */
[----:B------:R3:W0:Y:S01]  /*04f0*/  SYNCS.EXCH.64 URZ, [UR8+0x38858], UR4 ;  /* 0x03885804083f75b2 */ /* 0x0006220008000100 */
[----:B------:R3:W0:Y:S02]  /*0500*/  SYNCS.EXCH.64 URZ, [UR8+0x38868], UR6 ;  /* 0x03886806083f75b2 */ /* 0x0006240008000100 */
[----:B---3--:R-:W-:Y:S01]  /*0510*/  NOP ;  /* 0x0000000000007918 */ /* 0x008fe20000000000 */
.L_x_476:
[----:B------:R-:W3:Y:S01]  /*0520*/  SHFL.IDX PT, R2, R0, RZ, 0x1f ;  /* 0x00001fff00027589 */ /* 0x000ee200000e0000 */
[----:B------:R-:W-:Y:S01]  /*0530*/  NOP ;  /* 0x0000000000007918 */ /* 0x000fe20000000000 */
[----:B---3--:R-:W-:-:S13]  /*0540*/  ISETP.NE.AND P0, PT, R2, RZ, PT ;  /* 0x000000ff0200720c */ /* 0x008fda0003f05270 */
[----:B------:R-:W-:Y:S05]  /*0550*/  @P0 BRA `(.L_x_477) ;  /* 0x0000000000380947 */ /* 0x000fea0003800000 */
[----:B0-----:R-:W0:Y:S01]  /*0560*/  S2UR UR5, SR_CgaCtaId ;  /* 0x00000000000579c3 */ /* 0x001e220000008800 */
[----:B------:R-:W-:Y:S01]  /*0570*/  UMOV UR4, 0x400 ;  /* 0x0000040000047882 */ /* 0x000fe20000000000 */
[----:B------:R-:W-:Y:S01]  /*0580*/  UMOV UR7, 0x80 ;  /* 0x0000008000077882 */ /* 0x000fe20000000000 */
[----:B------:R-:W-:Y:S01]  /*0590*/  ELECT P0, URZ, PT ;  /* 0x00000000003f782f */ /* 0x000fe20003800000 */
[----:B0-----:R-:W-:Y:S02]  /*05a0*/  ULEA UR6, UR5, UR4, 0x18 ;  /* 0x0000000405067291 */ /* 0x001fe4000f8ec03f */
[----:B------:R-:W-:-:S04]  /*05b0*/  UIADD3 UR4, -UR7, 0x100000, URZ ;  /* 0x0010000007047890 */ /* 0x000fc8000fffe13f */
[----:B------:R-:W-:Y:S02]  /*05c0*/  USHF.L.U32 UR5, UR4, 0xb, URZ ;  /* 0x0000000b04057899 */ /* 0x000fe4000800063f */
[----:B------:R-:W-:Y:S01]  /*05d0*/  USHF.L.U32 UR4, UR4, 0x1, URZ ;  /* 0x0000000104047899 */ /* 0x000fe2000800063f */
[----:B------:R-:W0:Y:S11]  /*05e0*/  FENCE.VIEW.ASYNC.S ;  /* 0x00000000000073c6 */ /* 0x000e360000000000 */
[----:B0-----:R3:W0:Y:S01]  /*05f0*/  SYNCS.EXCH.64 URZ, [UR6+0x38870], UR4 ;  /* 0x03887004063f75b2 */ /* 0x0016220008000100 */
[----:B------:R3:W0:Y:S01]  /*0600*/  SYNCS.EXCH.64 URZ, [UR6+0x38880], UR4 ;  /* 0x03888004063f75b2 */ /* 0x0006220008000100 */
[----:B------:R3:W0:Y:S01]  /*0610*/  SYNCS.EXCH.64 URZ, [UR6+0x38878], UR4 ;  /* 0x03887804063f75b2 */ /* 0x0006220008000100 */
[----:B------:R3:W0:Y:S02]  /*0620*/  SYNCS.EXCH.64 URZ, [UR6+0x38888], UR4 ;  /* 0x03888804063f75b2 */ /* 0x0006240008000100 */
[----:B---3--:R-:W-:Y:S01]  /*0630*/  NOP ;  /* 0x0000000000007918 */ /* 0x008fe20000000000 */
.L_x_477:
        /* <DEDUP_REMOVED lines=22> */
.L_x_478:
[----:B------:R-:W3:Y:S01]  /*07a0*/  SHFL.IDX PT, R3, R0, RZ, 0x1f ;  /* 0x00001fff00037589 */ /* 0x000ee200000e0000 */
[----:B------:R-:W-:Y:S01]  /*07b0*/  NOP ;  /* 0x0000000000007918 */ /* 0x000fe20000000000 */
[----:B------:R-:W0:Y:S01]  /*07c0*/  S2R R2, SR_CgaCtaId ;  /* 0x0000000000027919 */ /* 0x000e220000008800 */
[----:B---3--:R-:W-:-:S13]  /*07d0*/  ISETP.NE.AND P0, PT, R3, RZ, PT ;  /* 0x000000ff0300720c */ /* 0x008fda0003f05270 */
[----:B0-----:R-:W-:Y:S05]  /*07e0*/  @P0 BRA `(.L_x_479) ;  /* 0x0000000000480947 */ /* 0x001fea0003800000 */
[----:B------:R-:W0:Y:S01]  /*07f0*/  S2UR UR5, SR_CgaCtaId ;  /* 0x00000000000579c3 */ /* 0x000e220000008800 */
        /* <DEDUP_REMOVED lines=12> */
[----:B0-----:R0:W3:Y:S08]  /*08c0*/  SYNCS.EXCH.64 URZ, [UR8+0x388b0], UR4 ;  /* 0x0388b004083f75b2 */ /* 0x0010f00008000100 */
[----:B------:R0:W0:Y:S01]  /*08d0*/  SYNCS.EXCH.64 URZ, [UR8+0x388c0], UR6 ;  /* 0x0388c006083f75b2 */ /* 0x0000220008000100 */
[----:B------:R0:W0:Y:S01]  /*08e0*/  SYNCS.EXCH.64 URZ, [UR8+0x388b8], UR4 ;  /* 0x0388b804083f75b2 */ /* 0x0000220008000100 */
[----:B------:R0:W0:Y:S01]  /*08f0*/  SYNCS.EXCH.64 URZ, [UR8+0x388c8], UR6 ;  /* 0x0388c806083f75b2 */ /* 0x0000220008000100 */
[----:B------:R-:W-:Y:S01]  /*0900*/  NOP ;  /* 0x0000000000007918 */ /* 0x000fe20000000000 */
.L_x_479:
[----:B0-----:R-:W-:Y:S01]  /*0910*/  UMOV UR4, 0x1 ;  /* 0x0000000100047882 */ /* 0x001fe20000000000 */
[----:B------:R-:W-:Y:S01]  /*0920*/  PLOP3.LUT P0, PT, PT, PT, UP0, 0x80, 0x0 ;  /* 0x000000000000781c */ /* 0x000fe20003f0f008 */
[----:B------:R-:W-:Y:S01]  /*0930*/  USEL UR4, UR4, 0x2, !UP0 ;  /* 0x0000000204047887 */ /* 0x000fe2000c000000 */
[----:B------:R-:W-:Y:S01]  /*0940*/  NOP ;  /* 0x0000000000007918 */ /* 0x000fe20000000000 */
[----:B------:R-:W-:Y:S01]  /*0950*/  ULDC.64 UR36, c[0x0][0x208] ;  /* 0x0000820000247ab9 */ /* 0x000fe20000000a00 */
[----:B------:R-:W-:Y:S03]  /*0960*/  BSSY B8, `(.L_x_480) ;  /* 0x00028e9000087945 */ /* 0x000fe60003800000 */
[----:B------:R-:W-:-:S05]  /*0970*/  IMAD.U32 R3, RZ, RZ, UR4 ;  /* 0x00000004ff037e24 */ /* 0x000fca000f8e00ff */
[----:B------:R0:W-:Y:S01]  /*0980*/  STL [R1+0x1a4], R3 ;  /* 0x0001a40301007387 */ /* 0x0001e20000100800 */
[----:B-1234-:R-:W-:Y:S06]  /*0990*/  BAR.SYNC.DEFER_BLOCKING 0x0 ;  /* 0x0000000000007b1d */ /* 0x01efec0000010000 */
[----:B------:R-:W-:Y:S05]  /*09a0*/  @!P0 BRA `(.L_x_481) ;  /* 0x0000020800848947 */ /* 0x000fea0003800000 */
.L_x_482:
[----:B------:R-:W-:-:S08]  /*09b0*/  NOP ;  /* 0x0000000000007918 */ /* 0x000fd00000000000 */
[----:B------:R-:W1:Y:S02]  /*09c0*/  USETMAXREG.TRY_ALLOC.CTAPOOL UP0, 0xe8 ;  /* 0x000000e8000079c8 */ /* 0x000e640008000600 */
[----:B-1----:R-:W-:-:S13]  /*09d0*/  PLOP3.LUT P0, PT, PT, PT, UP0, 0x80, 0x0 ;  /* 0x000000000000781c */ /* 0x002fda0003f0f008 */
[----:B------:R-:W-:Y:S05]  /*09e0*/  @!P0 BRA `(.L_x_482) ;  /* 0xfffffffc00f08947 */ /* 0x000fea000383ffff */
[----:B------:R-:W2:Y:S01]  /*09f0*/  LDL.LU R0, [R1] ;  /* 0x0000000001007983 */ /* 0x000ea20000300800 */
[----:B------:R-:W1:Y:S01]  /*0a00*/  S2R R2, SR_TID.X ;  /* 0x0000000000027919 */ /* 0x000e620000002100 */
[----:B------:R-:W3:Y:S01]  /*0a10*/  S2UR UR60, SR_CgaCtaId ;  /* 0x00000000003c79c3 */ /* 0x000ee20000008800 */
[----:B------:R-:W-:Y:S01]  /*0a20*/  UMOV UR4, 0x400 ;  /* 0x0000040000047882 */ /* 0x000fe20000000000 */
[----:B-1----:R-:W-:-:S06]  /*0a30*/  SHF.R.U32.HI R2, RZ, 0x7, R2 ;  /* 0x00000007ff027819 */ /* 0x002fcc0000011602 */
[----:B------:R-:W-:Y:S06]  /*0a40*/  BAR.ARV 0x8, 0x180 ;  /* 0x0206000000007b1d */ /* 0x000fec0000002000 */
[----:B------:R-:W-:-:S13]  /*0a50*/  ISETP.NE.AND P0, PT, R2, 0x1, PT ;  /* 0x000000010200780c */ /* 0x000fda0003f05270 */
[----:B------:R-:W-:Y:S08]  /*0a60*/  @!P0 BAR.ARV 0x9, 0x100 ;  /* 0x0244000000008b1d */ /* 0x000ff00000002000 */
[----:B------:R-:W-:Y:S01]  /*0a70*/  BAR.SYNC.DEFER_BLOCKING 0x5, 0x180 ;  /* 0x0146000000007b1d */ /* 0x000fe20000010000 */
[----:B---3--:R-:W-:-:S06]  /*0a80*/  ULEA UR4, UR60, UR4, 0x18 ;  /* 0x000000043c047291 */ /* 0x008fcc000f8ec03f */
[----:B------:R-:W-:Y:S01]  /*0a90*/  IMAD.U32 R19, RZ, RZ, UR4 ;  /* 0x00000004ff137e24 */ /* 0x000fe2000f8e00ff */
[----:B------:R-:W-:-:S04]  /*0aa0*/  ULDC UR4, c[0x0][0xc3c] ;  /* 0x00030f0000047ab9 */ /* 0x000fc80000000800 */
[----:B------:R-:W1:Y:S01]  /*0ab0*/  LDS.128 R40, [R19+0x388d0] ;  /* 0x0388d00013287984 */ /* 0x000e620000000c00 */
[----:B------:R-:W-:Y:S06]  /*0ac0*/  BAR.ARV 0x4, 0x180 ;  /* 0x0106000000007b1d */ /* 0x000fec0000002000 */
[----:B--2---:R-:W-:-:S04]  /*0ad0*/  LOP3.LUT R0, R0, 0xffffffef, RZ, 0xc0, !PT ;  /* 0xffffffef00007812 */ /* 0x004fc800078ec0ff */
[----:B------:R-:W-:-:S05]  /*0ae0*/  @P0 LOP3.LUT R0, R0, 0x10, RZ, 0xfc, !PT ;  /* 0x0000001000000812 */ /* 0x000fca00078efcff */
[----:B------:R2:W-:Y:S01]  /*0af0*/  STL [R1], R0 ;  /* 0x0000000001007387 */ /* 0x0005e20000100800 */
[----:B-1----:R-:W-:-:S13]  /*0b00*/  ISETP.GE.AND P0, PT, R43, UR4, PT ;  /* 0x000000042b007c0c */ /* 0x002fda000bf06270 */
[----:B--2---:R-:W-:Y:S05]  /*0b10*/  @P0 BRA `(.L_x_483) ;  /* 0x0000028c00340947 */ /* 0x004fea0003800000 */
[----:B------:R-:W2:Y:S01]  /*0b20*/  LDL R2, [R1+0x1a4] ;  /* 0x0001a40001027983 */ /* 0x000ea20000100800 */
[----:B------:R-:W-:Y:S01]  /*0b30*/  R2UR UR4, R19 ;  /* 0x00000000130472ca */ /* 0x000fe200000e0000 */
[----:B------:R-:W-:Y:S01]  /*0b40*/  IMAD.MOV.U32 R216, RZ, RZ, RZ ;  /* 0x000000ffffd87224 */ /* 0x000fe200078e00ff */
[----:B------:R-:W-:Y:S01]  /*0b50*/  CS2R R222, SRZ ;  /* 0x0000000000de7805 */ /* 0x000fe2000001ff00 */
[----:B------:R-:W1:Y:S01]  /*0b60*/  S2R R0, SR_TID.X ;  /* 0x0000000000007919 */ /* 0x000e620000002100 */
[----:B------:R-:W-:-:S09]  /*0b70*/  IMAD.MOV.U32 R221, RZ, RZ, RZ ;  /* 0x000000ffffdd7224 */ /* 0x000fd200078e00ff */
[----:B------:R-:W-:Y:S01]  /*0b80*/  UIADD3 UR4, UR4, 0x20400, URZ ;  /* 0x0002040004047890 */ /* 0x000fe2000fffe03f */
[----:B-1----:R-:W-:-:S05]  /*0b90*/  VIADD R0, R0, 0xffffff80 ;  /* 0xffffff8000007836 */ /* 0x002fca0000000000 */
[----:B0-----:R-:W-:-:S04]  /*0ba0*/  SHF.R.S32.HI R3, RZ, 0x1f, R0 ;  /* 0x0000001fff037819 */ /* 0x001fc80000011400 */
[CC--:B------:R-:W-:Y:S02]  /*0bb0*/  LEA.HI R219, R3.reuse, R0.reuse, RZ, 0x3 ;  /* 0x0000000003db7211 */ /* 0x0c0fe400078f18ff */
[CC--:B------:R-:W-:Y:S02]  /*0bc0*/  LEA.HI R12, R3.reuse, R0.reuse, RZ, 0x2 ;  /* 0x00000000030c7211 */ /* 0x0c0fe400078f10ff */
[CC--:B------:R-:W-:Y:S02]  /*0bd0*/  LEA.HI R6, R3.reuse, R0.reuse, RZ, 0x5 ;  /* 0x0000000003067211 */ /* 0x0c0fe400078f28ff */
[----:B------:R-:W-:Y:S02]  /*0be0*/  LEA.HI R4, R3, R0, RZ, 0x6 ;  /* 0x0000000003047211 */ /* 0x000fe400078f30ff */
[----:B------:R-:W-:Y:S01]  /*0bf0*/  LOP3.LUT R13, R12, 0xfffffffc, RZ, 0xc0, !PT ;  /* 0xfffffffc0c0d7812 */ /* 0x000fe200078ec0ff */
[----:B------:R-:W-:Y:S01]  /*0c00*/  IMAD.SHL.U32 R6, R6, 0x20, RZ ;  /* 0x0000002006067824 */ /* 0x000fe200078e00ff */
[----:B------:R-:W-:-:S03]  /*0c10*/  SHF.L.U32 R4, R4, 0x4, RZ ;  /* 0x0000000404047819 */ /* 0x000fc600000006ff */
[----:B------:R-:W-:Y:S01]  /*0c20*/  IMAD.IADD R13, R0, 0x1, -R13 ;  /* 0x00000001000d7824 */ /* 0x000fe200078e0a0d */
[----:B------:R-:W-:Y:S02]  /*0c30*/  LOP3.LUT R6, R6, 0xfffffc00, RZ, 0xc0, !PT ;  /* 0xfffffc0006067812 */ /* 0x000fe400078ec0ff */
[----:B--2---:R-:W-:Y:S02]  /*0c40*/  R2UR UR5, R2 ;  /* 0x00000000020572ca */ /* 0x004fe400000e0000 */
[----:B------:R-:W-:-:S04]  /*0c50*/  LEA.HI R2, R3, R0, RZ, 0x7 ;  /* 0x0000000003027211 */ /* 0x000fc800078f38ff */
[----:B------:R-:W-:-:S04]  /*0c60*/  LOP3.LUT R5, R2, 0xffffff80, RZ, 0xc0, !PT ;  /* 0xffffff8002057812 */ /* 0x000fc800078ec0ff */
[----:B------:R-:W-:Y:S02]  /*0c70*/  IADD3 R14, R0, -R5, RZ ;  /* 0x80000005000e7210 */ /* 0x000fe40007ffe0ff */
[----:B------:R-:W-:Y:S01]  /*0c80*/  LEA.HI R5, R3, R0, RZ, 0x4 ;  /* 0x0000000003057211 */ /* 0x000fe200078f20ff */
[----:B------:R-:W-:Y:S01]  /*0c90*/  ULOP3.LUT UR39, UR5, 0x1, URZ, 0xfc, !UPT ;  /* 0x0000000105277892 */ /* 0x000fe2000f8efc3f */
[----:B------:R-:W-:Y:S01]  /*0ca0*/  SHF.R.S32.HI R8, RZ, 0x1f, R14 ;  /* 0x0000001fff087819 */ /* 0x000fe2000001140e */
[----:B------:R-:W-:Y:S01]  /*0cb0*/  STL [R1+0x108], R14 ;  /* 0x0001080e01007387 */ /* 0x000fe20000100800 */
[----:B------:R-:W-:Y:S02]  /*0cc0*/  LOP3.LUT R7, R5, 0x3fffff0, RZ, 0xc0, !PT ;  /* 0x03fffff005077812 */ /* 0x000fe400078ec0ff */
[----:B------:R-:W-:Y:S02]  /*0cd0*/  LEA.HI R9, R8, R14, RZ, 0x2 ;  /* 0x0000000e08097211 */ /* 0x000fe400078f10ff */
[----:B------:R-:W-:Y:S01]  /*0ce0*/  LOP3.LUT R3, R219, 0xfffffff8, RZ, 0xc0, !PT ;  /* 0xfffffff8db037812 */ /* 0x000fe200078ec0ff */
[----:B------:R-:W-:Y:S01]  /*0cf0*/  IMAD.IADD R7, R0, 0x1, -R7 ;  /* 0x0000000100077824 */ /* 0x000fe200078e0a07 */
[----:B------:R-:W-:-:S02]  /*0d00*/  SHF.R.S32.HI R10, RZ, 0x2, R9 ;  /* 0x00000002ff0a7819 */ /* 0x000fc40000011409 */
[----:B------:R-:W-:Y:S01]  /*0d10*/  SHF.R.S32.HI R11, RZ, 0x1f, R9 ;  /* 0x0000001fff0b7819 */ /* 0x000fe20000011409 */
[----:B------:R-:W-:Y:S01]  /*0d20*/  IMAD.IADD R22, R0, 0x1, -R3 ;  /* 0x0000000100167824 */ /* 0x000fe200078e0a03 */
[----:B------:R-:W-:Y:S02]  /*0d30*/  SHF.R.S32.HI R0, RZ, 0x4, R5 ;  /* 0x00000004ff007819 */ /* 0x000fe40000011405 */
[----:B------:R-:W-:Y:S01]  /*0d40*/  LEA.HI R11, R11, R10, RZ, 0x3 ;  /* 0x0000000a0b0b7211 */ /* 0x000fe200078f18ff */
[C---:B------:R-:W-:Y:S01]  /*0d50*/  IMAD.SHL.U32 R16, R22.reuse, 0x10, RZ ;  /* 0x0000001016107824 */ /* 0x040fe200078e00ff */
[----:B------:R-:W-:Y:S01]  /*0d60*/  SHF.R.S32.HI R3, RZ, 0x7, R2 ;  /* 0x00000007ff037819 */ /* 0x000fe20000011402 */
[----:B------:R-:W-:Y:S01]  /*0d70*/  IMAD.SHL.U32 R22, R22, 0x8, RZ ;  /* 0x0000000816167824 */ /* 0x000fe200078e00ff */
[----:B------:R-:W-:Y:S01]  /*0d80*/  LEA.HI R5, R5, R0, RZ, 0x1 ;  /* 0x0000000005057211 */ /* 0x000fe200078f08ff */
[----:B------:R-:W-:Y:S01]  /*0d90*/  VIADD R18, R16, 0x80 ;  /* 0x0000008010127836 */ /* 0x000fe20000000000 */
[----:B------:R-:W-:Y:S01]  /*0da0*/  LOP3.LUT R11, R11, 0xfffffff8, RZ, 0xc0, !PT ;  /* 0xfffffff80b0b7812 */ /* 0x000fe200078ec0ff */
[----:B------:R-:W-:Y:S01]  /*0db0*/  VIADD R218, R22, 0x40 ;  /* 0x0000004016da7836 */ /* 0x000fe20000000000 */
[----:B------:R-:W-:Y:S01]  /*0dc0*/  LEA.HI R2, R2, R3, RZ, 0x1 ;  /* 0x0000000302027211 */ /* 0x000fe200078f08ff */
[----:B------:R-:W-:Y:S01]  /*0dd0*/  VIADD R20, R22, 0x80 ;  /* 0x0000008016147836 */ /* 0x000fe20000000000 */
[----:B------:R-:W-:Y:S01]  /*0de0*/  LEA.HI R8, R8, R14, RZ, 0x5 ;  /* 0x0000000e08087211 */ /* 0x000fe200078f28ff */
[----:B------:R-:W-:Y:S01]  /*0df0*/  IMAD.IADD R11, R10, 0x1, -R11 ;  /* 0x000000010a0b7824 */ /* 0x000fe200078e0a0b */
[----:B------:R-:W-:-:S02]  /*0e00*/  LOP3.LUT R5, R5, 0x1ffffffe, RZ, 0xc0, !PT ;  /* 0x1ffffffe05057812 */ /* 0x000fc400078ec0ff */
[----:B------:R-:W-:Y:S02]  /*0e10*/  LOP3.LUT R2, R2, 0x3fffffe, RZ, 0xc0, !PT ;  /* 0x03fffffe02027812 */ /* 0x000fe400078ec0ff */
[----:B------:R-:W-:Y:S01]  /*0e20*/  SHF.R.S32.HI R8, RZ, 0x5, R8 ;  /* 0x00000005ff087819 */ /* 0x000fe20000011408 */
[----:B------:R-:W-:Y:S01]  /*0e30*/  IMAD.IADD R5, R0, 0x1, -R5 ;  /* 0x0000000100057824 */ /* 0x000fe200078e0a05 */
[----:B------:R-:W-:Y:S01]  /*0e40*/  LEA R6, R7, R6, 0x6 ;  /* 0x0000000607067211 */ /* 0x000fe200078e30ff */
[----:B------:R-:W-:Y:S01]  /*0e50*/  IMAD.IADD R2, R3, 0x1, -R2 ;  /* 0x0000000103027824 */ /* 0x000fe200078e0a02 */
[----:B------:R-:W-:Y:S01]  /*0e60*/  LEA.HI R7, R13, R13, RZ, 0x1 ;  /* 0x0000000d0d077211 */ /* 0x000fe200078f08ff */
[----:B------:R-:W-:Y:S01]  /*0e70*/  IMAD R11, R8, 0x10, R11 ;  /* 0x00000010080b7824 */ /* 0x000fe200078e020b */
[----:B------:R-:W-:Y:S02]  /*0e80*/  LEA R3, R5, R6, 0x3 ;  /* 0x0000000605037211 */ /* 0x000fe400078e18ff */
[----:B------:R-:W-:Y:S01]  /*0e90*/  LOP3.LUT R0, R7, 0x1ffffffe, RZ, 0xc0, !PT ;  /* 0x1ffffffe07007812 */ /* 0x000fe200078ec0ff */
[----:B------:R-:W-:Y:S01]  /*0ea0*/  IMAD R7, R2, 0x40, R11 ;  /* 0x0000004002077824 */ /* 0x000fe200078e020b */
[----:B------:R-:W-:Y:S01]  /*0eb0*/  LOP3.LUT R10, R4, 0xfffffc00, RZ, 0xc0, !PT ;  /* 0xfffffc00040a7812 */ /* 0x000fe200078ec0ff */
[----:B------:R0:W-:Y:S01]  /*0ec0*/  STL [R1+0x1a0], R3 ;  /* 0x0001a00301007387 */ /* 0x0001e20000100800 */
[----:B------:R-:W-:Y:S01]  /*0ed0*/  SHF.R.S32.HI R219, RZ, 0x3, R219 ;  /* 0x00000003ffdb7819 */ /* 0x000fe200000114db */
[----:B------:R-:W-:Y:S01]  /*0ee0*/  IMAD.IADD R13, R13, 0x1, -R0 ;  /* 0x000000010d0d7824 */ /* 0x000fe200078e0a00 */
[----:B------:R-:W-:Y:S01]  /*0ef0*/  SHF.R.S32.HI R21, RZ, 0x1f, R218 ;  /* 0x0000001fff157819 */ /* 0x000fe200000114da */
[----:B------:R-:W-:Y:S01]  /*0f00*/  IMAD.U32 R0, RZ, RZ, UR4 ;  /* 0x00000004ff007e24 */ /* 0x000fe2000f8e00ff */
[----:B------:R-:W-:Y:S01]  /*0f10*/  STL [R1+0x194], R7 ;  /* 0x0001940701007387 */ /* 0x000fe20000100800 */
[C---:B------:R-:W-:Y:S01]  /*0f20*/  VIADD R15, R219.reuse, 0x20 ;  /* 0x00000020db0f7836 */ /* 0x040fe20000000000 */
[C---:B------:R-:W-:Y:S01]  /*0f30*/  IADD3 R8, R219.reuse, 0x60, RZ ;  /* 0x00000060db087810 */ /* 0x040fe20007ffe0ff */
[----:B------:R-:W-:Y:S01]  /*0f40*/  VIADD R12, R219, 0x40 ;  /* 0x00000040db0c7836 */ /* 0x000fe20000000000 */
[----:B------:R-:W-:Y:S01]  /*0f50*/  STL [R1+0x54], RZ ;  /* 0x000054ff01007387 */ /* 0x000fe20000100800 */
[----:B------:R-:W-:-:S02]  /*0f60*/  LOP3.LUT R9, R9, 0x7ffffffc, RZ, 0xc0, !PT ;  /* 0x7ffffffc09097812 */ /* 0x000fc400078ec0ff */
[----:B------:R-:W-:Y:S01]  /*0f70*/  SHF.R.S32.HI R6, RZ, 0x1f, R8 ;  /* 0x0000001fff067819 */ /* 0x000fe20000011408 */
[----:B------:R-:W-:Y:S01]  /*0f80*/  STL [R1+0x2c], R10 ;  /* 0x00002c0a01007387 */ /* 0x000fe20000100800 */
[----:B------:R-:W-:Y:S01]  /*0f90*/  SHF.R.S32.HI R2, RZ, 0x1f, R15 ;  /* 0x0000001fff027819 */ /* 0x000fe2000001140f */
[----:B0-----:R-:W-:Y:S01]  /*0fa0*/  IMAD.SHL.U32 R3, R12, 0x80, RZ ;  /* 0x000000800c037824 */ /* 0x001fe200078e00ff */
[----:B------:R-:W-:Y:S01]  /*0fb0*/  SHF.R.S32.HI R4, RZ, 0x1f, R12 ;  /* 0x0000001fff047819 */ /* 0x000fe2000001140c */
[----:B------:R0:W-:Y:S01]  /*0fc0*/  STL [R1+0x198], R0 ;  /* 0x0001980001007387 */ /* 0x0001e20000100800 */
[----:B------:R-:W-:Y:S01]  /*0fd0*/  SHF.L.U32 R5, R8, 0x7, RZ ;  /* 0x0000000708057819 */ /* 0x000fe200000006ff */
[----:B------:R-:W-:Y:S01]  /*0fe0*/  IMAD.IADD R9, R14, 0x1, -R9 ;  /* 0x000000010e097824 */ /* 0x000fe200078e0a09 */
[----:B------:R-:W-:Y:S01]  /*0ff0*/  LEA.HI R6, R6, R8, RZ, 0x3 ;  /* 0x0000000806067211 */ /* 0x000fe200078f18ff */
[----:B------:R1:W-:Y:S01]  /*1000*/  STL [R1+0x14], R20 ;  /* 0x0000141401007387 */ /* 0x0003e20000100800 */
[----:B------:R-:W-:-:S02]  /*1010*/  LEA.HI R2, R2, R15, RZ, 0x3 ;  /* 0x0000000f02027211 */ /* 0x000fc400078f18ff */
[----:B------:R-:W-:Y:S01]  /*1020*/  LEA.HI R4, R4, R12, RZ, 0x3 ;  /* 0x0000000c04047211 */ /* 0x000fe200078f18ff */
[----:B------:R-:W-:Y:S01]  /*1030*/  IMAD.SHL.U32 R6, R6, 0x80, RZ ;  /* 0x0000008006067824 */ /* 0x000fe200078e00ff */
[----:B------:R-:W-:Y:S01]  /*1040*/  SHF.L.U32 R2, R2, 0x7, RZ ;  /* 0x0000000702027819 */ /* 0x000fe200000006ff */
[----:B0-----:R-:W-:Y:S01]  /*1050*/  IMAD.SHL.U32 R0, R219, 0x80, RZ ;  /* 0x00000080db007824 */ /* 0x001fe200078e00ff */
[----:B------:R-:W-:Y:S01]  /*1060*/  LOP3.LUT R3, R3, 0x380, RZ, 0xc0, !PT ;  /* 0x0000038003037812 */ /* 0x000fe200078ec0ff */
[----:B------:R-:W-:Y:S01]  /*1070*/  IMAD.SHL.U32 R4, R4, 0x80, RZ ;  /* 0x0000008004047824 */ /* 0x000fe200078e00ff */
[----:B------:R-:W-:Y:S02]  /*1080*/  LOP3.LUT R5, R5, 0x380, RZ, 0xc0, !PT ;  /* 0x0000038005057812 */ /* 0x000fe400078ec0ff */
[----:B------:R-:W-:Y:S01]  /*1090*/  LOP3.LUT R11, R0, 0x380, RZ, 0xc0, !PT ;  /* 0x00000380000b7812 */ /* 0x000fe200078ec0ff */
[----:B------:R-:W-:Y:S01]  /*10a0*/  IMAD.SHL.U32 R0, R15, 0x80, RZ ;  /* 0x000000800f007824 */ /* 0x000fe200078e00ff */
[----:B-1----:R-:W-:Y:S01]  /*10b0*/  SHF.R.S32.HI R20, RZ, 0x1f, R20 ;  /* 0x0000001fff147819 */ /* 0x002fe20000011414 */
[----:B------:R-:W-:Y:S01]  /*10c0*/  VIADD R15, R22, 0xc0 ;  /* 0x000000c0160f7836 */ /* 0x000fe20000000000 */
[----:B------:R-:W-:-:S02]  /*10d0*/  LOP3.LUT R2, R2, 0xfffffc00, RZ, 0xc0, !PT ;  /* 0xfffffc0002027812 */ /* 0x000fc400078ec0ff */
[----:B------:R-:W-:Y:S02]  /*10e0*/  LOP3.LUT R8, R0, 0x380, RZ, 0xc0, !PT ;  /* 0x0000038000087812 */ /* 0x000fe400078ec0ff */
[----:B------:R-:W-:Y:S01]  /*10f0*/  LOP3.LUT R0, R11, 0x70, R16, 0xf8, !PT ;  /* 0x000000700b007812 */ /* 0x000fe200078ef810 */
[----:B------:R0:W-:Y:S01]  /*1100*/  STL [R1+0x1c], R15 ;  /* 0x00001c0f01007387 */ /* 0x0001e20000100800 */
[----:B------:R-:W-:Y:S02]  /*1110*/  SHF.R.U32.HI R11, RZ, 0x3, R11 ;  /* 0x00000003ff0b7819 */ /* 0x000fe4000001160b */
[----:B------:R-:W-:Y:S02]  /*1120*/  LOP3.LUT R4, R4, 0xfffffc00, RZ, 0xc0, !PT ;  /* 0xfffffc0004047812 */ /* 0x000fe400078ec0ff */
[----:B------:R-:W-:Y:S02]  /*1130*/  LOP3.LUT R12, R10, R0, R11, 0xf6, !PT ;  /* 0x000000000a0c7212 */ /* 0x000fe400078ef60b */
[----:B------:R-:W-:-:S02]  /*1140*/  SHF.R.U32.HI R11, RZ, 0x3, R8 ;  /* 0x00000003ff0b7819 */ /* 0x000fc40000011608 */
[--C-:B------:R-:W-:Y:S01]  /*1150*/  LOP3.LUT R0, R8, 0x70, R16.reuse, 0xf8, !PT ;  /* 0x0000007008007812 */ /* 0x100fe200078ef810 */
[----:B------:R1:W-:Y:S01]  /*1160*/  STL [R1+0x34], R12 ;  /* 0x0000340c01007387 */ /* 0x0003e20000100800 */
[----:B0-----:R-:W-:Y:S02]  /*1170*/  SHF.R.S32.HI R15, RZ, 0x1f, R15 ;  /* 0x0000001fff0f7819 */ /* 0x001fe4000001140f */
[----:B------:R-:W-:Y:S01]  /*1180*/  SHF.R.U32.HI R10, RZ, 0x3, R3 ;  /* 0x00000003ff0a7819 */ /* 0x000fe20000011603 */
[----:B------:R-:W-:Y:S01]  /*1190*/  STL [R1+0x40], R21 ;  /* 0x0000401501007387 */ /* 0x000fe20000100800 */
[--C-:B------:R-:W-:Y:S02]  /*11a0*/  LOP3.LUT R3, R3, 0x70, R16.reuse, 0xf8, !PT ;  /* 0x0000007003037812 */ /* 0x100fe400078ef810 */
[----:B------:R-:W-:Y:S01]  /*11b0*/  SHF.R.U32.HI R8, RZ, 0x3, R5 ;  /* 0x00000003ff087819 */ /* 0x000fe20000011605 */
[----:B------:R-:W-:Y:S01]  /*11c0*/  STL [R1+0x5c], R20 ;  /* 0x00005c1401007387 */ /* 0x000fe20000100800 */
[----:B------:R-:W-:Y:S01]  /*11d0*/  LOP3.LUT R5, R5, 0x70, R16, 0xf8, !PT ;  /* 0x0000007005057812 */ /* 0x000fe200078ef810 */
[----:B-1----:R-:W-:Y:S01]  /*11e0*/  IMAD.IADD R12, R19, 0x1, R12 ;  /* 0x00000001130c7824 */ /* 0x002fe200078e020c */
[----:B------:R-:W-:Y:S01]  /*11f0*/  LOP3.LUT R6, R6, 0xfffffc00, RZ, 0xc0, !PT ;  /* 0xfffffc0006067812 */ /* 0x000fe200078ec0ff */
[----:B------:R-:W-:Y:S01]  /*1200*/  STL [R1+0x58], R15 ;  /* 0x0000580f01007387 */ /* 0x000fe20000100800 */
[----:B------:R-:W-:-:S02]  /*1210*/  LOP3.LUT R0, R2, R0, R11, 0xf6, !PT ;  /* 0x0000000002007212 */ /* 0x000fc400078ef60b */
[----:B------:R-:W-:Y:S01]  /*1220*/  SHF.L.U32 R44, R9, 0x1, RZ ;  /* 0x00000001092c7819 */ /* 0x000fe200000006ff */
[----:B------:R0:W-:Y:S01]  /*1230*/  STL [R1+0x28], R2 ;  /* 0x0000280201007387 */ /* 0x0001e20000100800 */
[----:B------:R-:W-:Y:S02]  /*1240*/  SHF.R.S32.HI R23, RZ, 0x1f, R22 ;  /* 0x0000001fff177819 */ /* 0x000fe40000011416 */
[C---:B------:R-:W-:Y:S01]  /*1250*/  IADD3 R39, R44.reuse, 0x10, RZ ;  /* 0x000000102c277810 */ /* 0x040fe20007ffe0ff */
[----:B------:R-:W-:Y:S01]  /*1260*/  STL [R1+0x30], R12 ;  /* 0x0000300c01007387 */ /* 0x000fe20000100800 */
[C---:B------:R-:W-:Y:S01]  /*1270*/  VIADD R40, R44.reuse, 0x8 ;  /* 0x000000082c287836 */ /* 0x040fe20000000000 */
[C---:B------:R-:W-:Y:S01]  /*1280*/  IADD3 R34, R44.reuse, 0x38, RZ ;  /* 0x000000382c227810 */ /* 0x040fe20007ffe0ff */
[C---:B------:R-:W-:Y:S01]  /*1290*/  VIADD R38, R44.reuse, 0x18 ;  /* 0x000000182c267836 */ /* 0x040fe20000000000 */
[----:B------:R1:W-:Y:S01]  /*12a0*/  STL [R1+0x24], R4 ;  /* 0x0000240401007387 */ /* 0x0003e20000100800 */
[----:B------:R-:W-:Y:S01]  /*12b0*/  VIADD R37, R44, 0x20 ;  /* 0x000000202c257836 */ /* 0x000fe20000000000 */
[----:B0-----:R-:W-:Y:S01]  /*12c0*/  LOP3.LUT R2, R4, R3, R10, 0xf6, !PT ;  /* 0x0000000304027212 */ /* 0x001fe200078ef60a */
[C---:B------:R-:W-:Y:S01]  /*12d0*/  IMAD.IADD R3, R19.reuse, 0x1, R0 ;  /* 0x0000000113037824 */ /* 0x040fe200078e0200 */
[----:B------:R0:W-:Y:S01]  /*12e0*/  STL [R1+0x20], R6 ;  /* 0x0000200601007387 */ /* 0x0001e20000100800 */
[C---:B------:R-:W-:Y:S01]  /*12f0*/  VIADD R36, R44.reuse, 0x28 ;  /* 0x000000282c247836 */ /* 0x040fe20000000000 */
[C---:B------:R-:W-:Y:S01]  /*1300*/  IADD3 R29, R44.reuse, 0x60, RZ ;  /* 0x000000602c1d7810 */ /* 0x040fe20007ffe0ff */
[C---:B------:R-:W-:Y:S01]  /*1310*/  IMAD.IADD R2, R19.reuse, 0x1, R2 ;  /* 0x0000000113027824 */ /* 0x040fe200078e0202 */
[----:B------:R-:W-:Y:S01]  /*1320*/  STL [R1+0x190], R3 ;  /* 0x0001900301007387 */ /* 0x000fe20000100800 */
[----:B------:R-:W-:Y:S01]  /*1330*/  VIADD R35, R44, 0x30 ;  /* 0x000000302c237836 */ /* 0x000fe20000000000 */
[----:B-1----:R-:W-:Y:S01]  /*1340*/  LOP3.LUT R4, R6, R5, R8, 0xf6, !PT ;  /* 0x0000000506047212 */ /* 0x002fe200078ef608 */
[C---:B------:R-:W-:Y:S01]  /*1350*/  VIADD R33, R44.reuse, 0x40 ;  /* 0x000000402c217836 */ /* 0x040fe20000000000 */
[----:B------:R-:W-:Y:S01]  /*1360*/  STL [R1+0x64], R44 ;  /* 0x0000642c01007387 */ /* 0x000fe20000100800 */
[C---:B------:R-:W-:Y:S01]  /*1370*/  VIADD R32, R44.reuse, 0x48 ;  /* 0x000000482c207836 */ /* 0x040fe20000000000 */
[C---:B------:R-:W-:Y:S01]  /*1380*/  IADD3 R24, R44.reuse, 0x88, RZ ;  /* 0x000000882c187810 */ /* 0x040fe20007ffe0ff */
[----:B------:R-:W-:Y:S01]  /*1390*/  IMAD.IADD R0, R19, 0x1, R4 ;  /* 0x0000000113007824 */ /* 0x000fe200078e0204 */
[----:B------:R-:W-:Y:S01]  /*13a0*/  STL [R1+0x18c], R2 ;  /* 0x00018c0201007387 */ /* 0x000fe20000100800 */
[C---:B------:R-:W-:Y:S01]  /*13b0*/  VIADD R31, R44.reuse, 0x50 ;  /* 0x000000502c1f7836 */ /* 0x040fe20000000000 */
[C---:B------:R-:W-:Y:S01]  /*13c0*/  IADD3 R12, R44.reuse, 0xb0, RZ ;  /* 0x000000b02c0c7810 */ /* 0x040fe20007ffe0ff */
[C---:B------:R-:W-:Y:S01]  /*13d0*/  VIADD R30, R44.reuse, 0x58 ;  /* 0x000000582c1e7836 */ /* 0x040fe20000000000 */
[----:B------:R-:W-:Y:S01]  /*13e0*/  STL [R1+0x188], R0 ;  /* 0x0001880001007387 */ /* 0x000fe20000100800 */
[C---:B------:R-:W-:Y:S01]  /*13f0*/  VIADD R28, R44.reuse, 0x68 ;  /* 0x000000682c1c7836 */ /* 0x040fe20000000000 */
[C---:B0-----:R-:W-:Y:S01]  /*1400*/  IADD3 R6, R44.reuse, 0xd8, RZ ;  /* 0x000000d82c067810 */ /* 0x041fe20007ffe0ff */
[C---:B------:R-:W-:Y:S01]  /*1410*/  VIADD R27, R44.reuse, 0x70 ;  /* 0x000000702c1b7836 */ /* 0x040fe20000000000 */
[----:B------:R-:W-:Y:S01]  /*1420*/  STL [R1+0x100], R40 ;  /* 0x0001002801007387 */ /* 0x000fe20000100800 */
[C---:B------:R-:W-:Y:S01]  /*1430*/  VIADD R26, R44.reuse, 0x78 ;  /* 0x000000782c1a7836 */ /* 0x040fe20000000000 */
[----:B------:R-:W-:Y:S01]  /*1440*/  SHF.R.S32.HI R4, RZ, 0x1f, R40 ;  /* 0x0000001fff047819 */ /* 0x000fe20000011428 */
[C---:B------:R-:W-:Y:S01]  /*1450*/  VIADD R25, R44.reuse, 0x80 ;  /* 0x000000802c197836 */ /* 0x040fe20000000000 */
[----:B------:R0:W-:Y:S01]  /*1460*/  STL [R1+0xfc], R39 ;  /* 0x0000fc2701007387 */ /* 0x0001e20000100800 */
[C---:B------:R-:W-:Y:S01]  /*1470*/  VIADD R21, R44.reuse, 0x90 ;  /* 0x000000902c157836 */ /* 0x040fe20000000000 */
[----:B------:R-:W-:Y:S01]  /*1480*/  SHF.R.S32.HI R17, RZ, 0x1f, R16 ;  /* 0x0000001fff117819 */ /* 0x000fe20000011410 */
[C---:B------:R-:W-:Y:S01]  /*1490*/  VIADD R20, R44.reuse, 0x98 ;  /* 0x000000982c147836 */ /* 0x040fe20000000000 */
[----:B------:R-:W-:Y:S01]  /*14a0*/  STL [R1+0xf8], R38 ;  /* 0x0000f82601007387 */ /* 0x000fe20000100800 */
[C---:B------:R-:W-:Y:S01]  /*14b0*/  VIADD R15, R44.reuse, 0xa0 ;  /* 0x000000a02c0f7836 */ /* 0x040fe20000000000 */
[----:B------:R-:W-:Y:S01]  /*14c0*/  SHF.R.S32.HI R217, RZ, 0x1f, R18 ;  /* 0x0000001fffd97819 */ /* 0x000fe20000011412 */
[C---:B------:R-:W-:Y:S01]  /*14d0*/  VIADD R14, R44.reuse, 0xa8 ;  /* 0x000000a82c0e7836 */ /* 0x040fe20000000000 */
[----:B------:R1:W-:Y:S01]  /*14e0*/  STL [R1+0xf4], R37 ;  /* 0x0000f42501007387 */ /* 0x0003e20000100800 */
[C---:B------:R-:W-:Y:S01]  /*14f0*/  VIADD R11, R44.reuse, 0xb8 ;  /* 0x000000b82c0b7836 */ /* 0x040fe20000000000 */
[----:B0-----:R-:W-:Y:S01]  /*1500*/  SHF.R.S32.HI R39, RZ, 0x1f, R39 ;  /* 0x0000001fff277819 */ /* 0x001fe20000011427 */
[C---:B------:R-:W-:Y:S01]  /*1510*/  VIADD R10, R44.reuse, 0xc0 ;  /* 0x000000c02c0a7836 */ /* 0x040fe20000000000 */
[----:B------:R-:W-:Y:S01]  /*1520*/  STL [R1+0xf0], R36 ;  /* 0x0000f02401007387 */ /* 0x000fe20000100800 */
[----:B------:R-:W-:-:S02]  /*1530*/  VIADD R9, R44, 0xc8 ;  /* 0x000000c82c097836 */ /* 0x000fc40000000000 */
[C---:B------:R-:W-:Y:S01]  /*1540*/  VIADD R8, R44.reuse, 0xd0 ;  /* 0x000000d02c087836 */ /* 0x040fe20000000000 */
[----:B------:R0:W-:Y:S01]  /*1550*/  STL [R1+0xe8], R35 ;  /* 0x0000e82301007387 */ /* 0x0001e20000100800 */
[C---:B------:R-:W-:Y:S01]  /*1560*/  VIADD R5, R44.reuse, 0xe0 ;  /* 0x000000e02c057836 */ /* 0x040fe20000000000 */
[----:B-1----:R-:W-:Y:S01]  /*1570*/  SHF.R.S32.HI R37, RZ, 0x1f, R37 ;  /* 0x0000001fff257819 */ /* 0x002fe20000011425 */
[C---:B------:R-:W-:Y:S01]  /*1580*/  VIADD R3, R44.reuse, 0xe8 ;  /* 0x000000e82c037836 */ /* 0x040fe20000000000 */
[----:B------:R1:W-:Y:S01]  /*1590*/  STL [R1+0xe0], R34 ;  /* 0x0000e02201007387 */ /* 0x0003e20000100800 */
[C---:B------:R-:W-:Y:S02]  /*15a0*/  VIADD R2, R44.reuse, 0xf0 ;  /* 0x000000f02c027836 */ /* 0x040fe40000000000 */
[----:B------:R-:W-:Y:S01]  /*15b0*/  VIADD R0, R44, 0xf8 ;  /* 0x000000f82c007836 */ /* 0x000fe20000000000 */
[----:B------:R-:W-:Y:S01]  /*15c0*/  STL [R1+0xdc], R33 ;  /* 0x0000dc2101007387 */ /* 0x000fe20000100800 */
[----:B0-----:R-:W-:-:S03]  /*15d0*/  SHF.R.S32.HI R35, RZ, 0x1f, R35 ;  /* 0x0000001fff237819 */ /* 0x001fc60000011423 */
[----:B------:R0:W-:Y:S01]  /*15e0*/  STL [R1+0xd8], R32 ;  /* 0x0000d82001007387 */ /* 0x0001e20000100800 */
[----:B-1----:R-:W-:-:S03]  /*15f0*/  SHF.R.S32.HI R34, RZ, 0x1f, R34 ;  /* 0x0000001fff227819 */ /* 0x002fc60000011422 */
[----:B------:R1:W-:Y:S04]  /*1600*/  STL [R1+0xd4], R31 ;  /* 0x0000d41f01007387 */ /* 0x0003e80000100800 */
        /* <DEDUP_REMOVED lines=34> */
[----:B------:R-:W-:Y:S04]  /*1830*/  STL [R1+0x6c], R2 ;  /* 0x00006c0201007387 */ /* 0x000fe80000100800 */
[----:B------:R-:W-:Y:S01]  /*1840*/  STL [R1+0x180], R39 ;  /* 0x0001802701007387 */ /* 0x000fe20000100800 */
[----:B0-----:R-:W-:-:S03]  /*1850*/  SHF.R.S32.HI R4, RZ, 0x1f, R38 ;  /* 0x0000001fff047819 */ /* 0x001fc60000011426 */
[----:B------:R-:W-:Y:S04]  /*1860*/  STL [R1+0x68], R0 ;  /* 0x0000680001007387 */ /* 0x000fe80000100800 */
[----:B------:R0:W-:Y:S04]  /*1870*/  STL [R1+0x17c], R4 ;  /* 0x00017c0401007387 */ /* 0x0001e80000100800 */
[----:B------:R-:W-:Y:S01]  /*1880*/  STL [R1+0x178], R37 ;  /* 0x0001782501007387 */ /* 0x000fe20000100800 */
[----:B0-----:R-:W-:-:S05]  /*1890*/  SHF.R.S32.HI R4, RZ, 0x1f, R36 ;  /* 0x0000001fff047819 */ /* 0x001fca0000011424 */
[----:B------:R0:W-:Y:S04]  /*18a0*/  STL [R1+0x174], R4 ;  /* 0x0001740401007387 */ /* 0x0001e80000100800 */
[----:B------:R-:W-:Y:S04]  /*18b0*/  STL [R1+0x170], R35 ;  /* 0x0001702301007387 */ /* 0x000fe80000100800 */
        /* <DEDUP_REMOVED lines=27> */
[----:B------:R1:W-:Y:S04]  /*1a70*/  STL [R1+0x11c], R6 ;  /* 0x00011c0601007387 */ /* 0x0003e80000100800 */
[----:B------:R1:W-:Y:S01]  /*1a80*/  STL [R1+0x118], R5 ;  /* 0x0001180501007387 */ /* 0x0003e20000100800 */
[----:B0-----:R-:W-:Y:S02]  /*1a90*/  SHF.R.S32.HI R4, RZ, 0x1f, R3 ;  /* 0x0000001fff047819 */ /* 0x001fe40000011403 */
[----:B------:R-:W-:-:S02]  /*1aa0*/  SHF.R.S32.HI R3, RZ, 0x1f, R2 ;  /* 0x0000001fff037819 */ /* 0x000fc40000011402 */
[----:B------:R-:W-:Y:S01]  /*1ab0*/  SHF.R.S32.HI R2, RZ, 0x1f, R0 ;  /* 0x0000001fff027819 */ /* 0x000fe20000011400 */
[----:B------:R1:W-:Y:S01]  /*1ac0*/  STL [R1+0x114], R4 ;  /* 0x0001140401007387 */ /* 0x0003e20000100800 */
[----:B------:R-:W-:-:S03]  /*1ad0*/  LEA R0, R13, R7, 0x3 ;  /* 0x000000070d007211 */ /* 0x000fc600078e18ff */
[----:B------:R1:W-:Y:S04]  /*1ae0*/  STL [R1+0x110], R3 ;  /* 0x0001100301007387 */ /* 0x0003e80000100800 */
[----:B------:R1:W-:Y:S04]  /*1af0*/  STL [R1+0x19c], R0 ;  /* 0x00019c0001007387 */ /* 0x0003e80000100800 */
[----:B------:R1:W-:Y:S02]  /*1b00*/  STL [R1+0x10c], R2 ;  /* 0x00010c0201007387 */ /* 0x0003e40000100800 */
.L_x_692:
[----:B01-3--:R-:W0:Y:S02]  /*1b10*/  LDC.64 R2, c[0x0][0xc88] ;  /* 0x00032200ff027b82 */ /* 0x00be240000000a00 */
[----:B0-----:R-:W-:-:S05]  /*1b20*/  IMAD.WIDE R2, R43, 0x4, R2 ;  /* 0x000000042b027825 */ /* 0x001fca00078e0202 */
[----:B--2--5:R-:W2:Y:S01]  /*1b30*/  LDG.E R29, desc[UR36][R2.64] ;  /* 0x00000024021d7981 */ /* 0x024ea2000c1e1900 */
[----:B------:R-:W-:Y:S05]  /*1b40*/  YIELD ;  /* 0x0000000000007946 */ /* 0x000fea0003800000 */
[----:B------:R-:W-:Y:S01]  /*1b50*/  ULDC.64 UR6, c[0x0][0xa08] ;  /* 0x0002820000067ab9 */ /* 0x000fe20000000a00 */
[----:B------:R-:W-:Y:S01]  /*1b60*/  IMAD.MOV.U32 R27, RZ, RZ, RZ ;  /* 0x000000ffff1b7224 */ /* 0x000fe200078e00ff */
[----:B------:R-:W-:Y:S01]  /*1b70*/  ISETP.NE.U32.AND P0, PT, RZ, UR6, PT ;  /* 0x00000006ff007c0c */ /* 0x000fe2000bf05070 */
[----:B------:R-:W-:Y:S01]  /*1b80*/  ULDC.64 UR4, c[0x0][0xa28] ;  /* 0x00028a0000047ab9 */ /* 0x000fe20000000a00 */
[----:B------:R-:W-:Y:S01]  /*1b90*/  ULDC.64 UR8, c[0x0][0xa18] ;  /* 0x0002860000087ab9 */ /* 0x000fe20000000a00 */
[----:B------:R-:W-:Y:S01]  /*1ba0*/  ISETP.NE.U32.AND P1, PT, RZ, UR4, PT ;  /* 0x00000004ff007c0c */ /* 0x000fe2000bf25070 */
[----:B------:R-:W-:Y:S01]  /*1bb0*/  IMAD.MOV.U32 R9, RZ, RZ, RZ ;  /* 0x000000ffff097224 */ /* 0x000fe200078e00ff */
[----:B------:R-:W-:-:S02]  /*1bc0*/  ISETP.NE.AND.EX P0, PT, RZ, UR7, PT, P0 ;  /* 0x00000007ff007c0c */ /* 0x000fc4000bf05300 */
[----:B------:R-:W-:Y:S01]  /*1bd0*/  ISETP.NE.AND.EX P1, PT, RZ, UR5, PT, P1 ;  /* 0x00000005ff007c0c */ /* 0x000fe2000bf25310 */
[C---:B--2---:R-:W-:Y:S01]  /*1be0*/  IMAD.SHL.U32 R32, R29.reuse, 0x4, RZ ;  /* 0x000000041d207824 */ /* 0x044fe200078e00ff */
[----:B------:R-:W-:Y:S01]  /*1bf0*/  SHF.R.S32.HI R0, RZ, 0x1f, R29 ;  /* 0x0000001fff007819 */ /* 0x000fe2000001141d */
[----:B------:R0:W-:Y:S10]  /*1c00*/  STL [R1+0x38], R29 ;  /* 0x0000381d01007387 */ /* 0x0001f40000100800 */
[----:B------:R-:W-:-:S02]  /*1c10*/  @P1 LEA R2, P2, R29, UR4, 0x2 ;  /* 0x000000041d021c11 */ /* 0x000fc4000f8410ff */
[C-C-:B------:R-:W-:Y:S01]  /*1c20*/  SHF.L.U64.HI R31, R29.reuse, 0x2, R0.reuse ;  /* 0x000000021d1f7819 */ /* 0x140fe20000010200 */
[----:B------:R0:W-:Y:S01]  /*1c30*/  STL [R1+0x4c], R0 ;  /* 0x00004c0001007387 */ /* 0x0001e20000100800 */
[----:B------:R-:W-:Y:S02]  /*1c40*/  IADD3 R4, P3, R32, UR6, RZ ;  /* 0x0000000620047c10 */ /* 0x000fe4000ff7e0ff */
[----:B------:R-:W-:Y:S01]  /*1c50*/  @P1 LEA.HI.X R3, R29, UR5, R0, 0x2, P2 ;  /* 0x000000051d031c11 */ /* 0x000fe200090f1400 */
[----:B------:R-:W-:Y:S01]  /*1c60*/  ULDC UR4, c[0x0][0x288] ;  /* 0x0000a20000047ab9 */ /* 0x000fe20000000800 */
[----:B------:R-:W-:Y:S01]  /*1c70*/  IADD3.X R5, R31, UR7, RZ, P3, !PT ;  /* 0x000000071f057c10 */ /* 0x000fe20009ffe4ff */
[----:B------:R0:W-:Y:S01]  /*1c80*/  STL [R1+0x44], R32 ;  /* 0x0000442001007387 */ /* 0x0001e20000100800 */
[----:B------:R-:W-:-:S03]  /*1c90*/  ISETP.NE.U32.AND P2, PT, RZ, UR8, PT ;  /* 0x00000008ff007c0c */ /* 0x000fc6000bf45070 */
[----:B------:R-:W5:Y:S01]  /*1ca0*/  @P0 LDG.E R27, desc[UR36][R4.64] ;  /* 0x00000024041b0981 */ /* 0x000f62000c1e1900 */
[----:B------:R-:W-:Y:S01]  /*1cb0*/  ISETP.NE.AND.EX P2, PT, RZ, UR9, PT, P2 ;  /* 0x00000009ff007c0c */ /* 0x000fe2000bf45320 */
[----:B------:R-:W-:Y:S01]  /*1cc0*/  IMAD.U32 R92, RZ, RZ, UR4 ;  /* 0x00000004ff5c7e24 */ /* 0x000fe2000f8e00ff */
[----:B------:R-:W-:Y:S01]  /*1cd0*/  ULDC.64 UR4, c[0x0][0x418] ;  /* 0x0001060000047ab9 */ /* 0x000fe20000000a00 */
[----:B------:R0:W-:Y:S01]  /*1ce0*/  STL [R1+0x48], R31 ;  /* 0x0000481f01007387 */ /* 0x0001e20000100800 */
[----:B------:R-:W-:-:S03]  /*1cf0*/  UISETP.NE.U32.AND UP0, UPT, UR4, URZ, UPT ;  /* 0x0000003f0400728c */ /* 0x000fc6000bf05070 */
[----:B------:R-:W-:Y:S01]  /*1d00*/  ULDC UR4, c[0x0][0x424] ;  /* 0x0001090000047ab9 */ /* 0x000fe20000000800 */
[----:B------:R-:W-:Y:S01]  /*1d10*/  UISETP.NE.AND.EX UP0, UPT, UR5, URZ, UPT, UP0 ;  /* 0x0000003f0500728c */ /* 0x000fe2000bf05300 */
[----:B------:R1:W5:Y:S02]  /*1d20*/  @P1 LDG.E R9, desc[UR36][R2.64] ;  /* 0x0000002402091981 */ /* 0x000364000c1e1900 */
[----:B------:R-:W-:Y:S01]  /*1d30*/  ULDC UR5, c[0x0][0x2f0] ;  /* 0x0000bc0000057ab9 */ /* 0x000fe20000000800 */
[----:B------:R-:W-:Y:S01]  /*1d40*/  USEL UR4, UR4, 0x1, UP0 ;  /* 0x0000000104047887 */ /* 0x000fe20008000000 */
[----:B-1----:R-:W-:-:S03]  /*1d50*/  @P2 IADD3 R2, P1, R32, UR8, RZ ;  /* 0x0000000820022c10 */ /* 0x002fc6000ff3e0ff */
[----:B------:R-:W-:Y:S01]  /*1d60*/  UIMAD UR4, UR4, UR5, URZ ;  /* 0x00000005040472a4 */ /* 0x000fe2000f8e023f */
[----:B------:R-:W-:Y:S02]  /*1d70*/  @P2 IADD3.X R3, R31, UR9, RZ, P1, !PT ;  /* 0x000000091f032c10 */ /* 0x000fe40008ffe4ff */
[----:B------:R-:W-:-:S03]  /*1d80*/  ULDC UR5, c[0x0][0x348] ;  /* 0x0000d20000057ab9 */ /* 0x000fc60000000800 */
[----:B------:R-:W-:Y:S01]  /*1d90*/  IMAD.U32 R28, RZ, RZ, UR4 ;  /* 0x00000004ff1c7e24 */ /* 0x000fe2000f8e00ff */
[----:B------:R1:W5:Y:S02]  /*1da0*/  @P2 LDG.E R92, desc[UR36][R2.64] ;  /* 0x00000024025c2981 */ /* 0x000364000c1e1900 */
[----:B-1----:R-:W-:Y:S01]  /*1db0*/  MOV R2, UR5 ;  /* 0x0000000500027c02 */ /* 0x002fe20008000f00 */
[----:B0---4-:R-:W-:Y:S06]  /*1dc0*/  @P2 BRA `(.L_x_484) ;  /* 0x0000000000242947 */ /* 0x011fec0003800000 */
[----:B------:R-:W-:Y:S02]  /*1dd0*/  ULDC.64 UR4, c[0x0][0xa00] ;  /* 0x0002800000047ab9 */ /* 0x000fe40000000a00 */
[----:B------:R-:W-:-:S04]  /*1de0*/  ISETP.NE.U32.AND P1, PT, RZ, UR4, PT ;  /* 0x00000004ff007c0c */ /* 0x000fc8000bf25070 */
[----:B------:R-:W-:-:S13]  /*1df0*/  ISETP.NE.AND.EX P1, PT, RZ, UR5, PT, P1 ;  /* 0x00000005ff007c0c */ /* 0x000fda000bf25310 */
[----:B------:R-:W-:Y:S05]  /*1e00*/  @!P1 BRA `(.L_x_484) ;  /* 0x0000000000149947 */ /* 0x000fea0003800000 */
[----:B------:R-:W0:Y:S02]  /*1e10*/  LDC.64 R6, c[0x0][0xa00] ;  /* 0x00028000ff067b82 */ /* 0x000e240000000a00 */
[----:B0-----:R-:W-:-:S05]  /*1e20*/  IMAD.WIDE R6, R29, 0x4, R6 ;  /* 0x000000041d067825 */ /* 0x001fca00078e0206 */
[----:B-----5:R-:W2:Y:S04]  /*1e30*/  LDG.E R92, desc[UR36][R6.64] ;  /* 0x00000024065c7981 */ /* 0x020ea8000c1e1900 */
[----:B------:R-:W2:Y:S02]  /*1e40*/  LDG.E R3, desc[UR36][R6.64+0x4] ;  /* 0x0000042406037981 */ /* 0x000ea4000c1e1900 */
[----:B--2---:R-:W-:-:S07]  /*1e50*/  IMAD.IADD R92, R3, 0x1, -R92 ;  /* 0x00000001035c7824 */ /* 0x004fce00078e0a5c */
.L_x_484:
[----:B------:R-:W-:Y:S01]  /*1e60*/  ULDC.64 UR4, c[0x0][0xa20] ;  /* 0x0002880000047ab9 */ /* 0x000fe20000000a00 */
[----:B------:R0:W-:Y:S01]  /*1e70*/  STL [R1+0x50], R41 ;  /* 0x0000502901007387 */ /* 0x0001e20000100800 */
[----:B------:R-:W-:Y:S02]  /*1e80*/  ISETP.NE.U32.AND P1, PT, RZ, UR4, PT ;  /* 0x00000004ff007c0c */ /* 0x000fe4000bf25070 */
[C---:B------:R-:W-:Y:S02]  /*1e90*/  LOP3.LUT R3, R42.reuse, 0xff000000, RZ, 0xc0, !PT ;  /* 0xff0000002a037812 */ /* 0x040fe400078ec0ff */
[----:B------:R-:W-:Y:S02]  /*1ea0*/  ISETP.NE.AND.EX P1, PT, RZ, UR5, PT, P1 ;  /* 0x00000005ff007c0c */ /* 0x000fe4000bf25310 */
[----:B------:R-:W-:Y:S02]  /*1eb0*/  LOP3.LUT R0, R42, 0xff0000, RZ, 0xc0, !PT ;  /* 0x00ff00002a007812 */ /* 0x000fe400078ec0ff */
[----:B------:R-:W-:-:S02]  /*1ec0*/  SHF.R.U32.HI R3, RZ, 0x8, R3 ;  /* 0x00000008ff037819 */ /* 0x000fc40000011603 */
[----:B------:R-:W-:Y:S02]  /*1ed0*/  LOP3.LUT R220, R42, 0xffff, RZ, 0xc0, !PT ;  /* 0x0000ffff2adc7812 */ /* 0x000fe400078ec0ff */
[----:B------:R-:W-:-:S05]  /*1ee0*/  LEA.HI R6, R0, R3, RZ, 0x10 ;  /* 0x0000000300067211 */ /* 0x000fca00078f80ff */
[----:B0-----:R-:W-:Y:S05]  /*1ef0*/  @!P1 BRA `(.L_x_485) ;  /* 0x0000000000109947 */ /* 0x001fea0003800000 */
[----:B------:R-:W-:-:S04]  /*1f00*/  IADD3 R4, P0, R32, UR4, RZ ;  /* 0x0000000420047c10 */ /* 0x000fc8000ff1e0ff */
[----:B------:R-:W-:-:S05]  /*1f10*/  IADD3.X R5, R31, UR5, RZ, P0, !PT ;  /* 0x000000051f057c10 */ /* 0x000fca00087fe4ff */
[----:B------:R0:W5:Y:S01]  /*1f20*/  LDG.E R28, desc[UR36][R4.64] ;  /* 0x00000024041c7981 */ /* 0x000162000c1e1900 */
[----:B------:R-:W-:Y:S05]  /*1f30*/  BRA `(.L_x_486) ;  /* 0x0000000000107947 */ /* 0x000fea0003800000 */
.L_x_485:
[----:B------:R-:W-:Y:S05]  /*1f40*/  @!P0 BRA `(.L_x_486) ;  /* 0x00000000000c8947 */ /* 0x000fea0003800000 */
[----:B------:R-:W2:Y:S04]  /*1f50*/  LDG.E R3, desc[UR36][R4.64] ;  /* 0x0000002404037981 */ /* 0x000ea8000c1e1900 */
[----:B------:R-:W2:Y:S02]  /*1f60*/  LDG.E R28, desc[UR36][R4.64+0x4] ;  /* 0x00000424041c7981 */ /* 0x000ea4000c1e1900 */
[----:B--2---:R-:W-:-:S07]  /*1f70*/  IMAD.IADD R28, R28, 0x1, -R3 ;  /* 0x000000011c1c7824 */ /* 0x004fce00078e0a03 */
.L_x_486:
[----:B------:R-:W-:Y:S01]  /*1f80*/  ULDC.64 UR4, c[0x0][0xa10] ;  /* 0x0002840000047ab9 */ /* 0x000fe20000000a00 */
[----:B------:R-:W2:Y:S01]  /*1f90*/  LDL.LU R30, [R1] ;  /* 0x00000000011e7983 */ /* 0x000ea20000300800 */
[----:B------:R-:W-:-:S04]  /*1fa0*/  ISETP.NE.U32.AND P0, PT, RZ, UR4, PT ;  /* 0x00000004ff007c0c */ /* 0x000fc8000bf05070 */
[----:B------:R-:W-:Y:S01]  /*1fb0*/  ISETP.NE.AND.EX P0, PT, RZ, UR5, PT, P0 ;  /* 0x00000005ff007c0c */ /* 0x000fe2000bf05300 */
[----:B------:R-:W-:Y:S02]  /*1fc0*/  ULDC.64 UR4, c[0x0][0xa30] ;  /* 0x00028c0000047ab9 */ /* 0x000fe40000000a00 */
[----:B------:R-:W-:-:S10]  /*1fd0*/  ISETP.NE.U32.AND P1, PT, RZ, UR4, PT ;  /* 0x00000004ff007c0c */ /* 0x000fd4000bf25070 */
[----:B0-----:R-:W0:Y:S02]  /*1fe0*/  @P0 LDC.64 R4, c[0x0][0xa10] ;  /* 0x00028400ff040b82 */ /* 0x001e240000000a00 */
[----:B0-----:R-:W-:-:S05]  /*1ff0*/  @P0 IMAD.WIDE R4, R29, 0x4, R4 ;  /* 0x000000041d040825 */ /* 0x001fca00078e0204 */
[----:B------:R-:W3:Y:S04]  /*2000*/  @P0 LDG.E R0, desc[UR36][R4.64] ;  /* 0x0000002404000981 */ /* 0x000ee8000c1e1900 */
[----:B------:R0:W3:Y:S01]  /*2010*/  @P0 LDG.E R3, desc[UR36][R4.64+0x4] ;  /* 0x0000042404030981 */ /* 0x0000e2000c1e1900 */
[----:B------:R-:W-:Y:S01]  /*2020*/  ISETP.NE.AND.EX P1, PT, RZ, UR5, PT, P1 ;  /* 0x00000005ff007c0c */ /* 0x000fe2000bf25310 */
[----:B-----5:R-:W-:-:S12]  /*2030*/  IMAD.MOV.U32 R24, RZ, RZ, R28 ;  /* 0x000000ffff187224 */ /* 0x020fd800078e001c */
[----:B0-----:R-:W-:-:S04]  /*2040*/  @P1 IADD3 R4, P2, R32, UR4, RZ ;  /* 0x0000000420041c10 */ /* 0x001fc8000ff5e0ff */
[----:B------:R-:W-:-:S05]  /*2050*/  @P1 IADD3.X R5, R31, UR5, RZ, P2, !PT ;  /* 0x000000051f051c10 */ /* 0x000fca00097fe4ff */
[----:B------:R0:W5:Y:S01]  /*2060*/  @P1 LDG.E R24, desc[UR36][R4.64] ;  /* 0x0000002404181981 */ /* 0x000162000c1e1900 */
[----:B------:R-:W-:Y:S01]  /*2070*/  IADD3 R9, -R9, R28, RZ ;  /* 0x0000001c09097210 */ /* 0x000fe20007ffe1ff */
[----:B------:R-:W-:Y:S01]  /*2080*/  BSSY B0, `(.L_x_487) ;  /* 0x000002e000007945 */ /* 0x000fe20003800000 */
[----:B------:R-:W-:Y:S02]  /*2090*/  LOP3.LUT R12, R6, 0xff, RZ, 0xc0, !PT ;  /* 0x000000ff060c7812 */ /* 0x000fe400078ec0ff */
[----:B------:R-:W-:-:S03]  /*20a0*/  SHF.R.U32.HI R7, RZ, 0x10, R6 ;  /* 0x00000010ff077819 */ /* 0x000fc60000011606 */
[----:B------:R0:W-:Y:S04]  /*20b0*/  STL [R1+0x60], R12 ;  /* 0x0000600c01007387 */ /* 0x0001e80000100800 */
[----:B------:R0:W-:Y:S01]  /*20c0*/  STL [R1+0x3c], R7 ;  /* 0x00003c0701007387 */ /* 0x0001e20000100800 */
[----:B--2---:R-:W-:Y:S01]  /*20d0*/  LOP3.LUT R30, R30, 0xfffffff7, RZ, 0xc0, !PT ;  /* 0xfffffff71e1e7812 */ /* 0x004fe200078ec0ff */
[----:B---3--:R-:W-:-:S04]  /*20e0*/  @P0 IMAD.IADD R2, R3, 0x1, -R0 ;  /* 0x0000000103020824 */ /* 0x008fc800078e0a00 */
[----:B------:R-:W-:-:S04]  /*20f0*/  IMAD.IADD R94, R9, 0x1, R2 ;  /* 0x00000001095e7824 */ /* 0x000fc800078e0202 */
[C---:B------:R-:W-:Y:S01]  /*2100*/  VIADD R0, R94.reuse, 0x7f ;  /* 0x0000007f5e007836 */ /* 0x040fe20000000000 */
[----:B------:R-:W-:-:S04]  /*2110*/  ISETP.GE.AND P3, PT, R94, 0x1, PT ;  /* 0x000000015e00780c */ /* 0x000fc80003f66270 */
[----:B------:R-:W-:-:S04]  /*2120*/  SHF.R.S32.HI R3, RZ, 0x1f, R0 ;  /* 0x0000001fff037819 */ /* 0x000fc80000011400 */
[----:B------:R-:W-:Y:S01]  /*2130*/  LEA.HI R3, R3, R0, RZ, 0x7 ;  /* 0x0000000003037211 */ /* 0x000fe200078f38ff */
[----:B------:R-:W-:-:S03]  /*2140*/  IMAD.MOV.U32 R0, RZ, RZ, RZ ;  /* 0x000000ffff007224 */ /* 0x000fc600078e00ff */
[----:B------:R-:W-:Y:S02]  /*2150*/  SHF.R.S32.HI R91, RZ, 0x7, R3 ;  /* 0x00000007ff5b7819 */ /* 0x000fe40000011403 */
[----:B------:R-:W-:-:S05]  /*2160*/  @P3 LOP3.LUT R30, R30, 0x8, RZ, 0xfc, !PT ;  /* 0x000000081e1e3812 */ /* 0x000fca00078efcff */
[----:B------:R0:W-:Y:S01]  /*2170*/  STL [R1], R30 ;  /* 0x0000001e01007387 */ /* 0x0001e20000100800 */
[----:B------:R-:W-:Y:S05]  /*2180*/  @!P3 BRA `(.L_x_488) ;  /* 0x000000000074b947 */ /* 0x000fea0003800000 */
[----:B------:R-:W-:Y:S01]  /*2190*/  ISETP.NE.AND P0, PT, R7, RZ, PT ;  /* 0x000000ff0700720c */ /* 0x000fe20003f05270 */
[----:B------:R-:W-:-:S03]  /*21a0*/  ULDC UR4, c[0x0][0x9f0] ;  /* 0x00027c0000047ab9 */ /* 0x000fc60000000800 */
[----:B------:R-:W-:-:S04]  /*21b0*/  SEL R10, R7, UR4, P0 ;  /* 0x00000004070a7c07 */ /* 0x000fc80008000000 */
[-C--:B------:R-:W-:Y:S02]  /*21c0*/  IABS R6, R10.reuse ;  /* 0x0000000a00067213 */ /* 0x080fe40000000000 */
[----:B------:R-:W-:Y:S02]  /*21d0*/  IADD3 R0, R91, -0x1, R10 ;  /* 0xffffffff5b007810 */ /* 0x000fe40007ffe00a */
[----:B------:R-:W1:Y:S01]  /*21e0*/  I2F.RP R3, R6 ;  /* 0x0000000600037306 */ /* 0x000e620000209400 */
[----:B------:R-:W-:Y:S02]  /*21f0*/  IABS R11, R10 ;  /* 0x0000000a000b7213 */ /* 0x000fe40000000000 */
[----:B------:R-:W-:Y:S02]  /*2200*/  IABS R8, R0 ;  /* 0x0000000000087213 */ /* 0x000fe40000000000 */
[----:B------:R-:W-:-:S04]  /*2210*/  LOP3.LUT R0, R0, R10, RZ, 0x3c, !PT ;  /* 0x0000000a00007212 */ /* 0x000fc800078e3cff */
[----:B------:R-:W-:Y:S01]  /*2220*/  ISETP.GE.AND P2, PT, R0, RZ, PT ;  /* 0x000000ff0000720c */ /* 0x000fe20003f46270 */
[----:B-1----:R-:W0:Y:S02]  /*2230*/  MUFU.RCP R3, R3 ;  /* 0x0000000300037308 */ /* 0x002e240000001000 */
[----:B0-----:R-:W-:Y:S01]  /*2240*/  IADD3 R4, R3, 0xffffffe, RZ ;  /* 0x0ffffffe03047810 */ /* 0x001fe20007ffe0ff */
[----:B------:R-:W-:-:S05]  /*2250*/  IMAD.MOV R3, RZ, RZ, -R11 ;  /* 0x000000ffff037224 */ /* 0x000fca00078e0a0b */
[----:B------:R0:W1:Y:S02]  /*2260*/  F2I.FTZ.U32.TRUNC.NTZ R5, R4 ;  /* 0x0000000400057305 */ /* 0x000064000021f000 */
[----:B0-----:R-:W-:Y:S02]  /*2270*/  IMAD.MOV.U32 R4, RZ, RZ, RZ ;  /* 0x000000ffff047224 */ /* 0x001fe400078e00ff */
[----:B-1----:R-:W-:-:S04]  /*2280*/  IMAD.MOV R7, RZ, RZ, -R5 ;  /* 0x000000ffff077224 */ /* 0x002fc800078e0a05 */
[----:B------:R-:W-:-:S04]  /*2290*/  IMAD R7, R7, R6, RZ ;  /* 0x0000000607077224 */ /* 0x000fc800078e02ff */
[----:B------:R-:W-:-:S06]  /*22a0*/  IMAD.HI.U32 R5, R5, R7, R4 ;  /* 0x0000000705057227 */ /* 0x000fcc00078e0004 */
[----:B------:R-:W-:-:S04]  /*22b0*/  IMAD.HI.U32 R5, R5, R8, RZ ;  /* 0x0000000805057227 */ /* 0x000fc800078e00ff */
[----:B------:R-:W-:-:S05]  /*22c0*/  IMAD R3, R5, R3, R8 ;  /* 0x0000000305037224 */ /* 0x000fca00078e0208 */
[----:B------:R-:W-:-:S13]  /*22d0*/  ISETP.GT.U32.AND P1, PT, R6, R3, PT ;  /* 0x000000030600720c */ /* 0x000fda0003f24070 */
[----:B------:R-:W-:Y:S01]  /*22e0*/  @!P1 IMAD.IADD R3, R3, 0x1, -R6 ;  /* 0x0000000103039824 */ /* 0x000fe200078e0a06 */
[----:B------:R-:W-:Y:S02]  /*22f0*/  @!P1 IADD3 R5, R5, 0x1, RZ ;  /* 0x0000000105059810 */ /* 0x000fe40007ffe0ff */
[----:B------:R-:W-:Y:S02]  /*2300*/  ISETP.NE.AND P1, PT, R10, RZ, PT ;  /* 0x000000ff0a00720c */ /* 0x000fe40003f25270 */
[----:B------:R-:W-:-:S13]  /*2310*/  ISETP.GE.U32.AND P0, PT, R3, R6, PT ;  /* 0x000000060300720c */ /* 0x000fda0003f06070 */
[----:B------:R-:W-:-:S04]  /*2320*/  @P0 VIADD R5, R5, 0x1 ;  /* 0x0000000105050836 */ /* 0x000fc80000000000 */
[----:B------:R-:W-:-:S04]  /*2330*/  IMAD.MOV.U32 R0, RZ, RZ, R5 ;  /* 0x000000ffff007224 */ /* 0x000fc800078e0005 */
[----:B------:R-:W-:Y:S01]  /*2340*/  @!P2 IMAD.MOV R0, RZ, RZ, -R0 ;  /* 0x000000ffff00a224 */ /* 0x000fe200078e0a00 */
[----:B------:R-:W-:-:S07]  /*2350*/  @!P1 LOP3.LUT R0, RZ, R10, RZ, 0x33, !PT ;  /* 0x0000000aff009212 */ /* 0x000fce00078e33ff */
.L_x_488:
[----:B------:R-:W-:Y:S05]  /*2360*/  BSYNC B0 ;  /* 0x0000000000007941 */ /* 0x000fea0003800000 */
.L_x_487:
[----:B------:R-:W-:-:S05]  /*2370*/  IMAD R3, R12, R0, RZ ;  /* 0x000000000c037224 */ /* 0x000fca00078e02ff */
[C---:B------:R-:W-:Y:S01]  /*2380*/  VIADDMNMX R0, R3.reuse, R0, R91, PT ;  /* 0x0000000003007246 */ /* 0x040fe2000380015b */
[----:B------:R-:W-:-:S03]  /*2390*/  IMAD R3, R3, 0x80, -R9 ;  /* 0x0000008003037824 */ /* 0x000fc600078e0a09 */
[----:B0-----:R-:W-:Y:S02]  /*23a0*/  LEA R5, R0, -R9, 0x7 ;  /* 0x8000000900057211 */ /* 0x001fe400078e38ff */
[----:B------:R-:W-:Y:S02]  /*23b0*/  VIMNMX R3, RZ, R3, !PT ;  /* 0x00000003ff037248 */ /* 0x000fe40007fe0100 */
[----:B------:R-:W-:Y:S02]  /*23c0*/  VIMNMX R0, R5, R2, PT ;  /* 0x0000000205007248 */ /* 0x000fe40003fe0100 */
[----:B------:R-:W-:Y:S02]  /*23d0*/  SHF.R.U32.HI R25, RZ, 0x7, R3 ;  /* 0x00000007ff197819 */ /* 0x000fe40000011603 */
[----:B------:R-:W-:-:S03]  /*23e0*/  ISETP.GT.AND P0, PT, R0, R3, PT ;  /* 0x000000030000720c */ /* 0x000fc60003f04270 */
[----:B------:R-:W-:-:S10]  /*23f0*/  IMAD.MOV.U32 R26, RZ, RZ, R25 ;  /* 0x000000ffff1a7224 */ /* 0x000fd400078e0019 */
[----:B------:R-:W-:-:S05]  /*2400*/  @P0 VIADD R0, R0, 0x7f ;  /* 0x0000007f00000836 */ /* 0x000fca0000000000 */
[----:B------:R-:W-:-:S04]  /*2410*/  @P0 SHF.R.S32.HI R3, RZ, 0x1f, R0 ;  /* 0x0000001fff030819 */ /* 0x000fc80000011400 */
[----:B------:R-:W-:-:S04]  /*2420*/  @P0 LEA.HI R3, R3, R0, RZ, 0x7 ;  /* 0x0000000003030211 */ /* 0x000fc800078f38ff */
[----:B------:R-:W-:Y:S02]  /*2430*/  @P0 SHF.R.S32.HI R26, RZ, 0x7, R3 ;  /* 0x00000007ff1a0819 */ /* 0x000fe40000011403 */
[----:B------:R-:W-:Y:S02]  /*2440*/  PLOP3.LUT P0, PT, PT, PT, PT, 0x80, 0x0 ;  /* 0x000000000000781c */ /* 0x000fe40003f0f070 */
[----:B------:R-:W-:-:S13]  /*2450*/  ISETP.GT.AND P1, PT, R26, R25, PT ;  /* 0x000000191a00720c */ /* 0x000fda0003f24270 */
[----:B------:R-:W-:Y:S05]  /*2460*/  @!P1 BRA `(.L_x_489) ;  /* 0x000000a8002c9947 */ /* 0x000fea0003800000 */
[----:B------:R-:W-:Y:S01]  /*2470*/  VIADD R0, R19, 0x28400 ;  /* 0x0002840013007836 */ /* 0x000fe20000000000 */
[----:B------:R-:W-:Y:S04]  /*2480*/  BSSY B6, `(.L_x_490) ;  /* 0x0000013000067945 */ /* 0x000fe80003800000 */
[----:B------:R-:W-:-:S13]  /*2490*/  LOP3.LUT P0, RZ, R0, 0x3ff, RZ, 0xc0, !PT ;  /* 0x000003ff00ff7812 */ /* 0x000fda000780c0ff */
[----:B------:R-:W-:Y:S05]  /*24a0*/  @!P0 BRA `(.L_x_491) ;  /* 0x0000000000408947 */ /* 0x000fea0003800000 */
[----:B------:R-:W-:Y:S01]  /*24b0*/  MOV R14, 0x0 ;  /* 0x00000000000e7802 */ /* 0x000fe20000000f00 */
[----:B------:R-:W-:Y:S01]  /*24c0*/  ULDC.64 UR4, c[0x4][0xc0] ;  /* 0x0100300000047ab9 */ /* 0x000fe20000000a00 */
[----:B------:R-:W-:Y:S01]  /*24d0*/  ULDC.64 UR6, c[0x4][0x20] ;  /* 0x0100080000067ab9 */ /* 0x000fe20000000a00 */
[----:B------:R-:W-:Y:S01]  /*24e0*/  IMAD.U32 R4, RZ, RZ, UR4 ;  /* 0x00000004ff047e24 */ /* 0x000fe2000f8e00ff */
[----:B------:R-:W-:Y:S01]  /*24f0*/  MOV R5, UR5 ;  /* 0x0000000500057c02 */ /* 0x000fe20008000f00 */
[----:B------:R-:W-:Y:S01]  /*2500*/  ULDC.64 UR4, c[0x4][0xc8] ;  /* 0x0100320000047ab9 */ /* 0x000fe20000000a00 */
[----:B------:R-:W0:Y:S01]  /*2510*/  LDC.64 R14, c[0x4][R14] ;  /* 0x010000000e0e7b82 */ /* 0x000e220000000a00 */
[----:B------:R-:W-:Y:S01]  /*2520*/  IMAD.U32 R6, RZ, RZ, UR4 ;  /* 0x00000004ff067e24 */ /* 0x000fe2000f8e00ff */
[----:B------:R-:W-:Y:S01]  /*2530*/  MOV R8, 0x70 ;  /* 0x0000007000087802 */ /* 0x000fe20000000f00 */
[----:B------:R-:W-:Y:S02]  /*2540*/  IMAD.U32 R7, RZ, RZ, UR5 ;  /* 0x00000005ff077e24 */ /* 0x000fe4000f8e00ff */
[----:B------:R-:W-:-:S02]  /*2550*/  IMAD.U32 R10, RZ, RZ, UR6 ;  /* 0x00000006ff0a7e24 */ /* 0x000fc4000f8e00ff */
[----:B------:R-:W-:Y:S02]  /*2560*/  IMAD.U32 R11, RZ, RZ, UR7 ;  /* 0x00000007ff0b7e24 */ /* 0x000fe4000f8e00ff */
[----:B------:R-:W-:Y:S02]  /*2570*/  IMAD.MOV.U32 R12, RZ, RZ, 0x1 ;  /* 0x00000001ff0c7424 */ /* 0x000fe400078e00ff */
[----:B------:R-:W-:-:S07]  /*2580*/  IMAD.MOV.U32 R13, RZ, RZ, RZ ;  /* 0x000000ffff0d7224 */ /* 0x000fce00078e00ff */
[----:B------:R-:W-:-:S07]  /*2590*/  LEPC R20, `(.L_x_491) ;  /* 0x000000001014794e */ /* 0x000fce0000000000 */
[----:B0----5:R-:W-:Y:S05]  /*25a0*/  CALL.ABS.NOINC R14 ;  /* 0x000000000e007343 */ /* 0x021fea0003c00000 */
.L_x_491:
[----:B------:R-:W-:Y:S05]  /*25b0*/  BSYNC B6 ;  /* 0x0000000000067941 */ /* 0x000fea0003800000 */
.L_x_490:
        /* <DEDUP_REMOVED lines=20> */
.L_x_493:
[----:B------:R-:W-:Y:S05]  /*2700*/  BSYNC B6 ;  /* 0x0000000000067941 */ /* 0x000fea0003800000 */
.L_x_492:
[----:B------:R-:W-:Y:S01]  /*2710*/  ULDC.64 UR4, c[0x0][0x9f8] ;  /* 0x00027e0000047ab9 */ /* 0x000fe20000000a00 */
[----:B------:R-:W-:Y:S01]  /*2720*/  IMAD.MOV.U32 R0, RZ, RZ, R29 ;  /* 0x000000ffff007224 */ /* 0x000fe200078e001d */
[----:B------:R-:W-:Y:S01]  /*2730*/  ISETP.NE.U32.AND P0, PT, RZ, UR4, PT ;  /* 0x00000004ff007c0c */ /* 0x000fe2000bf05070 */
[----:B------:R-:W2:Y:S01]  /*2740*/  LDL R33, [R1+0x2c] ;  /* 0x00002c0001217983 */ /* 0x000ea20000100800 */
[----:B------:R-:W0:Y:S02]  /*2750*/  LDC R35, c[0x0][0x3f4] ;  /* 0x0000fd00ff237b82 */ /* 0x000e240000000800 */
[----:B------:R-:W-:Y:S01]  /*2760*/  ISETP.NE.AND.EX P0, PT, RZ, UR5, PT, P0 ;  /* 0x00000005ff007c0c */ /* 0x000fe2000bf05300 */
[----:B------:R-:W3:Y:S05]  /*2770*/  LDL R21, [R1+0x20] ;  /* 0x0000200001157983 */ /* 0x000eea0000100800 */
[----:B------:R-:W1:Y:S07]  /*2780*/  LDC.64 R14, c[0x0][0x3f8] ;  /* 0x0000fe00ff0e7b82 */ /* 0x000e6e0000000a00 */
[----:B------:R-:W-:Y:S01]  /*2790*/  @P0 IADD3 R4, P1, R32, UR4, RZ ;  /* 0x0000000420040c10 */ /* 0x000fe2000ff3e0ff */
[----:B------:R-:W4:Y:S01]  /*27a0*/  LDC.64 R12, c[0x0][0x408] ;  /* 0x00010200ff0c7b82 */ /* 0x000f220000000a00 */
[----:B------:R-:W3:Y:S02]  /*27b0*/  LDL R32, [R1+0x28] ;  /* 0x0000280001207983 */ /* 0x000ee40000100800 */
[----:B------:R-:W-:-:S02]  /*27c0*/  @P0 IADD3.X R5, R31, UR5, RZ, P1, !PT ;  /* 0x000000051f050c10 */ /* 0x000fc40008ffe4ff */
[----:B------:R-:W3:Y:S04]  /*27d0*/  LDL R31, [R1+0x24] ;  /* 0x00002400011f7983 */ /* 0x000ee80000100800 */
[----:B------:R1:W3:Y:S01]  /*27e0*/  @P0 LDG.E R0, desc[UR36][R4.64] ;  /* 0x0000002404000981 */ /* 0x0002e2000c1e1900 */
[----:B------:R-:W4:Y:S01]  /*27f0*/  S2R R29, SR_TID.X ;  /* 0x00000000001d7919 */ /* 0x000f220000002100 */
[----:B------:R-:W-:Y:S02]  /*2800*/  SHF.R.S32.HI R9, RZ, 0x1f, R219 ;  /* 0x0000001fff097819 */ /* 0x000fe400000114db */
[----:B0-----:R-:W-:-:S03]  /*2810*/  ISETP.GE.AND P0, PT, R16, R35, PT ;  /* 0x000000231000720c */ /* 0x001fc60003f06270 */
[----:B-1----:R-:W-:Y:S01]  /*2820*/  IMAD R4, R9, R14, RZ ;  /* 0x0000000e09047224 */ /* 0x002fe200078e02ff */
[----:B------:R-:W-:Y:S01]  /*2830*/  SEL R5, R35, RZ, P0 ;  /* 0x000000ff23057207 */ /* 0x000fe20000000000 */
[----:B------:R-:W-:-:S04]  /*2840*/  VIADD R34, R219, 0x20 ;  /* 0x00000020db227836 */ /* 0x000fc80000000000 */
[----:B------:R-:W-:Y:S02]  /*2850*/  IMAD.IADD R5, R16, 0x1, R5 ;  /* 0x0000000110057824 */ /* 0x000fe400078e0205 */
[----:B----4-:R-:W-:-:S05]  /*2860*/  VIADD R6, R29, 0xffffff80 ;  /* 0xffffff801d067836 */ /* 0x010fca0000000000 */
[----:B------:R-:W-:-:S04]  /*2870*/  SHF.R.S32.HI R3, RZ, 0x1f, R6 ;  /* 0x0000001fff037819 */ /* 0x000fc80000011406 */
[----:B------:R-:W-:-:S04]  /*2880*/  LEA.HI R3, R3, R6, RZ, 0x3 ;  /* 0x0000000603037211 */ /* 0x000fc800078f18ff */
[----:B------:R-:W-:-:S05]  /*2890*/  LOP3.LUT R7, R3, 0xfffffff8, RZ, 0xc0, !PT ;  /* 0xfffffff803077812 */ /* 0x000fca00078ec0ff */
[----:B------:R-:W-:Y:S02]  /*28a0*/  IMAD.IADD R36, R6, 0x1, -R7 ;  /* 0x0000000106247824 */ /* 0x000fe400078e0a07 */
[----:B------:R-:W-:Y:S02]  /*28b0*/  IMAD R7, R219, R15, R4 ;  /* 0x0000000fdb077224 */ /* 0x000fe400078e0204 */
[----:B------:R-:W-:Y:S02]  /*28c0*/  IMAD R4, R9, R12, RZ ;  /* 0x0000000c09047224 */ /* 0x000fe400078e02ff */
[----:B------:R-:W-:Y:S02]  /*28d0*/  IMAD.SHL.U32 R34, R34, 0x80, RZ ;  /* 0x0000008022227824 */ /* 0x000fe400078e00ff */
[----:B------:R-:W-:Y:S01]  /*28e0*/  IMAD R9, R219, R13, R4 ;  /* 0x0000000ddb097224 */ /* 0x000fe200078e0204 */
[----:B------:R-:W-:Y:S02]  /*28f0*/  SHF.R.S32.HI R4, RZ, 0x1f, R5 ;  /* 0x0000001fff047819 */ /* 0x000fe40000011405 */
[----:B------:R-:W-:-:S02]  /*2900*/  LOP3.LUT R34, R34, 0x380, RZ, 0xc0, !PT ;  /* 0x0000038022227812 */ /* 0x000fc400078ec0ff */
[CC--:B------:R-:W-:Y:S02]  /*2910*/  LEA.HI R42, R4.reuse, R5.reuse, RZ, 0x4 ;  /* 0x00000005042a7211 */ /* 0x0c0fe400078f20ff */
[----:B------:R-:W-:Y:S02]  /*2920*/  LEA.HI R6, R4, R5, RZ, 0x7 ;  /* 0x0000000504067211 */ /* 0x000fe400078f38ff */
[C---:B------:R-:W-:Y:S02]  /*2930*/  IADD3 R8, R219.reuse, 0x40, RZ ;  /* 0x00000040db087810 */ /* 0x040fe40007ffe0ff */
[----:B------:R-:W-:Y:S01]  /*2940*/  LOP3.LUT R5, R34, 0x70, R42, 0xf8, !PT ;  /* 0x0000007022057812 */ /* 0x000fe200078ef82a */
[----:B------:R-:W-:Y:S02]  /*2950*/  VIADD R34, R219, 0x40 ;  /* 0x00000040db227836 */ /* 0x000fe40000000000 */
[----:B------:R-:W-:Y:S02]  /*2960*/  IMAD.SHL.U32 R8, R8, 0x80, RZ ;  /* 0x0000008008087824 */ /* 0x000fe400078e00ff */
[----:B------:R-:W-:-:S03]  /*2970*/  IMAD.SHL.U32 R34, R34, 0x80, RZ ;  /* 0x0000008022227824 */ /* 0x000fc600078e00ff */
[----:B------:R-:W-:Y:S02]  /*2980*/  LOP3.LUT R8, R8, 0x380, RZ, 0xc0, !PT ;  /* 0x0000038008087812 */ /* 0x000fe400078ec0ff */
[----:B------:R-:W-:Y:S02]  /*2990*/  LOP3.LUT R34, R34, 0x380, RZ, 0xc0, !PT ;  /* 0x0000038022227812 */ /* 0x000fe400078ec0ff */
[----:B------:R-:W-:Y:S02]  /*29a0*/  LOP3.LUT R8, R8, 0x70, R42, 0xf8, !PT ;  /* 0x0000007008087812 */ /* 0x000fe400078ef82a */
[----:B------:R-:W-:Y:S01]  /*29b0*/  SHF.R.U32.HI R34, RZ, 0x3, R34 ;  /* 0x00000003ff227819 */ /* 0x000fe20000011622 */
[----:B------:R-:W-:-:S03]  /*29c0*/  VIADD R10, R219, 0x60 ;  /* 0x00000060db0a7836 */ /* 0x000fc60000000000 */
[----:B------:R-:W-:Y:S02]  /*29d0*/  LOP3.LUT R8, R8, R34, RZ, 0x3c, !PT ;  /* 0x0000002208087212 */ /* 0x000fe400078e3cff */
[----:B------:R-:W-:Y:S01]  /*29e0*/  SHF.R.U32.HI R34, RZ, 0x7, R29 ;  /* 0x00000007ff227819 */ /* 0x000fe2000001161d */
[----:B------:R-:W-:-:S03]  /*29f0*/  IMAD.SHL.U32 R37, R219, 0x80, RZ ;  /* 0x00000080db257824 */ /* 0x000fc600078e00ff */
[----:B------:R-:W-:Y:S01]  /*2a00*/  ISETP.NE.AND P6, PT, R34, 0x1, PT ;  /* 0x000000012200780c */ /* 0x000fe20003fc5270 */
[----:B------:R-:W-:Y:S01]  /*2a10*/  IMAD.SHL.U32 R10, R10, 0x80, RZ ;  /* 0x000000800a0a7824 */ /* 0x000fe200078e00ff */
[----:B------:R-:W-:Y:S01]  /*2a20*/  LOP3.LUT R37, R37, 0x380, RZ, 0xc0, !PT ;  /* 0x0000038025257812 */ /* 0x000fe200078ec0ff */
[----:B------:R-:W-:-:S03]  /*2a30*/  IMAD.WIDE.U32 R86, R219, R12, R22 ;  /* 0x0000000cdb567225 */ /* 0x000fc600078e0016 */
[----:B------:R-:W-:Y:S01]  /*2a40*/  LOP3.LUT R10, R10, 0x380, RZ, 0xc0, !PT ;  /* 0x000003800a0a7812 */ /* 0x000fe200078ec0ff */
[----:B------:R-:W-:Y:S01]  /*2a50*/  IMAD.WIDE.U32 R88, R219, R12, R16 ;  /* 0x0000000cdb587225 */ /* 0x000fe200078e0010 */
[----:B------:R-:W-:Y:S02]  /*2a60*/  IADD3 R87, R87, R9, RZ ;  /* 0x0000000957577210 */ /* 0x000fe40007ffe0ff */
[--C-:B------:R-:W-:Y:S01]  /*2a70*/  LOP3.LUT R4, R37, 0x70, R42.reuse, 0xf8, !PT ;  /* 0x0000007025047812 */ /* 0x100fe200078ef82a */
[----:B------:R-:W-:Y:S01]  /*2a80*/  IMAD.IADD R89, R9, 0x1, R89 ;  /* 0x0000000109597824 */ /* 0x000fe200078e0259 */
[----:B------:R-:W-:Y:S01]  /*2a90*/  LOP3.LUT R9, R10, 0x70, R42, 0xf8, !PT ;  /* 0x000000700a097812 */ /* 0x000fe200078ef82a */
[C---:B------:R-:W-:Y:S01]  /*2aa0*/  VIADD R37, R219.reuse, 0x20 ;  /* 0x00000020db257836 */ /* 0x040fe20000000000 */
[----:B------:R-:W-:Y:S01]  /*2ab0*/  IADD3 R10, R219, 0x60, RZ ;  /* 0x00000060db0a7810 */ /* 0x000fe20007ffe0ff */
[----:B------:R-:W-:Y:S05]  /*2ac0*/  @!P6 WARPSYNC.ALL ;  /* 0x000000000000e948 */ /* 0x000fea0003800000 */
[----:B------:R-:W-:Y:S01]  /*2ad0*/  ULDC UR4, c[0x0][0x2f4] ;  /* 0x0000bd0000047ab9 */ /* 0x000fe20000000800 */
[----:B------:R-:W-:Y:S01]  /*2ae0*/  SHF.L.U32 R37, R37, 0x7, RZ ;  /* 0x0000000725257819 */ /* 0x000fe200000006ff */
[----:B------:R-:W-:Y:S01]  /*2af0*/  IMAD.SHL.U32 R38, R219, 0x80, RZ ;  /* 0x00000080db267824 */ /* 0x000fe200078e00ff */
[----:B------:R-:W-:Y:S01]  /*2b00*/  ISETP.GE.AND P2, PT, R18, UR4, PT ;  /* 0x0000000412007c0c */ /* 0x000fe2000bf46270 */
[----:B------:R-:W-:Y:S01]  /*2b10*/  IMAD.SHL.U32 R10, R10, 0x80, RZ ;  /* 0x000000800a0a7824 */ /* 0x000fe200078e00ff */
[----:B-----5:R-:W-:Y:S01]  /*2b20*/  SHF.R.S32.HI R11, RZ, 0x1f, R24 ;  /* 0x0000001fff0b7819 */ /* 0x020fe20000011418 */
[----:B------:R-:W-:Y:S01]  /*2b30*/  IMAD.MOV.U32 R40, RZ, RZ, R30 ;  /* 0x000000ffff287224 */ /* 0x000fe200078e001e */
[----:B------:R-:W-:Y:S01]  /*2b40*/  LOP3.LUT R37, R37, 0x380, RZ, 0xc0, !PT ;  /* 0x0000038025257812 */ /* 0x000fe200078ec0ff */
[----:B------:R-:W-:Y:S01]  /*2b50*/  IMAD.WIDE.U32 R82, R219, R14, R22 ;  /* 0x0000000edb527225 */ /* 0x000fe200078e0016 */
[----:B------:R-:W-:-:S02]  /*2b60*/  LOP3.LUT R38, R38, 0x380, RZ, 0xc0, !PT ;  /* 0x0000038026267812 */ /* 0x000fc400078ec0ff */
[----:B------:R-:W-:Y:S01]  /*2b70*/  LOP3.LUT R10, R10, 0x380, RZ, 0xc0, !PT ;  /* 0x000003800a0a7812 */ /* 0x000fe200078ec0ff */
[----:B------:R-:W-:Y:S01]  /*2b80*/  IMAD.WIDE.U32 R84, R219, R14, R16 ;  /* 0x0000000edb547225 */ /* 0x000fe200078e0010 */
[----:B------:R-:W-:-:S03]  /*2b90*/  SHF.R.U32.HI R37, RZ, 0x3, R37 ;  /* 0x00000003ff257819 */ /* 0x000fc60000011625 */
[----:B------:R-:W-:Y:S01]  /*2ba0*/  IMAD.SHL.U32 R6, R6, 0x80, RZ ;  /* 0x0000008006067824 */ /* 0x000fe200078e00ff */
[----:B------:R-:W-:Y:S01]  /*2bb0*/  SHF.R.U32.HI R38, RZ, 0x3, R38 ;  /* 0x00000003ff267819 */ /* 0x000fe20000011626 */
[----:B------:R-:W-:Y:S01]  /*2bc0*/  IMAD R20, R11, R14, RZ ;  /* 0x0000000e0b147224 */ /* 0x000fe200078e02ff */
[----:B------:R-:W-:Y:S01]  /*2bd0*/  LOP3.LUT R40, R40, 0xfffffffd, RZ, 0xc0, !PT ;  /* 0xfffffffd28287812 */ /* 0x000fe200078ec0ff */
[----:B------:R-:W-:Y:S01]  /*2be0*/  IMAD.IADD R83, R83, 0x1, R7 ;  /* 0x0000000153537824 */ /* 0x000fe200078e0207 */
[----:B------:R-:W-:Y:S01]  /*2bf0*/  SHF.R.U32.HI R10, RZ, 0x3, R10 ;  /* 0x00000003ff0a7819 */ /* 0x000fe2000001160a */
[----:B------:R-:W-:Y:S01]  /*2c00*/  IMAD.IADD R85, R7, 0x1, R85 ;  /* 0x0000000107557824 */ /* 0x000fe200078e0255 */
[----:B------:R-:W-:Y:S01]  /*2c10*/  LOP3.LUT R7, R6, 0xffffc000, RZ, 0xc0, !PT ;  /* 0xffffc00006077812 */ /* 0x000fe200078ec0ff */
[----:B------:R-:W-:Y:S01]  /*2c20*/  IMAD R11, R11, R12, RZ ;  /* 0x0000000c0b0b7224 */ /* 0x000fe200078e02ff */
[----:B------:R-:W-:Y:S01]  /*2c30*/  LOP3.LUT R6, R5, R37, RZ, 0x3c, !PT ;  /* 0x0000002505067212 */ /* 0x000fe200078e3cff */
[----:B------:R-:W-:Y:S01]  /*2c40*/  IMAD R37, R24, R15, R20 ;  /* 0x0000000f18257224 */ /* 0x000fe200078e0214 */
[----:B------:R-:W-:Y:S01]  /*2c50*/  LOP3.LUT R4, R4, R38, RZ, 0x3c, !PT ;  /* 0x0000002604047212 */ /* 0x000fe200078e3cff */
[----:B------:R-:W-:Y:S01]  /*2c60*/  IMAD.WIDE.U32 R82, R24, R14, R82 ;  /* 0x0000000e18527225 */ /* 0x000fe200078e0052 */
[----:B------:R-:W-:-:S02]  /*2c70*/  @P2 LOP3.LUT R40, R40, 0x2, RZ, 0xfc, !PT ;  /* 0x0000000228282812 */ /* 0x000fc400078efcff */
[----:B------:R-:W-:Y:S01]  /*2c80*/  LOP3.LUT R10, R9, R10, RZ, 0x3c, !PT ;  /* 0x0000000a090a7212 */ /* 0x000fe200078e3cff */
[----:B------:R-:W-:Y:S01]  /*2c90*/  IMAD R11, R24, R13, R11 ;  /* 0x0000000d180b7224 */ /* 0x000fe200078e020b */
[----:B------:R-:W-:Y:S01]  /*2ca0*/  LOP3.LUT R39, R42, 0xfffffff0, RZ, 0xc0, !PT ;  /* 0xfffffff02a277812 */ /* 0x000fe200078ec0ff */
[----:B------:R-:W-:Y:S01]  /*2cb0*/  IMAD.WIDE.U32 R88, R24, R12, R88 ;  /* 0x0000000c18587225 */ /* 0x000fe200078e0058 */
[----:B------:R-:W-:-:S03]  /*2cc0*/  IADD3 R3, R27, R28, RZ ;  /* 0x0000001c1b037210 */ /* 0x000fc60007ffe0ff */
[C---:B------:R-:W-:Y:S01]  /*2cd0*/  IMAD.WIDE.U32 R84, R24.reuse, R14, R84 ;  /* 0x0000000e18547225 */ /* 0x040fe200078e0054 */
[----:B------:R0:W-:Y:S03]  /*2ce0*/  STL [R1], R40 ;  /* 0x0000002801007387 */ /* 0x0001e60000100800 */
[----:B------:R-:W-:-:S04]  /*2cf0*/  IMAD.WIDE.U32 R86, R24, R12, R86 ;  /* 0x0000000c18567225 */ /* 0x000fc800078e0056 */
[----:B------:R-:W-:Y:S01]  /*2d00*/  VIADD R93, R34, 0x8 ;  /* 0x00000008225d7836 */ /* 0x000fe20000000000 */
[----:B------:R-:W-:Y:S01]  /*2d10*/  SHF.L.U32 R34, R35, 0x1, RZ ;  /* 0x0000000123227819 */ /* 0x000fe200000006ff */
[----:B------:R-:W-:Y:S01]  /*2d20*/  IMAD R35, R36, 0x20, R219 ;  /* 0x0000002024237824 */ /* 0x000fe200078e02db */
[C---:B------:R-:W-:Y:S01]  /*2d30*/  SHF.L.U64.HI R9, R14.reuse, 0x6, R15 ;  /* 0x000000060e097819 */ /* 0x040fe2000001020f */
[----:B------:R-:W-:Y:S01]  /*2d40*/  IMAD.IADD R36, R83, 0x1, R37 ;  /* 0x0000000153247824 */ /* 0x000fe200078e0225 */
[C---:B------:R-:W-:Y:S01]  /*2d50*/  SHF.L.U32 R27, R14.reuse, 0x7, RZ ;  /* 0x000000070e1b7819 */ /* 0x040fe200000006ff */
[----:B------:R-:W-:Y:S01]  /*2d60*/  IMAD.SHL.U32 R20, R14, 0x20, RZ ;  /* 0x000000200e147824 */ /* 0x000fe200078e00ff */
[C---:B------:R-:W-:Y:S01]  /*2d70*/  SHF.L.U64.HI R28, R12.reuse, 0x5, R13 ;  /* 0x000000050c1c7819 */ /* 0x040fe2000001020d */
[----:B------:R-:W-:Y:S01]  /*2d80*/  IMAD.IADD R37, R37, 0x1, R85 ;  /* 0x0000000125257824 */ /* 0x000fe200078e0255 */
[C---:B------:R-:W-:Y:S01]  /*2d90*/  SHF.L.U64.HI R29, R12.reuse, 0x6, R13 ;  /* 0x000000060c1d7819 */ /* 0x040fe2000001020d */
[----:B------:R-:W-:Y:S01]  /*2da0*/  IMAD.IADD R38, R87, 0x1, R11 ;  /* 0x0000000157267824 */ /* 0x000fe200078e020b */
[----:B------:R-:W-:Y:S01]  /*2db0*/  SHF.L.U64.HI R30, R12, 0x7, R13 ;  /* 0x000000070c1e7819 */ /* 0x000fe2000001020d */
[----:B------:R-:W-:Y:S01]  /*2dc0*/  @!P6 BAR.SYNC.DEFER_BLOCKING 0x9, 0x100 ;  /* 0x024400000000eb1d */ /* 0x000fe20000010000 */
[----:B------:R-:W-:-:S02]  /*2dd0*/  ISETP.GE.AND P1, PT, R16, UR4, PT ;  /* 0x0000000410007c0c */ /* 0x000fc4000bf26270 */
[----:B0-----:R-:W-:Y:S02]  /*2de0*/  IADD3 R40, R11, R89, RZ ;  /* 0x000000590b287210 */ /* 0x001fe40007ffe0ff */
[----:B------:R-:W-:Y:S02]  /*2df0*/  SHF.R.S32.HI R42, RZ, 0x4, R42 ;  /* 0x00000004ff2a7819 */ /* 0x000fe4000001142a */
[----:B------:R-:W-:Y:S02]  /*2e00*/  SHF.R.S32.HI R80, RZ, 0x1f, R39 ;  /* 0x0000001fff507819 */ /* 0x000fe40000011427 */
[-C--:B--2---:R-:W-:Y:S01]  /*2e10*/  IADD3 R4, R4, R7.reuse, R33 ;  /* 0x0000000704047210 */ /* 0x084fe20007ffe021 */
[----:B------:R-:W-:Y:S01]  /*2e20*/  IMAD.SHL.U32 R33, R12, 0x80, RZ ;  /* 0x000000800c217824 */ /* 0x000fe200078e00ff */
[-C--:B---3--:R-:W-:Y:S01]  /*2e30*/  IADD3 R5, R6, R7.reuse, R32 ;  /* 0x0000000706057210 */ /* 0x088fe20007ffe020 */
[----:B------:R-:W-:Y:S01]  /*2e40*/  IMAD.SHL.U32 R32, R12, 0x40, RZ ;  /* 0x000000400c207824 */ /* 0x000fe200078e00ff */
[-C--:B------:R-:W-:Y:S01]  /*2e50*/  IADD3 R6, R8, R7.reuse, R31 ;  /* 0x0000000708067210 */ /* 0x080fe20007ffe01f */
[----:B------:R-:W-:Y:S01]  /*2e60*/  IMAD.SHL.U32 R31, R12, 0x20, RZ ;  /* 0x000000200c1f7824 */ /* 0x000fe200078e00ff */
[----:B------:R-:W-:Y:S01]  /*2e70*/  IADD3 R7, R10, R7, R21 ;  /* 0x000000070a077210 */ /* 0x000fe20007ffe015 */
[C---:B------:R-:W-:Y:S01]  /*2e80*/  IMAD.SHL.U32 R21, R14.reuse, 0x40, RZ ;  /* 0x000000400e157824 */ /* 0x040fe200078e00ff */
[----:B------:R-:W-:-:S02]  /*2e90*/  SHF.L.U64.HI R8, R14, 0x5, R15 ;  /* 0x000000050e087819 */ /* 0x000fc4000001020f */
[----:B------:R-:W-:Y:S02]  /*2ea0*/  SHF.L.U64.HI R10, R14, 0x7, R15 ;  /* 0x000000070e0a7819 */ /* 0x000fe4000001020f */
[----:B------:R-:W-:-:S07]  /*2eb0*/  SHF.R.S32.HI R43, RZ, 0x1f, R0 ;  /* 0x0000001fff2b7819 */ /* 0x000fce0000011400 */
.L_x_589:
[----:B------:R-:W2:Y:S01]  /*2ec0*/  LDL R49, [R1+0x34] ;  /* 0x0000340001317983 */ /* 0x000ea20000100800 */
[----:B------:R-:W0:Y:S03]  /*2ed0*/  LDC R96, c[0x0][0x430] ;  /* 0x00010c00ff607b82 */ /* 0x000e260000000800 */
[----:B------:R-:W3:Y:S01]  /*2ee0*/  LDL.LU R47, [R1] ;  /* 0x00000000012f7983 */ /* 0x000ee20000300800 */
[----:B------:R-:W-:Y:S02]  /*2ef0*/  VIADD R26, R26, 0xffffffff ;  /* 0xffffffff1a1a7836 */ /* 0x000fe40000000000 */
[----:B------:R-:W-:Y:S02]  /*2f00*/  IMAD.MOV.U32 R95, RZ, RZ, RZ ;  /* 0x000000ffff5f7224 */ /* 0x000fe400078e00ff */
[----:B------:R-:W-:Y:S01]  /*2f10*/  IMAD R12, R26, 0x80, R35 ;  /* 0x000000801a0c7824 */ /* 0x000fe200078e0223 */
[----:B-1----:R-:W1:Y:S03]  /*2f20*/  LDC R103, c[0x0][0x3f4] ;  /* 0x0000fd00ff677b82 */ /* 0x002e660000000800 */
[----:B------:R-:W-:Y:S01]  /*2f30*/  IMAD.IADD R48, R3, 0x1, R12 ;  /* 0x0000000103307824 */ /* 0x000fe200078e020c */
[----:B------:R-:W-:-:S03]  /*2f40*/  ISETP.GE.AND P2, PT, R12, R2, PT ;  /* 0x000000020c00720c */ /* 0x000fc60003f46270 */
[----:B------:R-:W-:Y:S01]  /*2f50*/  IMAD.MOV.U32 R44, RZ, RZ, R48 ;  /* 0x000000ffff2c7224 */ /* 0x000fe200078e0030 */
[----:B------:R-:W-:Y:S02]  /*2f60*/  ISETP.GT.OR P2, PT, R35, 0x7f, P2 ;  /* 0x0000007f2300780c */ /* 0x000fe40001744670 */
[----:B0-----:R-:W-:-:S11]  /*2f70*/  ISETP.NE.AND P3, PT, R96, 0x1, PT ;  /* 0x000000016000780c */ /* 0x001fd60003f65270 */
[----:B------:R-:W0:Y:S08]  /*2f80*/  @!P2 LDC.64 R14, c[0x0][0x428] ;  /* 0x00010a00ff0eab82 */ /* 0x000e300000000a00 */
[----:B------:R-:W4:Y:S08]  /*2f90*/  @P3 LDC R11, c[0x0][0x434] ;  /* 0x00010d00ff0b3b82 */ /* 0x000f300000000800 */
[----:B------:R-:W1:Y:S08]  /*2fa0*/  @P3 LDC R46, c[0x0][0x438] ;  /* 0x00010e00ff2e3b82 */ /* 0x000e700000000800 */
[----:B------:R-:W0:Y:S01]  /*2fb0*/  @!P2 LDC.64 R12, c[0x0][0x418] ;  /* 0x00010600ff0cab82 */ /* 0x000e220000000a00 */
[----:B----4-:R-:W-:-:S05]  /*2fc0*/  @P3 IMAD.HI.U32 R11, R48, R11, RZ ;  /* 0x0000000b300b3227 */ /* 0x010fca00078e00ff */
[----:B-1----:R-:W-:Y:S01]  /*2fd0*/  @P3 SHF.R.U32.HI R44, RZ, R46, R11 ;  /* 0x0000002eff2c3219 */ /* 0x002fe2000001160b */
[----:B0-----:R-:W-:-:S03]  /*2fe0*/  @!P2 IMAD R11, R43, R14, RZ ;  /* 0x0000000e2b0ba224 */ /* 0x001fc600078e02ff */
[--C-:B------:R-:W-:Y:S01]  /*2ff0*/  @!P2 SHF.R.S32.HI R45, RZ, 0x1f, R44.reuse ;  /* 0x0000001fff2da819 */ /* 0x100fe2000001142c */
[C---:B------:R-:W-:Y:S02]  /*3000*/  @!P2 IMAD R11, R0.reuse, R15, R11 ;  /* 0x0000000f000ba224 */ /* 0x040fe400078e020b */
[----:B------:R-:W-:-:S05]  /*3010*/  @!P2 IMAD.WIDE.U32 R14, R0, R14, R44 ;  /* 0x0000000e000ea225 */ /* 0x000fca00078e002c */
[----:B------:R-:W-:Y:S02]  /*3020*/  @!P2 IADD3 R11, R15, R11, RZ ;  /* 0x0000000b0f0ba210 */ /* 0x000fe40007ffe0ff */
[----:B------:R-:W-:-:S04]  /*3030*/  @!P2 LEA R12, P3, R14, R12, 0x2 ;  /* 0x0000000c0e0ca211 */ /* 0x000fc800078610ff */
[----:B------:R-:W-:Y:S02]  /*3040*/  @!P2 LEA.HI.X R13, R14, R13, R11, 0x2, P3 ;  /* 0x0000000d0e0da211 */ /* 0x000fe400018f140b */
[----:B------:R-:W-:-:S03]  /*3050*/  ISETP.GT.AND P3, PT, R26, R25, PT ;  /* 0x000000191a00720c */ /* 0x000fc60003f64270 */
[----:B------:R0:W5:Y:S01]  /*3060*/  @!P2 LDG.E R95, desc[UR36][R12.64] ;  /* 0x000000240c5fa981 */ /* 0x000162000c1e1900 */
[----:B------:R-:W-:Y:S01]  /*3070*/  ISETP.GE.AND P2, PT, R103, 0x1, PT ;  /* 0x000000016700780c */ /* 0x000fe20003f46270 */
[----:B------:R-:W-:Y:S01]  /*3080*/  IMAD.MOV R11, RZ, RZ, -R44 ;  /* 0x000000ffff0b7224 */ /* 0x000fe200078e0a2c */
[----:B------:R-:W-:Y:S05]  /*3090*/  YIELD ;  /* 0x0000000000007946 */ /* 0x000fea0003800000 */
[----:B------:R-:W-:Y:S01]  /*30a0*/  BSSY B0, `(.L_x_494) ;  /* 0x0000949000007945 */ /* 0x000fe20003800000 */
[----:B------:R-:W-:Y:S02]  /*30b0*/  IMAD R96, R96, R11, R48 ;  /* 0x0000000b60607224 */ /* 0x000fe400078e0230 */
[----:B--2---:R-:W-:Y:S01]  /*30c0*/  IMAD R90, R216, 0x8000, R49 ;  /* 0x00008000d85a7824 */ /* 0x004fe200078e0231 */
[----:B---3--:R-:W-:-:S03]  /*30d0*/  LOP3.LUT R47, R47, 0xfffffffb, RZ, 0xc0, !PT ;  /* 0xfffffffb2f2f7812 */ /* 0x008fc600078ec0ff */
[----:B------:R-:W-:Y:S01]  /*30e0*/  IMAD.IADD R90, R19, 0x1, R90 ;  /* 0x00000001135a7824 */ /* 0x000fe200078e025a */
[----:B------:R-:W-:-:S05]  /*30f0*/  @P3 LOP3.LUT R47, R47, 0x4, RZ, 0xfc, !PT ;  /* 0x000000042f2f3812 */ /* 0x000fca00078efcff */
[----:B------:R0:W-:Y:S01]  /*3100*/  STL [R1], R47 ;  /* 0x0000002f01007387 */ /* 0x0001e20000100800 */
[----:B------:R-:W-:Y:S05]  /*3110*/  @!P2 BRA `(.L_x_495) ;  /* 0x0000008c0060a947 */ /* 0x000fea0003800000 */
[----:B------:R-:W-:Y:S01]  /*3120*/  SHF.R.S32.HI R97, RZ, 0x1f, R96 ;  /* 0x0000001fff617819 */ /* 0x000fe20000011460 */
[----:B------:R-:W-:Y:S01]  /*3130*/  ULDC.64 UR4, c[0x0][0x300] ;  /* 0x0000c00000047ab9 */ /* 0x000fe20000000a00 */
[----:B-----5:R-:W-:Y:S01]  /*3140*/  SHF.R.S32.HI R98, RZ, 0x1f, R95 ;  /* 0x0000001fff627819 */ /* 0x020fe2000001145f */
[----:B0-----:R-:W-:-:S04]  /*3150*/  IMAD.WIDE.U32 R12, R96, UR4, RZ ;  /* 0x00000004600c7c25 */ /* 0x001fc8000f8e00ff */
[----:B------:R-:W-:Y:S02]  /*3160*/  IMAD R11, R97, UR4, RZ ;  /* 0x00000004610b7c24 */ /* 0x000fe4000f8e02ff */
[----:B------:R-:W-:Y:S02]  /*3170*/  IMAD R99, R26, -0x80, R2 ;  /* 0xffffff801a637824 */ /* 0x000fe400078e0202 */
[----:B------:R-:W-:Y:S01]  /*3180*/  IMAD R11, R96, UR5, R11 ;  /* 0x00000005600b7c24 */ /* 0x000fe2000f8e020b */
[----:B------:R-:W-:Y:S02]  /*3190*/  ULDC.64 UR4, c[0x0][0x310] ;  /* 0x0000c40000047ab9 */ /* 0x000fe40000000a00 */
[----:B------:R-:W-:Y:S01]  /*31a0*/  IMAD R14, R98, UR4, RZ ;  /* 0x00000004620e7c24 */ /* 0x000fe2000f8e02ff */
[----:B------:R-:W-:Y:S02]  /*31b0*/  VIMNMX R99, R99, 0x80, PT ;  /* 0x0000008063637848 */ /* 0x000fe40003fe0100 */
[----:B------:R-:W-:Y:S01]  /*31c0*/  IADD3 R13, R13, R11, RZ ;  /* 0x0000000b0d0d7210 */ /* 0x000fe20007ffe0ff */
[C---:B------:R-:W-:Y:S01]  /*31d0*/  IMAD R11, R95.reuse, UR5, R14 ;  /* 0x000000055f0b7c24 */ /* 0x040fe2000f8e020e */
[----:B------:R-:W-:Y:S01]  /*31e0*/  SHF.R.S32.HI R14, RZ, 0x1f, R26 ;  /* 0x0000001fff0e7819 */ /* 0x000fe2000001141a */
[----:B------:R-:W-:Y:S01]  /*31f0*/  IMAD.WIDE.U32 R12, R95, UR4, R12 ;  /* 0x000000045f0c7c25 */ /* 0x000fe2000f8e000c */
[----:B------:R-:W-:-:S03]  /*3200*/  ULDC.64 UR4, c[0x0][0x308] ;  /* 0x0000c20000047ab9 */ /* 0x000fc60000000a00 */
[----:B------:R-:W-:Y:S02]  /*3210*/  IMAD.IADD R13, R13, 0x1, R11 ;  /* 0x000000010d0d7824 */ /* 0x000fe400078e020b */
[----:B------:R-:W-:Y:S02]  /*3220*/  IMAD R11, R10, R26, RZ ;  /* 0x0000001a0a0b7224 */ /* 0x000fe400078e02ff */
[----:B------:R-:W-:-:S04]  /*3230*/  IMAD.WIDE.U32 R12, R220, UR4, R12 ;  /* 0x00000004dc0c7c25 */ /* 0x000fc8000f8e000c */
[----:B------:R-:W-:Y:S01]  /*3240*/  IMAD R102, R220, UR5, R13 ;  /* 0x00000005dc667c24 */ /* 0x000fe2000f8e020d */
[----:B------:R-:W-:Y:S01]  /*3250*/  ULDC.64 UR4, c[0x0][0x2e8] ;  /* 0x0000ba0000047ab9 */ /* 0x000fe20000000a00 */
[-C--:B------:R-:W-:Y:S01]  /*3260*/  IMAD R13, R30, R26.reuse, RZ ;  /* 0x0000001a1e0d7224 */ /* 0x080fe200078e02ff */
[----:B------:R-:W-:Y:S01]  /*3270*/  IADD3 R101, P2, R12, UR4, RZ ;  /* 0x000000040c657c10 */ /* 0x000fe2000ff5e0ff */
[----:B------:R-:W-:Y:S01]  /*3280*/  ULDC.U8 UR4, c[0x0][0x410] ;  /* 0x0001040000047ab9 */ /* 0x000fe20000000000 */
[----:B------:R-:W-:Y:S02]  /*3290*/  IMAD R11, R14, R27, R11 ;  /* 0x0000001b0e0b7224 */ /* 0x000fe400078e020b */
[----:B------:R-:W-:Y:S01]  /*32a0*/  IADD3.X R102, R102, UR5, RZ, P2, !PT ;  /* 0x0000000566667c10 */ /* 0x000fe200097fe4ff */
[----:B------:R-:W-:Y:S01]  /*32b0*/  IMAD R45, R14, R33, R13 ;  /* 0x000000210e2d7224 */ /* 0x000fe200078e020d */
[----:B------:R-:W-:Y:S01]  /*32c0*/  ISETP.NE.AND P2, PT, RZ, UR4, PT ;  /* 0x00000004ff007c0c */ /* 0x000fe2000bf45270 */
[----:B------:R-:W-:-:S04]  /*32d0*/  IMAD.WIDE.U32 R12, R27, R26, RZ ;  /* 0x0000001a1b0c7225 */ /* 0x000fc800078e00ff */
[----:B------:R-:W-:-:S04]  /*32e0*/  IMAD.WIDE.U32 R14, R33, R26, RZ ;  /* 0x0000001a210e7225 */ /* 0x000fc800078e00ff */
[----:B------:R-:W-:Y:S02]  /*32f0*/  IMAD.IADD R81, R13, 0x1, R11 ;  /* 0x000000010d517824 */ /* 0x000fe400078e020b */
[----:B------:R-:W-:Y:S02]  /*3300*/  IMAD.IADD R11, R15, 0x1, R45 ;  /* 0x000000010f0b7824 */ /* 0x000fe400078e022d */
[----:B------:R-:W-:Y:S05]  /*3310*/  @!P2 BRA `(.L_x_496) ;  /* 0x00000044002ca947 */ /* 0x000fea0003800000 */
[----:B------:R-:W-:Y:S01]  /*3320*/  ISETP.GE.AND P2, PT, R219, R99, PT ;  /* 0x00000063db00720c */ /* 0x000fe20003f46270 */
[----:B------:R-:W-:Y:S01]  /*3330*/  IMAD.MOV.U32 R44, RZ, RZ, R47 ;  /* 0x000000ffff2c7224 */ /* 0x000fe200078e002f */
[----:B------:R-:W-:Y:S01]  /*3340*/  BSSY B1, `(.L_x_497) ;  /* 0x0000025000017945 */ /* 0x000fe20003800000 */
[----:B------:R-:W-:Y:S02]  /*3350*/  CS2R R60, SRZ ;  /* 0x00000000003c7805 */ /* 0x000fe4000001ff00 */
[----:B------:R-:W-:Y:S02]  /*3360*/  CS2R R68, SRZ ;  /* 0x0000000000447805 */ /* 0x000fe4000001ff00 */
[----:B------:R-:W-:Y:S02]  /*3370*/  CS2R R72, SRZ ;  /* 0x0000000000487805 */ /* 0x000fe4000001ff00 */
[----:B------:R-:W-:Y:S02]  /*3380*/  LOP3.LUT R44, R44, 0xfffffffe, RZ, 0xc0, !PT ;  /* 0xfffffffe2c2c7812 */ /* 0x000fe400078ec0ff */
[----:B------:R-:W-:-:S02]  /*3390*/  CS2R R70, SRZ ;  /* 0x0000000000467805 */ /* 0x000fc4000001ff00 */
[----:B------:R-:W-:Y:S02]  /*33a0*/  CS2R R64, SRZ ;  /* 0x0000000000407805 */ /* 0x000fe4000001ff00 */
[----:B------:R-:W-:Y:S02]  /*33b0*/  CS2R R62, SRZ ;  /* 0x00000000003e7805 */ /* 0x000fe4000001ff00 */
[----:B------:R-:W-:Y:S02]  /*33c0*/  CS2R R66, SRZ ;  /* 0x0000000000427805 */ /* 0x000fe4000001ff00 */
[----:B------:R-:W-:Y:S02]  /*33d0*/  CS2R R52, SRZ ;  /* 0x0000000000347805 */ /* 0x000fe4000001ff00 */
[----:B------:R-:W-:Y:S02]  /*33e0*/  CS2R R56, SRZ ;  /* 0x0000000000387805 */ /* 0x000fe4000001ff00 */
[----:B------:R-:W-:-:S02]  /*33f0*/  @P2 LOP3.LUT R44, R44, 0x1, RZ, 0xfc, !PT ;  /* 0x000000012c2c2812 */ /* 0x000fc400078efcff */
[----:B------:R-:W-:Y:S02]  /*3400*/  CS2R R54, SRZ ;  /* 0x0000000000367805 */ /* 0x000fe4000001ff00 */
[----:B------:R-:W-:Y:S02]  /*3410*/  CS2R R58, SRZ ;  /* 0x00000000003a7805 */ /* 0x000fe4000001ff00 */
[----:B------:R-:W-:Y:S02]  /*3420*/  CS2R R48, SRZ ;  /* 0x0000000000307805 */ /* 0x000fe4000001ff00 */
[----:B------:R-:W-:Y:S01]  /*3430*/  CS2R R46, SRZ ;  /* 0x00000000002e7805 */ /* 0x000fe2000001ff00 */
[----:B------:R0:W-:Y:S01]  /*3440*/  STL [R1], R44 ;  /* 0x0000002c01007387 */ /* 0x0001e20000100800 */
[----:B------:R-:W-:Y:S02]  /*3450*/  CS2R R50, SRZ ;  /* 0x0000000000327805 */ /* 0x000fe4000001ff00 */
[----:B------:R-:W-:-:S02]  /*3460*/  CS2R R74, SRZ ;  /* 0x00000000004a7805 */ /* 0x000fc4000001ff00 */
[----:B0-----:R-:W-:Y:S01]  /*3470*/  CS2R R44, SRZ ;  /* 0x00000000002c7805 */ /* 0x001fe2000001ff00 */
[----:B------:R-:W-:Y:S06]  /*3480*/  @P2 BRA `(.L_x_498) ;  /* 0x0000000000402947 */ /* 0x000fec0003800000 */
[----:B------:R-:W-:Y:S01]  /*3490*/  ULDC.64 UR4, c[0x0][0x3e8] ;  /* 0x0000fa0000047ab9 */ /* 0x000fe20000000a00 */
[----:B------:R-:W-:Y:S02]  /*34a0*/  CS2R R72, SRZ ;  /* 0x0000000000487805 */ /* 0x000fe4000001ff00 */
[----:B------:R-:W-:Y:S02]  /*34b0*/  IADD3 R76, P2, P3, R82, UR4, R12 ;  /* 0x00000004524c7c10 */ /* 0x000fe4000fb5e00c */
[----:B------:R-:W-:Y:S02]  /*34c0*/  CS2R R74, SRZ ;  /* 0x00000000004a7805 */ /* 0x000fe4000001ff00 */
[----:B------:R-:W-:Y:S01]  /*34d0*/  IADD3.X R77, R36, UR5, R81, P2, P3 ;  /* 0x00000005244d7c10 */ /* 0x000fe200097e6451 */
[----:B------:R-:W-:Y:S02]  /*34e0*/  ULDC.64 UR4, c[0x0][0x400] ;  /* 0x0001000000047ab9 */ /* 0x000fe40000000a00 */
[----:B------:R-:W-:-:S04]  /*34f0*/  IADD3 R78, P2, P3, R86, UR4, R14 ;  /* 0x00000004564e7c10 */ /* 0x000fc8000fb5e00e */
[----:B------:R-:W-:Y:S02]  /*3500*/  IADD3.X R79, R38, UR5, R11, P2, P3 ;  /* 0x00000005264f7c10 */ /* 0x000fe400097e640b */
[----:B------:R-:W-:Y:S02]  /*3510*/  ISETP.GE.AND P2, PT, R22, R103, PT ;  /* 0x000000671600720c */ /* 0x000fe40003f46270 */
[----:B------:R-:W-:Y:S02]  /*3520*/  CS2R R68, SRZ ;  /* 0x0000000000447805 */ /* 0x000fe4000001ff00 */
[----:B------:R-:W-:-:S09]  /*3530*/  CS2R R70, SRZ ;  /* 0x0000000000467805 */ /* 0x000fd2000001ff00 */
[----:B------:R0:W5:Y:S04]  /*3540*/  @!P2 LDG.E.64 R72, desc[UR36][R76.64] ;  /* 0x000000244c48a981 */ /* 0x000168000c1e1b00 */
[----:B------:R0:W5:Y:S01]  /*3550*/  @!P2 LDG.E.64 R74, desc[UR36][R78.64] ;  /* 0x000000244e4aa981 */ /* 0x000162000c1e1b00 */
[----:B------:R-:W-:-:S13]  /*3560*/  ISETP.GE.AND P2, PT, R218, R103, PT ;  /* 0x00000067da00720c */ /* 0x000fda0003f46270 */
[----:B------:R0:W5:Y:S04]  /*3570*/  @!P2 LDG.E.64 R68, desc[UR36][R76.64+0x40] ;  /* 0x000040244c44a981 */ /* 0x000168000c1e1b00 */
[----:B------:R0:W5:Y:S02]  /*3580*/  @!P2 LDG.E.64 R70, desc[UR36][R78.64+0x40] ;  /* 0x000040244e46a981 */ /* 0x000164000c1e1b00 */
.L_x_498:
[----:B------:R-:W-:Y:S05]  /*3590*/  BSYNC B1 ;  /* 0x0000000000017941 */ /* 0x000fea0003800000 */
.L_x_497:
[----:B0-----:R-:W-:Y:S01]  /*35a0*/  IADD3 R76, R219, 0x20, RZ ;  /* 0x00000020db4c7810 */ /* 0x001fe20007ffe0ff */
[----:B------:R-:W-:Y:S01]  /*35b0*/  BSSY B1, `(.L_x_499) ;  /* 0x0000019000017945 */ /* 0x000fe20003800000 */
[----:B-----5:R-:W-:Y:S02]  /*35c0*/  IMAD.MOV.U32 R104, RZ, RZ, R68 ;  /* 0x000000ffff687224 */ /* 0x020fe400078e0044 */
[----:B------:R-:W-:Y:S01]  /*35d0*/  ISETP.GE.AND P2, PT, R76, R99, PT ;  /* 0x000000634c00720c */ /* 0x000fe20003f46270 */
[----:B------:R-:W-:-:S12]  /*35e0*/  IMAD.MOV.U32 R107, RZ, RZ, R72 ;  /* 0x000000ffff6b7224 */ /* 0x000fd800078e0048 */
[----:B------:R-:W-:Y:S05]  /*35f0*/  @P2 BRA `(.L_x_500) ;  /* 0x0000000000502947 */ /* 0x000fea0003800000 */
[----:B------:R-:W-:Y:S01]  /*3600*/  IADD3 R62, P3, P4, R82, R12, R20 ;  /* 0x0000000c523e7210 */ /* 0x000fe20007c7e014 */
[----:B------:R-:W-:Y:S01]  /*3610*/  ULDC.64 UR4, c[0x0][0x3e8] ;  /* 0x0000fa0000047ab9 */ /* 0x000fe20000000a00 */
[----:B------:R-:W-:Y:S02]  /*3620*/  CS2R R64, SRZ ;  /* 0x0000000000407805 */ /* 0x000fe4000001ff00 */
[----:B------:R-:W-:Y:S02]  /*3630*/  CS2R R66, SRZ ;  /* 0x0000000000427805 */ /* 0x000fe4000001ff00 */
[----:B------:R-:W-:Y:S02]  /*3640*/  IADD3.X R61, R36, R81, R8, P3, P4 ;  /* 0x00000051243d7210 */ /* 0x000fe40001fe8408 */
[----:B------:R-:W-:-:S04]  /*3650*/  IADD3 R76, P3, P4, R86, R14, R31 ;  /* 0x0000000e564c7210 */ /* 0x000fc80007c7e01f */
[----:B------:R-:W-:Y:S02]  /*3660*/  IADD3.X R60, R38, R11, R28, P3, P4 ;  /* 0x0000000b263c7210 */ /* 0x000fe40001fe841c */
[----:B------:R-:W-:-:S04]  /*3670*/  IADD3 R62, P3, R62, UR4, RZ ;  /* 0x000000043e3e7c10 */ /* 0x000fc8000ff7e0ff */
[----:B------:R-:W-:Y:S01]  /*3680*/  IADD3.X R63, R61, UR5, RZ, P3, !PT ;  /* 0x000000053d3f7c10 */ /* 0x000fe20009ffe4ff */
[----:B------:R-:W-:Y:S02]  /*3690*/  ULDC.64 UR4, c[0x0][0x400] ;  /* 0x0001000000047ab9 */ /* 0x000fe40000000a00 */
[----:B------:R-:W-:-:S04]  /*36a0*/  IADD3 R76, P3, R76, UR4, RZ ;  /* 0x000000044c4c7c10 */ /* 0x000fc8000ff7e0ff */
[----:B------:R-:W-:Y:S02]  /*36b0*/  IADD3.X R77, R60, UR5, RZ, P3, !PT ;  /* 0x000000053c4d7c10 */ /* 0x000fe40009ffe4ff */
[----:B------:R-:W-:Y:S02]  /*36c0*/  ISETP.GE.AND P3, PT, R22, R103, PT ;  /* 0x000000671600720c */ /* 0x000fe40003f66270 */
[----:B------:R-:W-:-:S11]  /*36d0*/  CS2R R60, SRZ ;  /* 0x00000000003c7805 */ /* 0x000fd6000001ff00 */
[----:B------:R-:W5:Y:S04]  /*36e0*/  @!P3 LDG.E.64 R64, desc[UR36][R62.64] ;  /* 0x000000243e40b981 */ /* 0x000f68000c1e1b00 */
[----:B------:R-:W5:Y:S01]  /*36f0*/  @!P3 LDG.E.64 R66, desc[UR36][R76.64] ;  /* 0x000000244c42b981 */ /* 0x000f62000c1e1b00 */
[----:B------:R-:W-:-:S13]  /*3700*/  ISETP.GE.AND P3, PT, R218, R103, PT ;  /* 0x00000067da00720c */ /* 0x000fda0003f66270 */
[----:B------:R0:W5:Y:S02]  /*3710*/  @!P3 LDG.E.64 R60, desc[UR36][R62.64+0x40] ;  /* 0x000040243e3cb981 */ /* 0x000164000c1e1b00 */
[----:B0-----:R-:W-:-:S06]  /*3720*/  CS2R R62, SRZ ;  /* 0x00000000003e7805 */ /* 0x001fcc000001ff00 */
[----:B------:R0:W5:Y:S02]  /*3730*/  @!P3 LDG.E.64 R62, desc[UR36][R76.64+0x40] ;  /* 0x000040244c3eb981 */ /* 0x000164000c1e1b00 */
.L_x_500:
[----:B------:R-:W-:Y:S05]  /*3740*/  BSYNC B1 ;  /* 0x0000000000017941 */ /* 0x000fea0003800000 */
.L_x_499:
[----:B0-----:R-:W-:Y:S01]  /*3750*/  VIADD R76, R219, 0x40 ;  /* 0x00000040db4c7836 */ /* 0x001fe20000000000 */
[----:B------:R-:W-:Y:S04]  /*3760*/  BSSY B1, `(.L_x_501) ;  /* 0x0000017000017945 */ /* 0x000fe80003800000 */
[----:B------:R-:W-:-:S13]  /*3770*/  ISETP.GE.AND P3, PT, R76, R99, PT ;  /* 0x000000634c00720c */ /* 0x000fda0003f66270 */
        /* <DEDUP_REMOVED lines=21> */
.L_x_502:
[----:B------:R-:W-:Y:S05]  /*38d0*/  BSYNC B1 ;  /* 0x0000000000017941 */ /* 0x000fea0003800000 */
.L_x_501:
[----:B0-----:R-:W-:Y:S01]  /*38e0*/  VIADD R76, R219, 0x60 ;  /* 0x00000060db4c7836 */ /* 0x001fe20000000000 */
[----:B------:R-:W-:Y:S04]  /*38f0*/  BSSY B1, `(.L_x_503) ;  /* 0x000001d000017945 */ /* 0x000fe80003800000 */
[----:B------:R-:W-:-:S13]  /*3900*/  ISETP.GE.AND P4, PT, R76, R99, PT ;  /* 0x000000634c00720c */ /* 0x000fda0003f86270 */
[----:B------:R-:W-:Y:S05]  /*3910*/  @P4 BRA `(.L_x_504) ;  /* 0x0000000000684947 */ /* 0x000fea0003800000 */
[----:B------:R-:W0:Y:S01]  /*3920*/  LDC.64 R44, c[0x0][0x3f8] ;  /* 0x0000fe00ff2c7b82 */ /* 0x000e220000000a00 */
[----:B------:R-:W-:Y:S01]  /*3930*/  MOV R13, R81 ;  /* 0x00000051000d7202 */ /* 0x000fe20000000f00 */
[----:B------:R-:W-:Y:S01]  /*3940*/  ULDC.64 UR4, c[0x0][0x3e8] ;  /* 0x0000fa0000047ab9 */ /* 0x000fe20000000a00 */
[----:B------:R-:W-:Y:S01]  /*3950*/  IMAD.MOV.U32 R15, RZ, RZ, R11 ;  /* 0x000000ffff0f7224 */ /* 0x000fe200078e000b */
[----:B------:R-:W-:Y:S02]  /*3960*/  CS2R R48, SRZ ;  /* 0x0000000000307805 */ /* 0x000fe4000001ff00 */
[----:B------:R-:W-:Y:S01]  /*3970*/  CS2R R50, SRZ ;  /* 0x0000000000327805 */ /* 0x000fe2000001ff00 */
[----:B0-----:R-:W-:Y:S02]  /*3980*/  IMAD R45, R45, 0x60, RZ ;  /* 0x000000602d2d7824 */ /* 0x001fe400078e02ff */
[----:B------:R-:W-:-:S04]  /*3990*/  IMAD.WIDE.U32 R12, R44, 0x60, R12 ;  /* 0x000000602c0c7825 */ /* 0x000fc800078e000c */
[----:B------:R-:W-:Y:S01]  /*39a0*/  IMAD.IADD R13, R13, 0x1, R45 ;  /* 0x000000010d0d7824 */ /* 0x000fe200078e022d */
[----:B------:R-:W-:Y:S01]  /*39b0*/  IADD3 R12, P5, P6, R82, UR4, R12 ;  /* 0x00000004520c7c10 */ /* 0x000fe2000febe00c */
[----:B------:R-:W0:Y:S03]  /*39c0*/  LDC.64 R44, c[0x0][0x408] ;  /* 0x00010200ff2c7b82 */ /* 0x000e260000000a00 */
[----:B------:R-:W-:Y:S01]  /*39d0*/  IADD3.X R13, R36, UR5, R13, P5, P6 ;  /* 0x00000005240d7c10 */ /* 0x000fe2000afec40d */
[----:B------:R-:W-:Y:S01]  /*39e0*/  ULDC.64 UR4, c[0x0][0x400] ;  /* 0x0001000000047ab9 */ /* 0x000fe20000000a00 */
[----:B0-----:R-:W-:-:S04]  /*39f0*/  IMAD.WIDE.U32 R14, R44, 0x60, R14 ;  /* 0x000000602c0e7825 */ /* 0x001fc800078e000e */
[----:B------:R-:W-:Y:S01]  /*3a00*/  IMAD R11, R45, 0x60, RZ ;  /* 0x000000602d0b7824 */ /* 0x000fe200078e02ff */
[----:B------:R-:W-:-:S03]  /*3a10*/  IADD3 R14, P5, P6, R86, UR4, R14 ;  /* 0x00000004560e7c10 */ /* 0x000fc6000febe00e */
[----:B------:R-:W-:-:S05]  /*3a20*/  IMAD.IADD R11, R15, 0x1, R11 ;  /* 0x000000010f0b7824 */ /* 0x000fca00078e020b */
        /* <DEDUP_REMOVED lines=9> */
.L_x_504:
[----:B------:R-:W-:Y:S05]  /*3ac0*/  BSYNC B1 ;  /* 0x0000000000017941 */ /* 0x000fea0003800000 */
.L_x_503:
[----:B------:R-:W-:Y:S01]  /*3ad0*/  UISETP.NE.AND UP0, UPT, UR39, 0x3, UPT ;  /* 0x000000032700788c */ /* 0x000fe2000bf05270 */
[----:B------:R-:W-:Y:S01]  /*3ae0*/  IMAD.MOV.U32 R114, RZ, RZ, R70 ;  /* 0x000000ffff727224 */ /* 0x000fe200078e0046 */
[----:B------:R-:W-:Y:S01]  /*3af0*/  MOV R116, R74 ;  /* 0x0000004a00747202 */ /* 0x000fe20000000f00 */
[----:B-----5:R-:W-:Y:S01]  /*3b00*/  IMAD.MOV.U32 R110, RZ, RZ, R60 ;  /* 0x000000ffff6e7224 */ /* 0x020fe200078e003c */
[----:B------:R-:W-:Y:S01]  /*3b10*/  MOV R105, R52 ;  /* 0x0000003400697202 */ /* 0x000fe20000000f00 */
[----:B------:R-:W-:Y:S01]  /*3b20*/  IMAD.MOV.U32 R112, RZ, RZ, R64 ;  /* 0x000000ffff707224 */ /* 0x000fe200078e0040 */
[----:B------:R-:W-:Y:S01]  /*3b30*/  PLOP3.LUT P5, PT, PT, PT, UP0, 0x80, 0x0 ;  /* 0x000000000000781c */ /* 0x000fe20003faf008 */
[----:B------:R-:W-:Y:S01]  /*3b40*/  IMAD.MOV.U32 R111, RZ, RZ, R62 ;  /* 0x000000ffff6f7224 */ /* 0x000fe200078e003e */
[----:B------:R-:W-:Y:S01]  /*3b50*/  MOV R78, R48 ;  /* 0x00000030004e7202 */ /* 0x000fe20000000f00 */
[----:B------:R-:W-:Y:S02]  /*3b60*/  IMAD.MOV.U32 R113, RZ, RZ, R66 ;  /* 0x000000ffff717224 */ /* 0x000fe400078e0042 */
[----:B------:R-:W-:-:S02]  /*3b70*/  IMAD.MOV.U32 R108, RZ, RZ, R56 ;  /* 0x000000ffff6c7224 */ /* 0x000fc400078e0038 */
[----:B------:R-:W-:Y:S02]  /*3b80*/  IMAD.MOV.U32 R106, RZ, RZ, R54 ;  /* 0x000000ffff6a7224 */ /* 0x000fe400078e0036 */
[----:B------:R-:W-:Y:S02]  /*3b90*/  IMAD.MOV.U32 R109, RZ, RZ, R58 ;  /* 0x000000ffff6d7224 */ /* 0x000fe400078e003a */
[----:B------:R-:W-:Y:S02]  /*3ba0*/  IMAD.MOV.U32 R76, RZ, RZ, R44 ;  /* 0x000000ffff4c7224 */ /* 0x000fe400078e002c */
[----:B------:R-:W-:Y:S02]  /*3bb0*/  IMAD.MOV.U32 R77, RZ, RZ, R46 ;  /* 0x000000ffff4d7224 */ /* 0x000fe400078e002e */
[----:B------:R-:W-:Y:S01]  /*3bc0*/  IMAD.MOV.U32 R79, RZ, RZ, R50 ;  /* 0x000000ffff4f7224 */ /* 0x000fe200078e0032 */
[----:B------:R-:W-:Y:S06]  /*3bd0*/  @!P5 BRA `(.L_x_505) ;  /* 0x000000000004d947 */ /* 0x000fec0003800000 */
[----:B------:R-:W-:Y:S01]  /*3be0*/  BPT.TRAP 0x1 ;  /* 0x000000040000795c */ /* 0x000fe20000300000 */
.L_x_505:
[----:B------:R-:W-:Y:S01]  /*3bf0*/  IMAD R81, R216, 0x8, R19 ;  /* 0x00000008d8517824 */ /* 0x000fe200078e0213 */
[----:B------:R-:W-:Y:S01]  /*3c00*/  SHF.L.U32 R100, R221, 0x1f, RZ ;  /* 0x0000001fdd647819 */ /* 0x000fe200000006ff */
[----:B------:R-:W-:Y:S03]  /*3c10*/  BSSY B1, `(.L_x_506) ;  /* 0x0000003000017945 */ /* 0x000fe60003800000 */
[----:B------:R-:W1:Y:S02]  /*3c20*/  SYNCS.PHASECHK.TRANS64.TRYWAIT P6, [R81+URZ+0x38890], R100 ;  /* 0x03889064510075a7 */ /* 0x000e6400080c017f */
[----:B-1----:R-:W-:Y:S05]  /*3c30*/  @!P6 BRA `(.L_x_507) ;  /* 0x0000025800f4e947 */ /* 0x002fea0003800000 */
.L_x_831:
[----:B------:R-:W-:Y:S05]  /*3c40*/  BSYNC B1 ;  /* 0x0000000000017941 */ /* 0x000fea0003800000 */
.L_x_506:
[----:B------:R-:W-:-:S03]  /*3c50*/  UMOV UR4, 0xffffffff ;  /* 0xffffffff00047882 */ /* 0x000fc60000000000 */
[----:B------:R-:W-:Y:S05]  /*3c60*/  BRA.DIV UR4, `(.L_x_508) ;  /* 0x0000025a04fc7947 */ /* 0x000fea000b800000 */
[----:B------:R2:W3:Y:S04]  /*3c70*/  SHFL.IDX PT, R115, R102, RZ, 0x181f ;  /* 0x00181fff66737589 */ /* 0x0004e800000e0000 */
[----:B------:R2:W4:Y:S02]  /*3c80*/  SHFL.IDX PT, R11, R101, RZ, 0x181f ;  /* 0x00181fff650b7589 */ /* 0x00052400000e0000 */
.L_x_835:
[----:B------:R-:W5:Y:S01]  /*3c90*/  LDL R125, [R1] ;  /* 0x00000000017d7983 */ /* 0x000f620000100800 */
[----:B------:R-:W-:Y:S01]  /*3ca0*/  BSSY B1, `(.L_x_509) ;  /* 0x00000ea000017945 */ /* 0x000fe20003800000 */
[----:B-----5:R-:W-:-:S13]  /*3cb0*/  LOP3.LUT P6, RZ, R125, 0x1, RZ, 0xc0, !PT ;  /* 0x000000017dff7812 */ /* 0x020fda00078cc0ff */
[----:B------:R-:W-:Y:S05]  /*3cc0*/  @P6 BRA `(.L_x_510) ;  /* 0x0000000c009c6947 */ /* 0x000fea0003800000 */
[----:B------:R-:W-:Y:S04]  /*3cd0*/  BSSY B2, `(.L_x_511) ;  /* 0x0000075000027945 */ /* 0x000fe80003800000 */
[----:B------:R-:W-:Y:S05]  /*3ce0*/  @P1 BRA `(.L_x_512) ;  /* 0x0000000400cc1947 */ /* 0x000fea0003800000 */
[----:B0-----:R0:W0:Y:S01]  /*3cf0*/  LDS.128 R12, [R90+0x28400] ;  /* 0x028400005a0c7984 */ /* 0x0010220000000c00 */
[----:B------:R-:W-:Y:S01]  /*3d00*/  ISETP.GE.AND P6, PT, R22, R103, PT ;  /* 0x000000671600720c */ /* 0x000fe20003fc6270 */
[----:B------:R-:W-:-:S12]  /*3d10*/  BSSY B3, `(.L_x_513) ;  /* 0x000006d000037945 */ /* 0x000fd80003800000 */
[----:B------:R-:W-:Y:S05]  /*3d20*/  @P6 BRA `(.L_x_514) ;  /* 0x0000000400ac6947 */ /* 0x000fea0003800000 */
[--C-:B------:R-:W-:Y:S02]  /*3d30*/  SHF.R.U32.HI R72, RZ, 0x8, R73.reuse ;  /* 0x00000008ff487819 */ /* 0x100fe40000011649 */
[----:B------:R-:W-:Y:S02]  /*3d40*/  SHF.R.U32.HI R74, RZ, 0x10, R73 ;  /* 0x00000010ff4a7819 */ /* 0x000fe40000011649 */
[----:B------:R-:W-:Y:S01]  /*3d50*/  LOP3.LUT R73, R73, 0xff0000ff, RZ, 0xc0, !PT ;  /* 0xff0000ff49497812 */ /* 0x000fe200078ec0ff */
[----:B------:R-:W-:Y:S01]  /*3d60*/  IMAD.SHL.U32 R117, R72, 0x100, RZ ;  /* 0x0000010048757824 */ /* 0x000fe200078e00ff */
[----:B------:R-:W-:Y:S01]  /*3d70*/  SHF.R.U32.HI R118, RZ, 0x8, R75 ;  /* 0x00000008ff767819 */ /* 0x000fe2000001164b */
[----:B------:R-:W-:Y:S01]  /*3d80*/  IMAD.U32 R74, R74, 0x10000, RZ ;  /* 0x000100004a4a7824 */ /* 0x000fe200078e00ff */
[----:B------:R-:W-:Y:S02]  /*3d90*/  LOP3.LUT R119, R75, 0xff0000ff, RZ, 0xc0, !PT ;  /* 0xff0000ff4b777812 */ /* 0x000fe400078ec0ff */
[----:B------:R-:W-:-:S02]  /*3da0*/  LOP3.LUT R73, R73, 0xff00, R117, 0xf8, !PT ;  /* 0x0000ff0049497812 */ /* 0x000fc400078ef875 */
[----:B------:R-:W-:Y:S02]  /*3db0*/  SHF.L.U32 R118, R118, 0x8, RZ ;  /* 0x0000000876767819 */ /* 0x000fe400000006ff */
[----:B------:R-:W-:Y:S02]  /*3dc0*/  LOP3.LUT R73, R73, 0xff0000, R74, 0xf8, !PT ;  /* 0x00ff000049497812 */ /* 0x000fe400078ef84a */
[-C--:B------:R-:W-:Y:S02]  /*3dd0*/  F2FP.F16.E4M3.UNPACK_B R74, R116.reuse.H1 ;  /* 0x00000074ff4a723e */ /* 0x080fe400030006ff */
[----:B0-----:R-:W-:Y:S02]  /*3de0*/  F2FP.F16.E4M3.UNPACK_B R117, R13 ;  /* 0x0000000dff75723e */ /* 0x001fe400020006ff */
[----:B------:R-:W-:Y:S01]  /*3df0*/  SHF.R.U32.HI R72, RZ, 0x10, R75 ;  /* 0x00000010ff487819 */ /* 0x000fe2000001164b */
[----:B------:R-:W-:Y:S01]  /*3e00*/  HADD2.F32 R121, -RZ, R74.H0_H0 ;  /* 0x2000004aff797230 */ /* 0x000fe20000004100 */
[----:B------:R-:W-:Y:S01]  /*3e10*/  LOP3.LUT R119, R119, 0xff00, R118, 0xf8, !PT ;  /* 0x0000ff0077777812 */ /* 0x000fe200078ef876 */
[--C-:B------:R-:W-:Y:S01]  /*3e20*/  HADD2.F32 R75, -RZ, R117.reuse.H1_H1 ;  /* 0x30000075ff4b7230 */ /* 0x100fe20000004100 */
[----:B------:R-:W-:Y:S01]  /*3e30*/  F2FP.F16.E4M3.UNPACK_B R118, R107.H1 ;  /* 0x0000006bff76723e */ /* 0x000fe200030006ff */
[----:B------:R-:W-:Y:S01]  /*3e40*/  HADD2.F32 R117, -RZ, R117.H0_H0 ;  /* 0x20000075ff757230 */ /* 0x000fe20000004100 */
[----:B------:R-:W-:-:S02]  /*3e50*/  F2FP.F16.E4M3.UNPACK_B R116, R116 ;  /* 0x00000074ff74723e */ /* 0x000fc400020006ff */
[-C--:B------:R-:W-:Y:S01]  /*3e60*/  FMUL.FTZ R122, R75, R121.reuse ;  /* 0x000000794b7a7220 */ /* 0x080fe20000410000 */
[--C-:B------:R-:W-:Y:S02]  /*3e70*/  HADD2.F32 R120, -RZ, R118.reuse.H0_H0 ;  /* 0x20000076ff787230 */ /* 0x100fe40000004100 */
[----:B------:R-:W-:Y:S01]  /*3e80*/  FMUL.FTZ R121, R117, R121 ;  /* 0x0000007975797220 */ /* 0x000fe20000410000 */
[----:B------:R-:W-:Y:S01]  /*3e90*/  HADD2.F32 R118, -RZ, R118.H1_H1 ;  /* 0x30000076ff767230 */ /* 0x000fe20000004100 */
[----:B------:R-:W-:Y:S02]  /*3ea0*/  F2FP.F16.E4M3.UNPACK_B R107, R107 ;  /* 0x0000006bff6b723e */ /* 0x000fe400020006ff */
[-C--:B------:R-:W-:Y:S01]  /*3eb0*/  FFMA.FTZ R75, R75, R120.reuse, R121 ;  /* 0x000000784b4b7223 */ /* 0x080fe20000010079 */
[----:B------:R-:W-:Y:S01]  /*3ec0*/  F2FP.F16.E4M3.UNPACK_B R121, R13.H1 ;  /* 0x0000000dff79723e */ /* 0x000fe200030006ff */
[----:B------:R-:W-:Y:S01]  /*3ed0*/  FFMA.FTZ R117, R117, R120, -R122 ;  /* 0x0000007875757223 */ /* 0x000fe2000001087a */
[----:B------:R-:W-:-:S03]  /*3ee0*/  HADD2.F32 R120, -RZ, R74.H1_H1 ;  /* 0x3000004aff787230 */ /* 0x000fc60000004100 */
[--C-:B------:R-:W-:Y:S02]  /*3ef0*/  HADD2.F32 R13, -RZ, R121.reuse.H1_H1 ;  /* 0x30000079ff0d7230 */ /* 0x100fe40000004100 */
[----:B------:R-:W-:-:S03]  /*3f00*/  HADD2.F32 R74, -RZ, R121.H0_H0 ;  /* 0x20000079ff4a7230 */ /* 0x000fc60000004100 */
[CC--:B------:R-:W-:Y:S02]  /*3f10*/  FMUL.FTZ R121, R13.reuse, R120.reuse ;  /* 0x000000780d797220 */ /* 0x0c0fe40000410000 */
[C---:B------:R-:W-:Y:S02]  /*3f20*/  FMUL.FTZ R120, R74.reuse, R120 ;  /* 0x000000784a787220 */ /* 0x040fe40000410000 */
[-C--:B------:R-:W-:Y:S02]  /*3f30*/  FFMA.FTZ R74, R74, R118.reuse, -R121 ;  /* 0x000000764a4a7223 */ /* 0x080fe40000010879 */
[----:B------:R-:W-:Y:S01]  /*3f40*/  FFMA.FTZ R118, R13, R118, R120 ;  /* 0x000000760d767223 */ /* 0x000fe20000010078 */
[----:B------:R-:W-:Y:S02]  /*3f50*/  IMAD.U32 R13, R72, 0x10000, RZ ;  /* 0x00010000480d7824 */ /* 0x000fe400078e00ff */
[----:B------:R-:W-:Y:S01]  /*3f60*/  IMAD.MOV.U32 R72, RZ, RZ, R15 ;  /* 0x000000ffff487224 */ /* 0x000fe200078e000f */
[----:B------:R-:W-:-:S02]  /*3f70*/  F2FP.F16.E4M3.UNPACK_B R15, R73.H1 ;  /* 0x00000049ff0f723e */ /* 0x000fc400030006ff */
[----:B------:R-:W-:Y:S02]  /*3f80*/  LOP3.LUT R13, R119, 0xff0000, R13, 0xf8, !PT ;  /* 0x00ff0000770d7812 */ /* 0x000fe400078ef80d */
[-C--:B------:R-:W-:Y:S01]  /*3f90*/  F2FP.F16.E4M3.UNPACK_B R122, R72.reuse ;  /* 0x00000048ff7a723e */ /* 0x080fe200020006ff */
[--C-:B------:R-:W-:Y:S01]  /*3fa0*/  HADD2.F32 R121, -RZ, R15.reuse.H0_H0 ;  /* 0x2000000fff797230 */ /* 0x100fe20000004100 */
[-C--:B------:R-:W-:Y:S01]  /*3fb0*/  F2FP.F16.E4M3.UNPACK_B R119, R13.reuse.H1 ;  /* 0x0000000dff77723e */ /* 0x080fe200030006ff */
[----:B------:R-:W-:Y:S01]  /*3fc0*/  HADD2.F32 R15, -RZ, R15.H1_H1 ;  /* 0x3000000fff0f7230 */ /* 0x000fe20000004100 */
[----:B------:R-:W-:Y:S01]  /*3fd0*/  F2FP.F16.E4M3.UNPACK_B R72, R72.H1 ;  /* 0x00000048ff48723e */ /* 0x000fe200030006ff */
[--C-:B------:R-:W-:Y:S01]  /*3fe0*/  HADD2.F32 R120, -RZ, R122.reuse.H1_H1 ;  /* 0x3000007aff787230 */ /* 0x100fe20000004100 */
[----:B------:R-:W-:Y:S01]  /*3ff0*/  F2FP.SATFINITE.E4M3.F32.PACK_AB_MERGE_C R74, R118, R74, RZ ;  /* 0x0000004a764a723e */ /* 0x000fe200048070ff */
[--C-:B------:R-:W-:Y:S01]  /*4000*/  HADD2.F32 R123, -RZ, R119.reuse.H0_H0 ;  /* 0x20000077ff7b7230 */ /* 0x100fe20000004100 */
[----:B------:R-:W-:Y:S01]  /*4010*/  F2FP.F16.E4M3.UNPACK_B R13, R13 ;  /* 0x0000000dff0d723e */ /* 0x000fe200020006ff */
[----:B------:R-:W-:Y:S01]  /*4020*/  HADD2.F32 R122, -RZ, R122.H0_H0 ;  /* 0x2000007aff7a7230 */ /* 0x000fe20000004100 */
[----:B------:R-:W-:Y:S01]  /*4030*/  F2FP.SATFINITE.E4M3.F32.PACK_AB_MERGE_C R75, R75, R117, R74 ;  /* 0x000000754b4b723e */ /* 0x000fe2000480704a */
[----:B------:R-:W-:-:S02]  /*4040*/  HADD2.F32 R119, -RZ, R119.H1_H1 ;  /* 0x30000077ff777230 */ /* 0x000fc40000004100 */
[----:B------:R-:W-:Y:S01]  /*4050*/  FMUL.FTZ R124, R120, R123 ;  /* 0x0000007b787c7220 */ /* 0x000fe20000410000 */
[-C--:B------:R-:W-:Y:S02]  /*4060*/  F2FP.F16.E4M3.UNPACK_B R74, R14.reuse ;  /* 0x0000000eff4a723e */ /* 0x080fe400020006ff */
[----:B------:R-:W-:Y:S01]  /*4070*/  F2FP.F16.E4M3.UNPACK_B R73, R73 ;  /* 0x00000049ff49723e */ /* 0x000fe200020006ff */
[C---:B------:R-:W-:Y:S01]  /*4080*/  FFMA.FTZ R124, R122.reuse, R121, -R124 ;  /* 0x000000797a7c7223 */ /* 0x040fe2000001087c */
[----:B------:R-:W-:Y:S01]  /*4090*/  FMUL.FTZ R122, R122, R123 ;  /* 0x0000007b7a7a7220 */ /* 0x000fe20000410000 */
[----:B------:R-:W-:Y:S02]  /*40a0*/  F2FP.F16.E4M3.UNPACK_B R14, R14.H1 ;  /* 0x0000000eff0e723e */ /* 0x000fe400030006ff */
[----:B------:R-:W-:Y:S02]  /*40b0*/  HADD2.F32 R117, -RZ, R73.H0_H0 ;  /* 0x20000049ff757230 */ /* 0x000fe40000004100 */
[----:B------:R-:W-:Y:S01]  /*40c0*/  FFMA.FTZ R122, R120, R121, R122 ;  /* 0x00000079787a7223 */ /* 0x000fe2000001007a */
[----:B------:R-:W-:-:S02]  /*40d0*/  HADD2.F32 R120, -RZ, R72.H1_H1 ;  /* 0x30000048ff787230 */ /* 0x000fc40000004100 */
[----:B------:R-:W-:Y:S02]  /*40e0*/  HADD2.F32 R72, -RZ, R72.H0_H0 ;  /* 0x20000048ff487230 */ /* 0x000fe40000004100 */
[----:B------:R-:W-:Y:S02]  /*40f0*/  HADD2.F32 R73, -RZ, R73.H1_H1 ;  /* 0x30000049ff497230 */ /* 0x000fe40000004100 */
[----:B------:R-:W-:-:S04]  /*4100*/  FMUL.FTZ R121, R120, R119 ;  /* 0x0000007778797220 */ /* 0x000fc80000410000 */
[C---:B------:R-:W-:Y:S01]  /*4110*/  FFMA.FTZ R121, R72.reuse, R15, -R121 ;  /* 0x0000000f48797223 */ /* 0x040fe20000010879 */
[----:B------:R-:W-:Y:S01]  /*4120*/  FMUL.FTZ R72, R72, R119 ;  /* 0x0000007748487220 */ /* 0x000fe20000410000 */
[--C-:B------:R-:W-:Y:S02]  /*4130*/  HADD2.F32 R119, -RZ, R13.reuse.H0_H0 ;  /* 0x2000000dff777230 */ /* 0x100fe40000004100 */
[----:B------:R-:W-:Y:S02]  /*4140*/  HADD2.F32 R13, -RZ, R13.H1_H1 ;  /* 0x3000000dff0d7230 */ /* 0x000fe40000004100 */
[----:B------:R-:W-:Y:S01]  /*4150*/  FFMA.FTZ R72, R120, R15, R72 ;  /* 0x0000000f78487223 */ /* 0x000fe20000010048 */
[--C-:B------:R-:W-:Y:S02]  /*4160*/  HADD2.F32 R15, -RZ, R74.reuse.H1_H1 ;  /* 0x3000004aff0f7230 */ /* 0x100fe40000004100 */
[----:B------:R-:W-:Y:S02]  /*4170*/  HADD2.F32 R74, -RZ, R74.H0_H0 ;  /* 0x2000004aff4a7230 */ /* 0x000fe40000004100 */
[----:B------:R-:W-:-:S02]  /*4180*/  HADD2.F32 R120, -RZ, R116.H1_H1 ;  /* 0x30000074ff787230 */ /* 0x000fc40000004100 */
[CC--:B------:R-:W-:Y:S01]  /*4190*/  FMUL.FTZ R118, R15.reuse, R119.reuse ;  /* 0x000000770f767220 */ /* 0x0c0fe20000410000 */
[----:B------:R-:W-:Y:S02]  /*41a0*/  HADD2.F32 R116, -RZ, R116.H0_H0 ;  /* 0x20000074ff747230 */ /* 0x000fe40000004100 */
[----:B------:R-:W-:Y:S01]  /*41b0*/  FMUL.FTZ R119, R74, R119 ;  /* 0x000000774a777220 */ /* 0x000fe20000410000 */
[----:B------:R-:W-:Y:S01]  /*41c0*/  F2FP.SATFINITE.E4M3.F32.PACK_AB_MERGE_C R72, R72, R121, RZ ;  /* 0x000000794848723e */ /* 0x000fe200048070ff */
[-C--:B------:R-:W-:Y:S02]  /*41d0*/  FFMA.FTZ R118, R74, R117.reuse, -R118 ;  /* 0x000000754a767223 */ /* 0x080fe40000010876 */
[----:B------:R-:W-:Y:S01]  /*41e0*/  FFMA.FTZ R119, R15, R117, R119 ;  /* 0x000000750f777223 */ /* 0x000fe20000010077 */
[--C-:B------:R-:W-:Y:S01]  /*41f0*/  HADD2.F32 R15, -RZ, R14.reuse.H1_H1 ;  /* 0x3000000eff0f7230 */ /* 0x100fe20000004100 */
[----:B------:R-:W-:Y:S01]  /*4200*/  F2FP.SATFINITE.E4M3.F32.PACK_AB_MERGE_C R72, R122, R124, R72 ;  /* 0x0000007c7a48723e */ /* 0x000fe20004807048 */
[----:B------:R-:W-:-:S03]  /*4210*/  HADD2.F32 R14, -RZ, R14.H0_H0 ;  /* 0x2000000eff0e7230 */ /* 0x000fc60000004100 */
[CC--:B------:R-:W-:Y:S02]  /*4220*/  FMUL.FTZ R74, R15.reuse, R13.reuse ;  /* 0x0000000d0f4a7220 */ /* 0x0c0fe40000410000 */
[C---:B------:R-:W-:Y:S02]  /*4230*/  FMUL.FTZ R117, R14.reuse, R13 ;  /* 0x0000000d0e757220 */ /* 0x040fe40000410000 */
[-C--:B------:R-:W-:Y:S01]  /*4240*/  FFMA.FTZ R13, R14, R73.reuse, -R74 ;  /* 0x000000490e0d7223 */ /* 0x080fe2000001084a */
[----:B------:R-:W-:Y:S01]  /*4250*/  F2FP.F16.E4M3.UNPACK_B R74, R12.H1 ;  /* 0x0000000cff4a723e */ /* 0x000fe200030006ff */
[----:B------:R-:W-:Y:S01]  /*4260*/  FFMA.FTZ R14, R15, R73, R117 ;  /* 0x000000490f0e7223 */ /* 0x000fe20000010075 */
[--C-:B------:R-:W-:Y:S02]  /*4270*/  HADD2.F32 R73, -RZ, R107.reuse.H1_H1 ;  /* 0x3000006bff497230 */ /* 0x100fe40000004100 */
[----:B------:R-:W-:Y:S02]  /*4280*/  HADD2.F32 R107, -RZ, R107.H0_H0 ;  /* 0x2000006bff6b7230 */ /* 0x000fe40000004100 */
[--C-:B------:R-:W-:Y:S01]  /*4290*/  HADD2.F32 R15, -RZ, R74.reuse.H1_H1 ;  /* 0x3000004aff0f7230 */ /* 0x100fe20000004100 */
[----:B------:R-:W-:Y:S01]  /*42a0*/  F2FP.SATFINITE.E4M3.F32.PACK_AB_MERGE_C R13, R14, R13, RZ ;  /* 0x0000000d0e0d723e */ /* 0x000fe200048070ff */
[----:B------:R-:W-:-:S03]  /*42b0*/  HADD2.F32 R74, -RZ, R74.H0_H0 ;  /* 0x2000004aff4a7230 */ /* 0x000fc60000004100 */
[----:B------:R-:W-:Y:S01]  /*42c0*/  FMUL.FTZ R117, R15, R120 ;  /* 0x000000780f757220 */ /* 0x000fe20000410000 */
[----:B------:R-:W-:Y:S01]  /*42d0*/  F2FP.SATFINITE.E4M3.F32.PACK_AB_MERGE_C R118, R119, R118, R13 ;  /* 0x000000767776723e */ /* 0x000fe2000480700d */
[C---:B------:R-:W-:Y:S01]  /*42e0*/  FMUL.FTZ R120, R74.reuse, R120 ;  /* 0x000000784a787220 */ /* 0x040fe20000410000 */
[----:B------:R-:W-:Y:S01]  /*42f0*/  MOV R13, R75 ;  /* 0x0000004b000d7202 */ /* 0x000fe20000000f00 */
[-C--:B------:R-:W-:Y:S02]  /*4300*/  FFMA.FTZ R117, R74, R73.reuse, -R117 ;  /* 0x000000494a757223 */ /* 0x080fe40000010875 */
[----:B------:R-:W-:Y:S01]  /*4310*/  FFMA.FTZ R120, R15, R73, R120 ;  /* 0x000000490f787223 */ /* 0x000fe20000010078 */
[----:B------:R-:W-:Y:S01]  /*4320*/  F2FP.F16.E4M3.UNPACK_B R15, R12 ;  /* 0x0000000cff0f723e */ /* 0x000fe200020006ff */
[----:B------:R-:W-:-:S03]  /*4330*/  IMAD.MOV.U32 R14, RZ, RZ, R118 ;  /* 0x000000ffff0e7224 */ /* 0x000fc600078e0076 */
[----:B------:R-:W-:Y:S01]  /*4340*/  F2FP.SATFINITE.E4M3.F32.PACK_AB_MERGE_C R117, R120, R117, RZ ;  /* 0x000000757875723e */ /* 0x000fe200048070ff */
[--C-:B------:R-:W-:Y:S02]  /*4350*/  HADD2.F32 R12, -RZ, R15.reuse.H1_H1 ;  /* 0x3000000fff0c7230 */ /* 0x100fe40000004100 */
[----:B------:R-:W-:-:S03]  /*4360*/  HADD2.F32 R15, -RZ, R15.H0_H0 ;  /* 0x2000000fff0f7230 */ /* 0x000fc60000004100 */
[CC--:B------:R-:W-:Y:S02]  /*4370*/  FMUL.FTZ R73, R12.reuse, R116.reuse ;  /* 0x000000740c497220 */ /* 0x0c0fe40000410000 */
[C---:B------:R-:W-:Y:S02]  /*4380*/  FMUL.FTZ R116, R15.reuse, R116 ;  /* 0x000000740f747220 */ /* 0x040fe40000410000 */
[-C--:B------:R-:W-:Y:S01]  /*4390*/  FFMA.FTZ R73, R15, R107.reuse, -R73 ;  /* 0x0000006b0f497223 */ /* 0x080fe20000010849 */
[----:B------:R-:W-:Y:S02]  /*43a0*/  IMAD.MOV.U32 R15, RZ, RZ, R72 ;  /* 0x000000ffff0f7224 */ /* 0x000fe400078e0048 */
[----:B------:R-:W-:-:S05]  /*43b0*/  FFMA.FTZ R116, R12, R107, R116 ;  /* 0x0000006b0c747223 */ /* 0x000fca0000010074 */
[----:B------:R-:W-:-:S05]  /*43c0*/  F2FP.SATFINITE.E4M3.F32.PACK_AB_MERGE_C R73, R116, R73, R117 ;  /* 0x000000497449723e */ /* 0x000fca0004807075 */
[----:B------:R-:W-:-:S07]  /*43d0*/  IMAD.MOV.U32 R12, RZ, RZ, R73 ;  /* 0x000000ffff0c7224 */ /* 0x000fce00078e0049 */
.L_x_514:
[----:B------:R-:W-:Y:S05]  /*43e0*/  BSYNC B3 ;  /* 0x0000000000037941 */ /* 0x000fea0003800000 */
.L_x_513:
[----:B----4-:R-:W-:-:S05]  /*43f0*/  IADD3 R72, P6, R16, R11, RZ ;  /* 0x0000000b10487210 */ /* 0x010fca0007fde0ff */
[----:B---3--:R-:W-:-:S05]  /*4400*/  IMAD.X R73, R115, 0x1, R17, P6 ;  /* 0x0000000173497824 */ /* 0x008fca00030e0611 */
[----:B0-----:R0:W-:Y:S03]  /*4410*/  ST.E.128 desc[UR36][R72.64], R12 ;  /* 0x0000000c48007985 */ /* 0x0011e6000c101d24 */
.L_x_512:
[----:B------:R-:W-:Y:S05]  /*4420*/  BSYNC B2 ;  /* 0x0000000000027941 */ /* 0x000fea0003800000 */
.L_x_511:
[----:B------:R-:W-:-:S13]  /*4430*/  LOP3.LUT P6, RZ, R125, 0x2, RZ, 0xc0, !PT ;  /* 0x000000027dff7812 */ /* 0x000fda00078cc0ff */
[----:B------:R-:W-:Y:S05]  /*4440*/  @P6 BRA `(.L_x_510) ;  /* 0x0000000400bc6947 */ /* 0x000fea0003800000 */
[----:B0-----:R0:W0:Y:S01]  /*4450*/  LDS.128 R12, [R90+0x2c400] ;  /* 0x02c400005a0c7984 */ /* 0x0010220000000c00 */
[----:B----4-:R-:W-:Y:S01]  /*4460*/  IADD3 R72, P6, R18, R11, RZ ;  /* 0x0000000b12487210 */ /* 0x010fe20007fde0ff */
[----:B------:R-:W-:Y:S04]  /*4470*/  BSSY B2, `(.L_x_515) ;  /* 0x000006b000027945 */ /* 0x000fe80003800000 */
[----:B---3--:R-:W-:Y:S01]  /*4480*/  IMAD.X R73, R115, 0x1, R217, P6 ;  /* 0x0000000173497824 */ /* 0x008fe200030e06d9 */
[----:B------:R-:W-:-:S13]  /*4490*/  ISETP.GE.AND P6, PT, R218, R103, PT ;  /* 0x00000067da00720c */ /* 0x000fda0003fc6270 */
[----:B------:R-:W-:Y:S05]  /*44a0*/  @P6 BRA `(.L_x_516) ;  /* 0x00000004009c6947 */ /* 0x000fea0003800000 */
[--C-:B------:R-:W-:Y:S02]  /*44b0*/  SHF.R.U32.HI R70, RZ, 0x8, R69.reuse ;  /* 0x00000008ff467819 */ /* 0x100fe40000011645 */
[----:B------:R-:W-:Y:S02]  /*44c0*/  LOP3.LUT R68, R69, 0xff0000ff, RZ, 0xc0, !PT ;  /* 0xff0000ff45447812 */ /* 0x000fe400078ec0ff */
[----:B------:R-:W-:Y:S02]  /*44d0*/  SHF.R.U32.HI R69, RZ, 0x10, R69 ;  /* 0x00000010ff457819 */ /* 0x000fe40000011645 */
[----:B------:R-:W-:Y:S02]  /*44e0*/  SHF.L.U32 R70, R70, 0x8, RZ ;  /* 0x0000000846467819 */ /* 0x000fe400000006ff */
[----:B------:R-:W-:Y:S01]  /*44f0*/  SHF.R.U32.HI R74, RZ, 0x8, R71 ;  /* 0x00000008ff4a7819 */ /* 0x000fe20000011647 */
[----:B------:R-:W-:Y:S01]  /*4500*/  IMAD.U32 R69, R69, 0x10000, RZ ;  /* 0x0001000045457824 */ /* 0x000fe200078e00ff */
[----:B------:R-:W-:-:S02]  /*4510*/  LOP3.LUT R68, R68, 0xff00, R70, 0xf8, !PT ;  /* 0x0000ff0044447812 */ /* 0x000fc400078ef846 */
[----:B------:R-:W-:Y:S01]  /*4520*/  LOP3.LUT R75, R71, 0xff0000ff, RZ, 0xc0, !PT ;  /* 0xff0000ff474b7812 */ /* 0x000fe200078ec0ff */
[----:B------:R-:W-:Y:S01]  /*4530*/  IMAD.SHL.U32 R74, R74, 0x100, RZ ;  /* 0x000001004a4a7824 */ /* 0x000fe200078e00ff */
[----:B------:R-:W-:Y:S02]  /*4540*/  SHF.R.U32.HI R11, RZ, 0x10, R71 ;  /* 0x00000010ff0b7819 */ /* 0x000fe40000011647 */
[----:B------:R-:W-:Y:S02]  /*4550*/  LOP3.LUT R68, R68, 0xff0000, R69, 0xf8, !PT ;  /* 0x00ff000044447812 */ /* 0x000fe400078ef845 */
[----:B------:R-:W-:Y:S01]  /*4560*/  F2FP.F16.E4M3.UNPACK_B R69, R114.H1 ;  /* 0x00000072ff45723e */ /* 0x000fe200030006ff */
[----:B------:R-:W-:Y:S01]  /*4570*/  IMAD.U32 R11, R11, 0x10000, RZ ;  /* 0x000100000b0b7824 */ /* 0x000fe200078e00ff */
[----:B0-----:R-:W-:Y:S02]  /*4580*/  F2FP.F16.E4M3.UNPACK_B R71, R13 ;  /* 0x0000000dff47723e */ /* 0x001fe400020006ff */
[----:B------:R-:W-:Y:S01]  /*4590*/  LOP3.LUT R75, R75, 0xff00, R74, 0xf8, !PT ;  /* 0x0000ff004b4b7812 */ /* 0x000fe200078ef84a */
[----:B------:R-:W-:Y:S01]  /*45a0*/  HADD2.F32 R115, -RZ, R69.H0_H0 ;  /* 0x20000045ff737230 */ /* 0x000fe20000004100 */
[----:B------:R-:W-:Y:S01]  /*45b0*/  F2FP.F16.E4M3.UNPACK_B R74, R104.H1 ;  /* 0x00000068ff4a723e */ /* 0x000fe200030006ff */
[--C-:B------:R-:W-:Y:S01]  /*45c0*/  HADD2.F32 R70, -RZ, R71.reuse.H1_H1 ;  /* 0x30000047ff467230 */ /* 0x100fe20000004100 */
[----:B------:R-:W-:Y:S01]  /*45d0*/  LOP3.LUT R11, R75, 0xff0000, R11, 0xf8, !PT ;  /* 0x00ff00004b0b7812 */ /* 0x000fe200078ef80b */
[----:B------:R-:W-:Y:S01]  /*45e0*/  HADD2.F32 R71, -RZ, R71.H0_H0 ;  /* 0x20000047ff477230 */ /* 0x000fe20000004100 */
[----:B------:R-:W-:Y:S01]  /*45f0*/  F2FP.F16.E4M3.UNPACK_B R114, R114 ;  /* 0x00000072ff72723e */ /* 0x000fe200020006ff */
[----:B------:R-:W-:-:S02]  /*4600*/  HADD2.F32 R107, -RZ, R74.H0_H0 ;  /* 0x2000004aff6b7230 */ /* 0x000fc40000004100 */
[CC--:B------:R-:W-:Y:S01]  /*4610*/  FMUL.FTZ R116, R70.reuse, R115.reuse ;  /* 0x0000007346747220 */ /* 0x0c0fe20000410000 */
[----:B------:R-:W-:Y:S02]  /*4620*/  HADD2.F32 R74, -RZ, R74.H1_H1 ;  /* 0x3000004aff4a7230 */ /* 0x000fe40000004100 */
[C---:B------:R-:W-:Y:S01]  /*4630*/  FMUL.FTZ R115, R71.reuse, R115 ;  /* 0x0000007347737220 */ /* 0x040fe20000410000 */
[----:B------:R-:W-:Y:S01]  /*4640*/  F2FP.F16.E4M3.UNPACK_B R75, R11.H1 ;  /* 0x0000000bff4b723e */ /* 0x000fe200030006ff */
[----:B------:R-:W-:Y:S01]  /*4650*/  FFMA.FTZ R71, R71, R107, -R116 ;  /* 0x0000006b47477223 */ /* 0x000fe20000010874 */
[----:B------:R-:W-:Y:S01]  /*4660*/  F2FP.F16.E4M3.UNPACK_B R116, R15 ;  /* 0x0000000fff74723e */ /* 0x000fe200020006ff */
[----:B------:R-:W-:Y:S01]  /*4670*/  FFMA.FTZ R70, R70, R107, R115 ;  /* 0x0000006b46467223 */ /* 0x000fe20000010073 */
[----:B------:R-:W-:Y:S01]  /*4680*/  F2FP.F16.E4M3.UNPACK_B R115, R13.H1 ;  /* 0x0000000dff73723e */ /* 0x000fe200030006ff */
[----:B------:R-:W-:Y:S01]  /*4690*/  HADD2.F32 R107, -RZ, R69.H1_H1 ;  /* 0x30000045ff6b7230 */ /* 0x000fe20000004100 */
[----:B------:R-:W-:Y:S01]  /*46a0*/  F2FP.F16.E4M3.UNPACK_B R15, R15.H1 ;  /* 0x0000000fff0f723e */ /* 0x000fe200030006ff */
[----:B------:R-:W-:Y:S01]  /*46b0*/  HADD2.F32 R117, -RZ, R75.H0_H0 ;  /* 0x2000004bff757230 */ /* 0x000fe20000004100 */
[----:B------:R-:W-:Y:S01]  /*46c0*/  F2FP.F16.E4M3.UNPACK_B R11, R11 ;  /* 0x0000000bff0b723e */ /* 0x000fe200020006ff */
[--C-:B------:R-:W-:Y:S01]  /*46d0*/  HADD2.F32 R13, -RZ, R115.reuse.H1_H1 ;  /* 0x30000073ff0d7230 */ /* 0x100fe20000004100 */
[----:B------:R-:W-:Y:S01]  /*46e0*/  F2FP.F16.E4M3.UNPACK_B R104, R104 ;  /* 0x00000068ff68723e */ /* 0x000fe200020006ff */
[----:B------:R-:W-:-:S02]  /*46f0*/  HADD2.F32 R69, -RZ, R115.H0_H0 ;  /* 0x20000073ff457230 */ /* 0x000fc40000004100 */
[----:B------:R-:W-:Y:S02]  /*4700*/  HADD2.F32 R75, -RZ, R75.H1_H1 ;  /* 0x3000004bff4b7230 */ /* 0x000fe40000004100 */
[-C--:B------:R-:W-:Y:S01]  /*4710*/  FMUL.FTZ R115, R13, R107.reuse ;  /* 0x0000006b0d737220 */ /* 0x080fe20000410000 */
[----:B------:R-:W-:-:S03]  /*4720*/  FMUL.FTZ R107, R69, R107 ;  /* 0x0000006b456b7220 */ /* 0x000fc60000410000 */
[-C--:B------:R-:W-:Y:S01]  /*4730*/  FFMA.FTZ R69, R69, R74.reuse, -R115 ;  /* 0x0000004a45457223 */ /* 0x080fe20000010873 */
[----:B------:R-:W-:Y:S01]  /*4740*/  FFMA.FTZ R74, R13, R74, R107 ;  /* 0x0000004a0d4a7223 */ /* 0x000fe2000001006b */
[-C--:B------:R-:W-:Y:S01]  /*4750*/  F2FP.F16.E4M3.UNPACK_B R13, R68.reuse.H1 ;  /* 0x00000044ff0d723e */ /* 0x080fe200030006ff */
[--C-:B------:R-:W-:Y:S01]  /*4760*/  HADD2.F32 R107, -RZ, R116.reuse.H1_H1 ;  /* 0x30000074ff6b7230 */ /* 0x100fe20000004100 */
[----:B------:R-:W-:Y:S01]  /*4770*/  F2FP.F16.E4M3.UNPACK_B R68, R68 ;  /* 0x00000044ff44723e */ /* 0x000fe200020006ff */
[----:B------:R-:W-:Y:S01]  /*4780*/  HADD2.F32 R116, -RZ, R116.H0_H0 ;  /* 0x20000074ff747230 */ /* 0x000fe20000004100 */
[----:B------:R-:W-:Y:S01]  /*4790*/  F2FP.SATFINITE.E4M3.F32.PACK_AB_MERGE_C R69, R74, R69, RZ ;  /* 0x000000454a45723e */ /* 0x000fe200048070ff */
[--C-:B------:R-:W-:Y:S02]  /*47a0*/  HADD2.F32 R115, -RZ, R13.reuse.H0_H0 ;  /* 0x2000000dff737230 */ /* 0x100fe40000004100 */
[----:B------:R-:W-:Y:S01]  /*47b0*/  FMUL.FTZ R118, R107, R117 ;  /* 0x000000756b767220 */ /* 0x000fe20000410000 */
[----:B------:R-:W-:Y:S01]  /*47c0*/  HADD2.F32 R13, -RZ, R13.H1_H1 ;  /* 0x3000000dff0d7230 */ /* 0x000fe20000004100 */
[----:B------:R-:W-:Y:S01]  /*47d0*/  F2FP.SATFINITE.E4M3.F32.PACK_AB_MERGE_C R70, R70, R71, R69 ;  /* 0x000000474646723e */ /* 0x000fe20004807045 */
[----:B------:R-:W-:-:S02]  /*47e0*/  HADD2.F32 R71, -RZ, R68.H0_H0 ;  /* 0x20000044ff477230 */ /* 0x000fc40000004100 */
[C---:B------:R-:W-:Y:S01]  /*47f0*/  FFMA.FTZ R118, R116.reuse, R115, -R118 ;  /* 0x0000007374767223 */ /* 0x040fe20000010876 */
[----:B------:R-:W-:Y:S01]  /*4800*/  FMUL.FTZ R116, R116, R117 ;  /* 0x0000007574747220 */ /* 0x000fe20000410000 */
[-C--:B------:R-:W-:Y:S01]  /*4810*/  F2FP.F16.E4M3.UNPACK_B R69, R14.reuse ;  /* 0x0000000eff45723e */ /* 0x080fe200020006ff */
[----:B------:R-:W-:Y:S01]  /*4820*/  HADD2.F32 R68, -RZ, R68.H1_H1 ;  /* 0x30000044ff447230 */ /* 0x000fe20000004100 */
[----:B------:R-:W-:Y:S01]  /*4830*/  F2FP.F16.E4M3.UNPACK_B R14, R14.H1 ;  /* 0x0000000eff0e723e */ /* 0x000fe200030006ff */
[----:B------:R-:W-:Y:S01]  /*4840*/  FFMA.FTZ R116, R107, R115, R116 ;  /* 0x000000736b747223 */ /* 0x000fe20000010074 */
[--C-:B------:R-:W-:Y:S02]  /*4850*/  HADD2.F32 R107, -RZ, R15.reuse.H1_H1 ;  /* 0x3000000fff6b7230 */ /* 0x100fe40000004100 */
[----:B------:R-:W-:-:S03]  /*4860*/  HADD2.F32 R15, -RZ, R15.H0_H0 ;  /* 0x2000000fff0f7230 */ /* 0x000fc60000004100 */
        /* <DEDUP_REMOVED lines=9> */
[-C--:B------:R-:W-:Y:S01]  /*4900*/  FMUL.FTZ R74, R13, R75.reuse ;  /* 0x0000004b0d4a7220 */ /* 0x080fe20000410000 */
        /* <DEDUP_REMOVED lines=10> */
[----:B------:R-:W-:Y:S01]  /*49b0*/  FFMA.FTZ R11, R14, R68, -R69 ;  /* 0x000000440e0b7223 */ /* 0x000fe20000010845 */
[----:B------:R-:W-:Y:S01]  /*49c0*/  F2FP.F16.E4M3.UNPACK_B R69, R12.H1 ;  /* 0x0000000cff45723e */ /* 0x000fe200030006ff */
[----:B------:R-:W-:Y:S01]  /*49d0*/  FFMA.FTZ R13, R13, R68, R71 ;  /* 0x000000440d0d7223 */ /* 0x000fe20000010047 */
[--C-:B------:R-:W-:Y:S02]  /*49e0*/  HADD2.F32 R68, -RZ, R104.reuse.H1_H1 ;  /* 0x30000068ff447230 */ /* 0x100fe40000004100 */
[----:B------:R-:W-:Y:S02]  /*49f0*/  HADD2.F32 R104, -RZ, R104.H0_H0 ;  /* 0x20000068ff687230 */ /* 0x000fe40000004100 */
[--C-:B------:R-:W-:Y:S01]  /*4a00*/  HADD2.F32 R14, -RZ, R69.reuse.H1_H1 ;  /* 0x30000045ff0e7230 */ /* 0x100fe20000004100 */
[----:B------:R-:W-:Y:S01]  /*4a10*/  F2FP.SATFINITE.E4M3.F32.PACK_AB_MERGE_C R11, R13, R11, RZ ;  /* 0x0000000b0d0b723e */ /* 0x000fe200048070ff */
[----:B------:R-:W-:-:S02]  /*4a20*/  HADD2.F32 R69, -RZ, R69.H0_H0 ;  /* 0x20000045ff457230 */ /* 0x000fc40000004100 */
[----:B------:R-:W-:Y:S02]  /*4a30*/  IMAD.MOV.U32 R13, RZ, RZ, R70 ;  /* 0x000000ffff0d7224 */ /* 0x000fe400078e0046 */
[-C--:B------:R-:W-:Y:S01]  /*4a40*/  FMUL.FTZ R71, R14, R107.reuse ;  /* 0x0000006b0e477220 */ /* 0x080fe20000410000 */
[----:B------:R-:W-:-:S03]  /*4a50*/  FMUL.FTZ R107, R69, R107 ;  /* 0x0000006b456b7220 */ /* 0x000fc60000410000 */
[-C--:B------:R-:W-:Y:S01]  /*4a60*/  FFMA.FTZ R71, R69, R68.reuse, -R71 ;  /* 0x0000004445477223 */ /* 0x080fe20000010847 */
[----:B------:R-:W-:Y:S01]  /*4a70*/  FFMA.FTZ R107, R14, R68, R107 ;  /* 0x000000440e6b7223 */ /* 0x000fe2000001006b */
[----:B------:R-:W-:-:S04]  /*4a80*/  F2FP.F16.E4M3.UNPACK_B R14, R12 ;  /* 0x0000000cff0e723e */ /* 0x000fc800020006ff */
[----:B------:R-:W-:Y:S01]  /*4a90*/  F2FP.SATFINITE.E4M3.F32.PACK_AB_MERGE_C R71, R107, R71, RZ ;  /* 0x000000476b47723e */ /* 0x000fe200048070ff */
[--C-:B------:R-:W-:Y:S02]  /*4aa0*/  HADD2.F32 R12, -RZ, R14.reuse.H1_H1 ;  /* 0x3000000eff0c7230 */ /* 0x100fe40000004100 */
[----:B------:R-:W-:-:S03]  /*4ab0*/  HADD2.F32 R14, -RZ, R14.H0_H0 ;  /* 0x2000000eff0e7230 */ /* 0x000fc60000004100 */
[-C--:B------:R-:W-:Y:S02]  /*4ac0*/  FMUL.FTZ R68, R12, R114.reuse ;  /* 0x000000720c447220 */ /* 0x080fe40000410000 */
[C---:B------:R-:W-:Y:S02]  /*4ad0*/  FMUL.FTZ R114, R14.reuse, R114 ;  /* 0x000000720e727220 */ /* 0x040fe40000410000 */
[----:B------:R-:W-:Y:S01]  /*4ae0*/  FFMA.FTZ R68, R14, R104, -R68 ;  /* 0x000000680e447223 */ /* 0x000fe20000010844 */
[----:B------:R-:W-:Y:S01]  /*4af0*/  F2FP.SATFINITE.E4M3.F32.PACK_AB_MERGE_C R14, R75, R74, R11 ;  /* 0x0000004a4b0e723e */ /* 0x000fe2000480700b */
[----:B------:R-:W-:-:S05]  /*4b00*/  FFMA.FTZ R114, R12, R104, R114 ;  /* 0x000000680c727223 */ /* 0x000fca0000010072 */
[----:B------:R-:W-:-:S07]  /*4b10*/  F2FP.SATFINITE.E4M3.F32.PACK_AB_MERGE_C R12, R114, R68, R71 ;  /* 0x00000044720c723e */ /* 0x000fce0004807047 */
.L_x_516:
[----:B------:R-:W-:Y:S05]  /*4b20*/  BSYNC B2 ;  /* 0x0000000000027941 */ /* 0x000fea0003800000 */
.L_x_515:
[----:B0-----:R0:W-:Y:S02]  /*4b30*/  ST.E.128 desc[UR36][R72.64], R12 ;  /* 0x0000000c48007985 */ /* 0x0011e4000c101d24 */
.L_x_510:
[----:B------:R-:W-:Y:S05]  /*4b40*/  BSYNC B1 ;  /* 0x0000000000017941 */ /* 0x000fea0003800000 */
.L_x_509:
[----:B------:R-:W-:-:S03]  /*4b50*/  UMOV UR4, 0xffffffff ;  /* 0xffffffff00047882 */ /* 0x000fc60000000000 */
[----:B------:R-:W-:Y:S05]  /*4b60*/  BRA.DIV UR4, `(.L_x_517) ;  /* 0x0000024e04887947 */ /* 0x000fea000b800000 */
[----:B------:R0:W0:Y:S04]  /*4b70*/  SHFL.IDX PT, R70, R102, 0x1, 0x181f ;  /* 0x00381f0066467f89 */ /* 0x00002800000e0000 */
[----:B----4-:R4:W0:Y:S02]  /*4b80*/  SHFL.IDX PT, R11, R101, 0x1, 0x181f ;  /* 0x00381f00650b7f89 */ /* 0x01082400000e0000 */
.L_x_839:
[----:B------:R-:W-:Y:S04]  /*4b90*/  BSSY B1, `(.L_x_518) ;  /* 0x00000e9000017945 */ /* 0x000fe80003800000 */
[----:B------:R-:W-:Y:S05]  /*4ba0*/  @P2 BRA `(.L_x_519) ;  /* 0x0000000c009c2947 */ /* 0x000fea0003800000 */
[----:B------:R-:W-:Y:S04]  /*4bb0*/  BSSY B2, `(.L_x_520) ;  /* 0x0000072000027945 */ /* 0x000fe80003800000 */
[----:B------:R-:W-:Y:S05]  /*4bc0*/  @P1 BRA `(.L_x_521) ;  /* 0x0000000400c01947 */ /* 0x000fea0003800000 */
[----:B0-----:R0:W0:Y:S01]  /*4bd0*/  LDS.128 R12, [R90+0x29400] ;  /* 0x029400005a0c7984 */ /* 0x0010220000000c00 */
[----:B------:R-:W-:Y:S01]  /*4be0*/  IADD3 R68, P2, R16, R11, RZ ;  /* 0x0000000b10447210 */ /* 0x000fe20007f5e0ff */
[----:B------:R-:W-:Y:S03]  /*4bf0*/  BSSY B3, `(.L_x_522) ;  /* 0x000006c000037945 */ /* 0x000fe60003800000 */
[----:B------:R-:W-:Y:S02]  /*4c00*/  IADD3.X R69, R70, R17, RZ, P2, !PT ;  /* 0x0000001146457210 */ /* 0x000fe400017fe4ff */
[----:B------:R-:W-:-:S13]  /*4c10*/  ISETP.GE.AND P2, PT, R22, R103, PT ;  /* 0x000000671600720c */ /* 0x000fda0003f46270 */
[----:B------:R-:W-:Y:S05]  /*4c20*/  @P2 BRA `(.L_x_523) ;  /* 0x0000000400a02947 */ /* 0x000fea0003800000 */
[----:B0-----:R-:W-:Y:S01]  /*4c30*/  IMAD.MOV.U32 R64, RZ, RZ, R13 ;  /* 0x000000ffff407224 */ /* 0x001fe200078e000d */
[----:B------:R-:W-:Y:S02]  /*4c40*/  F2FP.F16.E4M3.UNPACK_B R13, R113.H1 ;  /* 0x00000071ff0d723e */ /* 0x000fe400030006ff */
[----:B------:R-:W-:Y:S02]  /*4c50*/  F2FP.F16.E4M3.UNPACK_B R71, R112.H1 ;  /* 0x00000070ff47723e */ /* 0x000fe400030006ff */
[-C--:B------:R-:W-:Y:S01]  /*4c60*/  F2FP.F16.E4M3.UNPACK_B R72, R64.reuse ;  /* 0x00000040ff48723e */ /* 0x080fe200020006ff */
[----:B------:R-:W-:Y:S01]  /*4c70*/  HADD2.F32 R75, -RZ, R13.H0_H0 ;  /* 0x2000000dff4b7230 */ /* 0x000fe20000004100 */
[----:B------:R-:W-:Y:S01]  /*4c80*/  F2FP.F16.E4M3.UNPACK_B R64, R64.H1 ;  /* 0x00000040ff40723e */ /* 0x000fe200030006ff */
[----:B------:R-:W-:Y:S01]  /*4c90*/  HADD2.F32 R73, -RZ, R71.H0_H0 ;  /* 0x20000047ff497230 */ /* 0x000fe20000004100 */
[-C--:B------:R-:W-:Y:S01]  /*4ca0*/  F2FP.F16.E4M3.UNPACK_B R104, R12.reuse.H1 ;  /* 0x0000000cff68723e */ /* 0x080fe200030006ff */
        /* <DEDUP_REMOVED lines=8> */
[----:B------:R-:W-:Y:S02]  /*4d30*/  HADD2.F32 R66, -RZ, R13.H1_H1 ;  /* 0x3000000dff427230 */ /* 0x000fe40000004100 */
[--C-:B------:R-:W-:Y:S02]  /*4d40*/  HADD2.F32 R13, -RZ, R64.reuse.H1_H1 ;  /* 0x30000040ff0d7230 */ /* 0x100fe40000004100 */
[----:B------:R-:W-:-:S03]  /*4d50*/  HADD2.F32 R64, -RZ, R64.H0_H0 ;  /* 0x20000040ff407230 */ /* 0x000fc60000004100 */
[CC--:B------:R-:W-:Y:S02]  /*4d60*/  FMUL.FTZ R72, R13.reuse, R66.reuse ;  /* 0x000000420d487220 */ /* 0x0c0fe40000410000 */
[C---:B------:R-:W-:Y:S02]  /*4d70*/  FMUL.FTZ R66, R64.reuse, R66 ;  /* 0x0000004240427220 */ /* 0x040fe40000410000 */
[-C--:B------:R-:W-:Y:S01]  /*4d80*/  FFMA.FTZ R64, R64, R71.reuse, -R72 ;  /* 0x0000004740407223 */ /* 0x080fe20000010848 */
[--C-:B------:R-:W-:Y:S02]  /*4d90*/  HADD2.F32 R72, -RZ, R104.reuse.H1_H1 ;  /* 0x30000068ff487230 */ /* 0x100fe40000004100 */
[----:B------:R-:W-:Y:S01]  /*4da0*/  FFMA.FTZ R13, R13, R71, R66 ;  /* 0x000000470d0d7223 */ /* 0x000fe20000010042 */
[----:B------:R-:W-:Y:S01]  /*4db0*/  F2FP.F16.E4M3.UNPACK_B R66, R113 ;  /* 0x00000071ff42723e */ /* 0x000fe200020006ff */
[----:B------:R-:W-:Y:S01]  /*4dc0*/  HADD2.F32 R104, -RZ, R104.H0_H0 ;  /* 0x20000068ff687230 */ /* 0x000fe20000004100 */
[----:B------:R-:W-:-:S02]  /*4dd0*/  F2FP.F16.E4M3.UNPACK_B R71, R112 ;  /* 0x00000070ff47723e */ /* 0x000fc400020006ff */
[----:B------:R-:W-:Y:S01]  /*4de0*/  F2FP.SATFINITE.E4M3.F32.PACK_AB_MERGE_C R64, R13, R64, RZ ;  /* 0x000000400d40723e */ /* 0x000fe200048070ff */
[--C-:B------:R-:W-:Y:S02]  /*4df0*/  HADD2.F32 R112, -RZ, R66.reuse.H1_H1 ;  /* 0x30000042ff707230 */ /* 0x100fe40000004100 */
[----:B------:R-:W-:Y:S01]  /*4e00*/  HADD2.F32 R73, -RZ, R71.H1_H1 ;  /* 0x30000047ff497230 */ /* 0x000fe20000004100 */
[----:B------:R-:W-:Y:S01]  /*4e10*/  F2FP.SATFINITE.E4M3.F32.PACK_AB_MERGE_C R74, R75, R74, R64 ;  /* 0x0000004a4b4a723e */ /* 0x000fe20004807040 */
[----:B------:R-:W-:Y:S02]  /*4e20*/  HADD2.F32 R13, -RZ, R66.H0_H0 ;  /* 0x20000042ff0d7230 */ /* 0x000fe40000004100 */
[-C--:B------:R-:W-:Y:S01]  /*4e30*/  FMUL.FTZ R107, R72, R112.reuse ;  /* 0x00000070486b7220 */ /* 0x080fe20000410000 */
[----:B------:R-:W-:Y:S01]  /*4e40*/  FMUL.FTZ R112, R104, R112 ;  /* 0x0000007068707220 */ /* 0x000fe20000410000 */
[--C-:B------:R-:W-:Y:S01]  /*4e50*/  HADD2.F32 R66, -RZ, R12.reuse.H1_H1 ;  /* 0x3000000cff427230 */ /* 0x100fe20000004100 */
[----:B------:R-:W-:Y:S01]  /*4e60*/  SHF.R.U32.HI R64, RZ, 0x8, R65 ;  /* 0x00000008ff407819 */ /* 0x000fe20000011641 */
[----:B------:R-:W-:-:S02]  /*4e70*/  HADD2.F32 R12, -RZ, R12.H0_H0 ;  /* 0x2000000cff0c7230 */ /* 0x000fc40000004100 */
[-C--:B------:R-:W-:Y:S01]  /*4e80*/  FFMA.FTZ R112, R72, R73.reuse, R112 ;  /* 0x0000004948707223 */ /* 0x080fe20000010070 */
[----:B------:R-:W-:Y:S02]  /*4e90*/  HADD2.F32 R71, -RZ, R71.H0_H0 ;  /* 0x20000047ff477230 */ /* 0x000fe40000004100 */
[----:B------:R-:W-:Y:S01]  /*4ea0*/  FFMA.FTZ R107, R104, R73, -R107 ;  /* 0x00000049686b7223 */ /* 0x000fe2000001086b */
[-C--:B------:R-:W-:Y:S01]  /*4eb0*/  FMUL.FTZ R72, R66, R13.reuse ;  /* 0x0000000d42487220 */ /* 0x080fe20000410000 */
[----:B------:R-:W-:-:S03]  /*4ec0*/  FMUL.FTZ R73, R12, R13 ;  /* 0x0000000d0c497220 */ /* 0x000fc60000410000 */
[-C--:B------:R-:W-:Y:S01]  /*4ed0*/  FFMA.FTZ R13, R12, R71.reuse, -R72 ;  /* 0x000000470c0d7223 */ /* 0x080fe20000010848 */
[----:B------:R-:W-:Y:S01]  /*4ee0*/  FFMA.FTZ R12, R66, R71, R73 ;  /* 0x00000047420c7223 */ /* 0x000fe20000010049 */
[----:B------:R-:W-:Y:S01]  /*4ef0*/  SHF.R.U32.HI R71, RZ, 0x8, R67 ;  /* 0x00000008ff477819 */ /* 0x000fe20000011643 */
[----:B------:R-:W-:Y:S01]  /*4f00*/  IMAD.SHL.U32 R73, R64, 0x100, RZ ;  /* 0x0000010040497824 */ /* 0x000fe200078e00ff */
[----:B------:R-:W-:Y:S02]  /*4f10*/  LOP3.LUT R66, R65, 0xff0000ff, RZ, 0xc0, !PT ;  /* 0xff0000ff41427812 */ /* 0x000fe400078ec0ff */
[----:B------:R-:W-:Y:S01]  /*4f20*/  SHF.R.U32.HI R65, RZ, 0x10, R65 ;  /* 0x00000010ff417819 */ /* 0x000fe20000011641 */
[----:B------:R-:W-:Y:S01]  /*4f30*/  IMAD.SHL.U32 R71, R71, 0x100, RZ ;  /* 0x0000010047477824 */ /* 0x000fe200078e00ff */
[----:B------:R-:W-:Y:S02]  /*4f40*/  LOP3.LUT R72, R67, 0xff0000ff, RZ, 0xc0, !PT ;  /* 0xff0000ff43487812 */ /* 0x000fe400078ec0ff */
[----:B------:R-:W-:Y:S01]  /*4f50*/  SHF.R.U32.HI R67, RZ, 0x10, R67 ;  /* 0x00000010ff437819 */ /* 0x000fe20000011643 */
[----:B------:R-:W-:Y:S01]  /*4f60*/  IMAD.U32 R65, R65, 0x10000, RZ ;  /* 0x0001000041417824 */ /* 0x000fe200078e00ff */
[----:B------:R-:W-:-:S02]  /*4f70*/  LOP3.LUT R64, R66, 0xff00, R73, 0xf8, !PT ;  /* 0x0000ff0042407812 */ /* 0x000fc400078ef849 */
[----:B------:R-:W-:Y:S02]  /*4f80*/  LOP3.LUT R71, R72, 0xff00, R71, 0xf8, !PT ;  /* 0x0000ff0048477812 */ /* 0x000fe400078ef847 */
[----:B------:R-:W-:Y:S02]  /*4f90*/  SHF.L.U32 R66, R67, 0x10, RZ ;  /* 0x0000001043427819 */ /* 0x000fe400000006ff */
[----:B------:R-:W-:Y:S02]  /*4fa0*/  LOP3.LUT R64, R64, 0xff0000, R65, 0xf8, !PT ;  /* 0x00ff000040407812 */ /* 0x000fe400078ef841 */
[----:B------:R-:W-:Y:S02]  /*4fb0*/  LOP3.LUT R65, R71, 0xff0000, R66, 0xf8, !PT ;  /* 0x00ff000047417812 */ /* 0x000fe400078ef842 */
[----:B------:R-:W-:Y:S02]  /*4fc0*/  F2FP.F16.E4M3.UNPACK_B R72, R15 ;  /* 0x0000000fff48723e */ /* 0x000fe400020006ff */
[----:B------:R-:W-:-:S02]  /*4fd0*/  F2FP.F16.E4M3.UNPACK_B R66, R65.H1 ;  /* 0x00000041ff42723e */ /* 0x000fc400030006ff */
[-C--:B------:R-:W-:Y:S01]  /*4fe0*/  F2FP.F16.E4M3.UNPACK_B R71, R64.reuse.H1 ;  /* 0x00000040ff47723e */ /* 0x080fe200030006ff */
[----:B------:R-:W-:Y:S01]  /*4ff0*/  HADD2.F32 R67, -RZ, R72.H1_H1 ;  /* 0x30000048ff437230 */ /* 0x000fe20000004100 */
[----:B------:R-:W-:Y:S01]  /*5000*/  F2FP.F16.E4M3.UNPACK_B R15, R15.H1 ;  /* 0x0000000fff0f723e */ /* 0x000fe200030006ff */
[----:B------:R-:W-:Y:S01]  /*5010*/  HADD2.F32 R104, -RZ, R66.H0_H0 ;  /* 0x20000042ff687230 */ /* 0x000fe20000004100 */
[----:B------:R-:W-:Y:S01]  /*5020*/  F2FP.F16.E4M3.UNPACK_B R65, R65 ;  /* 0x00000041ff41723e */ /* 0x000fe200020006ff */
[----:B------:R-:W-:Y:S01]  /*5030*/  HADD2.F32 R72, -RZ, R72.H0_H0 ;  /* 0x20000048ff487230 */ /* 0x000fe20000004100 */
[----:B------:R-:W-:Y:S01]  /*5040*/  F2FP.F16.E4M3.UNPACK_B R64, R64 ;  /* 0x00000040ff40723e */ /* 0x000fe200020006ff */
[--C-:B------:R-:W-:Y:S02]  /*5050*/  HADD2.F32 R73, -RZ, R71.reuse.H0_H0 ;  /* 0x20000047ff497230 */ /* 0x100fe40000004100 */
[----:B------:R-:W-:Y:S01]  /*5060*/  FMUL.FTZ R75, R67, R104 ;  /* 0x00000068434b7220 */ /* 0x000fe20000410000 */
[----:B------:R-:W-:-:S02]  /*5070*/  HADD2.F32 R71, -RZ, R71.H1_H1 ;  /* 0x30000047ff477230 */ /* 0x000fc40000004100 */
[C---:B------:R-:W-:Y:S01]  /*5080*/  FMUL.FTZ R104, R72.reuse, R104 ;  /* 0x0000006848687220 */ /* 0x040fe20000410000 */
[----:B------:R-:W-:Y:S02]  /*5090*/  HADD2.F32 R113, -RZ, R65.H1_H1 ;  /* 0x30000041ff717230 */ /* 0x000fe40000004100 */
[----:B------:R-:W-:Y:S01]  /*50a0*/  FFMA.FTZ R75, R72, R73, -R75 ;  /* 0x00000049484b7223 */ /* 0x000fe2000001084b */
[----:B------:R-:W-:Y:S01]  /*50b0*/  F2FP.SATFINITE.E4M3.F32.PACK_AB_MERGE_C R107, R112, R107, RZ ;  /* 0x0000006b706b723e */ /* 0x000fe200048070ff */
[----:B------:R-:W-:Y:S01]  /*50c0*/  FFMA.FTZ R104, R67, R73, R104 ;  /* 0x0000004943687223 */ /* 0x000fe20000010068 */
[----:B------:R-:W-:Y:S02]  /*50d0*/  HADD2.F32 R67, -RZ, R66.H1_H1 ;  /* 0x30000042ff437230 */ /* 0x000fe40000004100 */
[--C-:B------:R-:W-:Y:S01]  /*50e0*/  HADD2.F32 R66, -RZ, R15.reuse.H1_H1 ;  /* 0x3000000fff427230 */ /* 0x100fe20000004100 */
[----:B------:R-:W-:Y:S01]  /*50f0*/  F2FP.SATFINITE.E4M3.F32.PACK_AB_MERGE_C R12, R12, R13, R107 ;  /* 0x0000000d0c0c723e */ /* 0x000fe2000480706b */
[----:B------:R-:W-:-:S02]  /*5100*/  HADD2.F32 R15, -RZ, R15.H0_H0 ;  /* 0x2000000fff0f7230 */ /* 0x000fc40000004100 */
[----:B------:R-:W-:Y:S02]  /*5110*/  IMAD.MOV.U32 R13, RZ, RZ, R74 ;  /* 0x000000ffff0d7224 */ /* 0x000fe400078e004a */
[-C--:B------:R-:W-:Y:S01]  /*5120*/  FMUL.FTZ R72, R66, R67.reuse ;  /* 0x0000004342487220 */ /* 0x080fe20000410000 */
[----:B------:R-:W-:-:S03]  /*5130*/  FMUL.FTZ R67, R15, R67 ;  /* 0x000000430f437220 */ /* 0x000fc60000410000 */
        /* <DEDUP_REMOVED lines=8> */
[C---:B------:R-:W-:Y:S01]  /*51c0*/  FMUL.FTZ R73, R67.reuse, R113 ;  /* 0x0000007143497220 */ /* 0x040fe20000410000 */
[----:B------:R-:W-:Y:S01]  /*51d0*/  F2FP.SATFINITE.E4M3.F32.PACK_AB_MERGE_C R15, R104, R75, R15 ;  /* 0x0000004b680f723e */ /* 0x000fe2000480700f */
[C---:B------:R-:W-:Y:S02]  /*51e0*/  FMUL.FTZ R113, R72.reuse, R113 ;  /* 0x0000007148717220 */ /* 0x040fe40000410000 */
[-C--:B------:R-:W-:Y:S02]  /*51f0*/  FFMA.FTZ R73, R72, R71.reuse, -R73 ;  /* 0x0000004748497223 */ /* 0x080fe40000010849 */
[----:B------:R-:W-:Y:S01]  /*5200*/  FFMA.FTZ R113, R67, R71, R113 ;  /* 0x0000004743717223 */ /* 0x000fe20000010071 */
[----:B------:R-:W-:Y:S01]  /*5210*/  F2FP.F16.E4M3.UNPACK_B R71, R14 ;  /* 0x0000000eff47723e */ /* 0x000fe200020006ff */
[----:B------:R-:W-:-:S03]  /*5220*/  HADD2.F32 R67, -RZ, R65.H0_H0 ;  /* 0x20000041ff437230 */ /* 0x000fc60000004100 */
[----:B------:R-:W-:Y:S01]  /*5230*/  F2FP.SATFINITE.E4M3.F32.PACK_AB_MERGE_C R73, R113, R73, RZ ;  /* 0x000000497149723e */ /* 0x000fe200048070ff */
[--C-:B------:R-:W-:Y:S02]  /*5240*/  HADD2.F32 R14, -RZ, R71.reuse.H1_H1 ;  /* 0x30000047ff0e7230 */ /* 0x100fe40000004100 */
[----:B------:R-:W-:-:S03]  /*5250*/  HADD2.F32 R65, -RZ, R71.H0_H0 ;  /* 0x20000047ff417230 */ /* 0x000fc60000004100 */
[CC--:B------:R-:W-:Y:S02]  /*5260*/  FMUL.FTZ R71, R14.reuse, R67.reuse ;  /* 0x000000430e477220 */ /* 0x0c0fe40000410000 */
[C---:B------:R-:W-:Y:S02]  /*5270*/  FMUL.FTZ R67, R65.reuse, R67 ;  /* 0x0000004341437220 */ /* 0x040fe40000410000 */
[-C--:B------:R-:W-:Y:S02]  /*5280*/  FFMA.FTZ R71, R65, R64.reuse, -R71 ;  /* 0x0000004041477223 */ /* 0x080fe40000010847 */
[----:B------:R-:W-:-:S05]  /*5290*/  FFMA.FTZ R14, R14, R64, R67 ;  /* 0x000000400e0e7223 */ /* 0x000fca0000010043 */
[----:B------:R-:W-:-:S07]  /*52a0*/  F2FP.SATFINITE.E4M3.F32.PACK_AB_MERGE_C R14, R14, R71, R73 ;  /* 0x000000470e0e723e */ /* 0x000fce0004807049 */
.L_x_523:
[----:B------:R-:W-:Y:S05]  /*52b0*/  BSYNC B3 ;  /* 0x0000000000037941 */ /* 0x000fea0003800000 */
.L_x_522:
[----:B0-----:R0:W-:Y:S02]  /*52c0*/  ST.E.128 desc[UR36][R68.64], R12 ;  /* 0x0000000c44007985 */ /* 0x0011e4000c101d24 */
.L_x_521:
[----:B------:R-:W-:Y:S05]  /*52d0*/  BSYNC B2 ;  /* 0x0000000000027941 */ /* 0x000fea0003800000 */
.L_x_520:
[----:B------:R-:W-:-:S13]  /*52e0*/  LOP3.LUT P2, RZ, R125, 0x2, RZ, 0xc0, !PT ;  /* 0x000000027dff7812 */ /* 0x000fda000784c0ff */
[----:B------:R-:W-:Y:S05]  /*52f0*/  @P2 BRA `(.L_x_519) ;  /* 0x0000000400c82947 */ /* 0x000fea0003800000 */
[----:B0-----:R0:W0:Y:S01]  /*5300*/  LDS.128 R12, [R90+0x2d400] ;  /* 0x02d400005a0c7984 */ /* 0x0010220000000c00 */
[----:B------:R-:W-:Y:S01]  /*5310*/  IADD3 R64, P2, R18, R11, RZ ;  /* 0x0000000b12407210 */ /* 0x000fe20007f5e0ff */
[----:B------:R-:W-:Y:S04]  /*5320*/  BSSY B2, `(.L_x_524) ;  /* 0x000006e000027945 */ /* 0x000fe80003800000 */
[----:B------:R-:W-:Y:S01]  /*5330*/  IMAD.X R65, R70, 0x1, R217, P2 ;  /* 0x0000000146417824 */ /* 0x000fe200010e06d9 */
[----:B------:R-:W-:-:S13]  /*5340*/  ISETP.GE.AND P2, PT, R218, R103, PT ;  /* 0x00000067da00720c */ /* 0x000fda0003f46270 */
[----:B------:R-:W-:Y:S05]  /*5350*/  @P2 BRA `(.L_x_525) ;  /* 0x0000000400a82947 */ /* 0x000fea0003800000 */
[----:B0-----:R-:W-:Y:S01]  /*5360*/  IMAD.MOV.U32 R66, RZ, RZ, R13 ;  /* 0x000000ffff427224 */ /* 0x001fe200078e000d */
[----:B------:R-:W-:Y:S02]  /*5370*/  F2FP.F16.E4M3.UNPACK_B R62, R111.H1 ;  /* 0x0000006fff3e723e */ /* 0x000fe400030006ff */
[----:B------:R-:W-:Y:S02]  /*5380*/  F2FP.F16.E4M3.UNPACK_B R13, R110.H1 ;  /* 0x0000006eff0d723e */ /* 0x000fe400030006ff */
[----:B------:R-:W-:Y:S01]  /*5390*/  F2FP.F16.E4M3.UNPACK_B R11, R66 ;  /* 0x00000042ff0b723e */ /* 0x000fe200020006ff */
[----:B------:R-:W-:Y:S02]  /*53a0*/  HADD2.F32 R60, -RZ, R62.H0_H0 ;  /* 0x2000003eff3c7230 */ /* 0x000fe40000004100 */
[----:B------:R-:W-:Y:S02]  /*53b0*/  HADD2.F32 R68, -RZ, R13.H0_H0 ;  /* 0x2000000dff447230 */ /* 0x000fe40000004100 */
[----:B------:R-:W-:-:S02]  /*53c0*/  HADD2.F32 R67, -RZ, R11.H1_H1 ;  /* 0x3000000bff437230 */ /* 0x000fc40000004100 */
[----:B------:R-:W-:Y:S02]  /*53d0*/  HADD2.F32 R11, -RZ, R11.H0_H0 ;  /* 0x2000000bff0b7230 */ /* 0x000fe40000004100 */
[----:B------:R-:W-:Y:S02]  /*53e0*/  HADD2.F32 R13, -RZ, R13.H1_H1 ;  /* 0x3000000dff0d7230 */ /* 0x000fe40000004100 */
[-C--:B------:R-:W-:Y:S01]  /*53f0*/  FMUL.FTZ R70, R67, R60.reuse ;  /* 0x0000003c43467220 */ /* 0x080fe20000410000 */
[----:B------:R-:W-:-:S03]  /*5400*/  FMUL.FTZ R72, R11, R60 ;  /* 0x0000003c0b487220 */ /* 0x000fc60000410000 */
[-C--:B------:R-:W-:Y:S01]  /*5410*/  FFMA.FTZ R60, R11, R68.reuse, -R70 ;  /* 0x000000440b3c7223 */ /* 0x080fe20000010846 */
[----:B------:R-:W-:Y:S01]  /*5420*/  FFMA.FTZ R11, R67, R68, R72 ;  /* 0x00000044430b7223 */ /* 0x000fe20000010048 */
[----:B------:R-:W-:Y:S01]  /*5430*/  F2FP.F16.E4M3.UNPACK_B R67, R66.H1 ;  /* 0x00000042ff43723e */ /* 0x000fe200030006ff */
[----:B------:R-:W-:Y:S02]  /*5440*/  IMAD.MOV.U32 R66, RZ, RZ, R12 ;  /* 0x000000ffff427224 */ /* 0x000fe400078e000c */
[----:B------:R-:W-:Y:S02]  /*5450*/  HADD2.F32 R12, -RZ, R62.H1_H1 ;  /* 0x3000003eff0c7230 */ /* 0x000fe40000004100 */
[--C-:B------:R-:W-:Y:S02]  /*5460*/  HADD2.F32 R62, -RZ, R67.reuse.H1_H1 ;  /* 0x30000043ff3e7230 */ /* 0x100fe40000004100 */
[----:B------:R-:W-:-:S03]  /*5470*/  HADD2.F32 R67, -RZ, R67.H0_H0 ;  /* 0x20000043ff437230 */ /* 0x000fc60000004100 */
[CC--:B------:R-:W-:Y:S02]  /*5480*/  FMUL.FTZ R68, R62.reuse, R12.reuse ;  /* 0x0000000c3e447220 */ /* 0x0c0fe40000410000 */
[C---:B------:R-:W-:Y:S02]  /*5490*/  FMUL.FTZ R69, R67.reuse, R12 ;  /* 0x0000000c43457220 */ /* 0x040fe40000410000 */
[-C--:B------:R-:W-:Y:S01]  /*54a0*/  FFMA.FTZ R12, R67, R13.reuse, -R68 ;  /* 0x0000000d430c7223 */ /* 0x080fe20000010844 */
[----:B------:R-:W-:Y:S01]  /*54b0*/  F2FP.F16.E4M3.UNPACK_B R68, R110 ;  /* 0x0000006eff44723e */ /* 0x000fe200020006ff */
[----:B------:R-:W-:Y:S01]  /*54c0*/  FFMA.FTZ R13, R62, R13, R69 ;  /* 0x0000000d3e0d7223 */ /* 0x000fe20000010045 */
[-C--:B------:R-:W-:Y:S02]  /*54d0*/  F2FP.F16.E4M3.UNPACK_B R62, R66.reuse.H1 ;  /* 0x00000042ff3e723e */ /* 0x080fe400030006ff */
[----:B------:R-:W-:Y:S01]  /*54e0*/  F2FP.F16.E4M3.UNPACK_B R69, R111 ;  /* 0x0000006fff45723e */ /* 0x000fe200020006ff */
[----:B------:R-:W-:Y:S01]  /*54f0*/  HADD2.F32 R70, -RZ, R68.H1_H1 ;  /* 0x30000044ff467230 */ /* 0x000fe20000004100 */
[----:B------:R-:W-:Y:S01]  /*5500*/  F2FP.F16.E4M3.UNPACK_B R66, R66 ;  /* 0x00000042ff42723e */ /* 0x000fe200020006ff */
[----:B------:R-:W-:Y:S01]  /*5510*/  HADD2.F32 R67, -RZ, R62.H1_H1 ;  /* 0x3000003eff437230 */ /* 0x000fe20000004100 */
[----:B------:R-:W-:Y:S01]  /*5520*/  F2FP.SATFINITE.E4M3.F32.PACK_AB_MERGE_C R12, R13, R12, RZ ;  /* 0x0000000c0d0c723e */ /* 0x000fe200048070ff */
[----:B------:R-:W-:-:S02]  /*5530*/  HADD2.F32 R71, -RZ, R69.H1_H1 ;  /* 0x30000045ff477230 */ /* 0x000fc40000004100 */
[----:B------:R-:W-:Y:S01]  /*5540*/  HADD2.F32 R62, -RZ, R62.H0_H0 ;  /* 0x2000003eff3e7230 */ /* 0x000fe20000004100 */
[----:B------:R-:W-:Y:S01]  /*5550*/  F2FP.SATFINITE.E4M3.F32.PACK_AB_MERGE_C R13, R11, R60, R12 ;  /* 0x0000003c0b0d723e */ /* 0x000fe2000480700c */
[----:B------:R-:W-:Y:S02]  /*5560*/  HADD2.F32 R69, -RZ, R69.H0_H0 ;  /* 0x20000045ff457230 */ /* 0x000fe40000004100 */
[CC--:B------:R-:W-:Y:S01]  /*5570*/  FMUL.FTZ R73, R67.reuse, R71.reuse ;  /* 0x0000004743497220 */ /* 0x0c0fe20000410000 */
[C---:B------:R-:W-:Y:S01]  /*5580*/  FMUL.FTZ R72, R62.reuse, R71 ;  /* 0x000000473e487220 */ /* 0x040fe20000410000 */
[----:B------:R-:W-:Y:S02]  /*5590*/  HADD2.F32 R71, -RZ, R68.H0_H0 ;  /* 0x20000044ff477230 */ /* 0x000fe40000004100 */
[-C--:B------:R-:W-:Y:S01]  /*55a0*/  FFMA.FTZ R62, R62, R70.reuse, -R73 ;  /* 0x000000463e3e7223 */ /* 0x080fe20000010849 */
[----:B------:R-:W-:Y:S01]  /*55b0*/  SHF.R.U32.HI R68, RZ, 0x10, R63 ;  /* 0x00000010ff447819 */ /* 0x000fe2000001163f */
[----:B------:R-:W-:Y:S01]  /*55c0*/  FFMA.FTZ R67, R67, R70, R72 ;  /* 0x0000004643437223 */ /* 0x000fe20000010048 */
[--C-:B------:R-:W-:Y:S01]  /*55d0*/  HADD2.F32 R70, -RZ, R66.reuse.H1_H1 ;  /* 0x30000042ff467230 */ /* 0x100fe20000004100 */
[----:B------:R-:W-:Y:S01]  /*55e0*/  LOP3.LUT R72, R63, 0xff0000ff, RZ, 0xc0, !PT ;  /* 0xff0000ff3f487812 */ /* 0x000fe200078ec0ff */
[----:B------:R-:W-:-:S02]  /*55f0*/  HADD2.F32 R66, -RZ, R66.H0_H0 ;  /* 0x20000042ff427230 */ /* 0x000fc40000004100 */
[----:B------:R-:W-:Y:S02]  /*5600*/  IMAD.U32 R68, R68, 0x10000, RZ ;  /* 0x0001000044447824 */ /* 0x000fe400078e00ff */
[-C--:B------:R-:W-:Y:S01]  /*5610*/  FMUL.FTZ R73, R70, R69.reuse ;  /* 0x0000004546497220 */ /* 0x080fe20000410000 */
[----:B------:R-:W-:Y:S01]  /*5620*/  F2FP.SATFINITE.E4M3.F32.PACK_AB_MERGE_C R62, R67, R62, RZ ;  /* 0x0000003e433e723e */ /* 0x000fe200048070ff */
[C---:B------:R-:W-:Y:S02]  /*5630*/  FMUL.FTZ R75, R66.reuse, R69 ;  /* 0x00000045424b7220 */ /* 0x040fe40000410000 */
[-C--:B------:R-:W-:Y:S01]  /*5640*/  FFMA.FTZ R69, R66, R71.reuse, -R73 ;  /* 0x0000004742457223 */ /* 0x080fe20000010849 */
[----:B------:R-:W-:Y:S01]  /*5650*/  SHF.R.U32.HI R73, RZ, 0x8, R61 ;  /* 0x00000008ff497819 */ /* 0x000fe2000001163d */
[----:B------:R-:W-:Y:S01]  /*5660*/  FFMA.FTZ R66, R70, R71, R75 ;  /* 0x0000004746427223 */ /* 0x000fe2000001004b */
[----:B------:R-:W-:Y:S02]  /*5670*/  SHF.R.U32.HI R71, RZ, 0x8, R63 ;  /* 0x00000008ff477819 */ /* 0x000fe4000001163f */
[----:B------:R-:W-:-:S02]  /*5680*/  SHF.R.U32.HI R63, RZ, 0x10, R61 ;  /* 0x00000010ff3f7819 */ /* 0x000fc4000001163d */
[----:B------:R-:W-:Y:S01]  /*5690*/  LOP3.LUT R70, R61, 0xff0000ff, RZ, 0xc0, !PT ;  /* 0xff0000ff3d467812 */ /* 0x000fe200078ec0ff */
[----:B------:R-:W-:Y:S01]  /*56a0*/  IMAD.SHL.U32 R61, R73, 0x100, RZ ;  /* 0x00000100493d7824 */ /* 0x000fe200078e00ff */
[----:B------:R-:W-:Y:S02]  /*56b0*/  SHF.L.U32 R71, R71, 0x8, RZ ;  /* 0x0000000847477819 */ /* 0x000fe400000006ff */
[----:B------:R-:W-:Y:S02]  /*56c0*/  F2FP.SATFINITE.E4M3.F32.PACK_AB_MERGE_C R12, R66, R69, R62 ;  /* 0x00000045420c723e */ /* 0x000fe4000480703e */
[----:B------:R-:W-:Y:S02]  /*56d0*/  LOP3.LUT R71, R72, 0xff00, R71, 0xf8, !PT ;  /* 0x0000ff0048477812 */ /* 0x000fe400078ef847 */
[----:B------:R-:W-:Y:S01]  /*56e0*/  LOP3.LUT R61, R70, 0xff00, R61, 0xf8, !PT ;  /* 0x0000ff00463d7812 */ /* 0x000fe200078ef83d */
[----:B------:R-:W-:Y:S01]  /*56f0*/  IMAD.U32 R70, R63, 0x10000, RZ ;  /* 0x000100003f467824 */ /* 0x000fe200078e00ff */
[----:B------:R-:W-:Y:S01]  /*5700*/  LOP3.LUT R71, R71, 0xff0000, R68, 0xf8, !PT ;  /* 0x00ff000047477812 */ /* 0x000fe200078ef844 */
[----:B------:R-:W-:-:S03]  /*5710*/  IMAD.MOV.U32 R63, RZ, RZ, R15 ;  /* 0x000000ffff3f7224 */ /* 0x000fc600078e000f */
[----:B------:R-:W-:Y:S02]  /*5720*/  LOP3.LUT R70, R61, 0xff0000, R70, 0xf8, !PT ;  /* 0x00ff00003d467812 */ /* 0x000fe400078ef846 */
[----:B------:R-:W-:Y:S02]  /*5730*/  F2FP.F16.E4M3.UNPACK_B R15, R63 ;  /* 0x0000003fff0f723e */ /* 0x000fe400020006ff */
[----:B------:R-:W-:Y:S02]  /*5740*/  F2FP.F16.E4M3.UNPACK_B R72, R71.H1 ;  /* 0x00000047ff48723e */ /* 0x000fe400030006ff */
[-C--:B------:R-:W-:Y:S01]  /*5750*/  F2FP.F16.E4M3.UNPACK_B R61, R70.reuse.H1 ;  /* 0x00000046ff3d723e */ /* 0x080fe200030006ff */
[--C-:B------:R-:W-:Y:S01]  /*5760*/  HADD2.F32 R68, -RZ, R15.reuse.H1_H1 ;  /* 0x3000000fff447230 */ /* 0x100fe20000004100 */
[----:B------:R-:W-:Y:S01]  /*5770*/  F2FP.F16.E4M3.UNPACK_B R70, R70 ;  /* 0x00000046ff46723e */ /* 0x000fe200020006ff */
[----:B------:R-:W-:Y:S02]  /*5780*/  HADD2.F32 R74, -RZ, R72.H0_H0 ;  /* 0x20000048ff4a7230 */ /* 0x000fe40000004100 */
[----:B------:R-:W-:-:S02]  /*5790*/  HADD2.F32 R15, -RZ, R15.H0_H0 ;  /* 0x2000000fff0f7230 */ /* 0x000fc40000004100 */
[--C-:B------:R-:W-:Y:S02]  /*57a0*/  HADD2.F32 R73, -RZ, R61.reuse.H0_H0 ;  /* 0x2000003dff497230 */ /* 0x100fe40000004100 */
[-C--:B------:R-:W-:Y:S01]  /*57b0*/  FMUL.FTZ R104, R68, R74.reuse ;  /* 0x0000004a44687220 */ /* 0x080fe20000410000 */
[----:B------:R-:W-:Y:S02]  /*57c0*/  HADD2.F32 R61, -RZ, R61.H1_H1 ;  /* 0x3000003dff3d7230 */ /* 0x000fe40000004100 */
[C---:B------:R-:W-:Y:S01]  /*57d0*/  FMUL.FTZ R75, R15.reuse, R74 ;  /* 0x0000004a0f4b7220 */ /* 0x040fe20000410000 */
[----:B------:R-:W-:-:S03]  /*57e0*/  FFMA.FTZ R15, R15, R73, -R104 ;  /* 0x000000490f0f7223 */ /* 0x000fc60000010868 */
[----:B------:R-:W-:Y:S01]  /*57f0*/  FFMA.FTZ R68, R68, R73, R75 ;  /* 0x0000004944447223 */ /* 0x000fe2000001004b */
[----:B------:R-:W-:Y:S02]  /*5800*/  F2FP.F16.E4M3.UNPACK_B R73, R63.H1 ;  /* 0x0000003fff49723e */ /* 0x000fe400030006ff */
[----:B------:R-:W-:Y:S01]  /*5810*/  MOV R63, R14 ;  /* 0x0000000e003f7202 */ /* 0x000fe20000000f00 */
[----:B------:R-:W-:Y:S02]  /*5820*/  HADD2.F32 R14, -RZ, R72.H1_H1 ;  /* 0x30000048ff0e7230 */ /* 0x000fe40000004100 */
[--C-:B------:R-:W-:Y:S02]  /*5830*/  HADD2.F32 R72, -RZ, R73.reuse.H1_H1 ;  /* 0x30000049ff487230 */ /* 0x100fe40000004100 */
[----:B------:R-:W-:-:S03]  /*5840*/  HADD2.F32 R73, -RZ, R73.H0_H0 ;  /* 0x20000049ff497230 */ /* 0x000fc60000004100 */
[CC--:B------:R-:W-:Y:S02]  /*5850*/  FMUL.FTZ R74, R72.reuse, R14.reuse ;  /* 0x0000000e484a7220 */ /* 0x0c0fe40000410000 */
[C---:B------:R-:W-:Y:S02]  /*5860*/  FMUL.FTZ R75, R73.reuse, R14 ;  /* 0x0000000e494b7220 */ /* 0x040fe40000410000 */
[-C--:B------:R-:W-:Y:S01]  /*5870*/  FFMA.FTZ R14, R73, R61.reuse, -R74 ;  /* 0x0000003d490e7223 */ /* 0x080fe2000001084a */
[----:B------:R-:W-:Y:S02]  /*5880*/  HADD2.F32 R73, -RZ, R70.H1_H1 ;  /* 0x30000046ff497230 */ /* 0x000fe40000004100 */
[----:B------:R-:W-:Y:S01]  /*5890*/  FFMA.FTZ R61, R72, R61, R75 ;  /* 0x0000003d483d7223 */ /* 0x000fe2000001004b */
[----:B------:R-:W-:Y:S02]  /*58a0*/  F2FP.F16.E4M3.UNPACK_B R72, R71 ;  /* 0x00000047ff48723e */ /* 0x000fe400020006ff */
[----:B------:R-:W-:-:S02]  /*58b0*/  F2FP.F16.E4M3.UNPACK_B R71, R63.H1 ;  /* 0x0000003fff47723e */ /* 0x000fc400030006ff */
[----:B------:R-:W-:Y:S01]  /*58c0*/  F2FP.SATFINITE.E4M3.F32.PACK_AB_MERGE_C R61, R61, R14, RZ ;  /* 0x0000000e3d3d723e */ /* 0x000fe200048070ff */
[----:B------:R-:W-:Y:S02]  /*58d0*/  HADD2.F32 R75, -RZ, R72.H1_H1 ;  /* 0x30000048ff4b7230 */ /* 0x000fe40000004100 */
[--C-:B------:R-:W-:Y:S01]  /*58e0*/  HADD2.F32 R74, -RZ, R71.reuse.H1_H1 ;  /* 0x30000047ff4a7230 */ /* 0x100fe20000004100 */
[----:B------:R-:W-:Y:S01]  /*58f0*/  F2FP.SATFINITE.E4M3.F32.PACK_AB_MERGE_C R15, R68, R15, R61 ;  /* 0x0000000f440f723e */ /* 0x000fe2000480703d */
[----:B------:R-:W-:-:S03]  /*5900*/  HADD2.F32 R71, -RZ, R71.H0_H0 ;  /* 0x20000047ff477230 */ /* 0x000fc60000004100 */
[CC--:B------:R-:W-:Y:S02]  /*5910*/  FMUL.FTZ R104, R74.reuse, R75.reuse ;  /* 0x0000004b4a687220 */ /* 0x0c0fe40000410000 */
[C---:B------:R-:W-:Y:S02]  /*5920*/  FMUL.FTZ R75, R71.reuse, R75 ;  /* 0x0000004b474b7220 */ /* 0x040fe40000410000 */
[-C--:B------:R-:W-:Y:S01]  /*5930*/  FFMA.FTZ R71, R71, R73.reuse, -R104 ;  /* 0x0000004947477223 */ /* 0x080fe20000010868 */
[----:B------:R-:W-:Y:S02]  /*5940*/  HADD2.F32 R104, -RZ, R72.H0_H0 ;  /* 0x20000048ff687230 */ /* 0x000fe40000004100 */
[----:B------:R-:W-:Y:S01]  /*5950*/  FFMA.FTZ R74, R74, R73, R75 ;  /* 0x000000494a4a7223 */ /* 0x000fe2000001004b */
[----:B------:R-:W-:Y:S01]  /*5960*/  F2FP.F16.E4M3.UNPACK_B R73, R63 ;  /* 0x0000003fff49723e */ /* 0x000fe200020006ff */
[----:B------:R-:W-:-:S03]  /*5970*/  HADD2.F32 R72, -RZ, R70.H0_H0 ;  /* 0x20000046ff487230 */ /* 0x000fc60000004100 */
[----:B------:R-:W-:Y:S01]  /*5980*/  F2FP.SATFINITE.E4M3.F32.PACK_AB_MERGE_C R71, R74, R71, RZ ;  /* 0x000000474a47723e */ /* 0x000fe200048070ff */
[--C-:B------:R-:W-:Y:S02]  /*5990*/  HADD2.F32 R63, -RZ, R73.reuse.H1_H1 ;  /* 0x30000049ff3f7230 */ /* 0x100fe40000004100 */
[----:B------:R-:W-:-:S03]  /*59a0*/  HADD2.F32 R73, -RZ, R73.H0_H0 ;  /* 0x20000049ff497230 */ /* 0x000fc60000004100 */
[-C--:B------:R-:W-:Y:S02]  /*59b0*/  FMUL.FTZ R70, R63, R104.reuse ;  /* 0x000000683f467220 */ /* 0x080fe40000410000 */
[C---:B------:R-:W-:Y:S02]  /*59c0*/  FMUL.FTZ R104, R73.reuse, R104 ;  /* 0x0000006849687220 */ /* 0x040fe40000410000 */
[-C--:B------:R-:W-:Y:S02]  /*59d0*/  FFMA.FTZ R70, R73, R72.reuse, -R70 ;  /* 0x0000004849467223 */ /* 0x080fe40000010846 */
[----:B------:R-:W-:-:S05]  /*59e0*/  FFMA.FTZ R63, R63, R72, R104 ;  /* 0x000000483f3f7223 */ /* 0x000fca0000010068 */
[----:B------:R-:W-:-:S07]  /*59f0*/  F2FP.SATFINITE.E4M3.F32.PACK_AB_MERGE_C R14, R63, R70, R71 ;  /* 0x000000463f0e723e */ /* 0x000fce0004807047 */
.L_x_525:
[----:B------:R-:W-:Y:S05]  /*5a00*/  BSYNC B2 ;  /* 0x0000000000027941 */ /* 0x000fea0003800000 */
.L_x_524:
[----:B0-----:R0:W-:Y:S02]  /*5a10*/  ST.E.128 desc[UR36][R64.64], R12 ;  /* 0x0000000c40007985 */ /* 0x0011e4000c101d24 */
.L_x_519:
[----:B------:R-:W-:Y:S05]  /*5a20*/  BSYNC B1 ;  /* 0x0000000000017941 */ /* 0x000fea0003800000 */
.L_x_518:
[----:B------:R-:W-:-:S03]  /*5a30*/  UMOV UR4, 0xffffffff ;  /* 0xffffffff00047882 */ /* 0x000fc60000000000 */
[----:B------:R-:W-:Y:S05]  /*5a40*/  BRA.DIV UR4, `(.L_x_526) ;  /* 0x00000242041c7947 */ /* 0x000fea000b800000 */
[----:B------:R0:W0:Y:S04]  /*5a50*/  SHFL.IDX PT, R62, R102, 0x2, 0x181f ;  /* 0x00581f00663e7f89 */ /* 0x00002800000e0000 */
[----:B------:R0:W0:Y:S02]  /*5a60*/  SHFL.IDX PT, R63, R101, 0x2, 0x181f ;  /* 0x00581f00653f7f89 */ /* 0x00002400000e0000 */
.L_x_843:
[----:B------:R-:W-:Y:S04]  /*5a70*/  BSSY B1, `(.L_x_527) ;  /* 0x00000ea000017945 */ /* 0x000fe80003800000 */
[----:B------:R-:W-:Y:S05]  /*5a80*/  @P3 BRA `(.L_x_528) ;  /* 0x0000000c00a03947 */ /* 0x000fea0003800000 */
[----:B------:R-:W-:Y:S04]  /*5a90*/  BSSY B2, `(.L_x_529) ;  /* 0x0000075000027945 */ /* 0x000fe80003800000 */
[----:B------:R-:W-:Y:S05]  /*5aa0*/  @P1 BRA `(.L_x_530) ;  /* 0x0000000400cc1947 */ /* 0x000fea0003800000 */
[----:B0-----:R0:W0:Y:S01]  /*5ab0*/  LDS.128 R12, [R90+0x2a400] ;  /* 0x02a400005a0c7984 */ /* 0x0010220000000c00 */
[----:B------:R-:W-:Y:S01]  /*5ac0*/  IADD3 R60, P2, R16, R63, RZ ;  /* 0x0000003f103c7210 */ /* 0x000fe20007f5e0ff */
[----:B------:R-:W-:Y:S04]  /*5ad0*/  BSSY B3, `(.L_x_531) ;  /* 0x000006f000037945 */ /* 0x000fe80003800000 */
[----:B------:R-:W-:Y:S01]  /*5ae0*/  IMAD.X R61, R62, 0x1, R17, P2 ;  /* 0x000000013e3d7824 */ /* 0x000fe200010e0611 */
[----:B------:R-:W-:-:S13]  /*5af0*/  ISETP.GE.AND P2, PT, R22, R103, PT ;  /* 0x000000671600720c */ /* 0x000fda0003f46270 */
[----:B------:R-:W-:Y:S05]  /*5b00*/  @P2 BRA `(.L_x_532) ;  /* 0x0000000400ac2947 */ /* 0x000fea0003800000 */
[----:B0-----:R-:W-:Y:S02]  /*5b10*/  F2FP.F16.E4M3.UNPACK_B R11, R13 ;  /* 0x0000000dff0b723e */ /* 0x001fe400020006ff */
[-C--:B------:R-:W-:Y:S02]  /*5b20*/  F2FP.F16.E4M3.UNPACK_B R67, R109.reuse.H1 ;  /* 0x0000006dff43723e */ /* 0x080fe400030006ff */
[----:B------:R-:W-:Y:S01]  /*5b30*/  F2FP.F16.E4M3.UNPACK_B R65, R108.H1 ;  /* 0x0000006cff41723e */ /* 0x000fe200030006ff */
[--C-:B------:R-:W-:Y:S01]  /*5b40*/  HADD2.F32 R56, -RZ, R11.reuse.H0_H0 ;  /* 0x2000000bff387230 */ /* 0x100fe20000004100 */
[--C-:B------:R-:W-:Y:S01]  /*5b50*/  SHF.R.U32.HI R66, RZ, 0x8, R57.reuse ;  /* 0x00000008ff427819 */ /* 0x100fe20000011639 */
[----:B------:R-:W-:Y:S01]  /*5b60*/  HADD2.F32 R11, -RZ, R11.H1_H1 ;  /* 0x3000000bff0b7230 */ /* 0x000fe20000004100 */
[----:B------:R-:W-:Y:S01]  /*5b70*/  SHF.R.U32.HI R58, RZ, 0x10, R57 ;  /* 0x00000010ff3a7819 */ /* 0x000fe20000011639 */
[----:B------:R-:W-:Y:S01]  /*5b80*/  HADD2.F32 R68, -RZ, R67.H0_H0 ;  /* 0x20000043ff447230 */ /* 0x000fe20000004100 */
[----:B------:R-:W-:Y:S01]  /*5b90*/  LOP3.LUT R57, R57, 0xff0000ff, RZ, 0xc0, !PT ;  /* 0xff0000ff39397812 */ /* 0x000fe200078ec0ff */
[----:B------:R-:W-:Y:S01]  /*5ba0*/  HADD2.F32 R64, -RZ, R65.H0_H0 ;  /* 0x20000041ff407230 */ /* 0x000fe20000004100 */
[----:B------:R-:W-:Y:S01]  /*5bb0*/  F2FP.F16.E4M3.UNPACK_B R109, R109 ;  /* 0x0000006dff6d723e */ /* 0x000fe200020006ff */
[----:B------:R-:W-:-:S02]  /*5bc0*/  IMAD.SHL.U32 R66, R66, 0x100, RZ ;  /* 0x0000010042427824 */ /* 0x000fc400078e00ff */
[CC--:B------:R-:W-:Y:S01]  /*5bd0*/  FMUL.FTZ R69, R11.reuse, R68.reuse ;  /* 0x000000440b457220 */ /* 0x0c0fe20000410000 */
[C---:B------:R-:W-:Y:S01]  /*5be0*/  FMUL.FTZ R68, R56.reuse, R68 ;  /* 0x0000004438447220 */ /* 0x040fe20000410000 */
[----:B------:R-:W-:Y:S01]  /*5bf0*/  HADD2.F32 R71, -RZ, R67.H1_H1 ;  /* 0x30000043ff477230 */ /* 0x000fe20000004100 */
[----:B------:R-:W-:Y:S01]  /*5c00*/  F2FP.F16.E4M3.UNPACK_B R108, R108 ;  /* 0x0000006cff6c723e */ /* 0x000fe200020006ff */
[-C--:B------:R-:W-:Y:S01]  /*5c10*/  FFMA.FTZ R56, R56, R64.reuse, -R69 ;  /* 0x0000004038387223 */ /* 0x080fe20000010845 */
[----:B------:R-:W-:Y:S01]  /*5c20*/  F2FP.F16.E4M3.UNPACK_B R69, R13.H1 ;  /* 0x0000000dff45723e */ /* 0x000fe200030006ff */
[----:B------:R-:W-:Y:S01]  /*5c30*/  FFMA.FTZ R11, R11, R64, R68 ;  /* 0x000000400b0b7223 */ /* 0x000fe20000010044 */
[----:B------:R-:W-:Y:S01]  /*5c40*/  IMAD.MOV.U32 R67, RZ, RZ, R12 ;  /* 0x000000ffff437224 */ /* 0x000fe200078e000c */
[--C-:B------:R-:W-:Y:S01]  /*5c50*/  SHF.R.U32.HI R64, RZ, 0x8, R59.reuse ;  /* 0x00000008ff407819 */ /* 0x100fe2000001163b */
[----:B------:R-:W-:Y:S01]  /*5c60*/  HADD2.F32 R70, -RZ, R65.H1_H1 ;  /* 0x30000041ff467230 */ /* 0x000fe20000004100 */
[----:B------:R-:W-:Y:S01]  /*5c70*/  LOP3.LUT R65, R57, 0xff00, R66, 0xf8, !PT ;  /* 0x0000ff0039417812 */ /* 0x000fe200078ef842 */
[--C-:B------:R-:W-:Y:S01]  /*5c80*/  HADD2.F32 R68, -RZ, R69.reuse.H1_H1 ;  /* 0x30000045ff447230 */ /* 0x100fe20000004100 */
[----:B------:R-:W-:Y:S01]  /*5c90*/  F2FP.F16.E4M3.UNPACK_B R66, R67.H1 ;  /* 0x00000043ff42723e */ /* 0x000fe200030006ff */
[----:B------:R-:W-:Y:S01]  /*5ca0*/  HADD2.F32 R69, -RZ, R69.H0_H0 ;  /* 0x20000045ff457230 */ /* 0x000fe20000004100 */
[----:B------:R-:W-:-:S02]  /*5cb0*/  SHF.R.U32.HI R13, RZ, 0x10, R59 ;  /* 0x00000010ff0d7819 */ /* 0x000fc4000001163b */
[-C--:B------:R-:W-:Y:S01]  /*5cc0*/  FMUL.FTZ R12, R68, R71.reuse ;  /* 0x00000047440c7220 */ /* 0x080fe20000410000 */
[----:B------:R-:W-:Y:S01]  /*5cd0*/  LOP3.LUT R59, R59, 0xff0000ff, RZ, 0xc0, !PT ;  /* 0xff0000ff3b3b7812 */ /* 0x000fe200078ec0ff */
[C---:B------:R-:W-:Y:S01]  /*5ce0*/  FMUL.FTZ R57, R69.reuse, R71 ;  /* 0x0000004745397220 */ /* 0x040fe20000410000 */
[----:B------:R-:W-:Y:S01]  /*5cf0*/  SHF.L.U32 R58, R58, 0x10, RZ ;  /* 0x000000103a3a7819 */ /* 0x000fe200000006ff */
[-C--:B------:R-:W-:Y:S01]  /*5d00*/  FFMA.FTZ R12, R69, R70.reuse, -R12 ;  /* 0x00000046450c7223 */ /* 0x080fe2000001080c */
[----:B------:R-:W-:Y:S02]  /*5d10*/  HADD2.F32 R69, -RZ, R66.H1_H1 ;  /* 0x30000042ff457230 */ /* 0x000fe40000004100 */
[----:B------:R-:W-:Y:S01]  /*5d20*/  FFMA.FTZ R57, R68, R70, R57 ;  /* 0x0000004644397223 */ /* 0x000fe20000010039 */
[----:B------:R-:W-:Y:S01]  /*5d30*/  IMAD.SHL.U32 R70, R64, 0x100, RZ ;  /* 0x0000010040467824 */ /* 0x000fe200078e00ff */
[----:B------:R-:W-:Y:S01]  /*5d40*/  F2FP.F16.E4M3.UNPACK_B R67, R67 ;  /* 0x00000043ff43723e */ /* 0x000fe200020006ff */
[----:B------:R-:W-:-:S02]  /*5d50*/  HADD2.F32 R64, -RZ, R109.H1_H1 ;  /* 0x3000006dff407230 */ /* 0x000fc40000004100 */
[----:B------:R-:W-:Y:S01]  /*5d60*/  HADD2.F32 R68, -RZ, R66.H0_H0 ;  /* 0x20000042ff447230 */ /* 0x000fe20000004100 */
[----:B------:R-:W-:Y:S01]  /*5d70*/  LOP3.LUT R66, R59, 0xff00, R70, 0xf8, !PT ;  /* 0x0000ff003b427812 */ /* 0x000fe200078ef846 */
[----:B------:R-:W-:Y:S02]  /*5d80*/  HADD2.F32 R59, -RZ, R108.H1_H1 ;  /* 0x3000006cff3b7230 */ /* 0x000fe40000004100 */
[-C--:B------:R-:W-:Y:S01]  /*5d90*/  FMUL.FTZ R71, R69, R64.reuse ;  /* 0x0000004045477220 */ /* 0x080fe20000410000 */
[----:B------:R-:W-:Y:S02]  /*5da0*/  IMAD.U32 R13, R13, 0x10000, RZ ;  /* 0x000100000d0d7824 */ /* 0x000fe400078e00ff */
[C---:B------:R-:W-:Y:S01]  /*5db0*/  FMUL.FTZ R70, R68.reuse, R64 ;  /* 0x0000004044467220 */ /* 0x040fe20000410000 */
[----:B------:R-:W-:Y:S01]  /*5dc0*/  LOP3.LUT R64, R65, 0xff0000, R58, 0xf8, !PT ;  /* 0x00ff000041407812 */ /* 0x000fe200078ef83a */
[----:B------:R-:W-:Y:S01]  /*5dd0*/  FFMA.FTZ R58, R68, R59, -R71 ;  /* 0x0000003b443a7223 */ /* 0x000fe20000010847 */
[----:B------:R-:W-:-:S02]  /*5de0*/  HADD2.F32 R68, -RZ, R67.H0_H0 ;  /* 0x20000043ff447230 */ /* 0x000fc40000004100 */
[----:B------:R-:W-:Y:S01]  /*5df0*/  FFMA.FTZ R59, R69, R59, R70 ;  /* 0x0000003b453b7223 */ /* 0x000fe20000010046 */
[----:B------:R-:W-:Y:S01]  /*5e00*/  HADD2.F32 R69, -RZ, R67.H1_H1 ;  /* 0x30000043ff457230 */ /* 0x000fe20000004100 */
[----:B------:R-:W-:Y:S01]  /*5e10*/  LOP3.LUT R65, R66, 0xff0000, R13, 0xf8, !PT ;  /* 0x00ff000042417812 */ /* 0x000fe200078ef80d */
[----:B------:R-:W-:Y:S02]  /*5e20*/  HADD2.F32 R109, -RZ, R109.H0_H0 ;  /* 0x2000006dff6d7230 */ /* 0x000fe40000004100 */
[----:B------:R-:W-:Y:S01]  /*5e30*/  IMAD.MOV.U32 R67, RZ, RZ, R15 ;  /* 0x000000ffff437224 */ /* 0x000fe200078e000f */
[----:B------:R-:W-:Y:S01]  /*5e40*/  F2FP.F16.E4M3.UNPACK_B R70, R65.H1 ;  /* 0x00000041ff46723e */ /* 0x000fe200030006ff */
[----:B------:R-:W-:Y:S02]  /*5e50*/  HADD2.F32 R108, -RZ, R108.H0_H0 ;  /* 0x2000006cff6c7230 */ /* 0x000fe40000004100 */
[-C--:B------:R-:W-:Y:S01]  /*5e60*/  FMUL.FTZ R71, R69, R109.reuse ;  /* 0x0000006d45477220 */ /* 0x080fe20000410000 */
[----:B------:R-:W-:Y:S01]  /*5e70*/  FMUL.FTZ R66, R68, R109 ;  /* 0x0000006d44427220 */ /* 0x000fe20000410000 */
[----:B------:R-:W-:-:S02]  /*5e80*/  F2FP.F16.E4M3.UNPACK_B R15, R67 ;  /* 0x00000043ff0f723e */ /* 0x000fc400020006ff */
[-C--:B------:R-:W-:Y:S01]  /*5e90*/  FFMA.FTZ R13, R68, R108.reuse, -R71 ;  /* 0x0000006c440d7223 */ /* 0x080fe20000010847 */
[----:B------:R-:W-:Y:S01]  /*5ea0*/  FFMA.FTZ R66, R69, R108, R66 ;  /* 0x0000006c45427223 */ /* 0x000fe20000010042 */
[----:B------:R-:W-:Y:S01]  /*5eb0*/  F2FP.F16.E4M3.UNPACK_B R69, R64.H1 ;  /* 0x00000040ff45723e */ /* 0x000fe200030006ff */
[--C-:B------:R-:W-:Y:S01]  /*5ec0*/  HADD2.F32 R68, -RZ, R15.reuse.H1_H1 ;  /* 0x3000000fff447230 */ /* 0x100fe20000004100 */
[----:B------:R-:W-:Y:S01]  /*5ed0*/  F2FP.SATFINITE.E4M3.F32.PACK_AB_MERGE_C R58, R59, R58, RZ ;  /* 0x0000003a3b3a723e */ /* 0x000fe200048070ff */
[--C-:B------:R-:W-:Y:S02]  /*5ee0*/  HADD2.F32 R71, -RZ, R70.reuse.H0_H0 ;  /* 0x20000046ff477230 */ /* 0x100fe40000004100 */
[----:B------:R-:W-:Y:S01]  /*5ef0*/  HADD2.F32 R15, -RZ, R15.H0_H0 ;  /* 0x2000000fff0f7230 */ /* 0x000fe20000004100 */
[----:B------:R-:W-:Y:S01]  /*5f00*/  F2FP.SATFINITE.E4M3.F32.PACK_AB_MERGE_C R58, R66, R13, R58 ;  /* 0x0000000d423a723e */ /* 0x000fe2000480703a */
[----:B------:R-:W-:Y:S02]  /*5f10*/  HADD2.F32 R72, -RZ, R69.H0_H0 ;  /* 0x20000045ff487230 */ /* 0x000fe40000004100 */
[----:B------:R-:W-:Y:S01]  /*5f20*/  FMUL.FTZ R74, R68, R71 ;  /* 0x00000047444a7220 */ /* 0x000fe20000410000 */
[----:B------:R-:W-:-:S02]  /*5f30*/  HADD2.F32 R70, -RZ, R70.H1_H1 ;  /* 0x30000046ff467230 */ /* 0x000fc40000004100 */
[C---:B------:R-:W-:Y:S01]  /*5f40*/  FMUL.FTZ R73, R15.reuse, R71 ;  /* 0x000000470f497220 */ /* 0x040fe20000410000 */
[----:B------:R-:W-:Y:S01]  /*5f50*/  F2FP.F16.E4M3.UNPACK_B R71, R67.H1 ;  /* 0x00000043ff47723e */ /* 0x000fe200030006ff */
[-C--:B------:R-:W-:Y:S01]  /*5f60*/  FFMA.FTZ R15, R15, R72.reuse, -R74 ;  /* 0x000000480f0f7223 */ /* 0x080fe2000001084a */
[----:B------:R-:W-:Y:S02]  /*5f70*/  IMAD.MOV.U32 R67, RZ, RZ, R14 ;  /* 0x000000ffff437224 */ /* 0x000fe400078e000e */
[----:B------:R-:W-:Y:S01]  /*5f80*/  FFMA.FTZ R68, R68, R72, R73 ;  /* 0x0000004844447223 */ /* 0x000fe20000010049 */
[----:B------:R-:W-:Y:S02]  /*5f90*/  HADD2.F32 R69, -RZ, R69.H1_H1 ;  /* 0x30000045ff457230 */ /* 0x000fe40000004100 */
[--C-:B------:R-:W-:Y:S02]  /*5fa0*/  HADD2.F32 R72, -RZ, R71.reuse.H1_H1 ;  /* 0x30000047ff487230 */ /* 0x100fe40000004100 */
[----:B------:R-:W-:-:S03]  /*5fb0*/  HADD2.F32 R71, -RZ, R71.H0_H0 ;  /* 0x20000047ff477230 */ /* 0x000fc60000004100 */
[CC--:B------:R-:W-:Y:S02]  /*5fc0*/  FMUL.FTZ R14, R72.reuse, R70.reuse ;  /* 0x00000046480e7220 */ /* 0x0c0fe40000410000 */
[C---:B------:R-:W-:Y:S01]  /*5fd0*/  FMUL.FTZ R73, R71.reuse, R70 ;  /* 0x0000004647497220 */ /* 0x040fe20000410000 */
[----:B------:R-:W-:Y:S01]  /*5fe0*/  F2FP.F16.E4M3.UNPACK_B R70, R65 ;  /* 0x00000041ff46723e */ /* 0x000fe200020006ff */
[----:B------:R-:W-:Y:S01]  /*5ff0*/  FFMA.FTZ R14, R71, R69, -R14 ;  /* 0x00000045470e7223 */ /* 0x000fe2000001080e */
[----:B------:R-:W-:Y:S01]  /*6000*/  F2FP.F16.E4M3.UNPACK_B R71, R67.H1 ;  /* 0x00000043ff47723e */ /* 0x000fe200030006ff */
[----:B------:R-:W-:Y:S01]  /*6010*/  FFMA.FTZ R65, R72, R69, R73 ;  /* 0x0000004548417223 */ /* 0x000fe20000010049 */
[----:B------:R-:W-:Y:S01]  /*6020*/  F2FP.F16.E4M3.UNPACK_B R69, R64 ;  /* 0x00000040ff45723e */ /* 0x000fe200020006ff */
[----:B------:R-:W-:Y:S02]  /*6030*/  HADD2.F32 R64, -RZ, R70.H1_H1 ;  /* 0x30000046ff407230 */ /* 0x000fe40000004100 */
[--C-:B------:R-:W-:Y:S01]  /*6040*/  HADD2.F32 R72, -RZ, R71.reuse.H1_H1 ;  /* 0x30000047ff487230 */ /* 0x100fe20000004100 */
[----:B------:R-:W-:Y:S01]  /*6050*/  F2FP.SATFINITE.E4M3.F32.PACK_AB_MERGE_C R65, R65, R14, RZ ;  /* 0x0000000e4141723e */ /* 0x000fe200048070ff */
[----:B------:R-:W-:-:S02]  /*6060*/  HADD2.F32 R71, -RZ, R71.H0_H0 ;  /* 0x20000047ff477230 */ /* 0x000fc40000004100 */
[--C-:B------:R-:W-:Y:S02]  /*6070*/  HADD2.F32 R73, -RZ, R69.reuse.H1_H1 ;  /* 0x30000045ff497230 */ /* 0x100fe40000004100 */
[-C--:B------:R-:W-:Y:S01]  /*6080*/  FMUL.FTZ R74, R72, R64.reuse ;  /* 0x00000040484a7220 */ /* 0x080fe20000410000 */
[----:B------:R-:W-:Y:S02]  /*6090*/  HADD2.F32 R69, -RZ, R69.H0_H0 ;  /* 0x20000045ff457230 */ /* 0x000fe40000004100 */
[C---:B------:R-:W-:Y:S01]  /*60a0*/  FMUL.FTZ R75, R71.reuse, R64 ;  /* 0x00000040474b7220 */ /* 0x040fe20000410000 */
[----:B------:R-:W-:Y:S01]  /*60b0*/  F2FP.SATFINITE.E4M3.F32.PACK_AB_MERGE_C R15, R68, R15, R65 ;  /* 0x0000000f440f723e */ /* 0x000fe20004807041 */
[----:B------:R-:W-:Y:S01]  /*60c0*/  FFMA.FTZ R64, R71, R73, -R74 ;  /* 0x0000004947407223 */ /* 0x000fe2000001084a */
[----:B------:R-:W-:Y:S01]  /*60d0*/  F2FP.F16.E4M3.UNPACK_B R71, R67 ;  /* 0x00000043ff47723e */ /* 0x000fe200020006ff */
[----:B------:R-:W-:Y:S01]  /*60e0*/  FFMA.FTZ R67, R72, R73, R75 ;  /* 0x0000004948437223 */ /* 0x000fe2000001004b */
[----:B------:R-:W-:Y:S01]  /*60f0*/  HADD2.F32 R72, -RZ, R70.H0_H0 ;  /* 0x20000046ff487230 */ /* 0x000fe20000004100 */
[----:B------:R-:W-:-:S02]  /*6100*/  F2FP.SATFINITE.E4M3.F32.PACK_AB_MERGE_C R73, R57, R12, RZ ;  /* 0x0000000c3949723e */ /* 0x000fc400048070ff */
[--C-:B------:R-:W-:Y:S01]  /*6110*/  HADD2.F32 R70, -RZ, R71.reuse.H1_H1 ;  /* 0x30000047ff467230 */ /* 0x100fe20000004100 */
[----:B------:R-:W-:Y:S01]  /*6120*/  F2FP.SATFINITE.E4M3.F32.PACK_AB_MERGE_C R64, R67, R64, RZ ;  /* 0x000000404340723e */ /* 0x000fe200048070ff */
[----:B------:R-:W-:Y:S01]  /*6130*/  HADD2.F32 R71, -RZ, R71.H0_H0 ;  /* 0x20000047ff477230 */ /* 0x000fe20000004100 */
[----:B------:R-:W-:Y:S02]  /*6140*/  F2FP.SATFINITE.E4M3.F32.PACK_AB_MERGE_C R59, R11, R56, R73 ;  /* 0x000000380b3b723e */ /* 0x000fe40004807049 */
[CC--:B------:R-:W-:Y:S02]  /*6150*/  FMUL.FTZ R12, R70.reuse, R72.reuse ;  /* 0x00000048460c7220 */ /* 0x0c0fe40000410000 */
[C---:B------:R-:W-:Y:S01]  /*6160*/  FMUL.FTZ R57, R71.reuse, R72 ;  /* 0x0000004847397220 */ /* 0x040fe20000410000 */
[----:B------:R-:W-:Y:S01]  /*6170*/  MOV R13, R59 ;  /* 0x0000003b000d7202 */ /* 0x000fe20000000f00 */
[-C--:B------:R-:W-:Y:S02]  /*6180*/  FFMA.FTZ R12, R71, R69.reuse, -R12 ;  /* 0x00000045470c7223 */ /* 0x080fe4000001080c */
[----:B------:R-:W-:-:S05]  /*6190*/  FFMA.FTZ R57, R70, R69, R57 ;  /* 0x0000004546397223 */ /* 0x000fca0000010039 */
[----:B------:R-:W-:Y:S01]  /*61a0*/  F2FP.SATFINITE.E4M3.F32.PACK_AB_MERGE_C R14, R57, R12, R64 ;  /* 0x0000000c390e723e */ /* 0x000fe20004807040 */
[----:B------:R-:W-:-:S07]  /*61b0*/  IMAD.MOV.U32 R12, RZ, RZ, R58 ;  /* 0x000000ffff0c7224 */ /* 0x000fce00078e003a */
.L_x_532:
[----:B------:R-:W-:Y:S05]  /*61c0*/  BSYNC B3 ;  /* 0x0000000000037941 */ /* 0x000fea0003800000 */
.L_x_531:
[----:B0-----:R0:W-:Y:S02]  /*61d0*/  ST.E.128 desc[UR36][R60.64], R12 ;  /* 0x0000000c3c007985 */ /* 0x0011e4000c101d24 */
.L_x_530:
[----:B------:R-:W-:Y:S05]  /*61e0*/  BSYNC B2 ;  /* 0x0000000000027941 */ /* 0x000fea0003800000 */
.L_x_529:
        /* <DEDUP_REMOVED lines=8> */
[----:B------:R-:W-:Y:S02]  /*6270*/  SHF.R.U32.HI R11, RZ, 0x8, R53 ;  /* 0x00000008ff0b7819 */ /* 0x000fe40000011635 */
[--C-:B------:R-:W-:Y:S02]  /*6280*/  SHF.R.U32.HI R59, RZ, 0x8, R55.reuse ;  /* 0x00000008ff3b7819 */ /* 0x100fe40000011637 */
[----:B------:R-:W-:Y:S02]  /*6290*/  LOP3.LUT R54, R55, 0xff0000ff, RZ, 0xc0, !PT ;  /* 0xff0000ff37367812 */ /* 0x000fe400078ec0ff */
[----:B------:R-:W-:Y:S01]  /*62a0*/  SHF.R.U32.HI R58, RZ, 0x10, R55 ;  /* 0x00000010ff3a7819 */ /* 0x000fe20000011637 */
[----:B------:R-:W-:Y:S01]  /*62b0*/  IMAD.SHL.U32 R55, R11, 0x100, RZ ;  /* 0x000001000b377824 */ /* 0x000fe200078e00ff */
[----:B------:R-:W-:Y:S01]  /*62c0*/  LOP3.LUT R52, R53, 0xff0000ff, RZ, 0xc0, !PT ;  /* 0xff0000ff35347812 */ /* 0x000fe200078ec0ff */
[----:B------:R-:W-:Y:S01]  /*62d0*/  IMAD.SHL.U32 R59, R59, 0x100, RZ ;  /* 0x000001003b3b7824 */ /* 0x000fe200078e00ff */
[----:B------:R-:W-:Y:S01]  /*62e0*/  SHF.R.U32.HI R60, RZ, 0x10, R53 ;  /* 0x00000010ff3c7819 */ /* 0x000fe20000011635 */
[----:B0-----:R-:W-:Y:S01]  /*62f0*/  IMAD.MOV.U32 R11, RZ, RZ, R13 ;  /* 0x000000ffff0b7224 */ /* 0x001fe200078e000d */
[----:B------:R-:W-:-:S02]  /*6300*/  LOP3.LUT R13, R52, 0xff00, R55, 0xf8, !PT ;  /* 0x0000ff00340d7812 */ /* 0x000fc400078ef837 */
[----:B------:R-:W-:Y:S01]  /*6310*/  LOP3.LUT R54, R54, 0xff00, R59, 0xf8, !PT ;  /* 0x0000ff0036367812 */ /* 0x000fe200078ef83b */
[----:B------:R-:W-:Y:S01]  /*6320*/  IMAD.U32 R52, R60, 0x10000, RZ ;  /* 0x000100003c347824 */ /* 0x000fe200078e00ff */
[----:B------:R-:W-:Y:S01]  /*6330*/  MOV R53, R12 ;  /* 0x0000000c00357202 */ /* 0x000fe20000000f00 */
[----:B------:R-:W-:Y:S01]  /*6340*/  IMAD.U32 R59, R58, 0x10000, RZ ;  /* 0x000100003a3b7824 */ /* 0x000fe200078e00ff */
[----:B------:R-:W-:Y:S02]  /*6350*/  F2FP.F16.E4M3.UNPACK_B R55, R106.H1 ;  /* 0x0000006aff37723e */ /* 0x000fe400030006ff */
[----:B------:R-:W-:Y:S02]  /*6360*/  F2FP.F16.E4M3.UNPACK_B R12, R11 ;  /* 0x0000000bff0c723e */ /* 0x000fe400020006ff */
[----:B------:R-:W-:Y:S01]  /*6370*/  LOP3.LUT R13, R13, 0xff0000, R52, 0xf8, !PT ;  /* 0x00ff00000d0d7812 */ /* 0x000fe200078ef834 */
[--C-:B------:R-:W-:Y:S01]  /*6380*/  HADD2.F32 R63, -RZ, R55.reuse.H0_H0 ;  /* 0x20000037ff3f7230 */ /* 0x100fe20000004100 */
[----:B------:R-:W-:Y:S01]  /*6390*/  LOP3.LUT R52, R54, 0xff0000, R59, 0xf8, !PT ;  /* 0x00ff000036347812 */ /* 0x000fe200078ef83b */
[--C-:B------:R-:W-:Y:S01]  /*63a0*/  HADD2.F32 R54, -RZ, R12.reuse.H1_H1 ;  /* 0x3000000cff367230 */ /* 0x100fe20000004100 */
[----:B------:R-:W-:Y:S01]  /*63b0*/  F2FP.F16.E4M3.UNPACK_B R59, R105.H1 ;  /* 0x00000069ff3b723e */ /* 0x000fe200030006ff */
[----:B------:R-:W-:Y:S01]  /*63c0*/  HADD2.F32 R12, -RZ, R12.H0_H0 ;  /* 0x2000000cff0c7230 */ /* 0x000fe20000004100 */
[----:B------:R-:W-:Y:S01]  /*63d0*/  F2FP.F16.E4M3.UNPACK_B R11, R11.H1 ;  /* 0x0000000bff0b723e */ /* 0x000fe200030006ff */
[----:B------:R-:W-:-:S02]  /*63e0*/  HADD2.F32 R60, -RZ, R55.H1_H1 ;  /* 0x30000037ff3c7230 */ /* 0x000fc40000004100 */
[-C--:B------:R-:W-:Y:S01]  /*63f0*/  FMUL.FTZ R65, R54, R63.reuse ;  /* 0x0000003f36417220 */ /* 0x080fe20000410000 */
[----:B------:R-:W-:Y:S02]  /*6400*/  HADD2.F32 R61, -RZ, R59.H0_H0 ;  /* 0x2000003bff3d7230 */ /* 0x000fe40000004100 */
[C---:B------:R-:W-:Y:S01]  /*6410*/  FMUL.FTZ R63, R12.reuse, R63 ;  /* 0x0000003f0c3f7220 */ /* 0x040fe20000410000 */
[--C-:B------:R-:W-:Y:S01]  /*6420*/  HADD2.F32 R58, -RZ, R11.reuse.H1_H1 ;  /* 0x3000000bff3a7230 */ /* 0x100fe20000004100 */
[----:B------:R-:W-:Y:S01]  /*6430*/  F2FP.F16.E4M3.UNPACK_B R106, R106 ;  /* 0x0000006aff6a723e */ /* 0x000fe200020006ff */
[----:B------:R-:W-:Y:S02]  /*6440*/  HADD2.F32 R55, -RZ, R11.H0_H0 ;  /* 0x2000000bff377230 */ /* 0x000fe40000004100 */
[-C--:B------:R-:W-:Y:S01]  /*6450*/  FFMA.FTZ R11, R12, R61.reuse, -R65 ;  /* 0x0000003d0c0b7223 */ /* 0x080fe20000010841 */
[----:B------:R-:W-:Y:S02]  /*6460*/  HADD2.F32 R59, -RZ, R59.H1_H1 ;  /* 0x3000003bff3b7230 */ /* 0x000fe40000004100 */
[----:B------:R-:W-:Y:S01]  /*6470*/  FFMA.FTZ R12, R54, R61, R63 ;  /* 0x0000003d360c7223 */ /* 0x000fe2000001003f */
[CC--:B------:R-:W-:Y:S01]  /*6480*/  FMUL.FTZ R62, R58.reuse, R60.reuse ;  /* 0x0000003c3a3e7220 */ /* 0x0c0fe20000410000 */
[C---:B------:R-:W-:Y:S01]  /*6490*/  FMUL.FTZ R67, R55.reuse, R60 ;  /* 0x0000003c37437220 */ /* 0x040fe20000410000 */
[-C--:B------:R-:W-:Y:S01]  /*64a0*/  F2FP.F16.E4M3.UNPACK_B R54, R53.reuse.H1 ;  /* 0x00000035ff36723e */ /* 0x080fe200030006ff */
[--C-:B------:R-:W-:Y:S01]  /*64b0*/  HADD2.F32 R61, -RZ, R106.reuse.H0_H0 ;  /* 0x2000006aff3d7230 */ /* 0x100fe20000004100 */
[----:B------:R-:W-:Y:S01]  /*64c0*/  F2FP.F16.E4M3.UNPACK_B R53, R53 ;  /* 0x00000035ff35723e */ /* 0x000fe200020006ff */
[-C--:B------:R-:W-:Y:S01]  /*64d0*/  FFMA.FTZ R65, R55, R59.reuse, -R62 ;  /* 0x0000003b37417223 */ /* 0x080fe2000001083e */
[----:B------:R-:W-:Y:S01]  /*64e0*/  FFMA.FTZ R66, R58, R59, R67 ;  /* 0x0000003b3a427223 */ /* 0x000fe20000010043 */
[----:B------:R-:W-:Y:S01]  /*64f0*/  HADD2.F32 R62, -RZ, R106.H1_H1 ;  /* 0x3000006aff3e7230 */ /* 0x000fe20000004100 */
[----:B------:R-:W-:Y:S01]  /*6500*/  F2FP.F16.E4M3.UNPACK_B R105, R105 ;  /* 0x00000069ff69723e */ /* 0x000fe200020006ff */
[----:B------:R-:W-:-:S02]  /*6510*/  HADD2.F32 R59, -RZ, R54.H1_H1 ;  /* 0x30000036ff3b7230 */ /* 0x000fc40000004100 */
[----:B------:R-:W-:Y:S02]  /*6520*/  HADD2.F32 R55, -RZ, R54.H0_H0 ;  /* 0x20000036ff377230 */ /* 0x000fe40000004100 */
[--C-:B------:R-:W-:Y:S02]  /*6530*/  HADD2.F32 R58, -RZ, R53.reuse.H1_H1 ;  /* 0x30000035ff3a7230 */ /* 0x100fe40000004100 */
[-C--:B------:R-:W-:Y:S01]  /*6540*/  FMUL.FTZ R64, R59, R62.reuse ;  /* 0x0000003e3b407220 */ /* 0x080fe20000410000 */
[----:B------:R-:W-:Y:S02]  /*6550*/  HADD2.F32 R54, -RZ, R53.H0_H0 ;  /* 0x20000035ff367230 */ /* 0x000fe40000004100 */
[----:B------:R-:W-:Y:S01]  /*6560*/  FMUL.FTZ R62, R55, R62 ;  /* 0x0000003e373e7220 */ /* 0x000fe20000410000 */
[--C-:B------:R-:W-:Y:S02]  /*6570*/  HADD2.F32 R60, -RZ, R105.reuse.H1_H1 ;  /* 0x30000069ff3c7230 */ /* 0x100fe40000004100 */
[----:B------:R-:W-:Y:S01]  /*6580*/  FMUL.FTZ R53, R58, R61 ;  /* 0x0000003d3a357220 */ /* 0x000fe20000410000 */
[----:B------:R-:W-:-:S02]  /*6590*/  HADD2.F32 R105, -RZ, R105.H0_H0 ;  /* 0x20000069ff697230 */ /* 0x000fc40000004100 */
[----:B------:R-:W-:Y:S01]  /*65a0*/  FMUL.FTZ R61, R54, R61 ;  /* 0x0000003d363d7220 */ /* 0x000fe20000410000 */
[----:B------:R-:W-:Y:S01]  /*65b0*/  FFMA.FTZ R63, R59, R60, R62 ;  /* 0x0000003c3b3f7223 */ /* 0x000fe2000001003e */
[----:B------:R-:W-:Y:S02]  /*65c0*/  F2FP.F16.E4M3.UNPACK_B R59, R15.H1 ;  /* 0x0000000fff3b723e */ /* 0x000fe400030006ff */
[----:B------:R-:W-:Y:S01]  /*65d0*/  FFMA.FTZ R58, R58, R105, R61 ;  /* 0x000000693a3a7223 */ /* 0x000fe2000001003d */
[----:B------:R-:W-:Y:S01]  /*65e0*/  F2FP.F16.E4M3.UNPACK_B R61, R52.H1 ;  /* 0x00000034ff3d723e */ /* 0x000fe200030006ff */
[----:B------:R-:W-:Y:S01]  /*65f0*/  FFMA.FTZ R64, R55, R60, -R64 ;  /* 0x0000003c37407223 */ /* 0x000fe20000010840 */
[----:B------:R-:W-:Y:S01]  /*6600*/  F2FP.SATFINITE.E4M3.F32.PACK_AB_MERGE_C R55, R66, R65, RZ ;  /* 0x000000414237723e */ /* 0x000fe200048070ff */
[--C-:B------:R-:W-:Y:S01]  /*6610*/  HADD2.F32 R65, -RZ, R59.reuse.H0_H0 ;  /* 0x2000003bff417230 */ /* 0x100fe20000004100 */
[----:B------:R-:W-:Y:S01]  /*6620*/  F2FP.F16.E4M3.UNPACK_B R62, R14.H1 ;  /* 0x0000000eff3e723e */ /* 0x000fe200030006ff */
[----:B------:R-:W-:Y:S01]  /*6630*/  HADD2.F32 R66, -RZ, R59.H1_H1 ;  /* 0x3000003bff427230 */ /* 0x000fe20000004100 */
[----:B------:R-:W-:Y:S01]  /*6640*/  F2FP.F16.E4M3.UNPACK_B R59, R13.H1 ;  /* 0x0000000dff3b723e */ /* 0x000fe200030006ff */
[----:B------:R-:W-:Y:S01]  /*6650*/  HADD2.F32 R67, -RZ, R61.H1_H1 ;  /* 0x3000003dff437230 */ /* 0x000fe20000004100 */
[----:B------:R-:W-:Y:S01]  /*6660*/  F2FP.F16.E4M3.UNPACK_B R60, R52 ;  /* 0x00000034ff3c723e */ /* 0x000fe200020006ff */
[----:B------:R-:W-:Y:S01]  /*6670*/  FFMA.FTZ R53, R54, R105, -R53 ;  /* 0x0000006936357223 */ /* 0x000fe20000010835 */
[----:B------:R-:W-:Y:S01]  /*6680*/  F2FP.SATFINITE.E4M3.F32.PACK_AB_MERGE_C R54, R63, R64, RZ ;  /* 0x000000403f36723e */ /* 0x000fe200048070ff */
[----:B------:R-:W-:Y:S01]  /*6690*/  HADD2.F32 R68, -RZ, R59.H1_H1 ;  /* 0x3000003bff447230 */ /* 0x000fe20000004100 */
[----:B------:R-:W-:Y:S01]  /*66a0*/  F2FP.F16.E4M3.UNPACK_B R52, R13 ;  /* 0x0000000dff34723e */ /* 0x000fe200020006ff */
[----:B------:R-:W-:-:S02]  /*66b0*/  HADD2.F32 R64, -RZ, R62.H1_H1 ;  /* 0x3000003eff407230 */ /* 0x000fc40000004100 */
[-C--:B------:R-:W-:Y:S01]  /*66c0*/  FMUL.FTZ R70, R66, R67.reuse ;  /* 0x0000004342467220 */ /* 0x080fe20000410000 */
[----:B------:R-:W-:Y:S02]  /*66d0*/  HADD2.F32 R69, -RZ, R60.H1_H1 ;  /* 0x3000003cff457230 */ /* 0x000fe40000004100 */
[C---:B------:R-:W-:Y:S01]  /*66e0*/  FMUL.FTZ R71, R65.reuse, R67 ;  /* 0x0000004341477220 */ /* 0x040fe20000410000 */
[----:B------:R-:W-:Y:S02]  /*66f0*/  HADD2.F32 R63, -RZ, R62.H0_H0 ;  /* 0x2000003eff3f7230 */ /* 0x000fe40000004100 */
[----:B------:R-:W-:Y:S01]  /*6700*/  FFMA.FTZ R13, R65, R68, -R70 ;  /* 0x00000044410d7223 */ /* 0x000fe20000010846 */
[----:B------:R-:W-:Y:S02]  /*6710*/  HADD2.F32 R67, -RZ, R52.H1_H1 ;  /* 0x30000034ff437230 */ /* 0x000fe40000004100 */
[----:B------:R-:W-:Y:S01]  /*6720*/  FMUL.FTZ R70, R64, R69 ;  /* 0x0000004540467220 */ /* 0x000fe20000410000 */
[----:B------:R-:W-:Y:S01]  /*6730*/  F2FP.F16.E4M3.UNPACK_B R65, R15 ;  /* 0x0000000fff41723e */ /* 0x000fe200020006ff */
[C---:B------:R-:W-:Y:S01]  /*6740*/  FMUL.FTZ R69, R63.reuse, R69 ;  /* 0x000000453f457220 */ /* 0x040fe20000410000 */
[----:B------:R-:W-:Y:S01]  /*6750*/  F2FP.F16.E4M3.UNPACK_B R14, R14 ;  /* 0x0000000eff0e723e */ /* 0x000fe200020006ff */
[----:B------:R-:W-:Y:S01]  /*6760*/  FFMA.FTZ R62, R66, R68, R71 ;  /* 0x00000044423e7223 */ /* 0x000fe20000010047 */
[----:B------:R-:W-:Y:S01]  /*6770*/  FFMA.FTZ R15, R63, R67, -R70 ;  /* 0x000000433f0f7223 */ /* 0x000fe20000010846 */
[----:B------:R-:W-:-:S02]  /*6780*/  HADD2.F32 R63, -RZ, R65.H0_H0 ;  /* 0x20000041ff3f7230 */ /* 0x000fc40000004100 */
[----:B------:R-:W-:Y:S01]  /*6790*/  FFMA.FTZ R68, R64, R67, R69 ;  /* 0x0000004340447223 */ /* 0x000fe20000010045 */
[----:B------:R-:W-:Y:S01]  /*67a0*/  HADD2.F32 R66, -RZ, R61.H0_H0 ;  /* 0x2000003dff427230 */ /* 0x000fe20000004100 */
[----:B------:R-:W-:Y:S01]  /*67b0*/  F2FP.SATFINITE.E4M3.F32.PACK_AB_MERGE_C R62, R62, R13, RZ ;  /* 0x0000000d3e3e723e */ /* 0x000fe200048070ff */
[----:B------:R-:W-:Y:S01]  /*67c0*/  HADD2.F32 R65, -RZ, R65.H1_H1 ;  /* 0x30000041ff417230 */ /* 0x000fe20000004100 */
[----:B------:R-:W-:Y:S01]  /*67d0*/  F2FP.SATFINITE.E4M3.F32.PACK_AB_MERGE_C R13, R12, R11, R55 ;  /* 0x0000000b0c0d723e */ /* 0x000fe20004807037 */
[--C-:B------:R-:W-:Y:S02]  /*67e0*/  HADD2.F32 R61, -RZ, R14.reuse.H0_H0 ;  /* 0x2000000eff3d7230 */ /* 0x100fe40000004100 */
[-C--:B------:R-:W-:Y:S01]  /*67f0*/  FMUL.FTZ R72, R63, R66.reuse ;  /* 0x000000423f487220 */ /* 0x080fe20000410000 */
[----:B------:R-:W-:Y:S02]  /*6800*/  HADD2.F32 R14, -RZ, R14.H1_H1 ;  /* 0x3000000eff0e7230 */ /* 0x000fe40000004100 */
[----:B------:R-:W-:Y:S01]  /*6810*/  FMUL.FTZ R70, R65, R66 ;  /* 0x0000004241467220 */ /* 0x000fe20000410000 */
[----:B------:R-:W-:Y:S01]  /*6820*/  HADD2.F32 R64, -RZ, R60.H0_H0 ;  /* 0x2000003cff407230 */ /* 0x000fe20000004100 */
[----:B------:R-:W-:Y:S01]  /*6830*/  F2FP.SATFINITE.E4M3.F32.PACK_AB_MERGE_C R15, R68, R15, RZ ;  /* 0x0000000f440f723e */ /* 0x000fe200048070ff */
[----:B------:R-:W-:Y:S01]  /*6840*/  HADD2.F32 R60, -RZ, R59.H0_H0 ;  /* 0x2000003bff3c7230 */ /* 0x000fe20000004100 */
[----:B------:R-:W-:Y:S01]  /*6850*/  F2FP.SATFINITE.E4M3.F32.PACK_AB_MERGE_C R12, R58, R53, R54 ;  /* 0x000000353a0c723e */ /* 0x000fe20004807036 */
[----:B------:R-:W-:-:S02]  /*6860*/  HADD2.F32 R52, -RZ, R52.H0_H0 ;  /* 0x20000034ff347230 */ /* 0x000fc40000004100 */
[CC--:B------:R-:W-:Y:S01]  /*6870*/  FMUL.FTZ R66, R14.reuse, R64.reuse ;  /* 0x000000400e427220 */ /* 0x0c0fe20000410000 */
[----:B------:R-:W-:Y:S01]  /*6880*/  FMUL.FTZ R59, R61, R64 ;  /* 0x000000403d3b7220 */ /* 0x000fe20000410000 */
[-C--:B------:R-:W-:Y:S01]  /*6890*/  FFMA.FTZ R70, R63, R60.reuse, -R70 ;  /* 0x0000003c3f467223 */ /* 0x080fe20000010846 */
[----:B------:R-:W-:Y:S01]  /*68a0*/  FFMA.FTZ R65, R65, R60, R72 ;  /* 0x0000003c41417223 */ /* 0x000fe20000010048 */
[-C--:B------:R-:W-:Y:S01]  /*68b0*/  FFMA.FTZ R66, R61, R52.reuse, -R66 ;  /* 0x000000343d427223 */ /* 0x080fe20000010842 */
[----:B------:R-:W-:-:S05]  /*68c0*/  FFMA.FTZ R59, R14, R52, R59 ;  /* 0x000000340e3b7223 */ /* 0x000fca000001003b */
[----:B------:R-:W-:Y:S02]  /*68d0*/  F2FP.SATFINITE.E4M3.F32.PACK_AB_MERGE_C R14, R59, R66, R15 ;  /* 0x000000423b0e723e */ /* 0x000fe4000480700f */
[----:B------:R-:W-:-:S07]  /*68e0*/  F2FP.SATFINITE.E4M3.F32.PACK_AB_MERGE_C R15, R65, R70, R62 ;  /* 0x00000046410f723e */ /* 0x000fce000480703e */
.L_x_534:
[----:B------:R-:W-:Y:S05]  /*68f0*/  BSYNC B2 ;  /* 0x0000000000027941 */ /* 0x000fea0003800000 */
.L_x_533:
[----:B0-----:R0:W-:Y:S02]  /*6900*/  ST.E.128 desc[UR36][R56.64], R12 ;  /* 0x0000000c38007985 */ /* 0x0011e4000c101d24 */
.L_x_528:
[----:B------:R-:W-:Y:S05]  /*6910*/  BSYNC B1 ;  /* 0x0000000000017941 */ /* 0x000fea0003800000 */
.L_x_527:
[----:B------:R-:W-:-:S03]  /*6920*/  UMOV UR4, 0xffffffff ;  /* 0xffffffff00047882 */ /* 0x000fc60000000000 */
[----:B------:R-:W-:Y:S05]  /*6930*/  BRA.DIV UR4, `(.L_x_535) ;  /* 0x0000023204ac7947 */ /* 0x000fea000b800000 */
[----:B0-2---:R-:W0:Y:S04]  /*6940*/  SHFL.IDX PT, R102, R102, 0x3, 0x181f ;  /* 0x00781f0066667f89 */ /* 0x005e2800000e0000 */
[----:B----4-:R-:W2:Y:S02]  /*6950*/  SHFL.IDX PT, R101, R101, 0x3, 0x181f ;  /* 0x00781f0065657f89 */ /* 0x010ea400000e0000 */
.L_x_847:
[----:B------:R-:W-:Y:S05]  /*6960*/  @P4 BRA `(.L_x_536) ;  /* 0x0000005800f04947 */ /* 0x000fea0003800000 */
[----:B------:R-:W-:Y:S04]  /*6970*/  BSSY B1, `(.L_x_537) ;  /* 0x0000072000017945 */ /* 0x000fe80003800000 */
[----:B------:R-:W-:Y:S05]  /*6980*/  @P1 BRA `(.L_x_538) ;  /* 0x0000000400c01947 */ /* 0x000fea0003800000 */
[----:B------:R4:W1:Y:S01]  /*6990*/  LDS.128 R12, [R90+0x2b400] ;  /* 0x02b400005a0c7984 */ /* 0x0008620000000c00 */
[----:B--2---:R-:W-:Y:S01]  /*69a0*/  IADD3 R52, P2, R16, R101, RZ ;  /* 0x0000006510347210 */ /* 0x004fe20007f5e0ff */
[----:B------:R-:W-:Y:S04]  /*69b0*/  BSSY B2, `(.L_x_539) ;  /* 0x000006c000027945 */ /* 0x000fe80003800000 */
[----:B0-----:R-:W-:Y:S01]  /*69c0*/  IMAD.X R53, R102, 0x1, R17, P2 ;  /* 0x0000000166357824 */ /* 0x001fe200010e0611 */
[----:B------:R-:W-:-:S13]  /*69d0*/  ISETP.GE.AND P2, PT, R22, R103, PT ;  /* 0x000000671600720c */ /* 0x000fda0003f46270 */
[----:B----4-:R-:W-:Y:S05]  /*69e0*/  @P2 BRA `(.L_x_540) ;  /* 0x0000000400a02947 */ /* 0x010fea0003800000 */
[----:B------:R-:W-:Y:S02]  /*69f0*/  SHF.R.U32.HI R11, RZ, 0x8, R49 ;  /* 0x00000008ff0b7819 */ /* 0x000fe40000011631 */
[--C-:B------:R-:W-:Y:S02]  /*6a00*/  SHF.R.U32.HI R55, RZ, 0x8, R51.reuse ;  /* 0x00000008ff377819 */ /* 0x100fe40000011633 */
[----:B------:R-:W-:Y:S02]  /*6a10*/  LOP3.LUT R50, R51, 0xff0000ff, RZ, 0xc0, !PT ;  /* 0xff0000ff33327812 */ /* 0x000fe400078ec0ff */
[----:B------:R-:W-:Y:S01]  /*6a20*/  SHF.R.U32.HI R54, RZ, 0x10, R51 ;  /* 0x00000010ff367819 */ /* 0x000fe20000011633 */
[----:B------:R-:W-:Y:S01]  /*6a30*/  IMAD.SHL.U32 R51, R11, 0x100, RZ ;  /* 0x000001000b337824 */ /* 0x000fe200078e00ff */
[----:B------:R-:W-:Y:S01]  /*6a40*/  LOP3.LUT R48, R49, 0xff0000ff, RZ, 0xc0, !PT ;  /* 0xff0000ff31307812 */ /* 0x000fe200078ec0ff */
[----:B-1----:R-:W-:Y:S01]  /*6a50*/  IMAD.MOV.U32 R11, RZ, RZ, R13 ;  /* 0x000000ffff0b7224 */ /* 0x002fe200078e000d */
[----:B------:R-:W-:Y:S01]  /*6a60*/  SHF.R.U32.HI R56, RZ, 0x10, R49 ;  /* 0x00000010ff387819 */ /* 0x000fe20000011631 */
[----:B------:R-:W-:Y:S01]  /*6a70*/  IMAD.MOV.U32 R49, RZ, RZ, R12 ;  /* 0x000000ffff317224 */ /* 0x000fe200078e000c */
[----:B------:R-:W-:-:S02]  /*6a80*/  SHF.L.U32 R55, R55, 0x8, RZ ;  /* 0x0000000837377819 */ /* 0x000fc400000006ff */
[----:B------:R-:W-:Y:S01]  /*6a90*/  LOP3.LUT R13, R48, 0xff00, R51, 0xf8, !PT ;  /* 0x0000ff00300d7812 */ /* 0x000fe200078ef833 */
[----:B------:R-:W-:Y:S01]  /*6aa0*/  IMAD.U32 R48, R56, 0x10000, RZ ;  /* 0x0001000038307824 */ /* 0x000fe200078e00ff */
[----:B------:R-:W-:Y:S01]  /*6ab0*/  LOP3.LUT R50, R50, 0xff00, R55, 0xf8, !PT ;  /* 0x0000ff0032327812 */ /* 0x000fe200078ef837 */
[----:B------:R-:W-:Y:S01]  /*6ac0*/  IMAD.U32 R55, R54, 0x10000, RZ ;  /* 0x0001000036377824 */ /* 0x000fe200078e00ff */
[----:B------:R-:W-:Y:S02]  /*6ad0*/  F2FP.F16.E4M3.UNPACK_B R51, R79.H1 ;  /* 0x0000004fff33723e */ /* 0x000fe400030006ff */
[-C--:B------:R-:W-:Y:S02]  /*6ae0*/  F2FP.F16.E4M3.UNPACK_B R12, R11.reuse ;  /* 0x0000000bff0c723e */ /* 0x080fe400020006ff */
        /* <DEDUP_REMOVED lines=20> */
[----:B------:R-:W-:Y:S01]  /*6c30*/  HADD2.F32 R56, -RZ, R79.H1_H1 ;  /* 0x3000004fff387230 */ /* 0x000fe20000004100 */
[----:B------:R-:W-:Y:S01]  /*6c40*/  F2FP.F16.E4M3.UNPACK_B R49, R49 ;  /* 0x00000031ff31723e */ /* 0x000fe200020006ff */
[-C--:B------:R-:W-:Y:S01]  /*6c50*/  FFMA.FTZ R60, R51, R55.reuse, -R58 ;  /* 0x00000037333c7223 */ /* 0x080fe2000001083a */
[----:B------:R-:W-:Y:S01]  /*6c60*/  FFMA.FTZ R61, R54, R55, R61 ;  /* 0x00000037363d7223 */ /* 0x000fe2000001003d */
[----:B------:R-:W-:Y:S01]  /*6c70*/  F2FP.F16.E4M3.UNPACK_B R78, R78 ;  /* 0x0000004eff4e723e */ /* 0x000fe200020006ff */
[--C-:B------:R-:W-:Y:S01]  /*6c80*/  HADD2.F32 R54, -RZ, R50.reuse.H0_H0 ;  /* 0x20000032ff367230 */ /* 0x100fe20000004100 */
[----:B------:R-:W-:Y:S01]  /*6c90*/  F2FP.F16.E4M3.UNPACK_B R62, R48.H1 ;  /* 0x00000030ff3e723e */ /* 0x000fe200030006ff */
[----:B------:R-:W-:-:S02]  /*6ca0*/  HADD2.F32 R55, -RZ, R50.H1_H1 ;  /* 0x30000032ff377230 */ /* 0x000fc40000004100 */
[----:B------:R-:W-:Y:S02]  /*6cb0*/  HADD2.F32 R79, -RZ, R79.H0_H0 ;  /* 0x2000004fff4f7230 */ /* 0x000fe40000004100 */
[-C--:B------:R-:W-:Y:S01]  /*6cc0*/  FMUL.FTZ R58, R54, R56.reuse ;  /* 0x00000038363a7220 */ /* 0x080fe20000410000 */
[--C-:B------:R-:W-:Y:S02]  /*6cd0*/  HADD2.F32 R51, -RZ, R49.reuse.H1_H1 ;  /* 0x30000031ff337230 */ /* 0x100fe40000004100 */
[----:B------:R-:W-:Y:S01]  /*6ce0*/  FMUL.FTZ R59, R55, R56 ;  /* 0x00000038373b7220 */ /* 0x000fe20000410000 */
[----:B------:R-:W-:Y:S02]  /*6cf0*/  HADD2.F32 R50, -RZ, R49.H0_H0 ;  /* 0x20000031ff327230 */ /* 0x000fe40000004100 */
[--C-:B------:R-:W-:Y:S02]  /*6d00*/  HADD2.F32 R49, -RZ, R78.reuse.H1_H1 ;  /* 0x3000004eff317230 */ /* 0x100fe40000004100 */
[----:B------:R-:W-:Y:S01]  /*6d10*/  FMUL.FTZ R57, R51, R79 ;  /* 0x0000004f33397220 */ /* 0x000fe20000410000 */
[----:B------:R-:W-:-:S02]  /*6d20*/  HADD2.F32 R78, -RZ, R78.H0_H0 ;  /* 0x2000004eff4e7230 */ /* 0x000fc40000004100 */
[----:B------:R-:W-:Y:S01]  /*6d30*/  FMUL.FTZ R56, R50, R79 ;  /* 0x0000004f32387220 */ /* 0x000fe20000410000 */
[--C-:B------:R-:W-:Y:S02]  /*6d40*/  HADD2.F32 R64, -RZ, R62.reuse.H1_H1 ;  /* 0x3000003eff407230 */ /* 0x100fe40000004100 */
[-C--:B------:R-:W-:Y:S01]  /*6d50*/  FFMA.FTZ R54, R54, R49.reuse, -R59 ;  /* 0x0000003136367223 */ /* 0x080fe2000001083b */
[----:B------:R-:W-:Y:S01]  /*6d60*/  FFMA.FTZ R55, R55, R49, R58 ;  /* 0x0000003137377223 */ /* 0x000fe2000001003a */
[-C--:B------:R-:W-:Y:S01]  /*6d70*/  FFMA.FTZ R49, R50, R78.reuse, -R57 ;  /* 0x0000004e32317223 */ /* 0x080fe20000010839 */
[----:B------:R-:W-:Y:S01]  /*6d80*/  FFMA.FTZ R50, R51, R78, R56 ;  /* 0x0000004e33327223 */ /* 0x000fe20000010038 */
[----:B------:R-:W-:Y:S01]  /*6d90*/  F2FP.F16.E4M3.UNPACK_B R56, R15.H1 ;  /* 0x0000000fff38723e */ /* 0x000fe200030006ff */
[----:B------:R-:W-:Y:S01]  /*6da0*/  HADD2.F32 R62, -RZ, R62.H0_H0 ;  /* 0x2000003eff3e7230 */ /* 0x000fe20000004100 */
[----:B------:R-:W-:Y:S02]  /*6db0*/  F2FP.SATFINITE.E4M3.F32.PACK_AB_MERGE_C R51, R61, R60, RZ ;  /* 0x0000003c3d33723e */ /* 0x000fe400048070ff */
[----:B------:R-:W-:Y:S01]  /*6dc0*/  F2FP.SATFINITE.E4M3.F32.PACK_AB_MERGE_C R54, R55, R54, RZ ;  /* 0x000000363736723e */ /* 0x000fe200048070ff */
[--C-:B------:R-:W-:Y:S01]  /*6dd0*/  HADD2.F32 R57, -RZ, R56.reuse.H0_H0 ;  /* 0x20000038ff397230 */ /* 0x100fe20000004100 */
[----:B------:R-:W-:Y:S01]  /*6de0*/  F2FP.F16.E4M3.UNPACK_B R59, R13.H1 ;  /* 0x0000000dff3b723e */ /* 0x000fe200030006ff */
[----:B------:R-:W-:Y:S01]  /*6df0*/  HADD2.F32 R56, -RZ, R56.H1_H1 ;  /* 0x30000038ff387230 */ /* 0x000fe20000004100 */
[----:B------:R-:W-:-:S02]  /*6e00*/  F2FP.F16.E4M3.UNPACK_B R55, R14.H1 ;  /* 0x0000000eff37723e */ /* 0x000fc400030006ff */
[----:B------:R-:W-:Y:S01]  /*6e10*/  F2FP.F16.E4M3.UNPACK_B R61, R48 ;  /* 0x00000030ff3d723e */ /* 0x000fe200020006ff */
[----:B------:R-:W-:Y:S01]  /*6e20*/  HADD2.F32 R60, -RZ, R59.H1_H1 ;  /* 0x3000003bff3c7230 */ /* 0x000fe20000004100 */
[----:B------:R-:W-:Y:S01]  /*6e30*/  F2FP.F16.E4M3.UNPACK_B R58, R13 ;  /* 0x0000000dff3a723e */ /* 0x000fe200020006ff */
[----:B------:R-:W-:Y:S02]  /*6e40*/  HADD2.F32 R48, -RZ, R55.H1_H1 ;  /* 0x30000037ff307230 */ /* 0x000fe40000004100 */
[-C--:B------:R-:W-:Y:S01]  /*6e50*/  FMUL.FTZ R66, R56, R64.reuse ;  /* 0x0000004038427220 */ /* 0x080fe20000410000 */
[----:B------:R-:W-:Y:S02]  /*6e60*/  HADD2.F32 R63, -RZ, R61.H1_H1 ;  /* 0x3000003dff3f7230 */ /* 0x000fe40000004100 */
[C---:B------:R-:W-:Y:S01]  /*6e70*/  FMUL.FTZ R65, R57.reuse, R64 ;  /* 0x0000004039417220 */ /* 0x040fe20000410000 */
[----:B------:R-:W-:Y:S02]  /*6e80*/  HADD2.F32 R55, -RZ, R55.H0_H0 ;  /* 0x20000037ff377230 */ /* 0x000fe40000004100 */
[----:B------:R-:W-:Y:S01]  /*6e90*/  FFMA.FTZ R13, R57, R60, -R66 ;  /* 0x0000003c390d7223 */ /* 0x000fe20000010842 */
[----:B------:R-:W-:-:S02]  /*6ea0*/  HADD2.F32 R57, -RZ, R58.H1_H1 ;  /* 0x3000003aff397230 */ /* 0x000fc40000004100 */
[C---:B------:R-:W-:Y:S01]  /*6eb0*/  FMUL.FTZ R64, R48.reuse, R63 ;  /* 0x0000003f30407220 */ /* 0x040fe20000410000 */
[----:B------:R-:W-:Y:S01]  /*6ec0*/  F2FP.F16.E4M3.UNPACK_B R15, R15 ;  /* 0x0000000fff0f723e */ /* 0x000fe200020006ff */
[C---:B------:R-:W-:Y:S01]  /*6ed0*/  FMUL.FTZ R63, R55.reuse, R63 ;  /* 0x0000003f373f7220 */ /* 0x040fe20000410000 */
[----:B------:R-:W-:Y:S01]  /*6ee0*/  F2FP.F16.E4M3.UNPACK_B R14, R14 ;  /* 0x0000000eff0e723e */ /* 0x000fe200020006ff */
[-C--:B------:R-:W-:Y:S01]  /*6ef0*/  FFMA.FTZ R64, R55, R57.reuse, -R64 ;  /* 0x0000003937407223 */ /* 0x080fe20000010840 */
[----:B------:R-:W-:Y:S02]  /*6f00*/  HADD2.F32 R61, -RZ, R61.H0_H0 ;  /* 0x2000003dff3d7230 */ /* 0x000fe40000004100 */
[----:B------:R-:W-:Y:S01]  /*6f10*/  FFMA.FTZ R63, R48, R57, R63 ;  /* 0x00000039303f7223 */ /* 0x000fe2000001003f */
[--C-:B------:R-:W-:Y:S02]  /*6f20*/  HADD2.F32 R48, -RZ, R15.reuse.H0_H0 ;  /* 0x2000000fff307230 */ /* 0x100fe40000004100 */
[----:B------:R-:W-:Y:S01]  /*6f30*/  FFMA.FTZ R60, R56, R60, R65 ;  /* 0x0000003c383c7223 */ /* 0x000fe20000010041 */
[----:B------:R-:W-:-:S02]  /*6f40*/  HADD2.F32 R55, -RZ, R15.H1_H1 ;  /* 0x3000000fff377230 */ /* 0x000fc40000004100 */
[--C-:B------:R-:W-:Y:S01]  /*6f50*/  HADD2.F32 R15, -RZ, R14.reuse.H0_H0 ;  /* 0x2000000eff0f7230 */ /* 0x100fe20000004100 */
[----:B------:R-:W-:Y:S01]  /*6f60*/  F2FP.SATFINITE.E4M3.F32.PACK_AB_MERGE_C R63, R63, R64, RZ ;  /* 0x000000403f3f723e */ /* 0x000fe200048070ff */
[----:B------:R-:W-:Y:S02]  /*6f70*/  HADD2.F32 R14, -RZ, R14.H1_H1 ;  /* 0x3000000eff0e7230 */ /* 0x000fe40000004100 */
[-C--:B------:R-:W-:Y:S01]  /*6f80*/  FMUL.FTZ R57, R55, R62.reuse ;  /* 0x0000003e37397220 */ /* 0x080fe20000410000 */
[----:B------:R-:W-:Y:S02]  /*6f90*/  HADD2.F32 R59, -RZ, R59.H0_H0 ;  /* 0x2000003bff3b7230 */ /* 0x000fe40000004100 */
[----:B------:R-:W-:Y:S01]  /*6fa0*/  FMUL.FTZ R62, R48, R62 ;  /* 0x0000003e303e7220 */ /* 0x000fe20000410000 */
[----:B------:R-:W-:Y:S02]  /*6fb0*/  HADD2.F32 R58, -RZ, R58.H0_H0 ;  /* 0x2000003aff3a7230 */ /* 0x000fe40000004100 */
[-C--:B------:R-:W-:Y:S01]  /*6fc0*/  FMUL.FTZ R56, R14, R61.reuse ;  /* 0x0000003d0e387220 */ /* 0x080fe20000410000 */
[----:B------:R-:W-:Y:S01]  /*6fd0*/  FMUL.FTZ R61, R15, R61 ;  /* 0x0000003d0f3d7220 */ /* 0x000fe20000410000 */
[-C--:B------:R-:W-:Y:S01]  /*6fe0*/  FFMA.FTZ R57, R48, R59.reuse, -R57 ;  /* 0x0000003b30397223 */ /* 0x080fe20000010839 */
[----:B------:R-:W-:Y:S01]  /*6ff0*/  FFMA.FTZ R62, R55, R59, R62 ;  /* 0x0000003b373e7223 */ /* 0x000fe2000001003e */
[-C--:B------:R-:W-:Y:S01]  /*7000*/  FFMA.FTZ R56, R15, R58.reuse, -R56 ;  /* 0x0000003a0f387223 */ /* 0x080fe20000010838 */
[----:B------:R-:W-:Y:S01]  /*7010*/  FFMA.FTZ R61, R14, R58, R61 ;  /* 0x0000003a0e3d7223 */ /* 0x000fe2000001003d */
[----:B------:R-:W-:-:S02]  /*7020*/  F2FP.SATFINITE.E4M3.F32.PACK_AB_MERGE_C R60, R60, R13, RZ ;  /* 0x0000000d3c3c723e */ /* 0x000fc400048070ff */
[----:B------:R-:W-:Y:S02]  /*7030*/  F2FP.SATFINITE.E4M3.F32.PACK_AB_MERGE_C R13, R12, R11, R51 ;  /* 0x0000000b0c0d723e */ /* 0x000fe40004807033 */
[----:B------:R-:W-:Y:S02]  /*7040*/  F2FP.SATFINITE.E4M3.F32.PACK_AB_MERGE_C R12, R50, R49, R54 ;  /* 0x00000031320c723e */ /* 0x000fe40004807036 */
[----:B------:R-:W-:Y:S02]  /*7050*/  F2FP.SATFINITE.E4M3.F32.PACK_AB_MERGE_C R14, R61, R56, R63 ;  /* 0x000000383d0e723e */ /* 0x000fe4000480703f */
[----:B------:R-:W-:-:S07]  /*7060*/  F2FP.SATFINITE.E4M3.F32.PACK_AB_MERGE_C R15, R62, R57, R60 ;  /* 0x000000393e0f723e */ /* 0x000fce000480703c */
.L_x_540:
[----:B------:R-:W-:Y:S05]  /*7070*/  BSYNC B2 ;  /* 0x0000000000027941 */ /* 0x000fea0003800000 */
.L_x_539:
[----:B-1----:R4:W-:Y:S02]  /*7080*/  ST.E.128 desc[UR36][R52.64], R12 ;  /* 0x0000000c34007985 */ /* 0x0029e4000c101d24 */
.L_x_538:
[----:B------:R-:W-:Y:S05]  /*7090*/  BSYNC B1 ;  /* 0x0000000000017941 */ /* 0x000fea0003800000 */
.L_x_537:
[----:B------:R-:W-:-:S13]  /*70a0*/  LOP3.LUT P2, RZ, R125, 0x2, RZ, 0xc0, !PT ;  /* 0x000000027dff7812 */ /* 0x000fda000784c0ff */
[----:B------:R-:W-:Y:S05]  /*70b0*/  @P2 BRA `(.L_x_536) ;  /* 0x00000054001c2947 */ /* 0x000fea0003800000 */
[----:B----4-:R4:W1:Y:S01]  /*70c0*/  LDS.128 R12, [R90+0x2f400] ;  /* 0x02f400005a0c7984 */ /* 0x0108620000000c00 */
[----:B--2---:R-:W-:Y:S01]  /*70d0*/  IADD3 R48, P2, R18, R101, RZ ;  /* 0x0000006512307210 */ /* 0x004fe20007f5e0ff */
[----:B------:R-:W-:Y:S03]  /*70e0*/  BSSY B1, `(.L_x_541) ;  /* 0x000006c000017945 */ /* 0x000fe60003800000 */
[----:B0-----:R-:W-:Y:S02]  /*70f0*/  IADD3.X R49, R102, R217, RZ, P2, !PT ;  /* 0x000000d966317210 */ /* 0x001fe400017fe4ff */
[----:B------:R-:W-:-:S13]  /*7100*/  ISETP.GE.AND P2, PT, R218, R103, PT ;  /* 0x00000067da00720c */ /* 0x000fda0003f46270 */
[----:B----4-:R-:W-:Y:S05]  /*7110*/  @P2 BRA `(.L_x_542) ;  /* 0x0000000400a02947 */ /* 0x010fea0003800000 */
[----:B------:R-:W-:Y:S01]  /*7120*/  SHF.R.U32.HI R44, RZ, 0x8, R45 ;  /* 0x00000008ff2c7819 */ /* 0x000fe2000001162d */
[----:B-1----:R-:W-:Y:S01]  /*7130*/  IMAD.MOV.U32 R11, RZ, RZ, R13 ;  /* 0x000000ffff0b7224 */ /* 0x002fe200078e000d */
[--C-:B------:R-:W-:Y:S02]  /*7140*/  SHF.R.U32.HI R46, RZ, 0x8, R47.reuse ;  /* 0x00000008ff2e7819 */ /* 0x100fe4000001162f */
[----:B------:R-:W-:Y:S01]  /*7150*/  LOP3.LUT R51, R45, 0xff0000ff, RZ, 0xc0, !PT ;  /* 0xff0000ff2d337812 */ /* 0x000fe200078ec0ff */
[----:B------:R-:W-:Y:S01]  /*7160*/  IMAD.SHL.U32 R44, R44, 0x100, RZ ;  /* 0x000001002c2c7824 */ /* 0x000fe200078e00ff */
[----:B------:R-:W-:Y:S01]  /*7170*/  SHF.R.U32.HI R50, RZ, 0x10, R47 ;  /* 0x00000010ff327819 */ /* 0x000fe2000001162f */
[----:B------:R-:W-:Y:S01]  /*7180*/  IMAD.SHL.U32 R46, R46, 0x100, RZ ;  /* 0x000001002e2e7824 */ /* 0x000fe200078e00ff */
[----:B------:R-:W-:Y:S02]  /*7190*/  LOP3.LUT R47, R47, 0xff0000ff, RZ, 0xc0, !PT ;  /* 0xff0000ff2f2f7812 */ /* 0x000fe400078ec0ff */
[----:B------:R-:W-:Y:S01]  /*71a0*/  SHF.R.U32.HI R52, RZ, 0x10, R45 ;  /* 0x00000010ff347819 */ /* 0x000fe2000001162d */
[----:B------:R-:W-:Y:S01]  /*71b0*/  IMAD.MOV.U32 R45, RZ, RZ, R12 ;  /* 0x000000ffff2d7224 */ /* 0x000fe200078e000c */
[----:B------:R-:W-:-:S02]  /*71c0*/  LOP3.LUT R44, R51, 0xff00, R44, 0xf8, !PT ;  /* 0x0000ff00332c7812 */ /* 0x000fc400078ef82c */
[----:B------:R-:W-:Y:S01]  /*71d0*/  LOP3.LUT R51, R47, 0xff00, R46, 0xf8, !PT ;  /* 0x0000ff002f337812 */ /* 0x000fe200078ef82e */
[----:B------:R-:W-:Y:S01]  /*71e0*/  IMAD.U32 R46, R50, 0x10000, RZ ;  /* 0x00010000322e7824 */ /* 0x000fe200078e00ff */
[----:B------:R-:W-:Y:S02]  /*71f0*/  SHF.L.U32 R13, R52, 0x10, RZ ;  /* 0x00000010340d7819 */ /* 0x000fe400000006ff */
        /* <DEDUP_REMOVED lines=51> */
[----:B------:R-:W-:-:S02]  /*7530*/  F2FP.F16.E4M3.UNPACK_B R57, R44 ;  /* 0x0000002cff39723e */ /* 0x000fc400020006ff */
[-C--:B------:R-:W-:Y:S01]  /*7540*/  F2FP.F16.E4M3.UNPACK_B R54, R13.reuse ;  /* 0x0000000dff36723e */ /* 0x080fe200020006ff */
[----:B------:R-:W-:Y:S01]  /*7550*/  HADD2.F32 R44, -RZ, R51.H1_H1 ;  /* 0x30000033ff2c7230 */ /* 0x000fe20000004100 */
[----:B------:R-:W-:Y:S01]  /*7560*/  F2FP.F16.E4M3.UNPACK_B R55, R13.H1 ;  /* 0x0000000dff37723e */ /* 0x000fe200030006ff */
[----:B------:R-:W-:Y:S02]  /*7570*/  HADD2.F32 R59, -RZ, R57.H1_H1 ;  /* 0x30000039ff3b7230 */ /* 0x000fe40000004100 */
[-C--:B------:R-:W-:Y:S01]  /*7580*/  FMUL.FTZ R62, R52, R60.reuse ;  /* 0x0000003c343e7220 */ /* 0x080fe20000410000 */
[----:B------:R-:W-:Y:S02]  /*7590*/  HADD2.F32 R51, -RZ, R51.H0_H0 ;  /* 0x20000033ff337230 */ /* 0x000fe40000004100 */
[----:B------:R-:W-:Y:S01]  /*75a0*/  FMUL.FTZ R61, R53, R60 ;  /* 0x0000003c353d7220 */ /* 0x000fe20000410000 */
[----:B------:R-:W-:Y:S02]  /*75b0*/  HADD2.F32 R13, -RZ, R54.H1_H1 ;  /* 0x30000036ff0d7230 */ /* 0x000fe40000004100 */
[----:B------:R-:W-:Y:S01]  /*75c0*/  FMUL.FTZ R60, R44, R59 ;  /* 0x0000003b2c3c7220 */ /* 0x000fe20000410000 */
[----:B------:R-:W-:Y:S01]  /*75d0*/  F2FP.F16.E4M3.UNPACK_B R15, R15 ;  /* 0x0000000fff0f723e */ /* 0x000fe200020006ff */
[C---:B------:R-:W-:Y:S01]  /*75e0*/  FMUL.FTZ R59, R51.reuse, R59 ;  /* 0x0000003b333b7220 */ /* 0x040fe20000410000 */
[----:B------:R-:W-:Y:S01]  /*75f0*/  F2FP.F16.E4M3.UNPACK_B R14, R14 ;  /* 0x0000000eff0e723e */ /* 0x000fe200020006ff */
[----:B------:R-:W-:Y:S01]  /*7600*/  FFMA.FTZ R60, R51, R13, -R60 ;  /* 0x0000000d333c7223 */ /* 0x000fe2000001083c */
[----:B------:R-:W-:-:S02]  /*7610*/  HADD2.F32 R56, -RZ, R55.H1_H1 ;  /* 0x30000037ff387230 */ /* 0x000fc40000004100 */
[----:B------:R-:W-:Y:S01]  /*7620*/  FFMA.FTZ R59, R44, R13, R59 ;  /* 0x0000000d2c3b7223 */ /* 0x000fe2000001003b */
[--C-:B------:R-:W-:Y:S02]  /*7630*/  HADD2.F32 R44, -RZ, R15.reuse.H0_H0 ;  /* 0x2000000fff2c7230 */ /* 0x100fe40000004100 */
[--C-:B------:R-:W-:Y:S02]  /*7640*/  HADD2.F32 R13, -RZ, R14.reuse.H0_H0 ;  /* 0x2000000eff0d7230 */ /* 0x100fe40000004100 */
[-C--:B------:R-:W-:Y:S01]  /*7650*/  FFMA.FTZ R61, R52, R56.reuse, R61 ;  /* 0x00000038343d7223 */ /* 0x080fe2000001003d */
[----:B------:R-:W-:Y:S02]  /*7660*/  HADD2.F32 R15, -RZ, R15.H1_H1 ;  /* 0x3000000fff0f7230 */ /* 0x000fe40000004100 */
[----:B------:R-:W-:Y:S01]  /*7670*/  FFMA.FTZ R62, R53, R56, -R62 ;  /* 0x00000038353e7223 */ /* 0x000fe2000001083e */
[----:B------:R-:W-:Y:S01]  /*7680*/  HADD2.F32 R14, -RZ, R14.H1_H1 ;  /* 0x3000000eff0e7230 */ /* 0x000fe20000004100 */
[----:B------:R-:W-:Y:S01]  /*7690*/  F2FP.SATFINITE.E4M3.F32.PACK_AB_MERGE_C R59, R59, R60, RZ ;  /* 0x0000003c3b3b723e */ /* 0x000fe200048070ff */
[----:B------:R-:W-:-:S02]  /*76a0*/  HADD2.F32 R57, -RZ, R57.H0_H0 ;  /* 0x20000039ff397230 */ /* 0x000fc40000004100 */
        /* <DEDUP_REMOVED lines=15> */
.L_x_542:
[----:B------:R-:W-:Y:S05]  /*77a0*/  BSYNC B1 ;  /* 0x0000000000017941 */ /* 0x000fea0003800000 */
.L_x_541:
[----:B-1----:R0:W-:Y:S01]  /*77b0*/  ST.E.128 desc[UR36][R48.64], R12 ;  /* 0x0000000c30007985 */ /* 0x0021e2000c101d24 */
[----:B------:R-:W-:Y:S05]  /*77c0*/  BRA `(.L_x_536) ;  /* 0x0000004c00587947 */ /* 0x000fea0003800000 */
.L_x_496:
[C---:B------:R-:W-:Y:S01]  /*77d0*/  ISETP.GE.AND P5, PT, R219.reuse, R99, PT ;  /* 0x00000063db00720c */ /* 0x040fe20003fa6270 */
[C---:B------:R-:W-:Y:S01]  /*77e0*/  VIADD R44, R219.reuse, 0x60 ;  /* 0x00000060db2c7836 */ /* 0x040fe20000000000 */
[----:B------:R-:W-:Y:S01]  /*77f0*/  P2R R49, PR, RZ, 0x1 ;  /* 0x00000001ff317803 */ /* 0x000fe20000000000 */
[C---:B------:R-:W-:Y:S01]  /*7800*/  VIADD R48, R219.reuse, 0x20 ;  /* 0x00000020db307836 */ /* 0x040fe20000000000 */
[----:B------:R-:W-:Y:S01]  /*7810*/  ISETP.GE.OR P5, PT, R16, R103, P5 ;  /* 0x000000671000720c */ /* 0x000fe20002fa6670 */
[----:B------:R-:W-:-:S12]  /*7820*/  VIADD R50, R219, 0x40 ;  /* 0x00000040db327836 */ /* 0x000fd80000000000 */
[----:B------:R-:W0:Y:S08]  /*7830*/  @!P5 LDC.64 R52, c[0x0][0x3e8] ;  /* 0x0000fa00ff34db82 */ /* 0x000e300000000a00 */
[----:B------:R-:W1:Y:S01]  /*7840*/  @!P5 LDC.64 R54, c[0x0][0x400] ;  /* 0x00010000ff36db82 */ /* 0x000e620000000a00 */
[----:B0-----:R-:W-:-:S04]  /*7850*/  @!P5 IADD3 R52, P2, P3, R84, R52, R12 ;  /* 0x000000345434d210 */ /* 0x001fc80007b5e00c */
[----:B------:R-:W-:Y:S02]  /*7860*/  @!P5 IADD3.X R53, R37, R53, R81, P2, P3 ;  /* 0x000000352535d210 */ /* 0x000fe400017e6451 */
[----:B------:R-:W-:-:S04]  /*7870*/  ISETP.GE.AND P2, PT, R44, R99, PT ;  /* 0x000000632c00720c */ /* 0x000fc80003f46270 */
[----:B------:R-:W-:-:S13]  /*7880*/  ISETP.GE.OR P2, PT, R16, R103, P2 ;  /* 0x000000671000720c */ /* 0x000fda0001746670 */
[----:B------:R-:W0:Y:S01]  /*7890*/  @!P2 LDC.64 R44, c[0x0][0x3f8] ;  /* 0x0000fe00ff2cab82 */ /* 0x000e220000000a00 */
[----:B------:R-:W-:Y:S01]  /*78a0*/  @!P2 IMAD.MOV.U32 R13, RZ, RZ, R81 ;  /* 0x000000ffff0da224 */ /* 0x000fe200078e0051 */
[----:B------:R-:W-:-:S06]  /*78b0*/  @!P2 MOV R15, R11 ;  /* 0x0000000b000fa202 */ /* 0x000fcc0000000f00 */
[----:B------:R-:W2:Y:S08]  /*78c0*/  @!P2 LDC.64 R76, c[0x0][0x3e8] ;  /* 0x0000fa00ff4cab82 */ /* 0x000eb00000000a00 */
[----:B------:R-:W3:Y:S01]  /*78d0*/  @!P2 LDC.64 R78, c[0x0][0x400] ;  /* 0x00010000ff4eab82 */ /* 0x000ee20000000a00 */
[----:B0-----:R-:W-:-:S04]  /*78e0*/  @!P2 IMAD.WIDE.U32 R46, R44, 0x60, R12 ;  /* 0x000000602c2ea825 */ /* 0x001fc800078e000c */
[----:B------:R-:W-:-:S04]  /*78f0*/  @!P2 IMAD R45, R45, 0x60, RZ ;  /* 0x000000602d2da824 */ /* 0x000fc800078e02ff */
[----:B------:R-:W-:Y:S01]  /*7900*/  @!P2 IMAD.IADD R44, R47, 0x1, R45 ;  /* 0x000000012f2ca824 */ /* 0x000fe200078e022d */
[----:B--2---:R-:W-:-:S04]  /*7910*/  @!P2 IADD3 R76, P3, P4, R84, R76, R46 ;  /* 0x0000004c544ca210 */ /* 0x004fc80007c7e02e */
[----:B------:R-:W-:Y:S02]  /*7920*/  @!P2 IADD3.X R77, R37, R77, R44, P3, P4 ;  /* 0x0000004d254da210 */ /* 0x000fe40001fe842c */
[----:B------:R-:W0:Y:S02]  /*7930*/  @!P2 LDC.64 R44, c[0x0][0x408] ;  /* 0x00010200ff2cab82 */ /* 0x000e240000000a00 */
[----:B0-----:R-:W-:-:S04]  /*7940*/  @!P2 IMAD.WIDE.U32 R46, R44, 0x60, R14 ;  /* 0x000000602c2ea825 */ /* 0x001fc800078e000e */
[----:B------:R-:W-:Y:S01]  /*7950*/  @!P2 IMAD R45, R45, 0x60, RZ ;  /* 0x000000602d2da824 */ /* 0x000fe200078e02ff */
[----:B---3--:R-:W-:-:S03]  /*7960*/  @!P2 IADD3 R78, P3, P4, R88, R78, R46 ;  /* 0x0000004e584ea210 */ /* 0x008fc60007c7e02e */
[----:B------:R-:W-:-:S05]  /*7970*/  @!P2 IMAD.IADD R45, R47, 0x1, R45 ;  /* 0x000000012f2da824 */ /* 0x000fca00078e022d */
[----:B------:R-:W-:Y:S02]  /*7980*/  @!P2 IADD3.X R79, R40, R79, R45, P3, P4 ;  /* 0x0000004f284fa210 */ /* 0x000fe40001fe842d */
[----:B-1----:R-:W-:-:S04]  /*7990*/  @!P5 IADD3 R54, P3, P4, R88, R54, R14 ;  /* 0x000000365836d210 */ /* 0x002fc80007c7e00e */
[----:B------:R-:W-:Y:S02]  /*79a0*/  @!P5 IADD3.X R55, R40, R55, R11, P3, P4 ;  /* 0x000000372837d210 */ /* 0x000fe40001fe840b */
[----:B------:R-:W-:-:S04]  /*79b0*/  ISETP.GE.AND P4, PT, R48, R99, PT ;  /* 0x000000633000720c */ /* 0x000fc80003f86270 */
[----:B------:R-:W-:-:S13]  /*79c0*/  ISETP.GE.OR P4, PT, R16, R103, P4 ;  /* 0x000000671000720c */ /* 0x000fda0002786670 */
[----:B------:R-:W-:Y:S01]  /*79d0*/  @!P4 IADD3 R47, P3, P6, R84, R12, R20 ;  /* 0x0000000c542fc210 */ /* 0x000fe20007e7e014 */
[----:B------:R-:W0:Y:S03]  /*79e0*/  @!P4 LDC.64 R60, c[0x0][0x3e8] ;  /* 0x0000fa00ff3ccb82 */ /* 0x000e260000000a00 */
[----:B------:R-:W-:Y:S02]  /*79f0*/  @!P4 IADD3.X R48, R37, R81, R8, P3, P6 ;  /* 0x000000512530c210 */ /* 0x000fe40001fec408 */
[----:B------:R-:W-:Y:S02]  /*7a00*/  ISETP.GE.AND P3, PT, R50, R99, PT ;  /* 0x000000633200720c */ /* 0x000fe40003f66270 */
[----:B------:R-:W-:Y:S01]  /*7a10*/  CS2R R50, SRZ ;  /* 0x0000000000327805 */ /* 0x000fe2000001ff00 */
[----:B------:R-:W1:Y:S01]  /*7a20*/  @!P4 LDC.64 R62, c[0x0][0x400] ;  /* 0x00010000ff3ecb82 */ /* 0x000e620000000a00 */
[----:B------:R-:W-:-:S13]  /*7a30*/  ISETP.GE.OR P3, PT, R16, R103, P3 ;  /* 0x000000671000720c */ /* 0x000fda0001f66670 */
[----:B------:R-:W-:-:S04]  /*7a40*/  @!P3 IADD3 R15, P0, P6, R84, R21, R12 ;  /* 0x00000015540fb210 */ /* 0x000fc80007e1e00c */
[----:B------:R-:W-:Y:S02]  /*7a50*/  @!P3 IADD3.X R46, R37, R9, R81, P0, P6 ;  /* 0x00000009252eb210 */ /* 0x000fe400007ec451 */
[----:B------:R-:W-:-:S04]  /*7a60*/  @!P4 IADD3 R13, P0, P6, R88, R14, R31 ;  /* 0x0000000e580dc210 */ /* 0x000fc80007e1e01f */
[----:B------:R-:W-:Y:S02]  /*7a70*/  @!P4 IADD3.X R12, R40, R11, R28, P0, P6 ;  /* 0x0000000b280cc210 */ /* 0x000fe400007ec41c */
[----:B------:R-:W-:-:S04]  /*7a80*/  @!P3 IADD3 R45, P0, P6, R88, R32, R14 ;  /* 0x00000020582db210 */ /* 0x000fc80007e1e00e */
[----:B------:R-:W-:Y:S02]  /*7a90*/  @!P3 IADD3.X R44, R40, R29, R11, P0, P6 ;  /* 0x0000001d282cb210 */ /* 0x000fe400007ec40b */
[----:B0-----:R-:W-:Y:S02]  /*7aa0*/  @!P4 IADD3 R60, P6, R47, R60, RZ ;  /* 0x0000003c2f3cc210 */ /* 0x001fe40007fde0ff */
[----:B------:R-:W-:-:S03]  /*7ab0*/  ISETP.NE.AND P0, PT, R49, RZ, PT ;  /* 0x000000ff3100720c */ /* 0x000fc60003f05270 */
[----:B------:R-:W-:Y:S01]  /*7ac0*/  @!P4 IMAD.X R61, R48, 0x1, R61, P6 ;  /* 0x00000001303dc824 */ /* 0x000fe200030e063d */
[----:B-1----:R-:W-:Y:S02]  /*7ad0*/  @!P4 IADD3 R62, P6, R13, R62, RZ ;  /* 0x0000003e0d3ec210 */ /* 0x002fe40007fde0ff */
[----:B------:R-:W-:Y:S02]  /*7ae0*/  CS2R R48, SRZ ;  /* 0x0000000000307805 */ /* 0x000fe4000001ff00 */
[----:B------:R-:W-:Y:S02]  /*7af0*/  @!P4 IADD3.X R63, R12, R63, RZ, P6, !PT ;  /* 0x0000003f0c3fc210 */ /* 0x000fe400037fe4ff */
[----:B------:R-:W0:Y:S02]  /*7b00*/  @!P3 LDC.64 R12, c[0x0][0x3e8] ;  /* 0x0000fa00ff0cbb82 */ /* 0x000e240000000a00 */
[----:B------:R1:W2:Y:S01]  /*7b10*/  @!P5 LDG.E.128 R48, desc[UR36][R54.64] ;  /* 0x000000243630d981 */ /* 0x0002a2000c1e1d00 */
[----:B0-----:R-:W-:-:S05]  /*7b20*/  @!P3 IADD3 R12, P6, R15, R12, RZ ;  /* 0x0000000c0f0cb210 */ /* 0x001fca0007fde0ff */
[----:B------:R-:W0:Y:S01]  /*7b30*/  @!P3 LDC.64 R14, c[0x0][0x400] ;  /* 0x00010000ff0ebb82 */ /* 0x000e220000000a00 */
[----:B------:R-:W-:Y:S01]  /*7b40*/  @!P3 IMAD.X R13, R46, 0x1, R13, P6 ;  /* 0x000000012e0db824 */ /* 0x000fe200030e060d */
[----:B------:R-:W-:Y:S02]  /*7b50*/  CS2R R46, SRZ ;  /* 0x00000000002e7805 */ /* 0x000fe4000001ff00 */
[----:B-1----:R-:W-:Y:S02]  /*7b60*/  CS2R R54, SRZ ;  /* 0x0000000000367805 */ /* 0x002fe4000001ff00 */
[----:B------:R-:W-:Y:S02]  /*7b70*/  CS2R R56, SRZ ;  /* 0x0000000000387805 */ /* 0x000fe4000001ff00 */
[----:B------:R-:W-:Y:S02]  /*7b80*/  CS2R R58, SRZ ;  /* 0x00000000003a7805 */ /* 0x000fe4000001ff00 */
[----:B------:R-:W-:-:S02]  /*7b90*/  CS2R R64, SRZ ;  /* 0x0000000000407805 */ /* 0x000fc4000001ff00 */
[----:B------:R-:W-:Y:S02]  /*7ba0*/  CS2R R66, SRZ ;  /* 0x0000000000427805 */ /* 0x000fe4000001ff00 */
[----:B------:R-:W-:Y:S02]  /*7bb0*/  CS2R R68, SRZ ;  /* 0x0000000000447805 */ /* 0x000fe4000001ff00 */
[----:B------:R-:W-:Y:S02]  /*7bc0*/  CS2R R70, SRZ ;  /* 0x0000000000467805 */ /* 0x000fe4000001ff00 */
[----:B------:R-:W-:Y:S01]  /*7bd0*/  CS2R R72, SRZ ;  /* 0x0000000000487805 */ /* 0x000fe2000001ff00 */
[----:B------:R1:W3:Y:S01]  /*7be0*/  @!P4 LDG.E.128 R56, desc[UR36][R62.64] ;  /* 0x000000243e38c981 */ /* 0x0002e2000c1e1d00 */
[----:B------:R-:W-:-:S03]  /*7bf0*/  CS2R R74, SRZ ;  /* 0x00000000004a7805 */ /* 0x000fc6000001ff00 */
[----:B------:R-:W4:Y:S04]  /*7c00*/  @!P2 LDG.E.128 R68, desc[UR36][R76.64] ;  /* 0x000000244c44a981 */ /* 0x000f28000c1e1d00 */
[----:B------:R-:W5:Y:S01]  /*7c10*/  @!P2 LDG.E.128 R72, desc[UR36][R78.64] ;  /* 0x000000244e48a981 */ /* 0x000f62000c1e1d00 */
[----:B0-----:R-:W-:-:S05]  /*7c20*/  @!P3 IADD3 R14, P6, R45, R14, RZ ;  /* 0x0000000e2d0eb210 */ /* 0x001fca0007fde0ff */
[----:B------:R-:W-:Y:S01]  /*7c30*/  @!P3 IMAD.X R15, R44, 0x1, R15, P6 ;  /* 0x000000012c0fb824 */ /* 0x000fe200030e060f */
[----:B------:R-:W-:Y:S02]  /*7c40*/  CS2R R44, SRZ ;  /* 0x00000000002c7805 */ /* 0x000fe4000001ff00 */
[----:B-1----:R-:W-:Y:S02]  /*7c50*/  CS2R R62, SRZ ;  /* 0x00000000003e7805 */ /* 0x002fe4000001ff00 */
[----:B------:R-:W5:Y:S04]  /*7c60*/  @!P3 LDG.E.128 R64, desc[UR36][R14.64] ;  /* 0x000000240e40b981 */ /* 0x000f68000c1e1d00 */
[----:B------:R0:W5:Y:S02]  /*7c70*/  @!P5 LDG.E.128 R44, desc[UR36][R52.64] ;  /* 0x00000024342cd981 */ /* 0x000164000c1e1d00 */
[----:B0-----:R-:W-:-:S06]  /*7c80*/  CS2R R52, SRZ ;  /* 0x0000000000347805 */ /* 0x001fcc000001ff00 */
[----:B------:R0:W5:Y:S02]  /*7c90*/  @!P4 LDG.E.128 R52, desc[UR36][R60.64] ;  /* 0x000000243c34c981 */ /* 0x000164000c1e1d00 */
[----:B0-----:R-:W-:-:S06]  /*7ca0*/  CS2R R60, SRZ ;  /* 0x00000000003c7805 */ /* 0x001fcc000001ff00 */
[----:B------:R-:W5:Y:S01]  /*7cb0*/  @!P3 LDG.E.128 R60, desc[UR36][R12.64] ;  /* 0x000000240c3cb981 */ /* 0x000f62000c1e1d00 */
[----:B------:R-:W-:-:S06]  /*7cc0*/  UISETP.NE.AND UP0, UPT, UR39, 0x3, UPT ;  /* 0x000000032700788c */ /* 0x000fcc000bf05270 */
[----:B------:R-:W-:Y:S02]  /*7cd0*/  PLOP3.LUT P5, PT, PT, PT, UP0, 0x80, 0x0 ;  /* 0x000000000000781c */ /* 0x000fe40003faf008 */
[----:B------:R-:W-:Y:S02]  /*7ce0*/  ISETP.GE.AND P2, PT, R16, R103, PT ;  /* 0x000000671000720c */ /* 0x000fe40003f46270 */
[----:B--2---:R-:W-:Y:S01]  /*7cf0*/  MOV R119, R48 ;  /* 0x0000003000777202 */ /* 0x004fe20000000f00 */
[----:B------:R-:W-:Y:S02]  /*7d00*/  IMAD.MOV.U32 R120, RZ, RZ, R50 ;  /* 0x000000ffff787224 */ /* 0x000fe400078e0032 */
[----:B---3--:R-:W-:Y:S01]  /*7d10*/  IMAD.MOV.U32 R116, RZ, RZ, R56 ;  /* 0x000000ffff747224 */ /* 0x008fe200078e0038 */
[----:B------:R-:W-:Y:S02]  /*7d20*/  MOV R117, R58 ;  /* 0x0000003a00757202 */ /* 0x000fe40000000f00 */
[----:B----4-:R-:W-:Y:S01]  /*7d30*/  MOV R103, R68 ;  /* 0x0000004400677202 */ /* 0x010fe20000000f00 */
[----:B------:R-:W-:-:S02]  /*7d40*/  IMAD.MOV.U32 R104, RZ, RZ, R70 ;  /* 0x000000ffff687224 */ /* 0x000fc400078e0046 */
[----:B-----5:R-:W-:Y:S02]  /*7d50*/  IMAD.MOV.U32 R105, RZ, RZ, R72 ;  /* 0x000000ffff697224 */ /* 0x020fe400078e0048 */
[----:B------:R-:W-:Y:S02]  /*7d60*/  IMAD.MOV.U32 R106, RZ, RZ, R74 ;  /* 0x000000ffff6a7224 */ /* 0x000fe400078e004a */
[----:B------:R-:W-:Y:S02]  /*7d70*/  IMAD.MOV.U32 R111, RZ, RZ, R64 ;  /* 0x000000ffff6f7224 */ /* 0x000fe400078e0040 */
[----:B------:R-:W-:Y:S02]  /*7d80*/  IMAD.MOV.U32 R112, RZ, RZ, R66 ;  /* 0x000000ffff707224 */ /* 0x000fe400078e0042 */
[----:B------:R-:W-:Y:S02]  /*7d90*/  IMAD.MOV.U32 R118, RZ, RZ, R44 ;  /* 0x000000ffff767224 */ /* 0x000fe400078e002c */
[----:B------:R-:W-:-:S02]  /*7da0*/  IMAD.MOV.U32 R121, RZ, RZ, R46 ;  /* 0x000000ffff797224 */ /* 0x000fc400078e002e */
[----:B------:R-:W-:Y:S02]  /*7db0*/  IMAD.MOV.U32 R114, RZ, RZ, R52 ;  /* 0x000000ffff727224 */ /* 0x000fe400078e0034 */
[----:B------:R-:W-:Y:S02]  /*7dc0*/  IMAD.MOV.U32 R115, RZ, RZ, R54 ;  /* 0x000000ffff737224 */ /* 0x000fe400078e0036 */
[----:B------:R-:W-:Y:S02]  /*7dd0*/  IMAD.MOV.U32 R109, RZ, RZ, R60 ;  /* 0x000000ffff6d7224 */ /* 0x000fe400078e003c */
[----:B------:R-:W-:Y:S01]  /*7de0*/  IMAD.MOV.U32 R110, RZ, RZ, R62 ;  /* 0x000000ffff6e7224 */ /* 0x000fe200078e003e */
[----:B------:R-:W-:Y:S06]  /*7df0*/  @!P5 BRA `(.L_x_543) ;  /* 0x000000000004d947 */ /* 0x000fec0003800000 */
[----:B------:R-:W-:Y:S01]  /*7e00*/  BPT.TRAP 0x1 ;  /* 0x000000040000795c */ /* 0x000fe20000300000 */
.L_x_543:
[----:B------:R-:W-:Y:S01]  /*7e10*/  IMAD R81, R216, 0x8, R19 ;  /* 0x00000008d8517824 */ /* 0x000fe200078e0213 */
[----:B------:R-:W-:Y:S01]  /*7e20*/  SHF.L.U32 R100, R221, 0x1f, RZ ;  /* 0x0000001fdd647819 */ /* 0x000fe200000006ff */
[----:B------:R-:W0:Y:S01]  /*7e30*/  LDC R107, c[0x0][0x2f4] ;  /* 0x0000bd00ff6b7b82 */ /* 0x000e220000000800 */
[----:B------:R-:W-:Y:S02]  /*7e40*/  BSSY B1, `(.L_x_544) ;  /* 0x0000003000017945 */ /* 0x000fe40003800000 */
[----:B------:R-:W1:Y:S02]  /*7e50*/  SYNCS.PHASECHK.TRANS64.TRYWAIT P3, [R81+URZ+0x38890], R100 ;  /* 0x03889064510075a7 */ /* 0x000e64000806017f */
[----:B-1----:R-:W-:Y:S05]  /*7e60*/  @!P3 BRA `(.L_x_545) ;  /* 0x0000021c00acb947 */ /* 0x002fea0003800000 */
.L_x_848:
[----:B------:R-:W-:Y:S05]  /*7e70*/  BSYNC B1 ;  /* 0x0000000000017941 */ /* 0x000fea0003800000 */
.L_x_544:
[----:B------:R-:W-:Y:S01]  /*7e80*/  UMOV UR4, 0xffffffff ;  /* 0xffffffff00047882 */ /* 0x000fe20000000000 */
[----:B0-----:R-:W-:Y:S02]  /*7e90*/  IADD3 R108, -R34, R107, RZ ;  /* 0x0000006b226c7210 */ /* 0x001fe40007ffe1ff */
[----:B------:R-:W-:Y:S05]  /*7ea0*/  BRA.DIV UR4, `(.L_x_546) ;  /* 0x0000021e04b07947 */ /* 0x000fea000b800000 */
[----:B------:R0:W2:Y:S04]  /*7eb0*/  SHFL.IDX PT, R113, R102, RZ, 0x181f ;  /* 0x00181fff66717589 */ /* 0x0000a800000e0000 */
[----:B------:R0:W3:Y:S02]  /*7ec0*/  SHFL.IDX PT, R11, R101, RZ, 0x181f ;  /* 0x00181fff650b7589 */ /* 0x0000e400000e0000 */
.L_x_852:
[----:B------:R-:W-:Y:S01]  /*7ed0*/  ISETP.GE.OR P3, PT, R219, R99, P1 ;  /* 0x00000063db00720c */ /* 0x000fe20000f66670 */
[----:B------:R-:W-:-:S12]  /*7ee0*/  BSSY B1, `(.L_x_547) ;  /* 0x00000fb000017945 */ /* 0x000fd80003800000 */
[----:B------:R-:W-:Y:S05]  /*7ef0*/  @P3 BRA `(.L_x_548) ;  /* 0x0000000c00e43947 */ /* 0x000fea0003800000 */
[----:B------:R-:W4:Y:S01]  /*7f00*/  LDL R14, [R1+0x2c] ;  /* 0x00002c00010e7983 */ /* 0x000f220000100800 */
[----:B------:R-:W-:Y:S01]  /*7f10*/  SEL R12, R34, R108, !P0 ;  /* 0x0000006c220c7207 */ /* 0x000fe20004000000 */
[C---:B------:R-:W-:Y:S01]  /*7f20*/  IMAD.SHL.U32 R15, R219.reuse, 0x80, RZ ;  /* 0x00000080db0f7824 */ /* 0x040fe200078e00ff */
[----:B------:R-:W-:Y:S01]  /*7f30*/  BSSY B2, `(.L_x_549) ;  /* 0x00000ee000027945 */ /* 0x000fe20003800000 */
[----:B------:R-:W-:Y:S01]  /*7f40*/  IMAD.SHL.U32 R76, R219, 0x80, RZ ;  /* 0x00000080db4c7824 */ /* 0x000fe200078e00ff */
[----:B------:R-:W-:Y:S02]  /*7f50*/  SHF.R.S32.HI R13, RZ, 0x1f, R12 ;  /* 0x0000001fff0d7819 */ /* 0x000fe4000001140c */
[----:B------:R-:W-:Y:S02]  /*7f60*/  LOP3.LUT R15, R15, 0x380, RZ, 0xc0, !PT ;  /* 0x000003800f0f7812 */ /* 0x000fe400078ec0ff */
[----:B------:R-:W-:Y:S02]  /*7f70*/  LEA.HI R13, R13, R12, RZ, 0x5 ;  /* 0x0000000c0d0d7211 */ /* 0x000fe400078f28ff */
[----:B------:R-:W-:-:S02]  /*7f80*/  LOP3.LUT R76, R76, 0x380, RZ, 0xc0, !PT ;  /* 0x000003804c4c7812 */ /* 0x000fc400078ec0ff */
[----:B------:R-:W-:Y:S02]  /*7f90*/  LEA.HI.SX32 R122, R13, R42, 0x1b ;  /* 0x0000002a0d7a7211 */ /* 0x000fe400078fdaff */
[----:B------:R-:W-:Y:S02]  /*7fa0*/  SHF.R.U32.HI R15, RZ, 0x3, R15 ;  /* 0x00000003ff0f7819 */ /* 0x000fe4000001160f */
[----:B------:R-:W-:-:S04]  /*7fb0*/  SHF.R.S32.HI R12, RZ, 0x1f, R122 ;  /* 0x0000001fff0c7819 */ /* 0x000fc8000001147a */
[----:B------:R-:W-:Y:S01]  /*7fc0*/  LEA.HI R12, R12, R122, RZ, 0x3 ;  /* 0x0000007a0c0c7211 */ /* 0x000fe200078f18ff */
[----:B------:R-:W-:-:S04]  /*7fd0*/  IMAD.SHL.U32 R122, R122, 0x10, RZ ;  /* 0x000000107a7a7824 */ /* 0x000fc800078e00ff */
[----:B------:R-:W-:Y:S01]  /*7fe0*/  IMAD.SHL.U32 R12, R12, 0x800, RZ ;  /* 0x000008000c0c7824 */ /* 0x000fe200078e00ff */
[----:B------:R-:W-:-:S04]  /*7ff0*/  LOP3.LUT R13, R76, 0x70, R122, 0xf8, !PT ;  /* 0x000000704c0d7812 */ /* 0x000fc800078ef87a */
[----:B------:R-:W-:Y:S02]  /*8000*/  LOP3.LUT R13, R13, R15, RZ, 0x3c, !PT ;  /* 0x0000000f0d0d7212 */ /* 0x000fe400078e3cff */
[----:B------:R-:W-:-:S04]  /*8010*/  LOP3.LUT R12, R12, 0xffffc000, RZ, 0xc0, !PT ;  /* 0xffffc0000c0c7812 */ /* 0x000fc800078ec0ff */
[----:B----4-:R-:W-:-:S04]  /*8020*/  IADD3 R12, R13, R12, R14 ;  /* 0x0000000c0d0c7210 */ /* 0x010fc80007ffe00e */
[C---:B------:R-:W-:Y:S01]  /*8030*/  LEA R76, R216.reuse, R12, 0xf ;  /* 0x0000000cd84c7211 */ /* 0x040fe200078e78ff */
[----:B------:R-:W-:-:S04]  /*8040*/  IMAD R12, R216, 0x8000, R4 ;  /* 0x00008000d80c7824 */ /* 0x000fc800078e0204 */
[C---:B------:R-:W-:Y:S02]  /*8050*/  IMAD.IADD R12, R19.reuse, 0x1, R12 ;  /* 0x00000001130c7824 */ /* 0x040fe400078e020c */
[----:B------:R-:W-:-:S04]  /*8060*/  IMAD.IADD R76, R19, 0x1, R76 ;  /* 0x00000001134c7824 */ /* 0x000fc800078e024c */
[----:B------:R-:W4:Y:S04]  /*8070*/  LDS.128 R12, [R12+0x28400] ;  /* 0x028400000c0c7984 */ /* 0x000f280000000c00 */
[----:B------:R-:W0:Y:S01]  /*8080*/  LDS.128 R76, [R76+0x28400] ;  /* 0x028400004c4c7984 */ /* 0x000e220000000c00 */
[----:B------:R-:W-:Y:S05]  /*8090*/  @P2 BRA `(.L_x_550) ;  /* 0x0000000c005c2947 */ /* 0x000fea0003800000 */
[----:B------:R-:W-:Y:S02]  /*80a0*/  SHF.R.U32.HI R46, RZ, 0x8, R45 ;  /* 0x00000008ff2e7819 */ /* 0x000fe4000001162d */
[----:B------:R-:W-:Y:S02]  /*80b0*/  SHF.R.U32.HI R125, RZ, 0x8, R49 ;  /* 0x00000008ff7d7819 */ /* 0x000fe40000011631 */
[----:B------:R-:W-:Y:S01]  /*80c0*/  SHF.R.U32.HI R50, RZ, 0x10, R45 ;  /* 0x00000010ff327819 */ /* 0x000fe2000001162d */
[----:B------:R-:W-:Y:S01]  /*80d0*/  IMAD.SHL.U32 R127, R46, 0x100, RZ ;  /* 0x000001002e7f7824 */ /* 0x000fe200078e00ff */
[----:B------:R-:W-:Y:S01]  /*80e0*/  SHF.R.U32.HI R126, RZ, 0x10, R49 ;  /* 0x00000010ff7e7819 */ /* 0x000fe20000011631 */
[----:B------:R-:W-:Y:S01]  /*80f0*/  IMAD.SHL.U32 R125, R125, 0x100, RZ ;  /* 0x000001007d7d7824 */ /* 0x000fe200078e00ff */
[----:B------:R-:W-:Y:S01]  /*8100*/  LOP3.LUT R48, R45, 0xff0000ff, RZ, 0xc0, !PT ;  /* 0xff0000ff2d307812 */ /* 0x000fe200078ec0ff */
[----:B------:R-:W-:Y:S01]  /*8110*/  IMAD.U32 R50, R50, 0x10000, RZ ;  /* 0x0001000032327824 */ /* 0x000fe200078e00ff */
[----:B------:R-:W-:Y:S01]  /*8120*/  SHF.R.U32.HI R124, RZ, 0x8, R47 ;  /* 0x00000008ff7c7819 */ /* 0x000fe2000001162f */
[----:B------:R-:W-:Y:S01]  /*8130*/  IMAD.U32 R126, R126, 0x10000, RZ ;  /* 0x000100007e7e7824 */ /* 0x000fe200078e00ff */
[----:B------:R-:W-:-:S02]  /*8140*/  LOP3.LUT R123, R47, 0xff0000ff, RZ, 0xc0, !PT ;  /* 0xff0000ff2f7b7812 */ /* 0x000fc400078ec0ff */
[----:B------:R-:W-:Y:S02]  /*8150*/  SHF.R.U32.HI R44, RZ, 0x10, R47 ;  /* 0x00000010ff2c7819 */ /* 0x000fe4000001162f */
[----:B------:R-:W-:Y:S02]  /*8160*/  LOP3.LUT R47, R49, 0xff0000ff, RZ, 0xc0, !PT ;  /* 0xff0000ff312f7812 */ /* 0x000fe400078ec0ff */
[----:B------:R-:W-:Y:S02]  /*8170*/  LOP3.LUT R48, R48, 0xff00, R127, 0xf8, !PT ;  /* 0x0000ff0030307812 */ /* 0x000fe400078ef87f */
[----:B------:R-:W-:Y:S02]  /*8180*/  LOP3.LUT R47, R47, 0xff00, R125, 0xf8, !PT ;  /* 0x0000ff002f2f7812 */ /* 0x000fe400078ef87d */
[----:B------:R-:W-:Y:S02]  /*8190*/  SHF.R.U32.HI R45, RZ, 0x8, R51 ;  /* 0x00000008ff2d7819 */ /* 0x000fe40000011633 */
[----:B------:R-:W-:-:S02]  /*81a0*/  LOP3.LUT R46, R51, 0xff0000ff, RZ, 0xc0, !PT ;  /* 0xff0000ff332e7812 */ /* 0x000fc400078ec0ff */
[----:B------:R-:W-:Y:S01]  /*81b0*/  SHF.R.U32.HI R49, RZ, 0x10, R51 ;  /* 0x00000010ff317819 */ /* 0x000fe20000011633 */
[----:B------:R-:W-:Y:S01]  /*81c0*/  IMAD.SHL.U32 R45, R45, 0x100, RZ ;  /* 0x000001002d2d7824 */ /* 0x000fe200078e00ff */
[----:B------:R-:W-:Y:S02]  /*81d0*/  SHF.L.U32 R51, R124, 0x8, RZ ;  /* 0x000000087c337819 */ /* 0x000fe400000006ff */
[----:B------:R-:W-:Y:S01]  /*81e0*/  LOP3.LUT R125, R48, 0xff0000, R50, 0xf8, !PT ;  /* 0x00ff0000307d7812 */ /* 0x000fe200078ef832 */
[----:B------:R-:W-:Y:S01]  /*81f0*/  IMAD.U32 R49, R49, 0x10000, RZ ;  /* 0x0001000031317824 */ /* 0x000fe200078e00ff */
[----:B------:R-:W-:Y:S02]  /*8200*/  LOP3.LUT R50, R47, 0xff0000, R126, 0xf8, !PT ;  /* 0x00ff00002f327812 */ /* 0x000fe400078ef87e */
[----:B------:R-:W-:Y:S02]  /*8210*/  LOP3.LUT R51, R123, 0xff00, R51, 0xf8, !PT ;  /* 0x0000ff007b337812 */ /* 0x000fe400078ef833 */
[----:B0-----:R-:W-:-:S02]  /*8220*/  F2FP.F16.E4M3.UNPACK_B R123, R77 ;  /* 0x0000004dff7b723e */ /* 0x001fc400020006ff */
[----:B------:R-:W-:Y:S02]  /*8230*/  F2FP.F16.E4M3.UNPACK_B R126, R50 ;  /* 0x00000032ff7e723e */ /* 0x000fe400020006ff */
[----:B----4-:R-:W-:Y:S01]  /*8240*/  F2FP.F16.E4M3.UNPACK_B R47, R13 ;  /* 0x0000000dff2f723e */ /* 0x010fe200020006ff */
[----:B------:R-:W-:Y:S01]  /*8250*/  HADD2.F32 R48, -RZ, R123.H0_H0 ;  /* 0x2000007bff307230 */ /* 0x000fe20000004100 */
[----:B------:R-:W-:Y:S01]  /*8260*/  F2FP.F16.E4M3.UNPACK_B R127, R125 ;  /* 0x0000007dff7f723e */ /* 0x000fe200020006ff */
[--C-:B------:R-:W-:Y:S01]  /*8270*/  HADD2.F32 R129, -RZ, R126.reuse.H0_H0 ;  /* 0x2000007eff817230 */ /* 0x100fe20000004100 */
[----:B------:R-:W-:Y:S01]  /*8280*/  F2FP.F16.E4M3.UNPACK_B R77, R77.H1 ;  /* 0x0000004dff4d723e */ /* 0x000fe200030006ff */
[----:B------:R-:W-:Y:S01]  /*8290*/  HADD2.F32 R124, -RZ, R47.H0_H0 ;  /* 0x2000002fff7c7230 */ /* 0x000fe20000004100 */
[----:B------:R-:W-:Y:S01]  /*82a0*/  F2FP.F16.E4M3.UNPACK_B R125, R125.H1 ;  /* 0x0000007dff7d723e */ /* 0x000fe200030006ff */
[----:B------:R-:W-:Y:S02]  /*82b0*/  HADD2.F32 R128, -RZ, R127.H0_H0 ;  /* 0x2000007fff807230 */ /* 0x000fe40000004100 */
[----:B------:R-:W-:Y:S01]  /*82c0*/  FMUL.FTZ R130, R48, R129 ;  /* 0x0000008130827220 */ /* 0x000fe20000410000 */
[----:B------:R-:W-:-:S02]  /*82d0*/  HADD2.F32 R126, -RZ, R126.H1_H1 ;  /* 0x3000007eff7e7230 */ /* 0x000fc40000004100 */
[C---:B------:R-:W-:Y:S01]  /*82e0*/  FMUL.FTZ R129, R124.reuse, R129 ;  /* 0x000000817c817220 */ /* 0x040fe20000410000 */
[----:B------:R-:W-:Y:S02]  /*82f0*/  HADD2.F32 R47, -RZ, R47.H1_H1 ;  /* 0x3000002fff2f7230 */ /* 0x000fe40000004100 */
[-C--:B------:R-:W-:Y:S01]  /*8300*/  FFMA.FTZ R124, R124, R128.reuse, -R130 ;  /* 0x000000807c7c7223 */ /* 0x080fe20000010882 */
[----:B------:R-:W-:Y:S02]  /*8310*/  HADD2.F32 R127, -RZ, R127.H1_H1 ;  /* 0x3000007fff7f7230 */ /* 0x000fe40000004100 */
[----:B------:R-:W-:Y:S01]  /*8320*/  FFMA.FTZ R48, R48, R128, R129 ;  /* 0x0000008030307223 */ /* 0x000fe20000010081 */
[----:B------:R-:W-:Y:S01]  /*8330*/  HADD2.F32 R128, -RZ, R123.H1_H1 ;  /* 0x3000007bff807230 */ /* 0x000fe20000004100 */
[----:B------:R-:W-:Y:S02]  /*8340*/  SHF.L.U32 R44, R44, 0x10, RZ ;  /* 0x000000102c2c7819 */ /* 0x000fe400000006ff */
[----:B------:R-:W-:Y:S01]  /*8350*/  LOP3.LUT R46, R46, 0xff00, R45, 0xf8, !PT ;  /* 0x0000ff002e2e7812 */ /* 0x000fe200078ef82d */
[----:B------:R-:W-:-:S02]  /*8360*/  IMAD.MOV.U32 R45, RZ, RZ, R79 ;  /* 0x000000ffff2d7224 */ /* 0x000fc400078e004f */
[CC--:B------:R-:W-:Y:S01]  /*8370*/  FMUL.FTZ R123, R128.reuse, R126.reuse ;  /* 0x0000007e807b7220 */ /* 0x0c0fe20000410000 */
[----:B------:R-:W-:Y:S01]  /*8380*/  FMUL.FTZ R126, R47, R126 ;  /* 0x0000007e2f7e7220 */ /* 0x000fe20000410000 */
[----:B------:R-:W-:Y:S01]  /*8390*/  LOP3.LUT R51, R51, 0xff0000, R44, 0xf8, !PT ;  /* 0x00ff000033337812 */ /* 0x000fe200078ef82c */
[----:B------:R-:W-:Y:S02]  /*83a0*/  IMAD.MOV.U32 R79, RZ, RZ, R15 ;  /* 0x000000ffff4f7224 */ /* 0x000fe400078e000f */
[-C--:B------:R-:W-:Y:S01]  /*83b0*/  FFMA.FTZ R123, R47, R127.reuse, -R123 ;  /* 0x0000007f2f7b7223 */ /* 0x080fe2000001087b */
[----:B------:R-:W-:Y:S01]  /*83c0*/  FFMA.FTZ R47, R128, R127, R126 ;  /* 0x0000007f802f7223 */ /* 0x000fe2000001007e */
[----:B------:R-:W-:Y:S01]  /*83d0*/  F2FP.F16.E4M3.UNPACK_B R126, R50.H1 ;  /* 0x00000032ff7e723e */ /* 0x000fe200030006ff */
[----:B------:R-:W-:Y:S01]  /*83e0*/  HADD2.F32 R128, -RZ, R125.H0_H0 ;  /* 0x2000007dff807230 */ /* 0x000fe20000004100 */
[----:B------:R-:W-:Y:S01]  /*83f0*/  F2FP.F16.E4M3.UNPACK_B R127, R13.H1 ;  /* 0x0000000dff7f723e */ /* 0x000fe200030006ff */
[----:B------:R-:W-:Y:S01]  /*8400*/  HADD2.F32 R13, -RZ, R77.H0_H0 ;  /* 0x2000004dff0d7230 */ /* 0x000fe20000004100 */
[----:B------:R-:W-:Y:S01]  /*8410*/  LOP3.LUT R44, R46, 0xff0000, R49, 0xf8, !PT ;  /* 0x00ff00002e2c7812 */ /* 0x000fe200078ef831 */
[----:B------:R-:W-:Y:S01]  /*8420*/  HADD2.F32 R129, -RZ, R126.H0_H0 ;  /* 0x2000007eff817230 */ /* 0x000fe20000004100 */
[----:B------:R-:W-:Y:S01]  /*8430*/  F2FP.F16.E4M3.UNPACK_B R46, R45 ;  /* 0x0000002dff2e723e */ /* 0x000fe200020006ff */
[----:B------:R-:W-:Y:S01]  /*8440*/  HADD2.F32 R50, -RZ, R127.H0_H0 ;  /* 0x2000007fff327230 */ /* 0x000fe20000004100 */
[----:B------:R-:W-:Y:S01]  /*8450*/  F2FP.F16.E4M3.UNPACK_B R15, R79 ;  /* 0x0000004fff0f723e */ /* 0x000fe200020006ff */
[----:B------:R-:W-:-:S02]  /*8460*/  HADD2.F32 R77, -RZ, R77.H1_H1 ;  /* 0x3000004dff4d7230 */ /* 0x000fc40000004100 */
[CC--:B------:R-:W-:Y:S01]  /*8470*/  FMUL.FTZ R130, R13.reuse, R129.reuse ;  /* 0x000000810d827220 */ /* 0x0c0fe20000410000 */
[----:B------:R-:W-:Y:S02]  /*8480*/  HADD2.F32 R126, -RZ, R126.H1_H1 ;  /* 0x3000007eff7e7230 */ /* 0x000fe40000004100 */
[C---:B------:R-:W-:Y:S01]  /*8490*/  FMUL.FTZ R129, R50.reuse, R129 ;  /* 0x0000008132817220 */ /* 0x040fe20000410000 */
[----:B------:R-:W-:Y:S01]  /*84a0*/  F2FP.F16.E4M3.UNPACK_B R45, R45.H1 ;  /* 0x0000002dff2d723e */ /* 0x000fe200030006ff */
[-C--:B------:R-:W-:Y:S01]  /*84b0*/  FFMA.FTZ R50, R50, R128.reuse, -R130 ;  /* 0x0000008032327223 */ /* 0x080fe20000010882 */
[----:B------:R-:W-:Y:S02]  /*84c0*/  HADD2.F32 R130, -RZ, R15.H0_H0 ;  /* 0x2000000fff827230 */ /* 0x000fe40000004100 */
[----:B------:R-:W-:Y:S01]  /*84d0*/  FFMA.FTZ R13, R13, R128, R129 ;  /* 0x000000800d0d7223 */ /* 0x000fe20000010081 */
[----:B------:R-:W-:Y:S02]  /*84e0*/  HADD2.F32 R128, -RZ, R127.H1_H1 ;  /* 0x3000007fff807230 */ /* 0x000fe40000004100 */
[----:B------:R-:W-:-:S02]  /*84f0*/  HADD2.F32 R127, -RZ, R125.H1_H1 ;  /* 0x3000007dff7f7230 */ /* 0x000fc40000004100 */
[CC--:B------:R-:W-:Y:S01]  /*8500*/  FMUL.FTZ R125, R77.reuse, R126.reuse ;  /* 0x0000007e4d7d7220 */ /* 0x0c0fe20000410000 */
[----:B------:R-:W-:Y:S02]  /*8510*/  HADD2.F32 R15, -RZ, R15.H1_H1 ;  /* 0x3000000fff0f7230 */ /* 0x000fe40000004100 */
[C---:B------:R-:W-:Y:S01]  /*8520*/  FMUL.FTZ R126, R128.reuse, R126 ;  /* 0x0000007e807e7220 */ /* 0x040fe20000410000 */
[-C--:B------:R-:W-:Y:S01]  /*8530*/  FFMA.FTZ R125, R128, R127.reuse, -R125 ;  /* 0x0000007f807d7223 */ /* 0x080fe2000001087d */
[----:B------:R-:W-:Y:S02]  /*8540*/  HADD2.F32 R128, -RZ, R46.H0_H0 ;  /* 0x2000002eff807230 */ /* 0x000fe40000004100 */
[----:B------:R-:W-:Y:S01]  /*8550*/  FFMA.FTZ R77, R77, R127, R126 ;  /* 0x0000007f4d4d7223 */ /* 0x000fe2000001007e */
[----:B------:R-:W-:Y:S02]  /*8560*/  F2FP.F16.E4M3.UNPACK_B R126, R44 ;  /* 0x0000002cff7e723e */ /* 0x000fe400020006ff */
[----:B------:R-:W-:-:S02]  /*8570*/  F2FP.F16.E4M3.UNPACK_B R127, R51 ;  /* 0x00000033ff7f723e */ /* 0x000fc400020006ff */
[----:B------:R-:W-:Y:S01]  /*8580*/  F2FP.F16.E4M3.UNPACK_B R44, R44.H1 ;  /* 0x0000002cff2c723e */ /* 0x000fe200030006ff */
[--C-:B------:R-:W-:Y:S01]  /*8590*/  HADD2.F32 R49, -RZ, R126.reuse.H0_H0 ;  /* 0x2000007eff317230 */ /* 0x100fe20000004100 */
[----:B------:R-:W-:Y:S01]  /*85a0*/  F2FP.F16.E4M3.UNPACK_B R51, R51.H1 ;  /* 0x00000033ff33723e */ /* 0x000fe200030006ff */
[--C-:B------:R-:W-:Y:S01]  /*85b0*/  HADD2.F32 R129, -RZ, R127.reuse.H0_H0 ;  /* 0x2000007fff817230 */ /* 0x100fe20000004100 */
[----:B------:R-:W-:Y:S01]  /*85c0*/  F2FP.SATFINITE.E4M3.F32.PACK_AB_MERGE_C R50, R125, R50, RZ ;  /* 0x000000327d32723e */ /* 0x000fe200048070ff */
[----:B------:R-:W-:Y:S02]  /*85d0*/  HADD2.F32 R126, -RZ, R126.H1_H1 ;  /* 0x3000007eff7e7230 */ /* 0x000fe40000004100 */
[-C--:B------:R-:W-:Y:S01]  /*85e0*/  FMUL.FTZ R131, R128, R49.reuse ;  /* 0x0000003180837220 */ /* 0x080fe20000410000 */
[C---:B------:R-:W-:Y:S01]  /*85f0*/  FMUL.FTZ R49, R130.reuse, R49 ;  /* 0x0000003182317220 */ /* 0x040fe20000410000 */
[----:B------:R-:W-:Y:S01]  /*8600*/  HADD2.F32 R127, -RZ, R127.H1_H1 ;  /* 0x3000007fff7f7230 */ /* 0x000fe20000004100 */
[----:B------:R-:W-:Y:S01]  /*8610*/  F2FP.SATFINITE.E4M3.F32.PACK_AB_MERGE_C R123, R123, R124, R50 ;  /* 0x0000007c7b7b723e */ /* 0x000fe20004807032 */
[-C--:B------:R-:W-:Y:S01]  /*8620*/  FFMA.FTZ R131, R130, R129.reuse, -R131 ;  /* 0x0000008182837223 */ /* 0x080fe20000010883 */
[----:B------:R-:W-:Y:S01]  /*8630*/  FFMA.FTZ R128, R128, R129, R49 ;  /* 0x0000008180807223 */ /* 0x000fe20000010031 */
[----:B------:R-:W-:Y:S01]  /*8640*/  HADD2.F32 R49, -RZ, R46.H1_H1 ;  /* 0x3000002eff317230 */ /* 0x000fe20000004100 */
[----:B------:R-:W-:Y:S01]  /*8650*/  F2FP.F16.E4M3.UNPACK_B R50, R76.H1 ;  /* 0x0000004cff32723e */ /* 0x000fe200030006ff */
[--C-:B------:R-:W-:Y:S01]  /*8660*/  HADD2.F32 R129, -RZ, R44.reuse.H0_H0 ;  /* 0x2000002cff817230 */ /* 0x100fe20000004100 */
[----:B------:R-:W-:Y:S01]  /*8670*/  F2FP.SATFINITE.E4M3.F32.PACK_AB_MERGE_C R13, R77, R13, RZ ;  /* 0x0000000d4d0d723e */ /* 0x000fe200048070ff */
[----:B------:R-:W-:-:S02]  /*8680*/  HADD2.F32 R44, -RZ, R44.H1_H1 ;  /* 0x3000002cff2c7230 */ /* 0x000fc40000004100 */
[----:B------:R-:W-:Y:S01]  /*8690*/  FMUL.FTZ R46, R49, R126 ;  /* 0x0000007e312e7220 */ /* 0x000fe20000410000 */
[----:B------:R-:W-:Y:S02]  /*86a0*/  F2FP.F16.E4M3.UNPACK_B R77, R118.H1 ;  /* 0x00000076ff4d723e */ /* 0x000fe400030006ff */
[----:B------:R-:W-:Y:S01]  /*86b0*/  F2FP.F16.E4M3.UNPACK_B R76, R76 ;  /* 0x0000004cff4c723e */ /* 0x000fe200020006ff */
[CC--:B------:R-:W-:Y:S01]  /*86c0*/  FFMA.FTZ R46, R15.reuse, R127.reuse, -R46 ;  /* 0x0000007f0f2e7223 */ /* 0x0c0fe2000001082e */
[----:B------:R-:W-:Y:S01]  /*86d0*/  FMUL.FTZ R15, R15, R126 ;  /* 0x0000007e0f0f7220 */ /* 0x000fe20000410000 */
[--C-:B------:R-:W-:Y:S01]  /*86e0*/  HADD2.F32 R126, -RZ, R51.reuse.H0_H0 ;  /* 0x20000033ff7e7230 */ /* 0x100fe20000004100 */
[----:B------:R-:W-:Y:S01]  /*86f0*/  F2FP.F16.E4M3.UNPACK_B R118, R118 ;  /* 0x00000076ff76723e */ /* 0x000fe200020006ff */
[----:B------:R-:W-:Y:S02]  /*8700*/  HADD2.F32 R51, -RZ, R51.H1_H1 ;  /* 0x30000033ff337230 */ /* 0x000fe40000004100 */
[----:B------:R-:W-:Y:S01]  /*8710*/  FFMA.FTZ R15, R49, R127, R15 ;  /* 0x0000007f310f7223 */ /* 0x000fe2000001000f */
[----:B------:R-:W-:Y:S01]  /*8720*/  F2FP.F16.E4M3.UNPACK_B R49, R79.H1 ;  /* 0x0000004fff31723e */ /* 0x000fe200030006ff */
[--C-:B------:R-:W-:Y:S01]  /*8730*/  HADD2.F32 R79, -RZ, R45.reuse.H0_H0 ;  /* 0x2000002dff4f7230 */ /* 0x100fe20000004100 */
[----:B------:R-:W-:Y:S01]  /*8740*/  F2FP.SATFINITE.E4M3.F32.PACK_AB_MERGE_C R47, R47, R48, R13 ;  /* 0x000000302f2f723e */ /* 0x000fe2000480700d */
[----:B------:R-:W-:-:S02]  /*8750*/  HADD2.F32 R45, -RZ, R45.H1_H1 ;  /* 0x3000002dff2d7230 */ /* 0x000fc40000004100 */
[--C-:B------:R-:W-:Y:S02]  /*8760*/  HADD2.F32 R127, -RZ, R49.reuse.H0_H0 ;  /* 0x20000031ff7f7230 */ /* 0x100fe40000004100 */
[-C--:B------:R-:W-:Y:S01]  /*8770*/  FMUL.FTZ R130, R79, R129.reuse ;  /* 0x000000814f827220 */ /* 0x080fe20000410000 */
[----:B------:R-:W-:Y:S02]  /*8780*/  HADD2.F32 R49, -RZ, R49.H1_H1 ;  /* 0x30000031ff317230 */ /* 0x000fe40000004100 */
[--C-:B------:R-:W-:Y:S02]  /*8790*/  HADD2.F32 R125, -RZ, R77.reuse.H0_H0 ;  /* 0x2000004dff7d7230 */ /* 0x100fe40000004100 */
[C---:B------:R-:W-:Y:S01]  /*87a0*/  FFMA.FTZ R130, R127.reuse, R126, -R130 ;  /* 0x0000007e7f827223 */ /* 0x040fe20000010882 */
[----:B------:R-:W-:Y:S01]  /*87b0*/  FMUL.FTZ R127, R127, R129 ;  /* 0x000000817f7f7220 */ /* 0x000fe20000410000 */
[----:B------:R-:W-:Y:S02]  /*87c0*/  HADD2.F32 R77, -RZ, R77.H1_H1 ;  /* 0x3000004dff4d7230 */ /* 0x000fe40000004100 */
[----:B------:R-:W-:-:S02]  /*87d0*/  IMAD.MOV.U32 R13, RZ, RZ, R123 ;  /* 0x000000ffff0d7224 */ /* 0x000fc400078e007b */
[----:B------:R-:W-:Y:S01]  /*87e0*/  FFMA.FTZ R127, R79, R126, R127 ;  /* 0x0000007e4f7f7223 */ /* 0x000fe2000001007f */
[-C--:B------:R-:W-:Y:S01]  /*87f0*/  FMUL.FTZ R79, R45, R44.reuse ;  /* 0x0000002c2d4f7220 */ /* 0x080fe20000410000 */
[----:B------:R-:W-:-:S03]  /*8800*/  FMUL.FTZ R44, R49, R44 ;  /* 0x0000002c312c7220 */ /* 0x000fc60000410000 */
[-C--:B------:R-:W-:Y:S01]  /*8810*/  FFMA.FTZ R79, R49, R51.reuse, -R79 ;  /* 0x00000033314f7223 */ /* 0x080fe2000001084f */
[----:B------:R-:W-:Y:S01]  /*8820*/  FFMA.FTZ R45, R45, R51, R44 ;  /* 0x000000332d2d7223 */ /* 0x000fe2000001002c */
[-C--:B------:R-:W-:Y:S01]  /*8830*/  F2FP.F16.E4M3.UNPACK_B R44, R119.reuse.H1 ;  /* 0x00000077ff2c723e */ /* 0x080fe200030006ff */
[--C-:B------:R-:W-:Y:S01]  /*8840*/  HADD2.F32 R51, -RZ, R50.reuse.H0_H0 ;  /* 0x20000032ff337230 */ /* 0x100fe20000004100 */
[-C--:B------:R-:W-:Y:S01]  /*8850*/  F2FP.F16.E4M3.UNPACK_B R49, R12.reuse.H1 ;  /* 0x0000000cff31723e */ /* 0x080fe200030006ff */
[----:B------:R-:W-:Y:S01]  /*8860*/  HADD2.F32 R50, -RZ, R50.H1_H1 ;  /* 0x30000032ff327230 */ /* 0x000fe20000004100 */
[----:B------:R-:W-:Y:S01]  /*8870*/  F2FP.F16.E4M3.UNPACK_B R119, R119 ;  /* 0x00000077ff77723e */ /* 0x000fe200020006ff */
[--C-:B------:R-:W-:Y:S01]  /*8880*/  HADD2.F32 R129, -RZ, R44.reuse.H0_H0 ;  /* 0x2000002cff817230 */ /* 0x100fe20000004100 */
[----:B------:R-:W-:Y:S01]  /*8890*/  F2FP.F16.E4M3.UNPACK_B R12, R12 ;  /* 0x0000000cff0c723e */ /* 0x000fe200020006ff */
[----:B------:R-:W-:Y:S01]  /*88a0*/  HADD2.F32 R124, -RZ, R49.H0_H0 ;  /* 0x20000031ff7c7230 */ /* 0x000fe20000004100 */
[----:B------:R-:W-:Y:S01]  /*88b0*/  F2FP.SATFINITE.E4M3.F32.PACK_AB_MERGE_C R79, R79, R130, RZ ;  /* 0x000000824f4f723e */ /* 0x000fe200048070ff */
[----:B------:R-:W-:-:S02]  /*88c0*/  HADD2.F32 R44, -RZ, R44.H1_H1 ;  /* 0x3000002cff2c7230 */ /* 0x000fc40000004100 */
[-C--:B------:R-:W-:Y:S01]  /*88d0*/  FMUL.FTZ R126, R51, R129.reuse ;  /* 0x00000081337e7220 */ /* 0x080fe20000410000 */
[----:B------:R-:W-:Y:S02]  /*88e0*/  HADD2.F32 R49, -RZ, R49.H1_H1 ;  /* 0x30000031ff317230 */ /* 0x000fe40000004100 */
[C---:B------:R-:W-:Y:S01]  /*88f0*/  FMUL.FTZ R129, R124.reuse, R129 ;  /* 0x000000817c817220 */ /* 0x040fe20000410000 */
[----:B------:R-:W-:Y:S01]  /*8900*/  F2FP.SATFINITE.E4M3.F32.PACK_AB_MERGE_C R45, R45, R127, RZ ;  /* 0x0000007f2d2d723e */ /* 0x000fe200048070ff */
[----:B------:R-:W-:Y:S01]  /*8910*/  FFMA.FTZ R126, R124, R125, -R126 ;  /* 0x0000007d7c7e7223 */ /* 0x000fe2000001087e */
[----:B------:R-:W-:Y:S01]  /*8920*/  F2FP.SATFINITE.E4M3.F32.PACK_AB_MERGE_C R46, R46, R131, R79 ;  /* 0x000000832e2e723e */ /* 0x000fe2000480704f */
[----:B------:R-:W-:Y:S01]  /*8930*/  FFMA.FTZ R129, R51, R125, R129 ;  /* 0x0000007d33817223 */ /* 0x000fe20000010081 */
[CC--:B------:R-:W-:Y:S01]  /*8940*/  FMUL.FTZ R51, R50.reuse, R44.reuse ;  /* 0x0000002c32337220 */ /* 0x0c0fe20000410000 */
[----:B------:R-:W-:Y:S01]  /*8950*/  FMUL.FTZ R44, R49, R44 ;  /* 0x0000002c312c7220 */ /* 0x000fe20000410000 */
[----:B------:R-:W-:Y:S01]  /*8960*/  HADD2.F32 R125, -RZ, R119.H0_H0 ;  /* 0x20000077ff7d7230 */ /* 0x000fe20000004100 */
[----:B------:R-:W-:Y:S01]  /*8970*/  F2FP.SATFINITE.E4M3.F32.PACK_AB_MERGE_C R45, R15, R128, R45 ;  /* 0x000000800f2d723e */ /* 0x000fe2000480702d */
[-C--:B------:R-:W-:Y:S01]  /*8980*/  FFMA.FTZ R49, R49, R77.reuse, -R51 ;  /* 0x0000004d31317223 */ /* 0x080fe20000010833 */
[----:B------:R-:W-:Y:S01]  /*8990*/  FFMA.FTZ R44, R50, R77, R44 ;  /* 0x0000004d322c7223 */ /* 0x000fe2000001002c */
[----:B------:R-:W-:Y:S01]  /*89a0*/  HADD2.F32 R50, -RZ, R76.H0_H0 ;  /* 0x2000004cff327230 */ /* 0x000fe20000004100 */
[----:B------:R-:W-:Y:S01]  /*89b0*/  MOV R15, R46 ;  /* 0x0000002e000f7202 */ /* 0x000fe20000000f00 */
[----:B------:R-:W-:Y:S01]  /*89c0*/  HADD2.F32 R77, -RZ, R12.H0_H0 ;  /* 0x2000000cff4d7230 */ /* 0x000fe20000004100 */
[----:B------:R-:W-:Y:S01]  /*89d0*/  F2FP.SATFINITE.E4M3.F32.PACK_AB_MERGE_C R49, R49, R126, RZ ;  /* 0x0000007e3131723e */ /* 0x000fe200048070ff */
[----:B------:R-:W-:-:S02]  /*89e0*/  HADD2.F32 R51, -RZ, R118.H0_H0 ;  /* 0x20000076ff337230 */ /* 0x000fc40000004100 */
[CC--:B------:R-:W-:Y:S01]  /*89f0*/  FMUL.FTZ R124, R50.reuse, R125.reuse ;  /* 0x0000007d327c7220 */ /* 0x0c0fe20000410000 */
[----:B------:R-:W-:Y:S02]  /*8a00*/  HADD2.F32 R119, -RZ, R119.H1_H1 ;  /* 0x30000077ff777230 */ /* 0x000fe40000004100 */
[C---:B------:R-:W-:Y:S01]  /*8a10*/  FMUL.FTZ R125, R77.reuse, R125 ;  /* 0x0000007d4d7d7220 */ /* 0x040fe20000410000 */
[----:B------:R-:W-:Y:S02]  /*8a20*/  HADD2.F32 R76, -RZ, R76.H1_H1 ;  /* 0x3000004cff4c7230 */ /* 0x000fe40000004100 */
[-C--:B------:R-:W-:Y:S01]  /*8a30*/  FFMA.FTZ R124, R77, R51.reuse, -R124 ;  /* 0x000000334d7c7223 */ /* 0x080fe2000001087c */
[----:B------:R-:W-:Y:S02]  /*8a40*/  HADD2.F32 R12, -RZ, R12.H1_H1 ;  /* 0x3000000cff0c7230 */ /* 0x000fe40000004100 */
[----:B------:R-:W-:Y:S01]  /*8a50*/  FFMA.FTZ R125, R50, R51, R125 ;  /* 0x00000033327d7223 */ /* 0x000fe2000001007d */
[----:B------:R-:W-:-:S02]  /*8a60*/  HADD2.F32 R118, -RZ, R118.H1_H1 ;  /* 0x30000076ff767230 */ /* 0x000fc40000004100 */
[-C--:B------:R-:W-:Y:S01]  /*8a70*/  FMUL.FTZ R50, R76, R119.reuse ;  /* 0x000000774c327220 */ /* 0x080fe20000410000 */
[----:B------:R-:W-:Y:S01]  /*8a80*/  F2FP.F16.E4M3.UNPACK_B R51, R78.H1 ;  /* 0x0000004eff33723e */ /* 0x000fe200030006ff */
[C---:B------:R-:W-:Y:S01]  /*8a90*/  FMUL.FTZ R119, R12.reuse, R119 ;  /* 0x000000770c777220 */ /* 0x040fe20000410000 */
[-C--:B------:R-:W-:Y:S01]  /*8aa0*/  F2FP.F16.E4M3.UNPACK_B R77, R121.reuse.H1 ;  /* 0x00000079ff4d723e */ /* 0x080fe200030006ff */
[----:B------:R-:W-:Y:S01]  /*8ab0*/  FFMA.FTZ R50, R12, R118, -R50 ;  /* 0x000000760c327223 */ /* 0x000fe20000010832 */
[----:B------:R-:W-:Y:S01]  /*8ac0*/  F2FP.F16.E4M3.UNPACK_B R78, R78 ;  /* 0x0000004eff4e723e */ /* 0x000fe200020006ff */
[----:B------:R-:W-:Y:S01]  /*8ad0*/  FFMA.FTZ R12, R76, R118, R119 ;  /* 0x000000764c0c7223 */ /* 0x000fe20000010077 */
[----:B------:R-:W-:Y:S01]  /*8ae0*/  HADD2.F32 R76, -RZ, R51.H0_H0 ;  /* 0x20000033ff4c7230 */ /* 0x000fe20000004100 */
[----:B------:R-:W-:Y:S01]  /*8af0*/  F2FP.F16.E4M3.UNPACK_B R121, R121 ;  /* 0x00000079ff79723e */ /* 0x000fe200020006ff */
[----:B------:R-:W-:Y:S01]  /*8b00*/  HADD2.F32 R119, -RZ, R77.H0_H0 ;  /* 0x2000004dff777230 */ /* 0x000fe20000004100 */
[----:B------:R-:W-:Y:S01]  /*8b10*/  F2FP.SATFINITE.E4M3.F32.PACK_AB_MERGE_C R124, R50, R124, R49 ;  /* 0x0000007c327c723e */ /* 0x000fe20004807031 */
[----:B------:R-:W-:Y:S01]  /*8b20*/  IMAD.MOV.U32 R49, RZ, RZ, R14 ;  /* 0x000000ffff317224 */ /* 0x000fe200078e000e */
[-C--:B------:R-:W-:Y:S01]  /*8b30*/  F2FP.F16.E4M3.UNPACK_B R14, R120.reuse.H1 ;  /* 0x00000078ff0e723e */ /* 0x080fe200030006ff */
[----:B------:R-:W-:Y:S01]  /*8b40*/  HADD2.F32 R51, -RZ, R51.H1_H1 ;  /* 0x30000033ff337230 */ /* 0x000fe20000004100 */
[----:B------:R-:W-:Y:S01]  /*8b50*/  F2FP.F16.E4M3.UNPACK_B R120, R120 ;  /* 0x00000078ff78723e */ /* 0x000fe200020006ff */
[----:B------:R-:W-:Y:S01]  /*8b60*/  HADD2.F32 R77, -RZ, R77.H1_H1 ;  /* 0x3000004dff4d7230 */ /* 0x000fe20000004100 */
[-C--:B------:R-:W-:Y:S01]  /*8b70*/  F2FP.F16.E4M3.UNPACK_B R50, R49.reuse.H1 ;  /* 0x00000031ff32723e */ /* 0x080fe200030006ff */
[--C-:B------:R-:W-:Y:S01]  /*8b80*/  HADD2.F32 R130, -RZ, R14.reuse.H0_H0 ;  /* 0x2000000eff827230 */ /* 0x100fe20000004100 */
[----:B------:R-:W-:Y:S01]  /*8b90*/  F2FP.F16.E4M3.UNPACK_B R49, R49 ;  /* 0x00000031ff31723e */ /* 0x000fe200020006ff */
[----:B------:R-:W-:Y:S01]  /*8ba0*/  HADD2.F32 R14, -RZ, R14.H1_H1 ;  /* 0x3000000eff0e7230 */ /* 0x000fe20000004100 */
[----:B------:R-:W-:Y:S01]  /*8bb0*/  F2FP.SATFINITE.E4M3.F32.PACK_AB_MERGE_C R44, R44, R129, RZ ;  /* 0x000000812c2c723e */ /* 0x000fe200048070ff */
[----:B------:R-:W-:-:S02]  /*8bc0*/  HADD2.F32 R118, -RZ, R50.H0_H0 ;  /* 0x20000032ff767230 */ /* 0x000fc40000004100 */
[-C--:B------:R-:W-:Y:S01]  /*8bd0*/  FMUL.FTZ R126, R76, R130.reuse ;  /* 0x000000824c7e7220 */ /* 0x080fe20000410000 */
[----:B------:R-:W-:Y:S01]  /*8be0*/  HADD2.F32 R50, -RZ, R50.H1_H1 ;  /* 0x30000032ff327230 */ /* 0x000fe20000004100 */
[----:B------:R-:W-:Y:S01]  /*8bf0*/  F2FP.SATFINITE.E4M3.F32.PACK_AB_MERGE_C R44, R12, R125, R44 ;  /* 0x0000007d0c2c723e */ /* 0x000fe2000480702c */
[----:B------:R-:W-:Y:S02]  /*8c00*/  IMAD.MOV.U32 R79, RZ, RZ, R45 ;  /* 0x000000ffff4f7224 */ /* 0x000fe400078e002d */
[C---:B------:R-:W-:Y:S01]  /*8c10*/  FMUL.FTZ R130, R118.reuse, R130 ;  /* 0x0000008276827220 */ /* 0x040fe20000410000 */
[-C--:B------:R-:W-:Y:S01]  /*8c20*/  FFMA.FTZ R126, R118, R119.reuse, -R126 ;  /* 0x00000077767e7223 */ /* 0x080fe2000001087e */
[----:B------:R-:W-:Y:S02]  /*8c30*/  MOV R12, R124 ;  /* 0x0000007c000c7202 */ /* 0x000fe40000000f00 */
[----:B------:R-:W-:Y:S01]  /*8c40*/  FFMA.FTZ R130, R76, R119, R130 ;  /* 0x000000774c827223 */ /* 0x000fe20000010082 */
[-C--:B------:R-:W-:Y:S01]  /*8c50*/  FMUL.FTZ R76, R51, R14.reuse ;  /* 0x0000000e334c7220 */ /* 0x080fe20000410000 */
[----:B------:R-:W-:Y:S01]  /*8c60*/  FMUL.FTZ R14, R50, R14 ;  /* 0x0000000e320e7220 */ /* 0x000fe20000410000 */
[----:B------:R-:W-:-:S02]  /*8c70*/  HADD2.F32 R119, -RZ, R120.H0_H0 ;  /* 0x20000078ff777230 */ /* 0x000fc40000004100 */
[-C--:B------:R-:W-:Y:S01]  /*8c80*/  FFMA.FTZ R50, R50, R77.reuse, -R76 ;  /* 0x0000004d32327223 */ /* 0x080fe2000001084c */
[----:B------:R-:W-:Y:S01]  /*8c90*/  FFMA.FTZ R14, R51, R77, R14 ;  /* 0x0000004d330e7223 */ /* 0x000fe2000001000e */
[----:B------:R-:W-:Y:S02]  /*8ca0*/  HADD2.F32 R51, -RZ, R78.H0_H0 ;  /* 0x2000004eff337230 */ /* 0x000fe40000004100 */
[----:B------:R-:W-:Y:S01]  /*8cb0*/  HADD2.F32 R77, -RZ, R49.H0_H0 ;  /* 0x20000031ff4d7230 */ /* 0x000fe20000004100 */
[----:B------:R-:W-:Y:S01]  /*8cc0*/  F2FP.SATFINITE.E4M3.F32.PACK_AB_MERGE_C R50, R50, R126, RZ ;  /* 0x0000007e3232723e */ /* 0x000fe200048070ff */
[----:B------:R-:W-:Y:S02]  /*8cd0*/  HADD2.F32 R76, -RZ, R121.H0_H0 ;  /* 0x20000079ff4c7230 */ /* 0x000fe40000004100 */
[-C--:B------:R-:W-:Y:S01]  /*8ce0*/  FMUL.FTZ R118, R51, R119.reuse ;  /* 0x0000007733767220 */ /* 0x080fe20000410000 */
[----:B------:R-:W-:Y:S02]  /*8cf0*/  HADD2.F32 R120, -RZ, R120.H1_H1 ;  /* 0x30000078ff787230 */ /* 0x000fe40000004100 */
[----:B------:R-:W-:Y:S01]  /*8d00*/  FMUL.FTZ R119, R77, R119 ;  /* 0x000000774d777220 */ /* 0x000fe20000410000 */
[----:B------:R-:W-:-:S02]  /*8d10*/  HADD2.F32 R78, -RZ, R78.H1_H1 ;  /* 0x3000004eff4e7230 */ /* 0x000fc40000004100 */
[-C--:B------:R-:W-:Y:S01]  /*8d20*/  FFMA.FTZ R118, R77, R76.reuse, -R118 ;  /* 0x0000004c4d767223 */ /* 0x080fe20000010876 */
[----:B------:R-:W-:Y:S02]  /*8d30*/  HADD2.F32 R49, -RZ, R49.H1_H1 ;  /* 0x30000031ff317230 */ /* 0x000fe40000004100 */
[----:B------:R-:W-:Y:S01]  /*8d40*/  FFMA.FTZ R119, R51, R76, R119 ;  /* 0x0000004c33777223 */ /* 0x000fe20000010077 */
[----:B------:R-:W-:Y:S02]  /*8d50*/  HADD2.F32 R121, -RZ, R121.H1_H1 ;  /* 0x30000079ff797230 */ /* 0x000fe40000004100 */
[----:B------:R-:W-:Y:S01]  /*8d60*/  FMUL.FTZ R51, R78, R120 ;  /* 0x000000784e337220 */ /* 0x000fe20000410000 */
[----:B------:R-:W-:Y:S01]  /*8d70*/  F2FP.SATFINITE.E4M3.F32.PACK_AB_MERGE_C R14, R14, R130, RZ ;  /* 0x000000820e0e723e */ /* 0x000fe200048070ff */
[C---:B------:R-:W-:Y:S01]  /*8d80*/  FMUL.FTZ R120, R49.reuse, R120 ;  /* 0x0000007831787220 */ /* 0x040fe20000410000 */
[----:B------:R-:W-:Y:S02]  /*8d90*/  IMAD.MOV.U32 R76, RZ, RZ, R44 ;  /* 0x000000ffff4c7224 */ /* 0x000fe400078e002c */
[----:B------:R-:W-:Y:S01]  /*8da0*/  FFMA.FTZ R51, R49, R121, -R51 ;  /* 0x0000007931337223 */ /* 0x000fe20000010833 */
[----:B------:R-:W-:-:S02]  /*8db0*/  IMAD.MOV.U32 R77, RZ, RZ, R47 ;  /* 0x000000ffff4d7224 */ /* 0x000fc400078e002f */
[----:B------:R-:W-:Y:S02]  /*8dc0*/  FFMA.FTZ R120, R78, R121, R120 ;  /* 0x000000794e787223 */ /* 0x000fe40000010078 */
[----:B------:R-:W-:-:S03]  /*8dd0*/  F2FP.SATFINITE.E4M3.F32.PACK_AB_MERGE_C R50, R51, R118, R50 ;  /* 0x000000763332723e */ /* 0x000fc60004807032 */
[----:B------:R-:W-:Y:S02]  /*8de0*/  F2FP.SATFINITE.E4M3.F32.PACK_AB_MERGE_C R119, R120, R119, R14 ;  /* 0x000000777877723e */ /* 0x000fe4000480700e */
[----:B------:R-:W-:-:S03]  /*8df0*/  IMAD.MOV.U32 R14, RZ, RZ, R50 ;  /* 0x000000ffff0e7224 */ /* 0x000fc600078e0032 */
[----:B------:R-:W-:-:S07]  /*8e00*/  IMAD.MOV.U32 R78, RZ, RZ, R119 ;  /* 0x000000ffff4e7224 */ /* 0x000fce00078e0077 */
.L_x_550:
[----:B------:R-:W-:Y:S05]  /*8e10*/  BSYNC B2 ;  /* 0x0000000000027941 */ /* 0x000fea0003800000 */
.L_x_549:
[----:B------:R-:W-:-:S13]  /*8e20*/  ISETP.GE.AND P3, PT, R122, R107, PT ;  /* 0x0000006b7a00720c */ /* 0x000fda0003f66270 */
[----:B---3--:R-:W-:-:S04]  /*8e30*/  @!P3 IADD3 R44, P4, R11, R122, RZ ;  /* 0x0000007a0b2cb210 */ /* 0x008fc80007f9e0ff */
[----:B--2---:R-:W-:Y:S02]  /*8e40*/  @!P3 LEA.HI.X.SX32 R45, R122, R113, 0x1, P4 ;  /* 0x000000717a2db211 */ /* 0x004fe400020f0eff */
[----:B------:R-:W-:-:S05]  /*8e50*/  IADD3 R46, P4, R39, R11, RZ ;  /* 0x0000000b272e7210 */ /* 0x000fca0007f9e0ff */
[----:B------:R-:W-:-:S05]  /*8e60*/  IMAD.X R47, R113, 0x1, R80, P4 ;  /* 0x00000001712f7824 */ /* 0x000fca00020e0650 */
[----:B----4-:R4:W-:Y:S04]  /*8e70*/  ST.E.128 desc[UR36][R46.64], R12 ;  /* 0x0000000c2e007985 */ /* 0x0109e8000c101d24 */
[----:B0-----:R4:W-:Y:S02]  /*8e80*/  @!P3 ST.E.128 desc[UR36][R44.64], R76 ;  /* 0x0000004c2c00b985 */ /* 0x0019e4000c101d24 */
.L_x_548:
[----:B------:R-:W-:Y:S05]  /*8e90*/  BSYNC B1 ;  /* 0x0000000000017941 */ /* 0x000fea0003800000 */
.L_x_547:
[----:B------:R-:W-:-:S03]  /*8ea0*/  UMOV UR4, 0xffffffff ;  /* 0xffffffff00047882 */ /* 0x000fc60000000000 */
[----:B------:R-:W-:Y:S05]  /*8eb0*/  BRA.DIV UR4, `(.L_x_551) ;  /* 0x0000020e04f87947 */ /* 0x000fea000b800000 */
[----:B------:R0:W0:Y:S04]  /*8ec0*/  SHFL.IDX PT, R51, R102, 0x1, 0x181f ;  /* 0x00381f0066337f89 */ /* 0x00002800000e0000 */
[----:B------:R0:W0:Y:S02]  /*8ed0*/  SHFL.IDX PT, R50, R101, 0x1, 0x181f ;  /* 0x00381f0065327f89 */ /* 0x00002400000e0000 */
.L_x_856:
[----:B---3--:R-:W-:Y:S01]  /*8ee0*/  VIADD R11, R219, 0x20 ;  /* 0x00000020db0b7836 */ /* 0x008fe20000000000 */
[----:B------:R-:W-:Y:S04]  /*8ef0*/  BSSY B1, `(.L_x_552) ;  /* 0x00000fc000017945 */ /* 0x000fe80003800000 */
[----:B------:R-:W-:-:S13]  /*8f00*/  ISETP.GE.OR P3, PT, R11, R99, P1 ;  /* 0x000000630b00720c */ /* 0x000fda0000f66670 */
[----:B------:R-:W-:Y:S05]  /*8f10*/  @P3 BRA `(.L_x_553) ;  /* 0x0000000c00e43947 */ /* 0x000fea0003800000 */
[----:B----4-:R-:W3:Y:S01]  /*8f20*/  LDL R14, [R1+0x28] ;  /* 0x00002800010e7983 */ /* 0x010ee20000100800 */
[----:B------:R-:W-:Y:S01]  /*8f30*/  SEL R11, R34, R108, !P0 ;  /* 0x0000006c220b7207 */ /* 0x000fe20004000000 */
[C---:B------:R-:W-:Y:S01]  /*8f40*/  VIADD R44, R219.reuse, 0x20 ;  /* 0x00000020db2c7836 */ /* 0x040fe20000000000 */
[----:B------:R-:W-:Y:S01]  /*8f50*/  IADD3 R15, R219, 0x20, RZ ;  /* 0x00000020db0f7810 */ /* 0x000fe20007ffe0ff */
[----:B------:R-:W-:Y:S01]  /*8f60*/  BSSY B2, `(.L_x_554) ;  /* 0x00000ed000027945 */ /* 0x000fe20003800000 */
[----:B------:R-:W-:Y:S01]  /*8f70*/  SHF.R.S32.HI R12, RZ, 0x1f, R11 ;  /* 0x0000001fff0c7819 */ /* 0x000fe2000001140b */
[----:B------:R-:W-:Y:S02]  /*8f80*/  IMAD.SHL.U32 R44, R44, 0x80, RZ ;  /* 0x000000802c2c7824 */ /* 0x000fe400078e00ff */
[----:B------:R-:W-:Y:S01]  /*8f90*/  IMAD.SHL.U32 R15, R15, 0x80, RZ ;  /* 0x000000800f0f7824 */ /* 0x000fe200078e00ff */
[----:B------:R-:W-:Y:S02]  /*8fa0*/  LEA.HI R11, R12, R11, RZ, 0x5 ;  /* 0x0000000b0c0b7211 */ /* 0x000fe400078f28ff */
[----:B------:R-:W-:-:S02]  /*8fb0*/  LOP3.LUT R44, R44, 0x380, RZ, 0xc0, !PT ;  /* 0x000003802c2c7812 */ /* 0x000fc400078ec0ff */
[----:B------:R-:W-:Y:S02]  /*8fc0*/  LEA.HI.SX32 R11, R11, R42, 0x1b ;  /* 0x0000002a0b0b7211 */ /* 0x000fe400078fdaff */
[----:B------:R-:W-:Y:S02]  /*8fd0*/  LOP3.LUT R15, R15, 0x380, RZ, 0xc0, !PT ;  /* 0x000003800f0f7812 */ /* 0x000fe400078ec0ff */
[----:B------:R-:W-:Y:S02]  /*8fe0*/  SHF.R.S32.HI R12, RZ, 0x1f, R11 ;  /* 0x0000001fff0c7819 */ /* 0x000fe4000001140b */
[----:B------:R-:W-:Y:S02]  /*8ff0*/  SHF.R.U32.HI R15, RZ, 0x3, R15 ;  /* 0x00000003ff0f7819 */ /* 0x000fe4000001160f */
[----:B------:R-:W-:Y:S01]  /*9000*/  LEA.HI R12, R12, R11, RZ, 0x3 ;  /* 0x0000000b0c0c7211 */ /* 0x000fe200078f18ff */
[----:B------:R-:W-:-:S03]  /*9010*/  IMAD.SHL.U32 R11, R11, 0x10, RZ ;  /* 0x000000100b0b7824 */ /* 0x000fc600078e00ff */
[----:B------:R-:W-:Y:S02]  /*9020*/  SHF.L.U32 R13, R12, 0xb, RZ ;  /* 0x0000000b0c0d7819 */ /* 0x000fe400000006ff */
[----:B------:R-:W-:Y:S02]  /*9030*/  LOP3.LUT R12, R44, 0x70, R11, 0xf8, !PT ;  /* 0x000000702c0c7812 */ /* 0x000fe400078ef80b */
[----:B------:R-:W-:Y:S02]  /*9040*/  LOP3.LUT R13, R13, 0xffffc000, RZ, 0xc0, !PT ;  /* 0xffffc0000d0d7812 */ /* 0x000fe400078ec0ff */
[----:B------:R-:W-:-:S04]  /*9050*/  LOP3.LUT R12, R12, R15, RZ, 0x3c, !PT ;  /* 0x0000000f0c0c7212 */ /* 0x000fc800078e3cff */
[----:B---3--:R-:W-:Y:S01]  /*9060*/  IADD3 R13, R12, R13, R14 ;  /* 0x0000000d0c0d7210 */ /* 0x008fe20007ffe00e */
[----:B------:R-:W-:-:S04]  /*9070*/  IMAD R12, R216, 0x8000, R5 ;  /* 0x00008000d80c7824 */ /* 0x000fc800078e0205 */
[----:B------:R-:W-:Y:S02]  /*9080*/  IMAD R14, R216, 0x8000, R13 ;  /* 0x00008000d80e7824 */ /* 0x000fe400078e020d */
[C---:B------:R-:W-:Y:S02]  /*9090*/  IMAD.IADD R12, R19.reuse, 0x1, R12 ;  /* 0x00000001130c7824 */ /* 0x040fe400078e020c */
[----:B------:R-:W-:-:S04]  /*90a0*/  IMAD.IADD R44, R19, 0x1, R14 ;  /* 0x00000001132c7824 */ /* 0x000fc800078e020e */
[----:B------:R-:W3:Y:S04]  /*90b0*/  LDS.128 R12, [R12+0x28400] ;  /* 0x028400000c0c7984 */ /* 0x000ee80000000c00 */
[----:B------:R-:W4:Y:S01]  /*90c0*/  LDS.128 R44, [R44+0x28400] ;  /* 0x028400002c2c7984 */ /* 0x000f220000000c00 */
[----:B------:R-:W-:Y:S05]  /*90d0*/  @P2 BRA `(.L_x_555) ;  /* 0x0000000c00542947 */ /* 0x000fea0003800000 */
[----:B------:R-:W-:Y:S02]  /*90e0*/  SHF.R.U32.HI R54, RZ, 0x8, R55 ;  /* 0x00000008ff367819 */ /* 0x000fe40000011637 */
[--C-:B------:R-:W-:Y:S02]  /*90f0*/  SHF.R.U32.HI R76, RZ, 0x8, R57.reuse ;  /* 0x00000008ff4c7819 */ /* 0x100fe40000011639 */
[----:B------:R-:W-:Y:S01]  /*9100*/  SHF.R.U32.HI R58, RZ, 0x10, R57 ;  /* 0x00000010ff3a7819 */ /* 0x000fe20000011639 */
[----:B------:R-:W-:Y:S01]  /*9110*/  IMAD.SHL.U32 R54, R54, 0x100, RZ ;  /* 0x0000010036367824 */ /* 0x000fe200078e00ff */
[----:B------:R-:W-:Y:S01]  /*9120*/  LOP3.LUT R77, R55, 0xff0000ff, RZ, 0xc0, !PT ;  /* 0xff0000ff374d7812 */ /* 0x000fe200078ec0ff */
[----:B------:R-:W-:Y:S01]  /*9130*/  IMAD.SHL.U32 R76, R76, 0x100, RZ ;  /* 0x000001004c4c7824 */ /* 0x000fe200078e00ff */
[----:B------:R-:W-:Y:S01]  /*9140*/  SHF.R.U32.HI R56, RZ, 0x8, R53 ;  /* 0x00000008ff387819 */ /* 0x000fe20000011635 */
[----:B------:R-:W-:Y:S01]  /*9150*/  IMAD.U32 R58, R58, 0x10000, RZ ;  /* 0x000100003a3a7824 */ /* 0x000fe200078e00ff */
[----:B------:R-:W-:-:S02]  /*9160*/  LOP3.LUT R78, R57, 0xff0000ff, RZ, 0xc0, !PT ;  /* 0xff0000ff394e7812 */ /* 0x000fc400078ec0ff */
[----:B------:R-:W-:Y:S02]  /*9170*/  SHF.R.U32.HI R49, RZ, 0x10, R53 ;  /* 0x00000010ff317819 */ /* 0x000fe40000011635 */
[----:B------:R-:W-:Y:S02]  /*9180*/  LOP3.LUT R77, R77, 0xff00, R54, 0xf8, !PT ;  /* 0x0000ff004d4d7812 */ /* 0x000fe400078ef836 */
[----:B------:R-:W-:Y:S01]  /*9190*/  LOP3.LUT R52, R53, 0xff0000ff, RZ, 0xc0, !PT ;  /* 0xff0000ff35347812 */ /* 0x000fe200078ec0ff */
[----:B------:R-:W-:Y:S01]  /*91a0*/  IMAD.U32 R49, R49, 0x10000, RZ ;  /* 0x0001000031317824 */ /* 0x000fe200078e00ff */
[----:B------:R-:W-:Y:S02]  /*91b0*/  SHF.L.U32 R56, R56, 0x8, RZ ;  /* 0x0000000838387819 */ /* 0x000fe400000006ff */
[----:B------:R-:W-:Y:S02]  /*91c0*/  LOP3.LUT R54, R78, 0xff00, R76, 0xf8, !PT ;  /* 0x0000ff004e367812 */ /* 0x000fe400078ef84c */
[----:B------:R-:W-:-:S02]  /*91d0*/  LOP3.LUT R56, R52, 0xff00, R56, 0xf8, !PT ;  /* 0x0000ff0034387812 */ /* 0x000fc400078ef838 */
[----:B------:R-:W-:Y:S02]  /*91e0*/  LOP3.LUT R54, R54, 0xff0000, R58, 0xf8, !PT ;  /* 0x00ff000036367812 */ /* 0x000fe400078ef83a */
[----:B------:R-:W-:Y:S02]  /*91f0*/  LOP3.LUT R56, R56, 0xff0000, R49, 0xf8, !PT ;  /* 0x00ff000038387812 */ /* 0x000fe400078ef831 */
[----:B----4-:R-:W-:Y:S02]  /*9200*/  F2FP.F16.E4M3.UNPACK_B R58, R45 ;  /* 0x0000002dff3a723e */ /* 0x010fe400020006ff */
[----:B------:R-:W-:Y:S02]  /*9210*/  F2FP.F16.E4M3.UNPACK_B R76, R54 ;  /* 0x00000036ff4c723e */ /* 0x000fe400020006ff */
[----:B---3--:R-:W-:Y:S01]  /*9220*/  F2FP.F16.E4M3.UNPACK_B R49, R13 ;  /* 0x0000000dff31723e */ /* 0x008fe200020006ff */
[----:B------:R-:W-:Y:S01]  /*9230*/  HADD2.F32 R52, -RZ, R58.H0_H0 ;  /* 0x2000003aff347230 */ /* 0x000fe20000004100 */
[----:B------:R-:W-:Y:S01]  /*9240*/  SHF.R.U32.HI R48, RZ, 0x10, R55 ;  /* 0x00000010ff307819 */ /* 0x000fe20000011637 */
[--C-:B--2---:R-:W-:Y:S01]  /*9250*/  HADD2.F32 R113, -RZ, R76.reuse.H0_H0 ;  /* 0x2000004cff717230 */ /* 0x104fe20000004100 */
[--C-:B------:R-:W-:Y:S01]  /*9260*/  SHF.R.U32.HI R53, RZ, 0x10, R59.reuse ;  /* 0x00000010ff357819 */ /* 0x100fe2000001163b */
[----:B------:R-:W-:Y:S01]  /*9270*/  HADD2.F32 R76, -RZ, R76.H1_H1 ;  /* 0x3000004cff4c7230 */ /* 0x000fe20000004100 */
[----:B------:R-:W-:Y:S01]  /*9280*/  SHF.R.U32.HI R55, RZ, 0x8, R59 ;  /* 0x00000008ff377819 */ /* 0x000fe2000001163b */
[----:B------:R-:W-:Y:S01]  /*9290*/  IMAD.U32 R48, R48, 0x10000, RZ ;  /* 0x0001000030307824 */ /* 0x000fe200078e00ff */
[----:B------:R-:W-:Y:S01]  /*92a0*/  LOP3.LUT R57, R59, 0xff0000ff, RZ, 0xc0, !PT ;  /* 0xff0000ff3b397812 */ /* 0x000fe200078ec0ff */
[--C-:B------:R-:W-:Y:S01]  /*92b0*/  HADD2.F32 R59, -RZ, R49.reuse.H0_H0 ;  /* 0x20000031ff3b7230 */ /* 0x100fe20000004100 */
[-C--:B------:R-:W-:Y:S01]  /*92c0*/  F2FP.F16.E4M3.UNPACK_B R78, R56.reuse ;  /* 0x00000038ff4e723e */ /* 0x080fe200020006ff */
[----:B------:R-:W-:Y:S01]  /*92d0*/  FMUL.FTZ R118, R52, R113 ;  /* 0x0000007134767220 */ /* 0x000fe20000410000 */
[----:B------:R-:W-:Y:S01]  /*92e0*/  HADD2.F32 R49, -RZ, R49.H1_H1 ;  /* 0x30000031ff317230 */ /* 0x000fe20000004100 */
[----:B------:R-:W-:Y:S01]  /*92f0*/  F2FP.F16.E4M3.UNPACK_B R45, R45.H1 ;  /* 0x0000002dff2d723e */ /* 0x000fe200030006ff */
[----:B------:R-:W-:Y:S01]  /*9300*/  FMUL.FTZ R113, R59, R113 ;  /* 0x000000713b717220 */ /* 0x000fe20000410000 */
[--C-:B------:R-:W-:Y:S01]  /*9310*/  HADD2.F32 R79, -RZ, R78.reuse.H0_H0 ;  /* 0x2000004eff4f7230 */ /* 0x100fe20000004100 */
[----:B------:R-:W-:Y:S01]  /*9320*/  F2FP.F16.E4M3.UNPACK_B R56, R56.H1 ;  /* 0x00000038ff38723e */ /* 0x000fe200030006ff */
[----:B------:R-:W-:-:S02]  /*9330*/  HADD2.F32 R78, -RZ, R78.H1_H1 ;  /* 0x3000004eff4e7230 */ /* 0x000fc40000004100 */
[----:B------:R-:W-:Y:S02]  /*9340*/  IMAD.U32 R53, R53, 0x10000, RZ ;  /* 0x0001000035357824 */ /* 0x000fe400078e00ff */
[-C--:B------:R-:W-:Y:S01]  /*9350*/  FFMA.FTZ R59, R59, R79.reuse, -R118 ;  /* 0x0000004f3b3b7223 */ /* 0x080fe20000010876 */
[----:B------:R-:W-:Y:S01]  /*9360*/  FFMA.FTZ R52, R52, R79, R113 ;  /* 0x0000004f34347223 */ /* 0x000fe20000010071 */
[----:B------:R-:W-:-:S05]  /*9370*/  HADD2.F32 R79, -RZ, R58.H1_H1 ;  /* 0x3000003aff4f7230 */ /* 0x000fca0000004100 */
[-C--:B------:R-:W-:Y:S01]  /*9380*/  FMUL.FTZ R58, R79, R76.reuse ;  /* 0x0000004c4f3a7220 */ /* 0x080fe20000410000 */
[----:B------:R-:W-:-:S03]  /*9390*/  FMUL.FTZ R76, R49, R76 ;  /* 0x0000004c314c7220 */ /* 0x000fc60000410000 */
[-C--:B------:R-:W-:Y:S01]  /*93a0*/  FFMA.FTZ R58, R49, R78.reuse, -R58 ;  /* 0x0000004e313a7223 */ /* 0x080fe2000001083a */
[----:B------:R-:W-:Y:S01]  /*93b0*/  FFMA.FTZ R49, R79, R78, R76 ;  /* 0x0000004e4f317223 */ /* 0x000fe2000001004c */
[----:B------:R-:W-:Y:S01]  /*93c0*/  F2FP.F16.E4M3.UNPACK_B R76, R54.H1 ;  /* 0x00000036ff4c723e */ /* 0x000fe200030006ff */
[----:B------:R-:W-:Y:S01]  /*93d0*/  HADD2.F32 R79, -RZ, R56.H0_H0 ;  /* 0x20000038ff4f7230 */ /* 0x000fe20000004100 */
[----:B------:R-:W-:Y:S01]  /*93e0*/  F2FP.F16.E4M3.UNPACK_B R78, R13.H1 ;  /* 0x0000000dff4e723e */ /* 0x000fe200030006ff */
[--C-:B------:R-:W-:Y:S02]  /*93f0*/  HADD2.F32 R13, -RZ, R45.reuse.H0_H0 ;  /* 0x2000002dff0d7230 */ /* 0x100fe40000004100 */
[----:B------:R-:W-:Y:S02]  /*9400*/  HADD2.F32 R113, -RZ, R76.H0_H0 ;  /* 0x2000004cff717230 */ /* 0x000fe40000004100 */
[----:B------:R-:W-:Y:S02]  /*9410*/  HADD2.F32 R54, -RZ, R78.H0_H0 ;  /* 0x2000004eff367230 */ /* 0x000fe40000004100 */
[----:B------:R-:W-:-:S02]  /*9420*/  HADD2.F32 R45, -RZ, R45.H1_H1 ;  /* 0x3000002dff2d7230 */ /* 0x000fc40000004100 */
[CC--:B------:R-:W-:Y:S01]  /*9430*/  FMUL.FTZ R118, R13.reuse, R113.reuse ;  /* 0x000000710d767220 */ /* 0x0c0fe20000410000 */
[----:B------:R-:W-:Y:S02]  /*9440*/  HADD2.F32 R76, -RZ, R76.H1_H1 ;  /* 0x3000004cff4c7230 */ /* 0x000fe40000004100 */
[C---:B------:R-:W-:Y:S01]  /*9450*/  FMUL.FTZ R113, R54.reuse, R113 ;  /* 0x0000007136717220 */ /* 0x040fe20000410000 */
[----:B------:R-:W-:Y:S02]  /*9460*/  HADD2.F32 R78, -RZ, R78.H1_H1 ;  /* 0x3000004eff4e7230 */ /* 0x000fe40000004100 */
[-C--:B------:R-:W-:Y:S01]  /*9470*/  FFMA.FTZ R54, R54, R79.reuse, -R118 ;  /* 0x0000004f36367223 */ /* 0x080fe20000010876 */
[----:B------:R-:W-:Y:S02]  /*9480*/  HADD2.F32 R56, -RZ, R56.H1_H1 ;  /* 0x30000038ff387230 */ /* 0x000fe40000004100 */
[----:B------:R-:W-:Y:S01]  /*9490*/  FFMA.FTZ R13, R13, R79, R113 ;  /* 0x0000004f0d0d7223 */ /* 0x000fe20000010071 */
[-C--:B------:R-:W-:Y:S01]  /*94a0*/  FMUL.FTZ R79, R45, R76.reuse ;  /* 0x0000004c2d4f7220 */ /* 0x080fe20000410000 */
[----:B------:R-:W-:-:S03]  /*94b0*/  FMUL.FTZ R113, R78, R76 ;  /* 0x0000004c4e717220 */ /* 0x000fc60000410000 */
[-C--:B------:R-:W-:Y:S01]  /*94c0*/  FFMA.FTZ R76, R78, R56.reuse, -R79 ;  /* 0x000000384e4c7223 */ /* 0x080fe2000001084f */
[----:B------:R-:W-:Y:S01]  /*94d0*/  FFMA.FTZ R56, R45, R56, R113 ;  /* 0x000000382d387223 */ /* 0x000fe20000010071 */
[----:B------:R-:W-:Y:S02]  /*94e0*/  SHF.L.U32 R45, R55, 0x8, RZ ;  /* 0x00000008372d7819 */ /* 0x000fe400000006ff */
[----:B------:R-:W-:Y:S02]  /*94f0*/  LOP3.LUT R55, R77, 0xff0000, R48, 0xf8, !PT ;  /* 0x00ff00004d377812 */ /* 0x000fe400078ef830 */
[----:B------:R-:W-:Y:S01]  /*9500*/  LOP3.LUT R45, R57, 0xff00, R45, 0xf8, !PT ;  /* 0x0000ff00392d7812 */ /* 0x000fe200078ef82d */
[----:B------:R-:W-:Y:S01]  /*9510*/  IMAD.MOV.U32 R57, RZ, RZ, R15 ;  /* 0x000000ffff397224 */ /* 0x000fe200078e000f */
[----:B------:R-:W-:Y:S02]  /*9520*/  F2FP.F16.E4M3.UNPACK_B R48, R47 ;  /* 0x0000002fff30723e */ /* 0x000fe400020006ff */
[----:B------:R-:W-:-:S02]  /*9530*/  LOP3.LUT R45, R45, 0xff0000, R53, 0xf8, !PT ;  /* 0x00ff00002d2d7812 */ /* 0x000fc400078ef835 */
[----:B------:R-:W-:Y:S01]  /*9540*/  F2FP.F16.E4M3.UNPACK_B R15, R57 ;  /* 0x00000039ff0f723e */ /* 0x000fe200020006ff */
[----:B------:R-:W-:Y:S01]  /*9550*/  HADD2.F32 R79, -RZ, R48.H0_H0 ;  /* 0x20000030ff4f7230 */ /* 0x000fe20000004100 */
[----:B------:R-:W-:Y:S02]  /*9560*/  F2FP.F16.E4M3.UNPACK_B R77, R45 ;  /* 0x0000002dff4d723e */ /* 0x000fe400020006ff */
[----:B------:R-:W-:Y:S01]  /*9570*/  F2FP.F16.E4M3.UNPACK_B R78, R55 ;  /* 0x00000037ff4e723e */ /* 0x000fe200020006ff */
[----:B------:R-:W-:Y:S01]  /*9580*/  HADD2.F32 R118, -RZ, R15.H0_H0 ;  /* 0x2000000fff767230 */ /* 0x000fe20000004100 */
[----:B------:R-:W-:Y:S01]  /*9590*/  F2FP.F16.E4M3.UNPACK_B R47, R47.H1 ;  /* 0x0000002fff2f723e */ /* 0x000fe200030006ff */
[--C-:B------:R-:W-:Y:S01]  /*95a0*/  HADD2.F32 R53, -RZ, R77.reuse.H0_H0 ;  /* 0x2000004dff357230 */ /* 0x100fe20000004100 */
[----:B------:R-:W-:Y:S01]  /*95b0*/  F2FP.F16.E4M3.UNPACK_B R45, R45.H1 ;  /* 0x0000002dff2d723e */ /* 0x000fe200030006ff */
[----:B------:R-:W-:Y:S01]  /*95c0*/  HADD2.F32 R113, -RZ, R78.H0_H0 ;  /* 0x2000004eff717230 */ /* 0x000fe20000004100 */
[----:B------:R-:W-:Y:S01]  /*95d0*/  F2FP.F16.E4M3.UNPACK_B R55, R55.H1 ;  /* 0x00000037ff37723e */ /* 0x000fe200030006ff */
[----:B------:R-:W-:-:S02]  /*95e0*/  HADD2.F32 R77, -RZ, R77.H1_H1 ;  /* 0x3000004dff4d7230 */ /* 0x000fc40000004100 */
[CC--:B------:R-:W-:Y:S01]  /*95f0*/  FMUL.FTZ R119, R79.reuse, R53.reuse ;  /* 0x000000354f777220 */ /* 0x0c0fe20000410000 */
[----:B------:R-:W-:Y:S01]  /*9600*/  FMUL.FTZ R53, R118, R53 ;  /* 0x0000003576357220 */ /* 0x000fe20000410000 */
[----:B------:R-:W-:Y:S01]  /*9610*/  HADD2.F32 R15, -RZ, R15.H1_H1 ;  /* 0x3000000fff0f7230 */ /* 0x000fe20000004100 */
[----:B------:R-:W-:Y:S01]  /*9620*/  F2FP.SATFINITE.E4M3.F32.PACK_AB_MERGE_C R54, R76, R54, RZ ;  /* 0x000000364c36723e */ /* 0x000fe200048070ff */
[----:B------:R-:W-:Y:S02]  /*9630*/  HADD2.F32 R78, -RZ, R78.H1_H1 ;  /* 0x3000004eff4e7230 */ /* 0x000fe40000004100 */
[-C--:B------:R-:W-:Y:S01]  /*9640*/  FFMA.FTZ R79, R79, R113.reuse, R53 ;  /* 0x000000714f4f7223 */ /* 0x080fe20000010035 */
[----:B------:R-:W-:Y:S02]  /*9650*/  HADD2.F32 R53, -RZ, R48.H1_H1 ;  /* 0x30000030ff357230 */ /* 0x000fe40000004100 */
[----:B------:R-:W-:Y:S01]  /*9660*/  FFMA.FTZ R119, R118, R113, -R119 ;  /* 0x0000007176777223 */ /* 0x000fe20000010877 */
[--C-:B------:R-:W-:Y:S01]  /*9670*/  HADD2.F32 R113, -RZ, R45.reuse.H0_H0 ;  /* 0x2000002dff717230 */ /* 0x100fe20000004100 */
[----:B------:R-:W-:Y:S01]  /*9680*/  F2FP.SATFINITE.E4M3.F32.PACK_AB_MERGE_C R58, R58, R59, R54 ;  /* 0x0000003b3a3a723e */ /* 0x000fe20004807036 */
[----:B------:R-:W-:-:S02]  /*9690*/  HADD2.F32 R45, -RZ, R45.H1_H1 ;  /* 0x3000002dff2d7230 */ /* 0x000fc40000004100 */
[----:B------:R-:W-:Y:S01]  /*96a0*/  FMUL.FTZ R48, R53, R77 ;  /* 0x0000004d35307220 */ /* 0x000fe20000410000 */
[----:B------:R-:W-:Y:S02]  /*96b0*/  F2FP.F16.E4M3.UNPACK_B R54, R44.H1 ;  /* 0x0000002cff36723e */ /* 0x000fe400030006ff */
[----:B------:R-:W-:Y:S01]  /*96c0*/  F2FP.SATFINITE.E4M3.F32.PACK_AB_MERGE_C R13, R56, R13, RZ ;  /* 0x0000000d380d723e */ /* 0x000fe200048070ff */
[C---:B------:R-:W-:Y:S01]  /*96d0*/  FFMA.FTZ R48, R15.reuse, R78, -R48 ;  /* 0x0000004e0f307223 */ /* 0x040fe20000010830 */
[----:B------:R-:W-:Y:S01]  /*96e0*/  FMUL.FTZ R15, R15, R77 ;  /* 0x0000004d0f0f7220 */ /* 0x000fe20000410000 */
[--C-:B------:R-:W-:Y:S01]  /*96f0*/  HADD2.F32 R77, -RZ, R55.reuse.H0_H0 ;  /* 0x20000037ff4d7230 */ /* 0x100fe20000004100 */
[----:B------:R-:W-:Y:S01]  /*9700*/  F2FP.F16.E4M3.UNPACK_B R56, R114.H1 ;  /* 0x00000072ff38723e */ /* 0x000fe200030006ff */
[----:B------:R-:W-:Y:S02]  /*9710*/  HADD2.F32 R55, -RZ, R55.H1_H1 ;  /* 0x30000037ff377230 */ /* 0x000fe40000004100 */
[----:B------:R-:W-:Y:S01]  /*9720*/  FFMA.FTZ R15, R53, R78, R15 ;  /* 0x0000004e350f7223 */ /* 0x000fe2000001000f */
[----:B------:R-:W-:Y:S01]  /*9730*/  F2FP.F16.E4M3.UNPACK_B R53, R57.H1 ;  /* 0x00000039ff35723e */ /* 0x000fe200030006ff */
[--C-:B------:R-:W-:Y:S01]  /*9740*/  HADD2.F32 R57, -RZ, R47.reuse.H0_H0 ;  /* 0x2000002fff397230 */ /* 0x100fe20000004100 */
[----:B------:R-:W-:Y:S01]  /*9750*/  F2FP.F16.E4M3.UNPACK_B R44, R44 ;  /* 0x0000002cff2c723e */ /* 0x000fe200020006ff */
[----:B------:R-:W-:Y:S01]  /*9760*/  HADD2.F32 R47, -RZ, R47.H1_H1 ;  /* 0x3000002fff2f7230 */ /* 0x000fe20000004100 */
[----:B------:R-:W-:Y:S01]  /*9770*/  F2FP.F16.E4M3.UNPACK_B R114, R114 ;  /* 0x00000072ff72723e */ /* 0x000fe200020006ff */
[----:B------:R-:W-:-:S02]  /*9780*/  HADD2.F32 R78, -RZ, R53.H0_H0 ;  /* 0x20000035ff4e7230 */ /* 0x000fc40000004100 */
[----:B------:R-:W-:Y:S01]  /*9790*/  FMUL.FTZ R118, R57, R113 ;  /* 0x0000007139767220 */ /* 0x000fe20000410000 */
[----:B------:R-:W-:Y:S01]  /*97a0*/  HADD2.F32 R53, -RZ, R53.H1_H1 ;  /* 0x30000035ff357230 */ /* 0x000fe20000004100 */
[----:B------:R-:W-:Y:S01]  /*97b0*/  F2FP.SATFINITE.E4M3.F32.PACK_AB_MERGE_C R52, R49, R52, R13 ;  /* 0x000000343134723e */ /* 0x000fe2000480700d */
[--C-:B------:R-:W-:Y:S02]  /*97c0*/  HADD2.F32 R76, -RZ, R56.reuse.H0_H0 ;  /* 0x20000038ff4c7230 */ /* 0x100fe40000004100 */
[C---:B------:R-:W-:Y:S01]  /*97d0*/  FFMA.FTZ R118, R78.reuse, R77, -R118 ;  /* 0x0000004d4e767223 */ /* 0x040fe20000010876 */
[----:B------:R-:W-:Y:S01]  /*97e0*/  FMUL.FTZ R78, R78, R113 ;  /* 0x000000714e4e7220 */ /* 0x000fe20000410000 */
[----:B------:R-:W-:Y:S02]  /*97f0*/  HADD2.F32 R56, -RZ, R56.H1_H1 ;  /* 0x30000038ff387230 */ /* 0x000fe40000004100 */
[----:B------:R-:W-:Y:S02]  /*9800*/  IMAD.MOV.U32 R13, RZ, RZ, R58 ;  /* 0x000000ffff0d7224 */ /* 0x000fe400078e003a */
[----:B------:R-:W-:Y:S01]  /*9810*/  FFMA.FTZ R78, R57, R77, R78 ;  /* 0x0000004d394e7223 */ /* 0x000fe2000001004e */
[-C--:B------:R-:W-:Y:S01]  /*9820*/  FMUL.FTZ R57, R47, R45.reuse ;  /* 0x0000002d2f397220 */ /* 0x080fe20000410000 */
[----:B------:R-:W-:-:S03]  /*9830*/  FMUL.FTZ R45, R53, R45 ;  /* 0x0000002d352d7220 */ /* 0x000fc60000410000 */
[-C--:B------:R-:W-:Y:S01]  /*9840*/  FFMA.FTZ R57, R53, R55.reuse, -R57 ;  /* 0x0000003735397223 */ /* 0x080fe20000010839 */
[----:B------:R-:W-:Y:S01]  /*9850*/  FFMA.FTZ R47, R47, R55, R45 ;  /* 0x000000372f2f7223 */ /* 0x000fe2000001002d */
[----:B------:R-:W-:Y:S01]  /*9860*/  F2FP.F16.E4M3.UNPACK_B R45, R116.H1 ;  /* 0x00000074ff2d723e */ /* 0x000fe200030006ff */
[--C-:B------:R-:W-:Y:S01]  /*9870*/  HADD2.F32 R55, -RZ, R54.reuse.H0_H0 ;  /* 0x20000036ff377230 */ /* 0x100fe20000004100 */
[----:B------:R-:W-:Y:S01]  /*9880*/  F2FP.F16.E4M3.UNPACK_B R53, R12.H1 ;  /* 0x0000000cff35723e */ /* 0x000fe200030006ff */
[----:B------:R-:W-:Y:S01]  /*9890*/  HADD2.F32 R54, -RZ, R54.H1_H1 ;  /* 0x30000036ff367230 */ /* 0x000fe20000004100 */
[----:B------:R-:W-:Y:S01]  /*98a0*/  F2FP.F16.E4M3.UNPACK_B R116, R116 ;  /* 0x00000074ff74723e */ /* 0x000fe200020006ff */
[----:B------:R-:W-:Y:S01]  /*98b0*/  HADD2.F32 R113, -RZ, R45.H0_H0 ;  /* 0x2000002dff717230 */ /* 0x000fe20000004100 */
[----:B------:R-:W-:Y:S01]  /*98c0*/  F2FP.F16.E4M3.UNPACK_B R12, R12 ;  /* 0x0000000cff0c723e */ /* 0x000fe200020006ff */
[----:B------:R-:W-:Y:S01]  /*98d0*/  HADD2.F32 R59, -RZ, R53.H0_H0 ;  /* 0x20000035ff3b7230 */ /* 0x000fe20000004100 */
[----:B------:R-:W-:Y:S01]  /*98e0*/  F2FP.SATFINITE.E4M3.F32.PACK_AB_MERGE_C R57, R57, R118, RZ ;  /* 0x000000763939723e */ /* 0x000fe200048070ff */
[----:B------:R-:W-:-:S02]  /*98f0*/  HADD2.F32 R45, -RZ, R45.H1_H1 ;  /* 0x3000002dff2d7230 */ /* 0x000fc40000004100 */
[-C--:B------:R-:W-:Y:S01]  /*9900*/  FMUL.FTZ R77, R55, R113.reuse ;  /* 0x00000071374d7220 */ /* 0x080fe20000410000 */
[----:B------:R-:W-:Y:S02]  /*9910*/  HADD2.F32 R53, -RZ, R53.H1_H1 ;  /* 0x30000035ff357230 */ /* 0x000fe40000004100 */
[----:B------:R-:W-:Y:S01]  /*9920*/  FMUL.FTZ R113, R59, R113 ;  /* 0x000000713b717220 */ /* 0x000fe20000410000 */
[----:B------:R-:W-:Y:S01]  /*9930*/  F2FP.SATFINITE.E4M3.F32.PACK_AB_MERGE_C R78, R47, R78, RZ ;  /* 0x0000004e2f4e723e */ /* 0x000fe200048070ff */
[-C--:B------:R-:W-:Y:S01]  /*9940*/  FFMA.FTZ R77, R59, R76.reuse, -R77 ;  /* 0x0000004c3b4d7223 */ /* 0x080fe2000001084d */
        /* <DEDUP_REMOVED lines=13> */
[-C--:B------:R-:W-:Y:S01]  /*9a20*/  FMUL.FTZ R59, R54, R76.reuse ;  /* 0x0000004c363b7220 */ /* 0x080fe20000410000 */
        /* <DEDUP_REMOVED lines=8> */
[-C--:B------:R-:W-:Y:S01]  /*9ab0*/  F2FP.F16.E4M3.UNPACK_B R56, R115.reuse.H1 ;  /* 0x00000073ff38723e */ /* 0x080fe200030006ff */
[C---:B------:R-:W-:Y:S01]  /*9ac0*/  FMUL.FTZ R116, R12.reuse, R116 ;  /* 0x000000740c747220 */ /* 0x040fe20000410000 */
[----:B------:R-:W-:Y:S01]  /*9ad0*/  F2FP.F16.E4M3.UNPACK_B R115, R115 ;  /* 0x00000073ff73723e */ /* 0x000fe200020006ff */
[-C--:B------:R-:W-:Y:S01]  /*9ae0*/  FFMA.FTZ R54, R12, R114.reuse, -R54 ;  /* 0x000000720c367223 */ /* 0x080fe20000010836 */
[----:B------:R-:W-:Y:S01]  /*9af0*/  F2FP.SATFINITE.E4M3.F32.PACK_AB_MERGE_C R45, R45, R113, RZ ;  /* 0x000000712d2d723e */ /* 0x000fe200048070ff */
[----:B------:R-:W-:Y:S01]  /*9b00*/  FFMA.FTZ R12, R44, R114, R116 ;  /* 0x000000722c0c7223 */ /* 0x000fe20000010074 */
[----:B------:R-:W-:Y:S01]  /*9b10*/  IMAD.MOV.U32 R44, RZ, RZ, R14 ;  /* 0x000000ffff2c7224 */ /* 0x000fe200078e000e */
[----:B------:R-:W-:Y:S01]  /*9b20*/  F2FP.F16.E4M3.UNPACK_B R14, R117.H1 ;  /* 0x00000075ff0e723e */ /* 0x000fe200030006ff */
[--C-:B------:R-:W-:Y:S01]  /*9b30*/  HADD2.F32 R114, -RZ, R56.reuse.H0_H0 ;  /* 0x20000038ff727230 */ /* 0x100fe20000004100 */
[----:B------:R-:W-:Y:S01]  /*9b40*/  F2FP.SATFINITE.E4M3.F32.PACK_AB_MERGE_C R59, R54, R59, R53 ;  /* 0x0000003b363b723e */ /* 0x000fe20004807035 */
[----:B------:R-:W-:Y:S01]  /*9b50*/  HADD2.F32 R56, -RZ, R56.H1_H1 ;  /* 0x30000038ff387230 */ /* 0x000fe20000004100 */
[----:B------:R-:W-:Y:S01]  /*9b60*/  F2FP.F16.E4M3.UNPACK_B R54, R46.H1 ;  /* 0x0000002eff36723e */ /* 0x000fe200030006ff */
[--C-:B------:R-:W-:Y:S01]  /*9b70*/  HADD2.F32 R118, -RZ, R14.reuse.H0_H0 ;  /* 0x2000000eff767230 */ /* 0x100fe20000004100 */
[----:B------:R-:W-:Y:S01]  /*9b80*/  F2FP.F16.E4M3.UNPACK_B R53, R44.H1 ;  /* 0x0000002cff35723e */ /* 0x000fe200030006ff */
[----:B------:R-:W-:Y:S01]  /*9b90*/  HADD2.F32 R14, -RZ, R14.H1_H1 ;  /* 0x3000000eff0e7230 */ /* 0x000fe20000004100 */
[----:B------:R-:W-:Y:S01]  /*9ba0*/  F2FP.F16.E4M3.UNPACK_B R117, R117 ;  /* 0x00000075ff75723e */ /* 0x000fe200020006ff */
[--C-:B------:R-:W-:Y:S01]  /*9bb0*/  HADD2.F32 R55, -RZ, R54.reuse.H0_H0 ;  /* 0x20000036ff377230 */ /* 0x100fe20000004100 */
[----:B------:R-:W-:Y:S01]  /*9bc0*/  F2FP.F16.E4M3.UNPACK_B R46, R46 ;  /* 0x0000002eff2e723e */ /* 0x000fe200020006ff */
[----:B------:R-:W-:Y:S01]  /*9bd0*/  HADD2.F32 R77, -RZ, R53.H0_H0 ;  /* 0x20000035ff4d7230 */ /* 0x000fe20000004100 */
[----:B------:R-:W-:Y:S01]  /*9be0*/  F2FP.F16.E4M3.UNPACK_B R44, R44 ;  /* 0x0000002cff2c723e */ /* 0x000fe200020006ff */
[----:B------:R-:W-:-:S02]  /*9bf0*/  HADD2.F32 R54, -RZ, R54.H1_H1 ;  /* 0x30000036ff367230 */ /* 0x000fc40000004100 */
[-C--:B------:R-:W-:Y:S01]  /*9c00*/  FMUL.FTZ R116, R55, R118.reuse ;  /* 0x0000007637747220 */ /* 0x080fe20000410000 */
[----:B------:R-:W-:Y:S02]  /*9c10*/  HADD2.F32 R53, -RZ, R53.H1_H1 ;  /* 0x30000035ff357230 */ /* 0x000fe40000004100 */
[C---:B------:R-:W-:Y:S01]  /*9c20*/  FMUL.FTZ R118, R77.reuse, R118 ;  /* 0x000000764d767220 */ /* 0x040fe20000410000 */
[----:B------:R-:W-:Y:S01]  /*9c30*/  F2FP.SATFINITE.E4M3.F32.PACK_AB_MERGE_C R45, R12, R76, R45 ;  /* 0x0000004c0c2d723e */ /* 0x000fe2000480702d */
[-C--:B------:R-:W-:Y:S01]  /*9c40*/  FFMA.FTZ R116, R77, R114.reuse, -R116 ;  /* 0x000000724d747223 */ /* 0x080fe20000010874 */
[----:B------:R-:W-:Y:S01]  /*9c50*/  MOV R12, R59 ;  /* 0x0000003b000c7202 */ /* 0x000fe20000000f00 */
        /* <DEDUP_REMOVED lines=18> */
[-C--:B------:R-:W-:Y:S01]  /*9d80*/  FMUL.FTZ R54, R46, R117.reuse ;  /* 0x000000752e367220 */ /* 0x080fe20000410000 */
[----:B------:R-:W-:Y:S01]  /*9d90*/  F2FP.SATFINITE.E4M3.F32.PACK_AB_MERGE_C R14, R14, R118, RZ ;  /* 0x000000760e0e723e */ /* 0x000fe200048070ff */
[C---:B------:R-:W-:Y:S02]  /*9da0*/  FMUL.FTZ R117, R44.reuse, R117 ;  /* 0x000000752c757220 */ /* 0x040fe40000410000 */
[----:B------:R-:W-:Y:S01]  /*9db0*/  FFMA.FTZ R54, R44, R115, -R54 ;  /* 0x000000732c367223 */ /* 0x000fe20000010836 */
[----:B------:R-:W-:-:S02]  /*9dc0*/  IMAD.MOV.U32 R44, RZ, RZ, R45 ;  /* 0x000000ffff2c7224 */ /* 0x000fc400078e002d */
[----:B------:R-:W-:Y:S01]  /*9dd0*/  FFMA.FTZ R117, R46, R115, R117 ;  /* 0x000000732e757223 */ /* 0x000fe20000010075 */
[----:B------:R-:W-:Y:S01]  /*9de0*/  IMAD.MOV.U32 R45, RZ, RZ, R52 ;  /* 0x000000ffff2d7224 */ /* 0x000fe200078e0034 */
[----:B------:R-:W-:-:S03]  /*9df0*/  F2FP.SATFINITE.E4M3.F32.PACK_AB_MERGE_C R53, R54, R77, R53 ;  /* 0x0000004d3635723e */ /* 0x000fc60004807035 */
[----:B------:R-:W-:Y:S02]  /*9e00*/  F2FP.SATFINITE.E4M3.F32.PACK_AB_MERGE_C R114, R117, R114, R14 ;  /* 0x000000727572723e */ /* 0x000fe4000480700e */
[----:B------:R-:W-:-:S03]  /*9e10*/  IMAD.MOV.U32 R14, RZ, RZ, R53 ;  /* 0x000000ffff0e7224 */ /* 0x000fc600078e0035 */
[----:B------:R-:W-:-:S07]  /*9e20*/  IMAD.MOV.U32 R46, RZ, RZ, R114 ;  /* 0x000000ffff2e7224 */ /* 0x000fce00078e0072 */
.L_x_555:
[----:B------:R-:W-:Y:S05]  /*9e30*/  BSYNC B2 ;  /* 0x0000000000027941 */ /* 0x000fea0003800000 */
.L_x_554:
[----:B0-----:R-:W-:-:S05]  /*9e40*/  IADD3 R48, P3, R39, R50, RZ ;  /* 0x0000003227307210 */ /* 0x001fca0007f7e0ff */
[----:B------:R-:W-:Y:S01]  /*9e50*/  IMAD.X R49, R51, 0x1, R80, P3 ;  /* 0x0000000133317824 */ /* 0x000fe200018e0650 */
[----:B------:R-:W-:-:S04]  /*9e60*/  ISETP.GE.AND P3, PT, R11, R107, PT ;  /* 0x0000006b0b00720c */ /* 0x000fc80003f66270 */
[----:B---3--:R3:W-:Y:S09]  /*9e70*/  ST.E.128 desc[UR36][R48.64], R12 ;  /* 0x0000000c30007985 */ /* 0x0087f2000c101d24 */
[----:B------:R-:W-:-:S04]  /*9e80*/  @!P3 IADD3 R50, P4, R11, R50, RZ ;  /* 0x000000320b32b210 */ /* 0x000fc80007f9e0ff */
[----:B------:R-:W-:-:S05]  /*9e90*/  @!P3 LEA.HI.X.SX32 R51, R11, R51, 0x1, P4 ;  /* 0x000000330b33b211 */ /* 0x000fca00020f0eff */
[----:B----4-:R3:W-:Y:S04]  /*9ea0*/  @!P3 ST.E.128 desc[UR36][R50.64], R44 ;  /* 0x0000002c3200b985 */ /* 0x0107e8000c101d24 */
.L_x_553:
[----:B------:R-:W-:Y:S05]  /*9eb0*/  BSYNC B1 ;  /* 0x0000000000017941 */ /* 0x000fea0003800000 */
.L_x_552:
[----:B------:R-:W-:-:S03]  /*9ec0*/  UMOV UR4, 0xffffffff ;  /* 0xffffffff00047882 */ /* 0x000fc60000000000 */
[----:B------:R-:W-:Y:S05]  /*9ed0*/  BRA.DIV UR4, `(.L_x_556) ;  /* 0x00000202043c7947 */ /* 0x000fea000b800000 */
[----:B0--3--:R0:W3:Y:S04]  /*9ee0*/  SHFL.IDX PT, R51, R102, 0x2, 0x181f ;  /* 0x00581f0066337f89 */ /* 0x0090e800000e0000 */
[----:B------:R0:W0:Y:S02]  /*9ef0*/  SHFL.IDX PT, R50, R101, 0x2, 0x181f ;  /* 0x00581f0065327f89 */ /* 0x00002400000e0000 */
.L_x_860:
[----:B------:R-:W-:Y:S01]  /*9f00*/  VIADD R11, R219, 0x40 ;  /* 0x00000040db0b7836 */ /* 0x000fe20000000000 */
[----:B------:R-:W-:Y:S04]  /*9f10*/  BSSY B1, `(.L_x_557) ;  /* 0x00000f9000017945 */ /* 0x000fe80003800000 */
[----:B------:R-:W-:-:S13]  /*9f20*/  ISETP.GE.OR P3, PT, R11, R99, P1 ;  /* 0x000000630b00720c */ /* 0x000fda0000f66670 */
[----:B------:R-:W-:Y:S05]  /*9f30*/  @P3 BRA `(.L_x_558) ;  /* 0x0000000c00d83947 */ /* 0x000fea0003800000 */
[----:B----4-:R-:W4:Y:S01]  /*9f40*/  LDL R14, [R1+0x24] ;  /* 0x00002400010e7983 */ /* 0x010f220000100800 */
[----:B------:R-:W-:Y:S01]  /*9f50*/  SEL R11, R34, R108, !P0 ;  /* 0x0000006c220b7207 */ /* 0x000fe20004000000 */
[----:B------:R-:W-:Y:S01]  /*9f60*/  VIADD R15, R219, 0x40 ;  /* 0x00000040db0f7836 */ /* 0x000fe20000000000 */
[----:B0-----:R-:W-:Y:S01]  /*9f70*/  IADD3 R48, P3, R39, R50, RZ ;  /* 0x0000003227307210 */ /* 0x001fe20007f7e0ff */
[----:B------:R-:W-:Y:S01]  /*9f80*/  VIADD R44, R219, 0x40 ;  /* 0x00000040db2c7836 */ /* 0x000fe20000000000 */
[----:B------:R-:W-:Y:S01]  /*9f90*/  SHF.R.S32.HI R12, RZ, 0x1f, R11 ;  /* 0x0000001fff0c7819 */ /* 0x000fe2000001140b */
[----:B------:R-:W-:Y:S01]  /*9fa0*/  IMAD.SHL.U32 R15, R15, 0x80, RZ ;  /* 0x000000800f0f7824 */ /* 0x000fe200078e00ff */
[----:B------:R-:W-:Y:S01]  /*9fb0*/  BSSY B2, `(.L_x_559) ;  /* 0x00000e9000027945 */ /* 0x000fe20003800000 */
[----:B------:R-:W-:Y:S01]  /*9fc0*/  IMAD.SHL.U32 R44, R44, 0x80, RZ ;  /* 0x000000802c2c7824 */ /* 0x000fe200078e00ff */
[----:B------:R-:W-:Y:S01]  /*9fd0*/  LEA.HI R11, R12, R11, RZ, 0x5 ;  /* 0x0000000b0c0b7211 */ /* 0x000fe200078f28ff */
[----:B---3--:R-:W-:Y:S01]  /*9fe0*/  IMAD.X R49, R51, 0x1, R80, P3 ;  /* 0x0000000133317824 */ /* 0x008fe200018e0650 */
[----:B------:R-:W-:-:S02]  /*9ff0*/  LOP3.LUT R15, R15, 0x380, RZ, 0xc0, !PT ;  /* 0x000003800f0f7812 */ /* 0x000fc400078ec0ff */
[----:B------:R-:W-:Y:S02]  /*a000*/  LEA.HI.SX32 R12, R11, R42, 0x1b ;  /* 0x0000002a0b0c7211 */ /* 0x000fe400078fdaff */
[----:B------:R-:W-:Y:S02]  /*a010*/  LOP3.LUT R44, R44, 0x380, RZ, 0xc0, !PT ;  /* 0x000003802c2c7812 */ /* 0x000fe400078ec0ff */
[----:B------:R-:W-:Y:S02]  /*a020*/  SHF.R.S32.HI R13, RZ, 0x1f, R12 ;  /* 0x0000001fff0d7819 */ /* 0x000fe4000001140c */
[----:B------:R-:W-:Y:S02]  /*a030*/  SHF.L.U32 R11, R12, 0x4, RZ ;  /* 0x000000040c0b7819 */ /* 0x000fe400000006ff */
[----:B------:R-:W-:Y:S02]  /*a040*/  LEA.HI R13, R13, R12, RZ, 0x3 ;  /* 0x0000000c0d0d7211 */ /* 0x000fe400078f18ff */
[----:B------:R-:W-:-:S02]  /*a050*/  SHF.R.U32.HI R15, RZ, 0x3, R15 ;  /* 0x00000003ff0f7819 */ /* 0x000fc4000001160f */
[----:B------:R-:W-:Y:S02]  /*a060*/  LOP3.LUT R12, R44, 0x70, R11, 0xf8, !PT ;  /* 0x000000702c0c7812 */ /* 0x000fe400078ef80b */
[----:B------:R-:W-:Y:S02]  /*a070*/  SHF.L.U32 R13, R13, 0xb, RZ ;  /* 0x0000000b0d0d7819 */ /* 0x000fe400000006ff */
[----:B------:R-:W-:Y:S02]  /*a080*/  LOP3.LUT R12, R12, R15, RZ, 0x3c, !PT ;  /* 0x0000000f0c0c7212 */ /* 0x000fe400078e3cff */
[----:B------:R-:W-:-:S04]  /*a090*/  LOP3.LUT R13, R13, 0xffffc000, RZ, 0xc0, !PT ;  /* 0xffffc0000d0d7812 */ /* 0x000fc800078ec0ff */
[----:B----4-:R-:W-:Y:S01]  /*a0a0*/  IADD3 R13, R12, R13, R14 ;  /* 0x0000000d0c0d7210 */ /* 0x010fe20007ffe00e */
[----:B------:R-:W-:-:S04]  /*a0b0*/  IMAD R12, R216, 0x8000, R6 ;  /* 0x00008000d80c7824 */ /* 0x000fc800078e0206 */
[----:B------:R-:W-:Y:S02]  /*a0c0*/  IMAD R14, R216, 0x8000, R13 ;  /* 0x00008000d80e7824 */ /* 0x000fe400078e020d */
[C---:B------:R-:W-:Y:S02]  /*a0d0*/  IMAD.IADD R12, R19.reuse, 0x1, R12 ;  /* 0x00000001130c7824 */ /* 0x040fe400078e020c */
[----:B------:R-:W-:-:S04]  /*a0e0*/  IMAD.IADD R44, R19, 0x1, R14 ;  /* 0x00000001132c7824 */ /* 0x000fc800078e020e */
[----:B------:R-:W0:Y:S04]  /*a0f0*/  LDS.128 R12, [R12+0x28400] ;  /* 0x028400000c0c7984 */ /* 0x000e280000000c00 */
[----:B------:R-:W3:Y:S01]  /*a100*/  LDS.128 R44, [R44+0x28400] ;  /* 0x028400002c2c7984 */ /* 0x000ee20000000c00 */
[----:B------:R-:W-:Y:S05]  /*a110*/  @P2 BRA `(.L_x_560) ;  /* 0x0000000c00482947 */ /* 0x000fea0003800000 */
[----:B---3--:R-:W-:Y:S01]  /*a120*/  MOV R55, R44 ;  /* 0x0000002c00377202 */ /* 0x008fe20000000f00 */
[----:B0-----:R-:W-:Y:S01]  /*a130*/  IMAD.MOV.U32 R54, RZ, RZ, R12 ;  /* 0x000000ffff367224 */ /* 0x001fe200078e000c */
[----:B------:R-:W-:Y:S01]  /*a140*/  F2FP.F16.E4M3.UNPACK_B R52, R111.H1 ;  /* 0x0000006fff34723e */ /* 0x000fe200030006ff */
[----:B------:R-:W-:Y:S01]  /*a150*/  IMAD.MOV.U32 R78, RZ, RZ, R46 ;  /* 0x000000ffff4e7224 */ /* 0x000fe200078e002e */
[----:B------:R-:W-:Y:S02]  /*a160*/  F2FP.F16.E4M3.UNPACK_B R53, R55.H1 ;  /* 0x00000037ff35723e */ /* 0x000fe400030006ff */
[-C--:B------:R-:W-:Y:S01]  /*a170*/  F2FP.F16.E4M3.UNPACK_B R56, R54.reuse.H1 ;  /* 0x00000036ff38723e */ /* 0x080fe200030006ff */
[----:B------:R-:W-:Y:S01]  /*a180*/  HADD2.F32 R59, -RZ, R52.H0_H0 ;  /* 0x20000034ff3b7230 */ /* 0x000fe20000004100 */
[----:B------:R-:W-:Y:S01]  /*a190*/  F2FP.F16.E4M3.UNPACK_B R57, R109.H1 ;  /* 0x0000006dff39723e */ /* 0x000fe200030006ff */
[----:B------:R-:W-:Y:S01]  /*a1a0*/  HADD2.F32 R12, -RZ, R53.H0_H0 ;  /* 0x20000035ff0c7230 */ /* 0x000fe20000004100 */
[----:B------:R-:W-:Y:S01]  /*a1b0*/  F2FP.F16.E4M3.UNPACK_B R54, R54 ;  /* 0x00000036ff36723e */ /* 0x000fe200020006ff */
[----:B------:R-:W-:Y:S01]  /*a1c0*/  HADD2.F32 R44, -RZ, R56.H0_H0 ;  /* 0x20000038ff2c7230 */ /* 0x000fe20000004100 */
[----:B------:R-:W-:Y:S01]  /*a1d0*/  LOP3.LUT R66, R65, 0xff0000ff, RZ, 0xc0, !PT ;  /* 0xff0000ff41427812 */ /* 0x000fe200078ec0ff */
[----:B------:R-:W-:-:S02]  /*a1e0*/  HADD2.F32 R58, -RZ, R57.H0_H0 ;  /* 0x20000039ff3a7230 */ /* 0x000fc40000004100 */
[-C--:B------:R-:W-:Y:S01]  /*a1f0*/  FMUL.FTZ R60, R12, R59.reuse ;  /* 0x0000003b0c3c7220 */ /* 0x080fe20000410000 */
[----:B------:R-:W-:Y:S02]  /*a200*/  HADD2.F32 R52, -RZ, R52.H1_H1 ;  /* 0x30000034ff347230 */ /* 0x000fe40000004100 */
[C---:B------:R-:W-:Y:S01]  /*a210*/  FMUL.FTZ R59, R44.reuse, R59 ;  /* 0x0000003b2c3b7220 */ /* 0x040fe20000410000 */
[----:B------:R-:W-:Y:S01]  /*a220*/  F2FP.F16.E4M3.UNPACK_B R46, R112.H1 ;  /* 0x00000070ff2e723e */ /* 0x000fe200030006ff */
[----:B------:R-:W-:Y:S01]  /*a230*/  FFMA.FTZ R44, R44, R58, -R60 ;  /* 0x0000003a2c2c7223 */ /* 0x000fe2000001083c */
[----:B------:R-:W-:Y:S01]  /*a240*/  F2FP.F16.E4M3.UNPACK_B R79, R14.H1 ;  /* 0x0000000eff4f723e */ /* 0x000fe200030006ff */
[----:B------:R-:W-:Y:S01]  /*a250*/  FFMA.FTZ R12, R12, R58, R59 ;  /* 0x0000003a0c0c7223 */ /* 0x000fe2000001003b */
[----:B------:R-:W-:Y:S01]  /*a260*/  HADD2.F32 R59, -RZ, R53.H1_H1 ;  /* 0x30000035ff3b7230 */ /* 0x000fe20000004100 */
[----:B--2---:R-:W-:Y:S01]  /*a270*/  F2FP.F16.E4M3.UNPACK_B R113, R110.H1 ;  /* 0x0000006eff71723e */ /* 0x004fe200030006ff */
[----:B------:R-:W-:Y:S01]  /*a280*/  HADD2.F32 R53, -RZ, R56.H1_H1 ;  /* 0x30000038ff357230 */ /* 0x000fe20000004100 */
[----:B------:R-:W-:Y:S01]  /*a290*/  F2FP.F16.E4M3.UNPACK_B R112, R112 ;  /* 0x00000070ff70723e */ /* 0x000fe200020006ff */
[----:B------:R-:W-:-:S02]  /*a2a0*/  HADD2.F32 R56, -RZ, R57.H1_H1 ;  /* 0x30000039ff387230 */ /* 0x000fc40000004100 */
[-C--:B------:R-:W-:Y:S01]  /*a2b0*/  FMUL.FTZ R58, R59, R52.reuse ;  /* 0x000000343b3a7220 */ /* 0x080fe20000410000 */
[----:B------:R-:W-:Y:S01]  /*a2c0*/  F2FP.F16.E4M3.UNPACK_B R57, R55 ;  /* 0x00000037ff39723e */ /* 0x000fe200020006ff */
[C---:B------:R-:W-:Y:S01]  /*a2d0*/  FMUL.FTZ R52, R53.reuse, R52 ;  /* 0x0000003435347220 */ /* 0x040fe20000410000 */
[----:B------:R-:W-:Y:S02]  /*a2e0*/  HADD2.F32 R117, -RZ, R46.H0_H0 ;  /* 0x2000002eff757230 */ /* 0x000fe40000004100 */
[-C--:B------:R-:W-:Y:S01]  /*a2f0*/  FFMA.FTZ R53, R53, R56.reuse, -R58 ;  /* 0x0000003835357223 */ /* 0x080fe2000001083a */
[----:B------:R-:W-:Y:S02]  /*a300*/  HADD2.F32 R58, -RZ, R54.H0_H0 ;  /* 0x20000036ff3a7230 */ /* 0x000fe40000004100 */
[----:B------:R-:W-:Y:S01]  /*a310*/  FFMA.FTZ R52, R59, R56, R52 ;  /* 0x000000383b347223 */ /* 0x000fe20000010034 */
[----:B------:R-:W-:Y:S01]  /*a320*/  F2FP.F16.E4M3.UNPACK_B R56, R111 ;  /* 0x0000006fff38723e */ /* 0x000fe200020006ff */
[--C-:B------:R-:W-:Y:S01]  /*a330*/  HADD2.F32 R55, -RZ, R57.reuse.H0_H0 ;  /* 0x20000039ff377230 */ /* 0x100fe20000004100 */
[----:B------:R-:W-:Y:S01]  /*a340*/  F2FP.F16.E4M3.UNPACK_B R59, R109 ;  /* 0x0000006dff3b723e */ /* 0x000fe200020006ff */
[----:B------:R-:W-:Y:S01]  /*a350*/  HADD2.F32 R77, -RZ, R57.H1_H1 ;  /* 0x30000039ff4d7230 */ /* 0x000fe20000004100 */
[----:B------:R-:W-:Y:S01]  /*a360*/  F2FP.F16.E4M3.UNPACK_B R109, R78.H1 ;  /* 0x0000004eff6d723e */ /* 0x000fe200030006ff */
[--C-:B------:R-:W-:Y:S01]  /*a370*/  HADD2.F32 R62, -RZ, R56.reuse.H0_H0 ;  /* 0x20000038ff3e7230 */ /* 0x100fe20000004100 */
[----:B------:R-:W-:Y:S01]  /*a380*/  F2FP.SATFINITE.E4M3.F32.PACK_AB_MERGE_C R44, R53, R44, RZ ;  /* 0x0000002c352c723e */ /* 0x000fe200048070ff */
[----:B------:R-:W-:Y:S01]  /*a390*/  HADD2.F32 R60, -RZ, R59.H0_H0 ;  /* 0x2000003bff3c7230 */ /* 0x000fe20000004100 */
[----:B------:R-:W-:Y:S01]  /*a3a0*/  F2FP.SATFINITE.E4M3.F32.PACK_AB_MERGE_C R52, R52, R12, RZ ;  /* 0x0000000c3434723e */ /* 0x000fe200048070ff */
[----:B------:R-:W-:-:S02]  /*a3b0*/  HADD2.F32 R56, -RZ, R56.H1_H1 ;  /* 0x30000038ff387230 */ /* 0x000fc40000004100 */
[CC--:B------:R-:W-:Y:S01]  /*a3c0*/  FMUL.FTZ R64, R55.reuse, R62.reuse ;  /* 0x0000003e37407220 */ /* 0x0c0fe20000410000 */
[C---:B------:R-:W-:Y:S01]  /*a3d0*/  FMUL.FTZ R62, R58.reuse, R62 ;  /* 0x0000003e3a3e7220 */ /* 0x040fe20000410000 */
[----:B------:R-:W-:Y:S01]  /*a3e0*/  HADD2.F32 R57, -RZ, R54.H1_H1 ;  /* 0x30000036ff397230 */ /* 0x000fe20000004100 */
[----:B------:R-:W-:Y:S01]  /*a3f0*/  F2FP.F16.E4M3.UNPACK_B R78, R78 ;  /* 0x0000004eff4e723e */ /* 0x000fe200020006ff */
[-C--:B------:R-:W-:Y:S01]  /*a400*/  FFMA.FTZ R58, R58, R60.reuse, -R64 ;  /* 0x0000003c3a3a7223 */ /* 0x080fe20000010840 */
[----:B------:R-:W-:Y:S01]  /*a410*/  FFMA.FTZ R55, R55, R60, R62 ;  /* 0x0000003c37377223 */ /* 0x000fe2000001003e */
[----:B------:R-:W-:Y:S02]  /*a420*/  HADD2.F32 R54, -RZ, R59.H1_H1 ;  /* 0x3000003bff367230 */ /* 0x000fe40000004100 */
[-C--:B------:R-:W-:Y:S01]  /*a430*/  FMUL.FTZ R60, R77, R56.reuse ;  /* 0x000000384d3c7220 */ /* 0x080fe20000410000 */
[----:B------:R-:W-:Y:S01]  /*a440*/  FMUL.FTZ R56, R57, R56 ;  /* 0x0000003839387220 */ /* 0x000fe20000410000 */
[----:B------:R-:W-:Y:S01]  /*a450*/  SHF.R.U32.HI R64, RZ, 0x8, R65 ;  /* 0x00000008ff407819 */ /* 0x000fe20000011641 */
[----:B------:R-:W-:-:S02]  /*a460*/  HADD2.F32 R111, -RZ, R109.H0_H0 ;  /* 0x2000006dff6f7230 */ /* 0x000fc40000004100 */
[-C--:B------:R-:W-:Y:S01]  /*a470*/  FFMA.FTZ R57, R57, R54.reuse, -R60 ;  /* 0x0000003639397223 */ /* 0x080fe2000001083c */
[----:B------:R-:W-:Y:S01]  /*a480*/  FFMA.FTZ R54, R77, R54, R56 ;  /* 0x000000364d367223 */ /* 0x000fe20000010038 */
[----:B------:R-:W-:Y:S01]  /*a490*/  SHF.R.U32.HI R56, RZ, 0x8, R61 ;  /* 0x00000008ff387819 */ /* 0x000fe2000001163d */
[----:B------:R-:W-:Y:S01]  /*a4a0*/  HADD2.F32 R114, -RZ, R79.H0_H0 ;  /* 0x2000004fff727230 */ /* 0x000fe20000004100 */
[----:B------:R-:W-:Y:S01]  /*a4b0*/  SHF.R.U32.HI R65, RZ, 0x10, R65 ;  /* 0x00000010ff417819 */ /* 0x000fe20000011641 */
[----:B------:R-:W-:Y:S01]  /*a4c0*/  HADD2.F32 R115, -RZ, R113.H0_H0 ;  /* 0x20000071ff737230 */ /* 0x000fe20000004100 */
[----:B------:R-:W-:Y:S01]  /*a4d0*/  SHF.L.U32 R64, R64, 0x8, RZ ;  /* 0x0000000840407819 */ /* 0x000fe200000006ff */
[----:B------:R-:W-:Y:S01]  /*a4e0*/  IMAD.SHL.U32 R56, R56, 0x100, RZ ;  /* 0x0000010038387824 */ /* 0x000fe200078e00ff */
[----:B------:R-:W-:Y:S01]  /*a4f0*/  LOP3.LUT R59, R61, 0xff0000ff, RZ, 0xc0, !PT ;  /* 0xff0000ff3d3b7812 */ /* 0x000fe200078ec0ff */
[----:B------:R-:W-:Y:S01]  /*a500*/  IMAD.U32 R65, R65, 0x10000, RZ ;  /* 0x0001000041417824 */ /* 0x000fe200078e00ff */
[----:B------:R-:W-:Y:S01]  /*a510*/  SHF.R.U32.HI R62, RZ, 0x10, R61 ;  /* 0x00000010ff3e7819 */ /* 0x000fe2000001163d */
[-C--:B------:R-:W-:Y:S01]  /*a520*/  FMUL.FTZ R116, R111, R117.reuse ;  /* 0x000000756f747220 */ /* 0x080fe20000410000 */
[----:B------:R-:W-:Y:S01]  /*a530*/  LOP3.LUT R64, R66, 0xff00, R64, 0xf8, !PT ;  /* 0x0000ff0042407812 */ /* 0x000fe200078ef840 */
[----:B------:R-:W-:Y:S01]  /*a540*/  FMUL.FTZ R117, R114, R117 ;  /* 0x0000007572757220 */ /* 0x000fe20000410000 */
[----:B------:R-:W-:Y:S01]  /*a550*/  SHF.R.U32.HI R61, RZ, 0x8, R63 ;  /* 0x00000008ff3d7819 */ /* 0x000fe2000001163f */
[----:B------:R-:W-:Y:S01]  /*a560*/  HADD2.F32 R46, -RZ, R46.H1_H1 ;  /* 0x3000002eff2e7230 */ /* 0x000fe20000004100 */
[----:B------:R-:W-:Y:S01]  /*a570*/  LOP3.LUT R56, R59, 0xff00, R56, 0xf8, !PT ;  /* 0x0000ff003b387812 */ /* 0x000fe200078ef838 */
[----:B------:R-:W-:Y:S01]  /*a580*/  IMAD.U32 R59, R62, 0x10000, RZ ;  /* 0x000100003e3b7824 */ /* 0x000fe200078e00ff */
[----:B------:R-:W-:Y:S01]  /*a590*/  LOP3.LUT R64, R64, 0xff0000, R65, 0xf8, !PT ;  /* 0x00ff000040407812 */ /* 0x000fe200078ef841 */
[----:B------:R-:W-:Y:S01]  /*a5a0*/  HADD2.F32 R109, -RZ, R109.H1_H1 ;  /* 0x3000006dff6d7230 */ /* 0x000fe20000004100 */
[----:B------:R-:W-:Y:S01]  /*a5b0*/  F2FP.SATFINITE.E4M3.F32.PACK_AB_MERGE_C R12, R57, R58, R44 ;  /* 0x0000003a390c723e */ /* 0x000fe2000480702c */
[----:B------:R-:W-:Y:S01]  /*a5c0*/  IMAD.SHL.U32 R61, R61, 0x100, RZ ;  /* 0x000001003d3d7824 */ /* 0x000fe200078e00ff */
[----:B------:R-:W-:Y:S01]  /*a5d0*/  F2FP.SATFINITE.E4M3.F32.PACK_AB_MERGE_C R44, R54, R55, R52 ;  /* 0x00000037362c723e */ /* 0x000fe20004807034 */
[----:B------:R-:W-:Y:S01]  /*a5e0*/  HADD2.F32 R79, -RZ, R79.H1_H1 ;  /* 0x3000004fff4f7230 */ /* 0x000fe20000004100 */
[----:B------:R-:W-:Y:S01]  /*a5f0*/  LOP3.LUT R60, R63, 0xff0000ff, RZ, 0xc0, !PT ;  /* 0xff0000ff3f3c7812 */ /* 0x000fe200078ec0ff */
[----:B------:R-:W-:Y:S01]  /*a600*/  FFMA.FTZ R117, R111, R115, R117 ;  /* 0x000000736f757223 */ /* 0x000fe20000010075 */
[----:B------:R-:W-:Y:S01]  /*a610*/  F2FP.F16.E4M3.UNPACK_B R57, R45 ;  /* 0x0000002dff39723e */ /* 0x000fe200020006ff */
[----:B------:R-:W-:Y:S01]  /*a620*/  HADD2.F32 R113, -RZ, R113.H1_H1 ;  /* 0x30000071ff717230 */ /* 0x000fe20000004100 */
[----:B------:R-:W-:Y:S01]  /*a630*/  F2FP.F16.E4M3.UNPACK_B R54, R64 ;  /* 0x00000040ff36723e */ /* 0x000fe200020006ff */
[-C--:B------:R-:W-:Y:S01]  /*a640*/  FMUL.FTZ R111, R109, R46.reuse ;  /* 0x0000002e6d6f7220 */ /* 0x080fe20000410000 */
[----:B------:R-:W-:Y:S01]  /*a650*/  LOP3.LUT R56, R56, 0xff0000, R59, 0xf8, !PT ;  /* 0x00ff000038387812 */ /* 0x000fe200078ef83b */
[----:B------:R-:W-:Y:S01]  /*a660*/  FMUL.FTZ R46, R79, R46 ;  /* 0x0000002e4f2e7220 */ /* 0x000fe20000410000 */
[----:B------:R-:W-:Y:S01]  /*a670*/  F2FP.F16.E4M3.UNPACK_B R58, R13 ;  /* 0x0000000dff3a723e */ /* 0x000fe200020006ff */
[----:B------:R-:W-:Y:S01]  /*a680*/  HADD2.F32 R52, -RZ, R57.H0_H0 ;  /* 0x20000039ff347230 */ /* 0x000fe20000004100 */
[----:B------:R-:W-:Y:S01]  /*a690*/  LOP3.LUT R60, R60, 0xff00, R61, 0xf8, !PT ;  /* 0x0000ff003c3c7812 */ /* 0x000fe200078ef83d */
[----:B------:R-:W-:Y:S01]  /*a6a0*/  HADD2.F32 R61, -RZ, R54.H0_H0 ;  /* 0x20000036ff3d7230 */ /* 0x000fe20000004100 */
[----:B------:R-:W-:Y:S01]  /*a6b0*/  F2FP.F16.E4M3.UNPACK_B R55, R56 ;  /* 0x00000038ff37723e */ /* 0x000fe200020006ff */
[----:B------:R-:W-:Y:S01]  /*a6c0*/  HADD2.F32 R53, -RZ, R58.H0_H0 ;  /* 0x2000003aff357230 */ /* 0x000fe20000004100 */
[----:B------:R-:W-:Y:S01]  /*a6d0*/  F2FP.F16.E4M3.UNPACK_B R14, R14 ;  /* 0x0000000eff0e723e */ /* 0x000fe200020006ff */
[----:B------:R-:W-:Y:S01]  /*a6e0*/  FFMA.FTZ R116, R114, R115, -R116 ;  /* 0x0000007372747223 */ /* 0x000fe20000010874 */
[-C--:B------:R-:W-:Y:S01]  /*a6f0*/  FFMA.FTZ R46, R109, R113.reuse, R46 ;  /* 0x000000716d2e7223 */ /* 0x080fe2000001002e */
[----:B------:R-:W-:Y:S01]  /*a700*/  FFMA.FTZ R79, R79, R113, -R111 ;  /* 0x000000714f4f7223 */ /* 0x000fe2000001086f */
[----:B------:R-:W-:Y:S01]  /*a710*/  F2FP.F16.E4M3.UNPACK_B R110, R110 ;  /* 0x0000006eff6e723e */ /* 0x000fe200020006ff */
[----:B------:R-:W-:-:S02]  /*a720*/  HADD2.F32 R115, -RZ, R112.H0_H0 ;  /* 0x20000070ff737230 */ /* 0x000fc40000004100 */
[CC--:B------:R-:W-:Y:S01]  /*a730*/  FMUL.FTZ R62, R52.reuse, R61.reuse ;  /* 0x0000003d343e7220 */ /* 0x0c0fe20000410000 */
[----:B------:R-:W-:Y:S02]  /*a740*/  HADD2.F32 R109, -RZ, R78.H0_H0 ;  /* 0x2000004eff6d7230 */ /* 0x000fe40000004100 */
[----:B------:R-:W-:Y:S01]  /*a750*/  FMUL.FTZ R61, R53, R61 ;  /* 0x0000003d353d7220 */ /* 0x000fe20000410000 */
[----:B------:R-:W-:Y:S01]  /*a760*/  HADD2.F32 R59, -RZ, R55.H0_H0 ;  /* 0x20000037ff3b7230 */ /* 0x000fe20000004100 */
[----:B------:R-:W-:Y:S01]  /*a770*/  SHF.R.U32.HI R63, RZ, 0x10, R63 ;  /* 0x00000010ff3f7819 */ /* 0x000fe2000001163f */
[----:B------:R-:W-:Y:S02]  /*a780*/  HADD2.F32 R113, -RZ, R14.H0_H0 ;  /* 0x2000000eff717230 */ /* 0x000fe40000004100 */
[----:B------:R-:W-:Y:S01]  /*a790*/  FMUL.FTZ R114, R109, R115 ;  /* 0x000000736d727220 */ /* 0x000fe20000410000 */
[----:B------:R-:W-:Y:S02]  /*a7a0*/  HADD2.F32 R111, -RZ, R110.H0_H0 ;  /* 0x2000006eff6f7230 */ /* 0x000fe40000004100 */
[-C--:B------:R-:W-:Y:S01]  /*a7b0*/  FFMA.FTZ R53, R53, R59.reuse, -R62 ;  /* 0x0000003b35357223 */ /* 0x080fe2000001083e */
[----:B------:R-:W-:Y:S01]  /*a7c0*/  FFMA.FTZ R52, R52, R59, R61 ;  /* 0x0000003b34347223 */ /* 0x000fe2000001003d */
[----:B------:R-:W-:Y:S01]  /*a7d0*/  FMUL.FTZ R115, R113, R115 ;  /* 0x0000007371737220 */ /* 0x000fe20000410000 */
[----:B------:R-:W-:Y:S01]  /*a7e0*/  HADD2.F32 R112, -RZ, R112.H1_H1 ;  /* 0x30000070ff707230 */ /* 0x000fe20000004100 */
[----:B------:R-:W-:Y:S01]  /*a7f0*/  F2FP.F16.E4M3.UNPACK_B R45, R45.H1 ;  /* 0x0000002dff2d723e */ /* 0x000fe200030006ff */
[----:B------:R-:W-:Y:S01]  /*a800*/  HADD2.F32 R78, -RZ, R78.H1_H1 ;  /* 0x3000004eff4e7230 */ /* 0x000fe20000004100 */
[----:B------:R-:W-:Y:S01]  /*a810*/  F2FP.F16.E4M3.UNPACK_B R64, R64.H1 ;  /* 0x00000040ff40723e */ /* 0x000fe200030006ff */
[----:B------:R-:W-:-:S02]  /*a820*/  HADD2.F32 R59, -RZ, R57.H1_H1 ;  /* 0x30000039ff3b7230 */ /* 0x000fc40000004100 */
[----:B------:R-:W-:Y:S01]  /*a830*/  FFMA.FTZ R115, R109, R111, R115 ;  /* 0x0000006f6d737223 */ /* 0x000fe20000010073 */
[----:B------:R-:W-:Y:S01]  /*a840*/  HADD2.F32 R54, -RZ, R54.H1_H1 ;  /* 0x30000036ff367230 */ /* 0x000fe20000004100 */
[----:B------:R-:W-:Y:S01]  /*a850*/  F2FP.F16.E4M3.UNPACK_B R57, R13.H1 ;  /* 0x0000000dff39723e */ /* 0x000fe200030006ff */
[----:B------:R-:W-:Y:S01]  /*a860*/  IMAD.U32 R63, R63, 0x10000, RZ ;  /* 0x000100003f3f7824 */ /* 0x000fe200078e00ff */
[----:B------:R-:W-:Y:S01]  /*a870*/  SHF.R.U32.HI R76, RZ, 0x8, R67 ;  /* 0x00000008ff4c7819 */ /* 0x000fe20000011643 */
[----:B------:R-:W-:Y:S02]  /*a880*/  HADD2.F32 R58, -RZ, R58.H1_H1 ;  /* 0x3000003aff3a7230 */ /* 0x000fe40000004100 */
[----:B------:R-:W-:Y:S01]  /*a890*/  FMUL.FTZ R109, R78, R112 ;  /* 0x000000704e6d7220 */ /* 0x000fe20000410000 */
[----:B------:R-:W-:Y:S02]  /*a8a0*/  HADD2.F32 R14, -RZ, R14.H1_H1 ;  /* 0x3000000eff0e7230 */ /* 0x000fe40000004100 */
[----:B------:R-:W-:Y:S01]  /*a8b0*/  FMUL.FTZ R13, R59, R54 ;  /* 0x000000363b0d7220 */ /* 0x000fe20000410000 */
[----:B------:R-:W-:Y:S01]  /*a8c0*/  HADD2.F32 R110, -RZ, R110.H1_H1 ;  /* 0x3000006eff6e7230 */ /* 0x000fe20000004100 */
[----:B------:R-:W-:Y:S01]  /*a8d0*/  LOP3.LUT R60, R60, 0xff0000, R63, 0xf8, !PT ;  /* 0x00ff00003c3c7812 */ /* 0x000fe200078ef83f */
[----:B------:R-:W-:-:S02]  /*a8e0*/  HADD2.F32 R61, -RZ, R55.H1_H1 ;  /* 0x30000037ff3d7230 */ /* 0x000fc40000004100 */
[----:B------:R-:W-:Y:S01]  /*a8f0*/  FMUL.FTZ R62, R58, R54 ;  /* 0x000000363a3e7220 */ /* 0x000fe20000410000 */
[----:B------:R-:W-:Y:S01]  /*a900*/  F2FP.F16.E4M3.UNPACK_B R56, R56.H1 ;  /* 0x00000038ff38723e */ /* 0x000fe200030006ff */
[----:B------:R-:W-:Y:S02]  /*a910*/  HADD2.F32 R55, -RZ, R45.H0_H0 ;  /* 0x2000002dff377230 */ /* 0x000fe40000004100 */
[C---:B------:R-:W-:Y:S01]  /*a920*/  FMUL.FTZ R112, R14.reuse, R112 ;  /* 0x000000700e707220 */ /* 0x040fe20000410000 */
[----:B------:R-:W-:Y:S02]  /*a930*/  HADD2.F32 R63, -RZ, R64.H0_H0 ;  /* 0x20000040ff3f7230 */ /* 0x000fe40000004100 */
[----:B------:R-:W-:Y:S01]  /*a940*/  FFMA.FTZ R109, R14, R110, -R109 ;  /* 0x0000006e0e6d7223 */ /* 0x000fe2000001086d */
[----:B------:R-:W-:Y:S01]  /*a950*/  FFMA.FTZ R54, R58, R61, -R13 ;  /* 0x0000003d3a367223 */ /* 0x000fe2000001080d */
[----:B------:R-:W-:Y:S01]  /*a960*/  LOP3.LUT R77, R67, 0xff0000ff, RZ, 0xc0, !PT ;  /* 0xff0000ff434d7812 */ /* 0x000fe200078ec0ff */
[----:B------:R-:W-:-:S02]  /*a970*/  IMAD.SHL.U32 R14, R76, 0x100, RZ ;  /* 0x000001004c0e7824 */ /* 0x000fc400078e00ff */
[----:B------:R-:W-:Y:S01]  /*a980*/  FFMA.FTZ R13, R59, R61, R62 ;  /* 0x0000003d3b0d7223 */ /* 0x000fe2000001003e */
[----:B------:R-:W-:Y:S01]  /*a990*/  SHF.R.U32.HI R67, RZ, 0x10, R67 ;  /* 0x00000010ff437819 */ /* 0x000fe20000011643 */
[----:B------:R-:W-:Y:S02]  /*a9a0*/  HADD2.F32 R58, -RZ, R57.H0_H0 ;  /* 0x20000039ff3a7230 */ /* 0x000fe40000004100 */
[----:B------:R-:W-:Y:S01]  /*a9b0*/  FMUL.FTZ R61, R55, R63 ;  /* 0x0000003f373d7220 */ /* 0x000fe20000410000 */
[----:B------:R-:W-:Y:S01]  /*a9c0*/  HADD2.F32 R59, -RZ, R56.H0_H0 ;  /* 0x20000038ff3b7230 */ /* 0x000fe20000004100 */
[----:B------:R-:W-:Y:S01]  /*a9d0*/  LOP3.LUT R14, R77, 0xff00, R14, 0xf8, !PT ;  /* 0x0000ff004d0e7812 */ /* 0x000fe200078ef80e */
[----:B------:R-:W-:Y:S01]  /*a9e0*/  HADD2.F32 R62, -RZ, R45.H1_H1 ;  /* 0x3000002dff3e7230 */ /* 0x000fe20000004100 */
[----:B------:R-:W-:Y:S01]  /*a9f0*/  SHF.L.U32 R67, R67, 0x10, RZ ;  /* 0x0000001043437819 */ /* 0x000fe200000006ff */
[----:B------:R-:W-:Y:S02]  /*aa00*/  HADD2.F32 R64, -RZ, R64.H1_H1 ;  /* 0x30000040ff407230 */ /* 0x000fe40000004100 */
[C---:B------:R-:W-:Y:S01]  /*aa10*/  FFMA.FTZ R45, R58.reuse, R59, -R61 ;  /* 0x0000003b3a2d7223 */ /* 0x040fe2000001083d */
[----:B------:R-:W-:Y:S01]  /*aa20*/  FMUL.FTZ R66, R58, R63 ;  /* 0x0000003f3a427220 */ /* 0x000fe20000410000 */
[----:B------:R-:W-:Y:S01]  /*aa30*/  HADD2.F32 R57, -RZ, R57.H1_H1 ;  /* 0x30000039ff397230 */ /* 0x000fe20000004100 */
[----:B------:R-:W-:Y:S01]  /*aa40*/  LOP3.LUT R14, R14, 0xff0000, R67, 0xf8, !PT ;  /* 0x00ff00000e0e7812 */ /* 0x000fe200078ef843 */
[----:B------:R-:W-:-:S02]  /*aa50*/  HADD2.F32 R61, -RZ, R56.H1_H1 ;  /* 0x30000038ff3d7230 */ /* 0x000fc40000004100 */
[CC--:B------:R-:W-:Y:S01]  /*aa60*/  FMUL.FTZ R58, R62.reuse, R64.reuse ;  /* 0x000000403e3a7220 */ /* 0x0c0fe20000410000 */
[----:B------:R-:W-:Y:S01]  /*aa70*/  FFMA.FTZ R55, R55, R59, R66 ;  /* 0x0000003b37377223 */ /* 0x000fe20000010042 */
[C---:B------:R-:W-:Y:S01]  /*aa80*/  FMUL.FTZ R63, R57.reuse, R64 ;  /* 0x00000040393f7220 */ /* 0x040fe20000410000 */
[----:B------:R-:W-:Y:S01]  /*aa90*/  F2FP.F16.E4M3.UNPACK_B R59, R47 ;  /* 0x0000002fff3b723e */ /* 0x000fe200020006ff */
[-C--:B------:R-:W-:Y:S01]  /*aaa0*/  FFMA.FTZ R58, R57, R61.reuse, -R58 ;  /* 0x0000003d393a7223 */ /* 0x080fe2000001083a */
[----:B------:R-:W-:Y:S01]  /*aab0*/  F2FP.F16.E4M3.UNPACK_B R57, R14 ;  /* 0x0000000eff39723e */ /* 0x000fe200020006ff */
[----:B------:R-:W-:Y:S01]  /*aac0*/  FFMA.FTZ R62, R62, R61, R63 ;  /* 0x0000003d3e3e7223 */ /* 0x000fe2000001003f */
[----:B------:R-:W-:Y:S01]  /*aad0*/  F2FP.F16.E4M3.UNPACK_B R56, R15 ;  /* 0x0000000fff38723e */ /* 0x000fe200020006ff */
[----:B------:R-:W-:Y:S01]  /*aae0*/  HADD2.F32 R63, -RZ, R59.H0_H0 ;  /* 0x2000003bff3f7230 */ /* 0x000fe20000004100 */
[-C--:B------:R-:W-:Y:S01]  /*aaf0*/  F2FP.F16.E4M3.UNPACK_B R61, R60.reuse ;  /* 0x0000003cff3d723e */ /* 0x080fe200020006ff */
[----:B------:R-:W-:Y:S01]  /*ab00*/  HADD2.F32 R66, -RZ, R57.H0_H0 ;  /* 0x20000039ff427230 */ /* 0x000fe20000004100 */
[----:B------:R-:W-:Y:S01]  /*ab10*/  F2FP.F16.E4M3.UNPACK_B R47, R47.H1 ;  /* 0x0000002fff2f723e */ /* 0x000fe200030006ff */
[----:B------:R-:W-:Y:S01]  /*ab20*/  HADD2.F32 R64, -RZ, R56.H0_H0 ;  /* 0x20000038ff407230 */ /* 0x000fe20000004100 */
[----:B------:R-:W-:Y:S01]  /*ab30*/  F2FP.F16.E4M3.UNPACK_B R60, R60.H1 ;  /* 0x0000003cff3c723e */ /* 0x000fe200030006ff */
[----:B------:R-:W-:-:S02]  /*ab40*/  HADD2.F32 R65, -RZ, R61.H0_H0 ;  /* 0x2000003dff417230 */ /* 0x000fc40000004100 */
[CC--:B------:R-:W-:Y:S01]  /*ab50*/  FMUL.FTZ R67, R63.reuse, R66.reuse ;  /* 0x000000423f437220 */ /* 0x0c0fe20000410000 */
[----:B------:R-:W-:Y:S02]  /*ab60*/  HADD2.F32 R59, -RZ, R59.H1_H1 ;  /* 0x3000003bff3b7230 */ /* 0x000fe40000004100 */
[C---:B------:R-:W-:Y:S01]  /*ab70*/  FMUL.FTZ R66, R64.reuse, R66 ;  /* 0x0000004240427220 */ /* 0x040fe20000410000 */
[----:B------:R-:W-:Y:S02]  /*ab80*/  HADD2.F32 R57, -RZ, R57.H1_H1 ;  /* 0x30000039ff397230 */ /* 0x000fe40000004100 */
[-C--:B------:R-:W-:Y:S01]  /*ab90*/  FFMA.FTZ R64, R64, R65.reuse, -R67 ;  /* 0x0000004140407223 */ /* 0x080fe20000010843 */
[--C-:B------:R-:W-:Y:S02]  /*aba0*/  HADD2.F32 R67, -RZ, R60.reuse.H0_H0 ;  /* 0x2000003cff437230 */ /* 0x100fe40000004100 */
[----:B------:R-:W-:Y:S01]  /*abb0*/  FFMA.FTZ R63, R63, R65, R66 ;  /* 0x000000413f3f7223 */ /* 0x000fe20000010042 */
[----:B------:R-:W-:Y:S01]  /*abc0*/  F2FP.F16.E4M3.UNPACK_B R65, R14.H1 ;  /* 0x0000000eff41723e */ /* 0x000fe200030006ff */
[----:B------:R-:W-:Y:S01]  /*abd0*/  HADD2.F32 R60, -RZ, R60.H1_H1 ;  /* 0x3000003cff3c7230 */ /* 0x000fe20000004100 */
[----:B------:R-:W-:Y:S01]  /*abe0*/  F2FP.F16.E4M3.UNPACK_B R66, R15.H1 ;  /* 0x0000000fff42723e */ /* 0x000fe200030006ff */
[----:B------:R-:W-:-:S02]  /*abf0*/  HADD2.F32 R15, -RZ, R47.H0_H0 ;  /* 0x2000002fff0f7230 */ /* 0x000fc40000004100 */
[----:B------:R-:W-:Y:S01]  /*ac00*/  FFMA.FTZ R114, R113, R111, -R114 ;  /* 0x0000006f71727223 */ /* 0x000fe20000010872 */
[--C-:B------:R-:W-:Y:S01]  /*ac10*/  HADD2.F32 R76, -RZ, R65.reuse.H0_H0 ;  /* 0x20000041ff4c7230 */ /* 0x100fe20000004100 */
[----:B------:R-:W-:Y:S01]  /*ac20*/  F2FP.SATFINITE.E4M3.F32.PACK_AB_MERGE_C R45, R58, R45, RZ ;  /* 0x0000002d3a2d723e */ /* 0x000fe200048070ff */
[--C-:B------:R-:W-:Y:S01]  /*ac30*/  HADD2.F32 R14, -RZ, R66.reuse.H0_H0 ;  /* 0x20000042ff0e7230 */ /* 0x100fe20000004100 */
[----:B------:R-:W-:Y:S01]  /*ac40*/  F2FP.SATFINITE.E4M3.F32.PACK_AB_MERGE_C R79, R79, R116, RZ ;  /* 0x000000744f4f723e */ /* 0x000fe200048070ff */
[----:B------:R-:W-:Y:S02]  /*ac50*/  HADD2.F32 R65, -RZ, R65.H1_H1 ;  /* 0x30000041ff417230 */ /* 0x000fe40000004100 */
        /* <DEDUP_REMOVED lines=10> */
[----:B------:R-:W-:Y:S01]  /*ad00*/  FFMA.FTZ R112, R78, R110, R112 ;  /* 0x0000006e4e707223 */ /* 0x000fe20000010070 */
[----:B------:R-:W-:Y:S01]  /*ad10*/  F2FP.SATFINITE.E4M3.F32.PACK_AB_MERGE_C R45, R54, R53, R45 ;  /* 0x00000035362d723e */ /* 0x000fe2000480702d */
[----:B------:R-:W-:Y:S01]  /*ad20*/  FMUL.FTZ R47, R67, R65 ;  /* 0x00000041432f7220 */ /* 0x000fe20000410000 */
[----:B------:R-:W-:Y:S01]  /*ad30*/  FMUL.FTZ R65, R59, R57 ;  /* 0x000000393b417220 */ /* 0x000fe20000410000 */
[----:B------:R-:W-:-:S02]  /*ad40*/  F2FP.SATFINITE.E4M3.F32.PACK_AB_MERGE_C R109, R109, R114, R79 ;  /* 0x000000726d6d723e */ /* 0x000fc4000480704f */
[-C--:B------:R-:W-:Y:S01]  /*ad50*/  FFMA.FTZ R47, R66, R60.reuse, -R47 ;  /* 0x0000003c422f7223 */ /* 0x080fe2000001082f */
[----:B------:R-:W-:Y:S01]  /*ad60*/  FFMA.FTZ R60, R67, R60, R76 ;  /* 0x0000003c433c7223 */ /* 0x000fe2000001004c */
[C---:B------:R-:W-:Y:S01]  /*ad70*/  FMUL.FTZ R66, R56.reuse, R57 ;  /* 0x0000003938427220 */ /* 0x040fe20000410000 */
[-C--:B------:R-:W-:Y:S01]  /*ad80*/  FFMA.FTZ R65, R56, R61.reuse, -R65 ;  /* 0x0000003d38417223 */ /* 0x080fe20000010841 */
[----:B------:R-:W-:Y:S01]  /*ad90*/  F2FP.SATFINITE.E4M3.F32.PACK_AB_MERGE_C R55, R13, R52, R55 ;  /* 0x000000340d37723e */ /* 0x000fe20004807037 */
[----:B------:R-:W-:Y:S02]  /*ada0*/  IMAD.MOV.U32 R13, RZ, RZ, R45 ;  /* 0x000000ffff0d7224 */ /* 0x000fe400078e002d */
[----:B------:R-:W-:Y:S01]  /*adb0*/  FFMA.FTZ R66, R59, R61, R66 ;  /* 0x0000003d3b427223 */ /* 0x000fe20000010042 */
[----:B------:R-:W-:Y:S02]  /*adc0*/  F2FP.SATFINITE.E4M3.F32.PACK_AB_MERGE_C R14, R47, R14, RZ ;  /* 0x0000000e2f0e723e */ /* 0x000fe400048070ff */
[----:B------:R-:W-:Y:S01]  /*add0*/  F2FP.SATFINITE.E4M3.F32.PACK_AB_MERGE_C R46, R46, R117, RZ ;  /* 0x000000752e2e723e */ /* 0x000fe200048070ff */
[----:B------:R-:W-:Y:S01]  /*ade0*/  IMAD.MOV.U32 R45, RZ, RZ, R55 ;  /* 0x000000ffff2d7224 */ /* 0x000fe200078e0037 */
[----:B------:R-:W-:-:S02]  /*adf0*/  F2FP.SATFINITE.E4M3.F32.PACK_AB_MERGE_C R60, R60, R15, RZ ;  /* 0x0000000f3c3c723e */ /* 0x000fc400048070ff */
[----:B------:R-:W-:Y:S01]  /*ae00*/  F2FP.SATFINITE.E4M3.F32.PACK_AB_MERGE_C R15, R65, R64, R14 ;  /* 0x00000040410f723e */ /* 0x000fe2000480700e */
[----:B------:R-:W-:Y:S01]  /*ae10*/  IMAD.MOV.U32 R14, RZ, RZ, R109 ;  /* 0x000000ffff0e7224 */ /* 0x000fe200078e006d */
[----:B------:R-:W-:Y:S02]  /*ae20*/  F2FP.SATFINITE.E4M3.F32.PACK_AB_MERGE_C R46, R112, R115, R46 ;  /* 0x00000073702e723e */ /* 0x000fe4000480702e */
[----:B------:R-:W-:-:S07]  /*ae30*/  F2FP.SATFINITE.E4M3.F32.PACK_AB_MERGE_C R47, R66, R63, R60 ;  /* 0x0000003f422f723e */ /* 0x000fce000480703c */
.L_x_560:
[----:B------:R-:W-:Y:S05]  /*ae40*/  BSYNC B2 ;  /* 0x0000000000027941 */ /* 0x000fea0003800000 */
.L_x_559:
[----:B------:R-:W-:Y:S01]  /*ae50*/  ISETP.GE.AND P3, PT, R11, R107, PT ;  /* 0x0000006b0b00720c */ /* 0x000fe20003f66270 */
[----:B0-----:R0:W-:-:S12]  /*ae60*/  ST.E.128 desc[UR36][R48.64], R12 ;  /* 0x0000000c30007985 */ /* 0x0011d8000c101d24 */
[----:B------:R-:W-:-:S04]  /*ae70*/  @!P3 IADD3 R50, P4, R11, R50, RZ ;  /* 0x000000320b32b210 */ /* 0x000fc80007f9e0ff */
[----:B------:R-:W-:-:S05]  /*ae80*/  @!P3 LEA.HI.X.SX32 R51, R11, R51, 0x1, P4 ;  /* 0x000000330b33b211 */ /* 0x000fca00020f0eff */
[----:B---3--:R0:W-:Y:S04]  /*ae90*/  @!P3 ST.E.128 desc[UR36][R50.64], R44 ;  /* 0x0000002c3200b985 */ /* 0x0081e8000c101d24 */
.L_x_558:
[----:B------:R-:W-:Y:S05]  /*aea0*/  BSYNC B1 ;  /* 0x0000000000017941 */ /* 0x000fea0003800000 */
.L_x_557:
[----:B------:R-:W-:-:S03]  /*aeb0*/  UMOV UR4, 0xffffffff ;  /* 0xffffffff00047882 */ /* 0x000fc60000000000 */
[----:B------:R-:W-:Y:S05]  /*aec0*/  BRA.DIV UR4, `(.L_x_561) ;  /* 0x000001f2048c7947 */ /* 0x000fea000b800000 */
[----:B0--3--:R0:W3:Y:S04]  /*aed0*/  SHFL.IDX PT, R51, R102, 0x3, 0x181f ;  /* 0x00781f0066337f89 */ /* 0x0090e800000e0000 */
[----:B------:R0:W0:Y:S02]  /*aee0*/  SHFL.IDX PT, R50, R101, 0x3, 0x181f ;  /* 0x00781f0065327f89 */ /* 0x00002400000e0000 */
.L_x_864:
[----:B------:R-:W-:-:S05]  /*aef0*/  VIADD R11, R219, 0x60 ;  /* 0x00000060db0b7836 */ /* 0x000fca0000000000 */
        /* <DEDUP_REMOVED lines=10> */
[----:B---3--:R-:W-:Y:S02]  /*afa0*/  IADD3.X R49, R51, R80, RZ, P3, !PT ;  /* 0x0000005033317210 */ /* 0x008fe40001ffe4ff */
[----:B------:R-:W-:-:S02]  /*afb0*/  LEA.HI R11, R11, R108, RZ, 0x5 ;  /* 0x0000006c0b0b7211 */ /* 0x000fc400078f28ff */
[----:B------:R-:W-:Y:S02]  /*afc0*/  SHF.L.U32 R15, R15, 0x7, RZ ;  /* 0x000000070f0f7819 */ /* 0x000fe400000006ff */
[----:B------:R-:W-:Y:S02]  /*afd0*/  LEA.HI.SX32 R11, R11, R42, 0x1b ;  /* 0x0000002a0b0b7211 */ /* 0x000fe400078fdaff */
[----:B------:R-:W-:Y:S02]  /*afe0*/  LOP3.LUT R15, R15, 0x380, RZ, 0xc0, !PT ;  /* 0x000003800f0f7812 */ /* 0x000fe400078ec0ff */
[----:B------:R-:W-:Y:S01]  /*aff0*/  SHF.R.S32.HI R12, RZ, 0x1f, R11 ;  /* 0x0000001fff0c7819 */ /* 0x000fe2000001140b */
[----:B------:R-:W-:Y:S01]  /*b000*/  IMAD.SHL.U32 R52, R11, 0x10, RZ ;  /* 0x000000100b347824 */ /* 0x000fe200078e00ff */
[----:B------:R-:W-:Y:S02]  /*b010*/  LOP3.LUT R14, R14, 0x380, RZ, 0xc0, !PT ;  /* 0x000003800e0e7812 */ /* 0x000fe400078ec0ff */
[----:B------:R-:W-:-:S02]  /*b020*/  LEA.HI R12, R12, R11, RZ, 0x3 ;  /* 0x0000000b0c0c7211 */ /* 0x000fc400078f18ff */
[----:B------:R-:W-:Y:S02]  /*b030*/  SHF.R.U32.HI R14, RZ, 0x3, R14 ;  /* 0x00000003ff0e7819 */ /* 0x000fe4000001160e */
[----:B------:R-:W-:Y:S01]  /*b040*/  LOP3.LUT R11, R15, 0x70, R52, 0xf8, !PT ;  /* 0x000000700f0b7812 */ /* 0x000fe200078ef834 */
[----:B------:R-:W-:-:S03]  /*b050*/  IMAD.SHL.U32 R12, R12, 0x800, RZ ;  /* 0x000008000c0c7824 */ /* 0x000fc600078e00ff */
[----:B------:R-:W-:Y:S02]  /*b060*/  LOP3.LUT R11, R11, R14, RZ, 0x3c, !PT ;  /* 0x0000000e0b0b7212 */ /* 0x000fe400078e3cff */
[----:B------:R-:W-:-:S04]  /*b070*/  LOP3.LUT R12, R12, 0xffffc000, RZ, 0xc0, !PT ;  /* 0xffffc0000c0c7812 */ /* 0x000fc800078ec0ff */
[----:B----4-:R-:W-:Y:S01]  /*b080*/  IADD3 R11, R11, R12, R13 ;  /* 0x0000000c0b0b7210 */ /* 0x010fe20007ffe00d */
[----:B------:R-:W-:-:S04]  /*b090*/  IMAD R12, R216, 0x8000, R7 ;  /* 0x00008000d80c7824 */ /* 0x000fc800078e0207 */
[----:B------:R-:W-:Y:S02]  /*b0a0*/  IMAD R14, R216, 0x8000, R11 ;  /* 0x00008000d80e7824 */ /* 0x000fe400078e020b */
[----:B------:R-:W-:-:S03]  /*b0b0*/  IMAD.IADD R12, R19, 0x1, R12 ;  /* 0x00000001130c7824 */ /* 0x000fc600078e020c */
[----:B------:R-:W-:-:S03]  /*b0c0*/  IADD3 R44, R19, R14, RZ ;  /* 0x0000000e132c7210 */ /* 0x000fc60007ffe0ff */
[----:B------:R-:W0:Y:S04]  /*b0d0*/  LDS.128 R12, [R12+0x28400] ;  /* 0x028400000c0c7984 */ /* 0x000e280000000c00 */
[----:B------:R-:W3:Y:S01]  /*b0e0*/  LDS.128 R44, [R44+0x28400] ;  /* 0x028400002c2c7984 */ /* 0x000ee20000000c00 */
[----:B------:R-:W-:Y:S05]  /*b0f0*/  @P2 BRA `(.L_x_563) ;  /* 0x0000000c00482947 */ /* 0x000fea0003800000 */
[----:B------:R-:W-:Y:S01]  /*b100*/  SHF.R.U32.HI R53, RZ, 0x8, R69 ;  /* 0x00000008ff357819 */ /* 0x000fe20000011645 */
[----:B0-----:R-:W-:Y:S01]  /*b110*/  IMAD.MOV.U32 R56, RZ, RZ, R12 ;  /* 0x000000ffff387224 */ /* 0x001fe200078e000c */
[----:B------:R-:W-:Y:S01]  /*b120*/  SHF.R.U32.HI R60, RZ, 0x8, R73 ;  /* 0x00000008ff3c7819 */ /* 0x000fe20000011649 */
[----:B---3--:R-:W-:Y:S01]  /*b130*/  IMAD.MOV.U32 R57, RZ, RZ, R44 ;  /* 0x000000ffff397224 */ /* 0x008fe200078e002c */
[----:B------:R-:W-:Y:S01]  /*b140*/  SHF.R.U32.HI R58, RZ, 0x8, R75 ;  /* 0x00000008ff3a7819 */ /* 0x000fe2000001164b */
[----:B------:R-:W-:Y:S01]  /*b150*/  IMAD.SHL.U32 R12, R53, 0x100, RZ ;  /* 0x00000100350c7824 */ /* 0x000fe200078e00ff */
[----:B------:R-:W-:Y:S01]  /*b160*/  LOP3.LUT R59, R69, 0xff0000ff, RZ, 0xc0, !PT ;  /* 0xff0000ff453b7812 */ /* 0x000fe200078ec0ff */
[----:B------:R-:W-:Y:S01]  /*b170*/  IMAD.SHL.U32 R44, R60, 0x100, RZ ;  /* 0x000001003c2c7824 */ /* 0x000fe200078e00ff */
[----:B------:R-:W-:Y:S01]  /*b180*/  SHF.R.U32.HI R62, RZ, 0x8, R71 ;  /* 0x00000008ff3e7819 */ /* 0x000fe20000011647 */
[----:B------:R-:W-:Y:S01]  /*b190*/  IMAD.SHL.U32 R58, R58, 0x100, RZ ;  /* 0x000001003a3a7824 */ /* 0x000fe200078e00ff */
[----:B------:R-:W-:Y:S01]  /*b1a0*/  SHF.R.U32.HI R64, RZ, 0x10, R69 ;  /* 0x00000010ff407819 */ /* 0x000fe20000011645 */
[----:B------:R-:W-:Y:S01]  /*b1b0*/  IMAD.MOV.U32 R53, RZ, RZ, R14 ;  /* 0x000000ffff357224 */ /* 0x000fe200078e000e */
[----:B------:R-:W-:-:S02]  /*b1c0*/  SHF.R.U32.HI R11, RZ, 0x10, R71 ;  /* 0x00000010ff0b7819 */ /* 0x000fc40000011647 */
[----:B------:R-:W-:Y:S01]  /*b1d0*/  LOP3.LUT R63, R73, 0xff0000ff, RZ, 0xc0, !PT ;  /* 0xff0000ff493f7812 */ /* 0x000fe200078ec0ff */
[----:B------:R-:W-:Y:S01]  /*b1e0*/  IMAD.U32 R14, R64, 0x10000, RZ ;  /* 0x00010000400e7824 */ /* 0x000fe200078e00ff */
[----:B------:R-:W-:Y:S01]  /*b1f0*/  LOP3.LUT R67, R75, 0xff0000ff, RZ, 0xc0, !PT ;  /* 0xff0000ff4b437812 */ /* 0x000fe200078ec0ff */
[----:B------:R-:W-:Y:S01]  /*b200*/  IMAD.U32 R11, R11, 0x10000, RZ ;  /* 0x000100000b0b7824 */ /* 0x000fe200078e00ff */
[----:B------:R-:W-:Y:S02]  /*b210*/  LOP3.LUT R59, R59, 0xff00, R12, 0xf8, !PT ;  /* 0x0000ff003b3b7812 */ /* 0x000fe400078ef80c */
[----:B------:R-:W-:Y:S02]  /*b220*/  LOP3.LUT R61, R71, 0xff0000ff, RZ, 0xc0, !PT ;  /* 0xff0000ff473d7812 */ /* 0x000fe400078ec0ff */
[----:B------:R-:W-:Y:S02]  /*b230*/  SHF.L.U32 R12, R62, 0x8, RZ ;  /* 0x000000083e0c7819 */ /* 0x000fe400000006ff */
[----:B------:R-:W-:-:S02]  /*b240*/  LOP3.LUT R65, R63, 0xff00, R44, 0xf8, !PT ;  /* 0x0000ff003f417812 */ /* 0x000fc400078ef82c */
[----:B------:R-:W-:Y:S02]  /*b250*/  LOP3.LUT R66, R67, 0xff00, R58, 0xf8, !PT ;  /* 0x0000ff0043427812 */ /* 0x000fe400078ef83a */
[----:B------:R-:W-:Y:S02]  /*b260*/  LOP3.LUT R12, R61, 0xff00, R12, 0xf8, !PT ;  /* 0x0000ff003d0c7812 */ /* 0x000fe400078ef80c */
[----:B------:R-:W-:Y:S02]  /*b270*/  F2FP.F16.E4M3.UNPACK_B R63, R105.H1 ;  /* 0x00000069ff3f723e */ /* 0x000fe400030006ff */
[----:B------:R-:W-:Y:S02]  /*b280*/  F2FP.F16.E4M3.UNPACK_B R60, R57.H1 ;  /* 0x00000039ff3c723e */ /* 0x000fe400030006ff */
[----:B------:R-:W-:Y:S02]  /*b290*/  F2FP.F16.E4M3.UNPACK_B R58, R56.H1 ;  /* 0x00000038ff3a723e */ /* 0x000fe400030006ff */
[----:B------:R-:W-:Y:S01]  /*b2a0*/  SHF.R.U32.HI R55, RZ, 0x10, R75 ;  /* 0x00000010ff377819 */ /* 0x000fe2000001164b */
[----:B------:R-:W-:Y:S01]  /*b2b0*/  HADD2.F32 R61, -RZ, R60.H0_H0 ;  /* 0x2000003cff3d7230 */ /* 0x000fe20000004100 */
[----:B------:R-:W-:Y:S01]  /*b2c0*/  LOP3.LUT R14, R59, 0xff0000, R14, 0xf8, !PT ;  /* 0x00ff00003b0e7812 */ /* 0x000fe200078ef80e */
[----:B------:R-:W-:Y:S01]  /*b2d0*/  HADD2.F32 R59, -RZ, R58.H0_H0 ;  /* 0x2000003aff3b7230 */ /* 0x000fe20000004100 */
[----:B------:R-:W-:Y:S01]  /*b2e0*/  LOP3.LUT R11, R12, 0xff0000, R11, 0xf8, !PT ;  /* 0x00ff00000c0b7812 */ /* 0x000fe200078ef80b */
[----:B------:R-:W-:Y:S01]  /*b2f0*/  HADD2.F32 R12, -RZ, R63.H0_H0 ;  /* 0x2000003fff0c7230 */ /* 0x000fe20000004100 */
[----:B------:R-:W-:Y:S01]  /*b300*/  F2FP.F16.E4M3.UNPACK_B R62, R103.H1 ;  /* 0x00000067ff3e723e */ /* 0x000fe200030006ff */
[----:B------:R-:W-:Y:S01]  /*b310*/  IMAD.U32 R55, R55, 0x10000, RZ ;  /* 0x0001000037377824 */ /* 0x000fe200078e00ff */
[----:B------:R-:W-:-:S02]  /*b320*/  SHF.R.U32.HI R54, RZ, 0x10, R73 ;  /* 0x00000010ff367819 */ /* 0x000fc40000011649 */
[-C--:B------:R-:W-:Y:S01]  /*b330*/  FMUL.FTZ R68, R59, R12.reuse ;  /* 0x0000000c3b447220 */ /* 0x080fe20000410000 */
[--C-:B------:R-:W-:Y:S01]  /*b340*/  HADD2.F32 R64, -RZ, R62.reuse.H0_H0 ;  /* 0x2000003eff407230 */ /* 0x100fe20000004100 */
[----:B------:R-:W-:Y:S01]  /*b350*/  SHF.L.U32 R44, R54, 0x10, RZ ;  /* 0x00000010362c7819 */ /* 0x000fe200000006ff */
[C---:B------:R-:W-:Y:S01]  /*b360*/  FMUL.FTZ R54, R61.reuse, R12 ;  /* 0x0000000c3d367220 */ /* 0x040fe20000410000 */
[----:B------:R-:W-:Y:S02]  /*b370*/  LOP3.LUT R12, R66, 0xff0000, R55, 0xf8, !PT ;  /* 0x00ff0000420c7812 */ /* 0x000fe400078ef837 */
[-C--:B------:R-:W-:Y:S01]  /*b380*/  FFMA.FTZ R55, R61, R64.reuse, R68 ;  /* 0x000000403d377223 */ /* 0x080fe20000010044 */
[----:B------:R-:W-:Y:S01]  /*b390*/  FFMA.FTZ R54, R59, R64, -R54 ;  /* 0x000000403b367223 */ /* 0x000fe20000010836 */
[----:B------:R-:W-:Y:S01]  /*b3a0*/  HADD2.F32 R64, -RZ, R62.H1_H1 ;  /* 0x3000003eff407230 */ /* 0x000fe20000004100 */
[----:B------:R-:W-:Y:S01]  /*b3b0*/  F2FP.F16.E4M3.UNPACK_B R105, R105 ;  /* 0x00000069ff69723e */ /* 0x000fe200020006ff */
[----:B------:R-:W-:Y:S01]  /*b3c0*/  HADD2.F32 R62, -RZ, R63.H1_H1 ;  /* 0x3000003fff3e7230 */ /* 0x000fe20000004100 */
[----:B------:R-:W-:Y:S01]  /*b3d0*/  F2FP.F16.E4M3.UNPACK_B R61, R57 ;  /* 0x00000039ff3d723e */ /* 0x000fe200020006ff */
[----:B------:R-:W-:Y:S01]  /*b3e0*/  HADD2.F32 R59, -RZ, R58.H1_H1 ;  /* 0x3000003aff3b7230 */ /* 0x000fe20000004100 */
[----:B------:R-:W-:Y:S01]  /*b3f0*/  LOP3.LUT R44, R65, 0xff0000, R44, 0xf8, !PT ;  /* 0x00ff0000412c7812 */ /* 0x000fe200078ef82c */
[----:B------:R-:W-:Y:S01]  /*b400*/  HADD2.F32 R63, -RZ, R60.H1_H1 ;  /* 0x3000003cff3f7230 */ /* 0x000fe20000004100 */
[----:B------:R-:W-:Y:S01]  /*b410*/  F2FP.F16.E4M3.UNPACK_B R60, R56 ;  /* 0x00000038ff3c723e */ /* 0x000fe200020006ff */
[----:B------:R-:W-:Y:S01]  /*b420*/  HADD2.F32 R65, -RZ, R105.H0_H0 ;  /* 0x20000069ff417230 */ /* 0x000fe20000004100 */
[----:B------:R-:W-:Y:S01]  /*b430*/  F2FP.F16.E4M3.UNPACK_B R103, R103 ;  /* 0x00000067ff67723e */ /* 0x000fe200020006ff */
[-C--:B------:R-:W-:Y:S01]  /*b440*/  FMUL.FTZ R66, R59, R62.reuse ;  /* 0x0000003e3b427220 */ /* 0x080fe20000410000 */
[----:B------:R-:W-:Y:S01]  /*b450*/  FMUL.FTZ R56, R63, R62 ;  /* 0x0000003e3f387220 */ /* 0x000fe20000410000 */
[----:B------:R-:W-:-:S02]  /*b460*/  HADD2.F32 R62, -RZ, R61.H0_H0 ;  /* 0x2000003dff3e7230 */ /* 0x000fc40000004100 */
[----:B------:R-:W-:Y:S02]  /*b470*/  HADD2.F32 R58, -RZ, R60.H0_H0 ;  /* 0x2000003cff3a7230 */ /* 0x000fe40000004100 */
[-C--:B------:R-:W-:Y:S01]  /*b480*/  FFMA.FTZ R57, R59, R64.reuse, -R56 ;  /* 0x000000403b397223 */ /* 0x080fe20000010838 */
[----:B------:R-:W-:Y:S02]  /*b490*/  HADD2.F32 R59, -RZ, R103.H0_H0 ;  /* 0x20000067ff3b7230 */ /* 0x000fe40000004100 */
[----:B------:R-:W-:Y:S01]  /*b4a0*/  FFMA.FTZ R56, R63, R64, R66 ;  /* 0x000000403f387223 */ /* 0x000fe20000010042 */
[-C--:B------:R-:W-:Y:S01]  /*b4b0*/  FMUL.FTZ R67, R62, R65.reuse ;  /* 0x000000413e437220 */ /* 0x080fe20000410000 */
[----:B------:R-:W-:Y:S01]  /*b4c0*/  FMUL.FTZ R65, R58, R65 ;  /* 0x000000413a417220 */ /* 0x000fe20000410000 */
[----:B------:R-:W-:Y:S01]  /*b4d0*/  HADD2.F32 R105, -RZ, R105.H1_H1 ;  /* 0x30000069ff697230 */ /* 0x000fe20000004100 */
[----:B------:R-:W-:Y:S01]  /*b4e0*/  F2FP.F16.E4M3.UNPACK_B R64, R46.H1 ;  /* 0x0000002eff40723e */ /* 0x000fe200030006ff */
[----:B------:R-:W-:-:S02]  /*b4f0*/  HADD2.F32 R63, -RZ, R61.H1_H1 ;  /* 0x3000003dff3f7230 */ /* 0x000fc40000004100 */
[-C--:B------:R-:W-:Y:S01]  /*b500*/  FFMA.FTZ R58, R58, R59.reuse, -R67 ;  /* 0x0000003b3a3a7223 */ /* 0x080fe20000010843 */
[----:B------:R-:W-:Y:S02]  /*b510*/  HADD2.F32 R60, -RZ, R60.H1_H1 ;  /* 0x3000003cff3c7230 */ /* 0x000fe40000004100 */
[----:B------:R-:W-:Y:S01]  /*b520*/  FFMA.FTZ R59, R62, R59, R65 ;  /* 0x0000003b3e3b7223 */ /* 0x000fe20000010041 */
[----:B------:R-:W-:Y:S02]  /*b530*/  HADD2.F32 R103, -RZ, R103.H1_H1 ;  /* 0x30000067ff677230 */ /* 0x000fe40000004100 */
[-C--:B------:R-:W-:Y:S01]  /*b540*/  FMUL.FTZ R61, R63, R105.reuse ;  /* 0x000000693f3d7220 */ /* 0x080fe20000410000 */
[----:B------:R-:W-:Y:S01]  /*b550*/  F2FP.F16.E4M3.UNPACK_B R65, R106.H1 ;  /* 0x0000006aff41723e */ /* 0x000fe200030006ff */
[C---:B------:R-:W-:Y:S01]  /*b560*/  FMUL.FTZ R68, R60.reuse, R105 ;  /* 0x000000693c447220 */ /* 0x040fe20000410000 */
[----:B------:R-:W-:Y:S01]  /*b570*/  F2FP.F16.E4M3.UNPACK_B R62, R53.H1 ;  /* 0x00000035ff3e723e */ /* 0x000fe200030006ff */
[----:B------:R-:W-:Y:S01]  /*b580*/  FFMA.FTZ R61, R60, R103, -R61 ;  /* 0x000000673c3d7223 */ /* 0x000fe2000001083d */
[----:B------:R-:W-:Y:S01]  /*b590*/  F2FP.F16.E4M3.UNPACK_B R67, R104.H1 ;  /* 0x00000068ff43723e */ /* 0x000fe200030006ff */
[----:B------:R-:W-:-:S02]  /*b5a0*/  HADD2.F32 R69, -RZ, R65.H0_H0 ;  /* 0x20000041ff457230 */ /* 0x000fc40000004100 */
[----:B------:R-:W-:Y:S01]  /*b5b0*/  FFMA.FTZ R60, R63, R103, R68 ;  /* 0x000000673f3c7223 */ /* 0x000fe20000010044 */
[----:B------:R-:W-:Y:S01]  /*b5c0*/  HADD2.F32 R66, -RZ, R64.H0_H0 ;  /* 0x20000040ff427230 */ /* 0x000fe20000004100 */
[----:B------:R-:W-:Y:S01]  /*b5d0*/  F2FP.F16.E4M3.UNPACK_B R106, R106 ;  /* 0x0000006aff6a723e */ /* 0x000fe200020006ff */
[----:B------:R-:W-:Y:S01]  /*b5e0*/  HADD2.F32 R63, -RZ, R62.H0_H0 ;  /* 0x2000003eff3f7230 */ /* 0x000fe20000004100 */
[----:B------:R-:W-:Y:S01]  /*b5f0*/  F2FP.F16.E4M3.UNPACK_B R53, R53 ;  /* 0x00000035ff35723e */ /* 0x000fe200020006ff */
[----:B------:R-:W-:Y:S02]  /*b600*/  HADD2.F32 R68, -RZ, R67.H0_H0 ;  /* 0x20000043ff447230 */ /* 0x000fe40000004100 */
[-C--:B------:R-:W-:Y:S01]  /*b610*/  FMUL.FTZ R72, R66, R69.reuse ;  /* 0x0000004542487220 */ /* 0x080fe20000410000 */
[----:B------:R-:W-:Y:S02]  /*b620*/  HADD2.F32 R70, -RZ, R65.H1_H1 ;  /* 0x30000041ff467230 */ /* 0x000fe40000004100 */
[----:B------:R-:W-:Y:S01]  /*b630*/  FMUL.FTZ R69, R63, R69 ;  /* 0x000000453f457220 */ /* 0x000fe20000410000 */
[----:B------:R-:W-:Y:S01]  /*b640*/  HADD2.F32 R64, -RZ, R64.H1_H1 ;  /* 0x30000040ff407230 */ /* 0x000fe20000004100 */
[----:B------:R-:W-:Y:S01]  /*b650*/  F2FP.F16.E4M3.UNPACK_B R104, R104 ;  /* 0x00000068ff68723e */ /* 0x000fe200020006ff */
[----:B------:R-:W-:-:S02]  /*b660*/  HADD2.F32 R65, -RZ, R62.H1_H1 ;  /* 0x3000003eff417230 */ /* 0x000fc40000004100 */
[-C--:B------:R-:W-:Y:S01]  /*b670*/  FFMA.FTZ R62, R63, R68.reuse, -R72 ;  /* 0x000000443f3e7223 */ /* 0x080fe20000010848 */
[----:B------:R-:W-:Y:S02]  /*b680*/  HADD2.F32 R67, -RZ, R67.H1_H1 ;  /* 0x30000043ff437230 */ /* 0x000fe40000004100 */
[----:B------:R-:W-:Y:S01]  /*b690*/  FFMA.FTZ R63, R66, R68, R69 ;  /* 0x00000044423f7223 */ /* 0x000fe20000010045 */
[CC--:B------:R-:W-:Y:S01]  /*b6a0*/  FMUL.FTZ R72, R64.reuse, R70.reuse ;  /* 0x0000004640487220 */ /* 0x0c0fe20000410000 */
[C---:B------:R-:W-:Y:S01]  /*b6b0*/  FMUL.FTZ R71, R65.reuse, R70 ;  /* 0x0000004641477220 */ /* 0x040fe20000410000 */
[----:B------:R-:W-:Y:S01]  /*b6c0*/  F2FP.F16.E4M3.UNPACK_B R66, R46 ;  /* 0x0000002eff42723e */ /* 0x000fe200020006ff */
[--C-:B------:R-:W-:Y:S02]  /*b6d0*/  HADD2.F32 R69, -RZ, R106.reuse.H0_H0 ;  /* 0x2000006aff457230 */ /* 0x100fe40000004100 */
[-C--:B------:R-:W-:Y:S01]  /*b6e0*/  FFMA.FTZ R65, R65, R67.reuse, -R72 ;  /* 0x0000004341417223 */ /* 0x080fe20000010848 */
[----:B------:R-:W-:Y:S01]  /*b6f0*/  FFMA.FTZ R64, R64, R67, R71 ;  /* 0x0000004340407223 */ /* 0x000fe20000010047 */
[----:B------:R-:W-:Y:S01]  /*b700*/  HADD2.F32 R106, -RZ, R106.H1_H1 ;  /* 0x3000006aff6a7230 */ /* 0x000fe20000004100 */
[----:B------:R-:W-:Y:S01]  /*b710*/  F2FP.SATFINITE.E4M3.F32.PACK_AB_MERGE_C R54, R57, R54, RZ ;  /* 0x000000363936723e */ /* 0x000fe200048070ff */
[--C-:B------:R-:W-:Y:S01]  /*b720*/  HADD2.F32 R67, -RZ, R66.reuse.H0_H0 ;  /* 0x20000042ff437230 */ /* 0x100fe20000004100 */
[----:B------:R-:W-:Y:S01]  /*b730*/  F2FP.SATFINITE.E4M3.F32.PACK_AB_MERGE_C R56, R56, R55, RZ ;  /* 0x000000373838723e */ /* 0x000fe200048070ff */
[----:B------:R-:W-:Y:S01]  /*b740*/  HADD2.F32 R66, -RZ, R66.H1_H1 ;  /* 0x30000042ff427230 */ /* 0x000fe20000004100 */
[----:B------:R-:W-:Y:S01]  /*b750*/  F2FP.SATFINITE.E4M3.F32.PACK_AB_MERGE_C R64, R64, R63, RZ ;  /* 0x0000003f4040723e */ /* 0x000fe200048070ff */
[----:B------:R-:W-:-:S02]  /*b760*/  HADD2.F32 R46, -RZ, R53.H0_H0 ;  /* 0x20000035ff2e7230 */ /* 0x000fc40000004100 */
[-C--:B------:R-:W-:Y:S01]  /*b770*/  FMUL.FTZ R71, R67, R69.reuse ;  /* 0x0000004543477220 */ /* 0x080fe20000410000 */
[--C-:B------:R-:W-:Y:S02]  /*b780*/  HADD2.F32 R68, -RZ, R104.reuse.H0_H0 ;  /* 0x20000068ff447230 */ /* 0x100fe40000004100 */
[----:B------:R-:W-:Y:S01]  /*b790*/  FMUL.FTZ R72, R66, R106 ;  /* 0x0000006a42487220 */ /* 0x000fe20000410000 */
[----:B------:R-:W-:Y:S02]  /*b7a0*/  HADD2.F32 R53, -RZ, R53.H1_H1 ;  /* 0x30000035ff357230 */ /* 0x000fe40000004100 */
[C---:B------:R-:W-:Y:S01]  /*b7b0*/  FMUL.FTZ R70, R46.reuse, R69 ;  /* 0x000000452e467220 */ /* 0x040fe20000410000 */
[----:B------:R-:W-:Y:S01]  /*b7c0*/  HADD2.F32 R104, -RZ, R104.H1_H1 ;  /* 0x30000068ff687230 */ /* 0x000fe20000004100 */
[----:B------:R-:W-:Y:S01]  /*b7d0*/  F2FP.F16.E4M3.UNPACK_B R63, R44 ;  /* 0x0000002cff3f723e */ /* 0x000fe200020006ff */
[----:B------:R-:W-:Y:S01]  /*b7e0*/  FFMA.FTZ R71, R46, R68, -R71 ;  /* 0x000000442e477223 */ /* 0x000fe20000010847 */
[C---:B------:R-:W-:Y:S01]  /*b7f0*/  FMUL.FTZ R69, R53.reuse, R106 ;  /* 0x0000006a35457220 */ /* 0x040fe20000410000 */
[----:B------:R-:W-:Y:S01]  /*b800*/  F2FP.F16.E4M3.UNPACK_B R57, R13 ;  /* 0x0000000dff39723e */ /* 0x000fe200020006ff */
[----:B------:R-:W-:Y:S01]  /*b810*/  FFMA.FTZ R72, R53, R104, -R72 ;  /* 0x0000006835487223 */ /* 0x000fe20000010848 */
[----:B------:R-:W-:Y:S01]  /*b820*/  F2FP.SATFINITE.E4M3.F32.PACK_AB_MERGE_C R53, R65, R62, RZ ;  /* 0x0000003e4135723e */ /* 0x000fe200048070ff */
[----:B------:R-:W-:Y:S01]  /*b830*/  FFMA.FTZ R46, R67, R68, R70 ;  /* 0x00000044432e7223 */ /* 0x000fe20000010046 */
[----:B------:R-:W-:Y:S01]  /*b840*/  F2FP.F16.E4M3.UNPACK_B R62, R45 ;  /* 0x0000002dff3e723e */ /* 0x000fe200020006ff */
[----:B------:R-:W-:Y:S01]  /*b850*/  FFMA.FTZ R69, R66, R104, R69 ;  /* 0x0000006842457223 */ /* 0x000fe20000010045 */
[----:B------:R-:W-:-:S02]  /*b860*/  F2FP.SATFINITE.E4M3.F32.PACK_AB_MERGE_C R55, R61, R58, R54 ;  /* 0x0000003a3d37723e */ /* 0x000fc40004807036 */
[----:B------:R-:W-:Y:S01]  /*b870*/  F2FP.SATFINITE.E4M3.F32.PACK_AB_MERGE_C R54, R60, R59, R56 ;  /* 0x0000003b3c36723e */ /* 0x000fe20004807038 */
[----:B------:R-:W-:Y:S01]  /*b880*/  HADD2.F32 R58, -RZ, R62.H0_H0 ;  /* 0x2000003eff3a7230 */ /* 0x000fe20000004100 */
[----:B------:R-:W-:Y:S01]  /*b890*/  F2FP.F16.E4M3.UNPACK_B R60, R14 ;  /* 0x0000000eff3c723e */ /* 0x000fe200020006ff */
[----:B------:R-:W-:Y:S01]  /*b8a0*/  HADD2.F32 R59, -RZ, R63.H0_H0 ;  /* 0x2000003fff3b7230 */ /* 0x000fe20000004100 */
[----:B------:R-:W-:Y:S01]  /*b8b0*/  F2FP.SATFINITE.E4M3.F32.PACK_AB_MERGE_C R46, R69, R46, R64 ;  /* 0x0000002e452e723e */ /* 0x000fe20004807040 */
        /* <DEDUP_REMOVED lines=10> */
[----:B------:R-:W-:Y:S02]  /*b960*/  HADD2.F32 R61, -RZ, R60.H1_H1 ;  /* 0x3000003cff3d7230 */ /* 0x000fe40000004100 */
[----:B------:R-:W-:Y:S01]  /*b970*/  FMUL.FTZ R64, R62, R63 ;  /* 0x0000003f3e407220 */ /* 0x000fe20000410000 */
[----:B------:R-:W-:Y:S01]  /*b980*/  F2FP.F16.E4M3.UNPACK_B R60, R45.H1 ;  /* 0x0000002dff3c723e */ /* 0x000fe200030006ff */
[----:B------:R-:W-:Y:S01]  /*b990*/  FMUL.FTZ R65, R59, R63 ;  /* 0x0000003f3b417220 */ /* 0x000fe20000410000 */
[----:B------:R-:W-:-:S02]  /*b9a0*/  F2FP.F16.E4M3.UNPACK_B R63, R44.H1 ;  /* 0x0000002cff3f723e */ /* 0x000fc400030006ff */
[----:B------:R-:W-:Y:S01]  /*b9b0*/  F2FP.F16.E4M3.UNPACK_B R58, R13.H1 ;  /* 0x0000000dff3a723e */ /* 0x000fe200030006ff */
[-C--:B------:R-:W-:Y:S01]  /*b9c0*/  FFMA.FTZ R13, R59, R61.reuse, -R64 ;  /* 0x0000003d3b0d7223 */ /* 0x080fe20000010840 */
[----:B------:R-:W-:Y:S01]  /*b9d0*/  FFMA.FTZ R44, R62, R61, R65 ;  /* 0x0000003d3e2c7223 */ /* 0x000fe20000010041 */
[----:B------:R-:W-:Y:S01]  /*b9e0*/  HADD2.F32 R59, -RZ, R60.H0_H0 ;  /* 0x2000003cff3b7230 */ /* 0x000fe20000004100 */
[-C--:B------:R-:W-:Y:S01]  /*b9f0*/  F2FP.F16.E4M3.UNPACK_B R69, R12.reuse ;  /* 0x0000000cff45723e */ /* 0x080fe200020006ff */
[----:B------:R-:W-:Y:S01]  /*ba00*/  HADD2.F32 R62, -RZ, R63.H0_H0 ;  /* 0x2000003fff3e7230 */ /* 0x000fe20000004100 */
[----:B------:R-:W-:Y:S01]  /*ba10*/  F2FP.F16.E4M3.UNPACK_B R67, R11.H1 ;  /* 0x0000000bff43723e */ /* 0x000fe200030006ff */
[----:B------:R-:W-:Y:S01]  /*ba20*/  HADD2.F32 R45, -RZ, R58.H0_H0 ;  /* 0x2000003aff2d7230 */ /* 0x000fe20000004100 */
[----:B------:R-:W-:Y:S01]  /*ba30*/  F2FP.F16.E4M3.UNPACK_B R70, R12.H1 ;  /* 0x0000000cff46723e */ /* 0x000fe200030006ff */
[----:B------:R-:W-:Y:S02]  /*ba40*/  HADD2.F32 R61, -RZ, R60.H1_H1 ;  /* 0x3000003cff3d7230 */ /* 0x000fe40000004100 */
[----:B------:R-:W-:Y:S01]  /*ba50*/  FMUL.FTZ R66, R59, R62 ;  /* 0x0000003e3b427220 */ /* 0x000fe20000410000 */
[----:B------:R-:W-:-:S02]  /*ba60*/  HADD2.F32 R60, -RZ, R14.H0_H0 ;  /* 0x2000000eff3c7230 */ /* 0x000fc40000004100 */
[C---:B------:R-:W-:Y:S01]  /*ba70*/  FMUL.FTZ R62, R45.reuse, R62 ;  /* 0x0000003e2d3e7220 */ /* 0x040fe20000410000 */
[----:B------:R-:W-:Y:S01]  /*ba80*/  HADD2.F32 R64, -RZ, R63.H1_H1 ;  /* 0x3000003fff407230 */ /* 0x000fe20000004100 */
[----:B------:R-:W-:Y:S01]  /*ba90*/  F2FP.SATFINITE.E4M3.F32.PACK_AB_MERGE_C R53, R72, R71, R53 ;  /* 0x000000474835723e */ /* 0x000fe20004807035 */
[----:B------:R-:W-:Y:S02]  /*baa0*/  HADD2.F32 R58, -RZ, R58.H1_H1 ;  /* 0x3000003aff3a7230 */ /* 0x000fe40000004100 */
[----:B------:R-:W-:Y:S02]  /*bab0*/  HADD2.F32 R63, -RZ, R14.H1_H1 ;  /* 0x3000000eff3f7230 */ /* 0x000fe40000004100 */
[----:B------:R-:W-:Y:S01]  /*bac0*/  FFMA.FTZ R14, R45, R60, -R66 ;  /* 0x0000003c2d0e7223 */ /* 0x000fe20000010842 */
[----:B------:R-:W-:Y:S01]  /*bad0*/  FMUL.FTZ R65, R61, R64 ;  /* 0x000000403d417220 */ /* 0x000fe20000410000 */
[----:B------:R-:W-:Y:S01]  /*bae0*/  FFMA.FTZ R45, R59, R60, R62 ;  /* 0x0000003c3b2d7223 */ /* 0x000fe2000001003e */
[C---:B------:R-:W-:Y:S01]  /*baf0*/  FMUL.FTZ R64, R58.reuse, R64 ;  /* 0x000000403a407220 */ /* 0x040fe20000410000 */
[----:B------:R-:W-:Y:S01]  /*bb00*/  F2FP.F16.E4M3.UNPACK_B R62, R47 ;  /* 0x0000002fff3e723e */ /* 0x000fe200020006ff */
[----:B------:R-:W-:Y:S01]  /*bb10*/  FFMA.FTZ R59, R58, R63, -R65 ;  /* 0x0000003f3a3b7223 */ /* 0x000fe20000010841 */
[----:B------:R-:W-:Y:S01]  /*bb20*/  F2FP.F16.E4M3.UNPACK_B R60, R15 ;  /* 0x0000000fff3c723e */ /* 0x000fe200020006ff */
[----:B------:R-:W-:Y:S01]  /*bb30*/  FFMA.FTZ R58, R61, R63, R64 ;  /* 0x0000003f3d3a7223 */ /* 0x000fe20000010040 */
[----:B------:R-:W-:Y:S01]  /*bb40*/  F2FP.F16.E4M3.UNPACK_B R66, R11 ;  /* 0x0000000bff42723e */ /* 0x000fe200020006ff */
[----:B------:R-:W-:Y:S01]  /*bb50*/  HADD2.F32 R64, -RZ, R62.H0_H0 ;  /* 0x2000003eff407230 */ /* 0x000fe20000004100 */
[----:B------:R-:W-:Y:S01]  /*bb60*/  F2FP.F16.E4M3.UNPACK_B R63, R47.H1 ;  /* 0x0000002fff3f723e */ /* 0x000fe200030006ff */
[----:B------:R-:W-:Y:S01]  /*bb70*/  HADD2.F32 R11, -RZ, R69.H0_H0 ;  /* 0x20000045ff0b7230 */ /* 0x000fe20000004100 */
[----:B------:R-:W-:Y:S01]  /*bb80*/  F2FP.F16.E4M3.UNPACK_B R15, R15.H1 ;  /* 0x0000000fff0f723e */ /* 0x000fe200030006ff */
[----:B------:R-:W-:Y:S01]  /*bb90*/  HADD2.F32 R47, -RZ, R60.H0_H0 ;  /* 0x2000003cff2f7230 */ /* 0x000fe20000004100 */
[----:B------:R-:W-:Y:S01]  /*bba0*/  F2FP.SATFINITE.E4M3.F32.PACK_AB_MERGE_C R14, R59, R14, RZ ;  /* 0x0000000e3b0e723e */ /* 0x000fe200048070ff */
[----:B------:R-:W-:-:S02]  /*bbb0*/  HADD2.F32 R12, -RZ, R66.H0_H0 ;  /* 0x20000042ff0c7230 */ /* 0x000fc40000004100 */
[CC--:B------:R-:W-:Y:S01]  /*bbc0*/  FMUL.FTZ R74, R64.reuse, R11.reuse ;  /* 0x0000000b404a7220 */ /* 0x0c0fe20000410000 */
[----:B------:R-:W-:Y:S02]  /*bbd0*/  HADD2.F32 R65, -RZ, R63.H0_H0 ;  /* 0x2000003fff417230 */ /* 0x000fe40000004100 */
[C---:B------:R-:W-:Y:S01]  /*bbe0*/  FMUL.FTZ R71, R47.reuse, R11 ;  /* 0x0000000b2f477220 */ /* 0x040fe20000410000 */
[----:B------:R-:W-:Y:S02]  /*bbf0*/  HADD2.F32 R72, -RZ, R70.H0_H0 ;  /* 0x20000046ff487230 */ /* 0x000fe40000004100 */
[-C--:B------:R-:W-:Y:S01]  /*bc00*/  FFMA.FTZ R11, R47, R12.reuse, -R74 ;  /* 0x0000000c2f0b7223 */ /* 0x080fe2000001084a */
[----:B------:R-:W-:Y:S02]  /*bc10*/  HADD2.F32 R61, -RZ, R15.H0_H0 ;  /* 0x2000000fff3d7230 */ /* 0x000fe40000004100 */
[----:B------:R-:W-:Y:S01]  /*bc20*/  FFMA.FTZ R12, R64, R12, R71 ;  /* 0x0000000c400c7223 */ /* 0x000fe20000010047 */
[----:B------:R-:W-:-:S02]  /*bc30*/  HADD2.F32 R63, -RZ, R63.H1_H1 ;  /* 0x3000003fff3f7230 */ /* 0x000fc40000004100 */
[-C--:B------:R-:W-:Y:S01]  /*bc40*/  FMUL.FTZ R76, R65, R72.reuse ;  /* 0x00000048414c7220 */ /* 0x080fe20000410000 */
[----:B------:R-:W-:Y:S02]  /*bc50*/  HADD2.F32 R70, -RZ, R70.H1_H1 ;  /* 0x30000046ff467230 */ /* 0x000fe40000004100 */
[----:B------:R-:W-:Y:S01]  /*bc60*/  FMUL.FTZ R72, R61, R72 ;  /* 0x000000483d487220 */ /* 0x000fe20000410000 */
[----:B------:R-:W-:Y:S01]  /*bc70*/  HADD2.F32 R15, -RZ, R15.H1_H1 ;  /* 0x3000000fff0f7230 */ /* 0x000fe20000004100 */
[----:B------:R-:W-:Y:S01]  /*bc80*/  F2FP.SATFINITE.E4M3.F32.PACK_AB_MERGE_C R45, R58, R45, RZ ;  /* 0x0000002d3a2d723e */ /* 0x000fe200048070ff */
[----:B------:R-:W-:Y:S01]  /*bc90*/  HADD2.F32 R68, -RZ, R67.H0_H0 ;  /* 0x20000043ff447230 */ /* 0x000fe20000004100 */
[----:B------:R-:W-:Y:S01]  /*bca0*/  F2FP.SATFINITE.E4M3.F32.PACK_AB_MERGE_C R13, R13, R56, R14 ;  /* 0x000000380d0d723e */ /* 0x000fe2000480700e */
[----:B------:R-:W-:Y:S01]  /*bcb0*/  HADD2.F32 R62, -RZ, R62.H1_H1 ;  /* 0x3000003eff3e7230 */ /* 0x000fe20000004100 */
[----:B------:R-:W-:Y:S01]  /*bcc0*/  F2FP.SATFINITE.E4M3.F32.PACK_AB_MERGE_C R45, R44, R57, R45 ;  /* 0x000000392c2d723e */ /* 0x000fe2000480702d */
[----:B------:R-:W-:-:S02]  /*bcd0*/  HADD2.F32 R69, -RZ, R69.H1_H1 ;  /* 0x30000045ff457230 */ /* 0x000fc40000004100 */
[----:B------:R-:W-:Y:S01]  /*bce0*/  FFMA.FTZ R76, R61, R68, -R76 ;  /* 0x000000443d4c7223 */ /* 0x000fe2000001084c */
[----:B------:R-:W-:Y:S02]  /*bcf0*/  HADD2.F32 R47, -RZ, R66.H1_H1 ;  /* 0x30000042ff2f7230 */ /* 0x000fe40000004100 */
[-C--:B------:R-:W-:Y:S01]  /*bd00*/  FMUL.FTZ R66, R63, R70.reuse ;  /* 0x000000463f427220 */ /* 0x080fe20000410000 */
[----:B------:R-:W-:Y:S02]  /*bd10*/  HADD2.F32 R60, -RZ, R60.H1_H1 ;  /* 0x3000003cff3c7230 */ /* 0x000fe40000004100 */
[----:B------:R-:W-:Y:S01]  /*bd20*/  FMUL.FTZ R70, R15, R70 ;  /* 0x000000460f467220 */ /* 0x000fe20000410000 */
[----:B------:R-:W-:Y:S02]  /*bd30*/  HADD2.F32 R64, -RZ, R67.H1_H1 ;  /* 0x30000043ff407230 */ /* 0x000fe40000004100 */
[-C--:B------:R-:W-:Y:S01]  /*bd40*/  FMUL.FTZ R61, R62, R69.reuse ;  /* 0x000000453e3d7220 */ /* 0x080fe20000410000 */
[----:B------:R-:W-:Y:S01]  /*bd50*/  FFMA.FTZ R72, R65, R68, R72 ;  /* 0x0000004441487223 */ /* 0x000fe20000010048 */
[----:B------:R-:W-:Y:S01]  /*bd60*/  FMUL.FTZ R69, R60, R69 ;  /* 0x000000453c457220 */ /* 0x000fe20000410000 */
[----:B------:R-:W-:-:S02]  /*bd70*/  IMAD.MOV.U32 R44, RZ, RZ, R54 ;  /* 0x000000ffff2c7224 */ /* 0x000fc400078e0036 */
[-C--:B------:R-:W-:Y:S01]  /*bd80*/  FFMA.FTZ R63, R63, R64.reuse, R70 ;  /* 0x000000403f3f7223 */ /* 0x080fe20000010046 */
[----:B------:R-:W-:Y:S01]  /*bd90*/  FFMA.FTZ R15, R15, R64, -R66 ;  /* 0x000000400f0f7223 */ /* 0x000fe20000010842 */
[-C--:B------:R-:W-:Y:S01]  /*bda0*/  FFMA.FTZ R69, R62, R47.reuse, R69 ;  /* 0x0000002f3e457223 */ /* 0x080fe20000010045 */
[----:B------:R-:W-:Y:S01]  /*bdb0*/  FFMA.FTZ R60, R60, R47, -R61 ;  /* 0x0000002f3c3c7223 */ /* 0x000fe2000001083d */
[----:B------:R-:W-:Y:S01]  /*bdc0*/  IMAD.MOV.U32 R14, RZ, RZ, R53 ;  /* 0x000000ffff0e7224 */ /* 0x000fe200078e0035 */
[----:B------:R-:W-:Y:S02]  /*bdd0*/  F2FP.SATFINITE.E4M3.F32.PACK_AB_MERGE_C R63, R63, R72, RZ ;  /* 0x000000483f3f723e */ /* 0x000fe400048070ff */
[----:B------:R-:W-:Y:S02]  /*bde0*/  F2FP.SATFINITE.E4M3.F32.PACK_AB_MERGE_C R15, R15, R76, RZ ;  /* 0x0000004c0f0f723e */ /* 0x000fe400048070ff */
[----:B------:R-:W-:Y:S01]  /*bdf0*/  F2FP.SATFINITE.E4M3.F32.PACK_AB_MERGE_C R47, R69, R12, R63 ;  /* 0x0000000c452f723e */ /* 0x000fe2000480703f */
[----:B------:R-:W-:Y:S01]  /*be00*/  IMAD.MOV.U32 R12, RZ, RZ, R55 ;  /* 0x000000ffff0c7224 */ /* 0x000fe200078e0037 */
[----:B------:R-:W-:-:S07]  /*be10*/  F2FP.SATFINITE.E4M3.F32.PACK_AB_MERGE_C R15, R60, R11, R15 ;  /* 0x0000000b3c0f723e */ /* 0x000fce000480700f */
.L_x_563:
[----:B------:R-:W-:Y:S05]  /*be20*/  BSYNC B1 ;  /* 0x0000000000017941 */ /* 0x000fea0003800000 */
.L_x_562:
[----:B0-----:R0:W-:Y:S01]  /*be30*/  ST.E.128 desc[UR36][R48.64], R12 ;  /* 0x0000000c30007985 */ /* 0x0011e2000c101d24 */
[----:B------:R-:W-:-:S13]  /*be40*/  ISETP.GE.AND P2, PT, R52, R107, PT ;  /* 0x0000006b3400720c */ /* 0x000fda0003f46270 */
[----:B------:R-:W-:Y:S05]  /*be50*/  @P2 BRA `(.L_x_536) ;  /* 0x0000000400b42947 */ /* 0x000fea0003800000 */
[----:B0-----:R-:W-:-:S04]  /*be60*/  IADD3 R12, P2, R52, R50, RZ ;  /* 0x00000032340c7210 */ /* 0x001fc80007f5e0ff */
[----:B------:R-:W-:-:S05]  /*be70*/  LEA.HI.X.SX32 R13, R52, R51, 0x1, P2 ;  /* 0x00000033340d7211 */ /* 0x000fca00010f0eff */
[----:B---3--:R0:W-:Y:S01]  /*be80*/  ST.E.128 desc[UR36][R12.64], R44 ;  /* 0x0000002c0c007985 */ /* 0x0081e2000c101d24 */
[----:B------:R-:W-:Y:S05]  /*be90*/  BRA `(.L_x_536) ;  /* 0x0000000400a47947 */ /* 0x000fea0003800000 */
.L_x_495:
[----:B------:R-:W-:-:S06]  /*bea0*/  UISETP.NE.AND UP0, UPT, UR39, 0x3, UPT ;  /* 0x000000032700788c */ /* 0x000fcc000bf05270 */
[----:B------:R-:W-:-:S13]  /*beb0*/  PLOP3.LUT P5, PT, PT, PT, UP0, 0x80, 0x0 ;  /* 0x000000000000781c */ /* 0x000fda0003faf008 */
[----:B------:R-:W-:Y:S05]  /*bec0*/  @!P5 BRA `(.L_x_564) ;  /* 0x000000000004d947 */ /* 0x000fea0003800000 */
[----:B------:R-:W-:Y:S01]  /*bed0*/  BPT.TRAP 0x1 ;  /* 0x000000040000795c */ /* 0x000fe20000300000 */
.L_x_564:
[----:B------:R-:W-:Y:S01]  /*bee0*/  LEA R81, R216, R19, 0x3 ;  /* 0x00000013d8517211 */ /* 0x000fe200078e18ff */
[----:B------:R-:W-:Y:S01]  /*bef0*/  BSSY B1, `(.L_x_565) ;  /* 0x0000005000017945 */ /* 0x000fe20003800000 */
[----:B------:R-:W-:Y:S02]  /*bf00*/  SHF.L.U32 R100, R221, 0x1f, RZ ;  /* 0x0000001fdd647819 */ /* 0x000fe400000006ff */
[----:B------:R-:W-:Y:S02]  /*bf10*/  SHF.R.S32.HI R97, RZ, 0x1f, R96 ;  /* 0x0000001fff617819 */ /* 0x000fe40000011460 */
[----:B------:R-:W1:Y:S02]  /*bf20*/  SYNCS.PHASECHK.TRANS64.TRYWAIT P2, [R81+URZ+0x38890], R100 ;  /* 0x03889064510075a7 */ /* 0x000e64000804017f */
[----:B-1----:R-:W-:Y:S05]  /*bf30*/  @!P2 BRA `(.L_x_566) ;  /* 0x000001e000bca947 */ /* 0x002fea0003800000 */
.L_x_865:
[----:B------:R-:W-:Y:S05]  /*bf40*/  BSYNC B1 ;  /* 0x0000000000017941 */ /* 0x000fea0003800000 */
.L_x_565:
[----:B------:R-:W-:Y:S01]  /*bf50*/  ULDC.64 UR4, c[0x0][0x300] ;  /* 0x0000c00000047ab9 */ /* 0x000fe20000000a00 */
[----:B-----5:R-:W-:Y:S01]  /*bf60*/  SHF.R.S32.HI R98, RZ, 0x1f, R95 ;  /* 0x0000001fff627819 */ /* 0x020fe2000001145f */
[----:B------:R-:W-:Y:S01]  /*bf70*/  IMAD R11, R97, UR4, RZ ;  /* 0x00000004610b7c24 */ /* 0x000fe2000f8e02ff */
[----:B------:R-:W-:Y:S01]  /*bf80*/  ULDC.64 UR6, c[0x0][0x2e8] ;  /* 0x0000ba0000067ab9 */ /* 0x000fe20000000a00 */
[----:B0-----:R-:W-:-:S04]  /*bf90*/  IMAD.WIDE.U32 R12, R96, UR4, RZ ;  /* 0x00000004600c7c25 */ /* 0x001fc8000f8e00ff */
[----:B------:R-:W-:Y:S01]  /*bfa0*/  IMAD R11, R96, UR5, R11 ;  /* 0x00000005600b7c24 */ /* 0x000fe2000f8e020b */
[----:B------:R-:W-:Y:S01]  /*bfb0*/  ULDC.64 UR4, c[0x0][0x310] ;  /* 0x0000c40000047ab9 */ /* 0x000fe20000000a00 */
[----:B------:R-:W-:Y:S02]  /*bfc0*/  IMAD R99, R26, -0x80, R2 ;  /* 0xffffff801a637824 */ /* 0x000fe400078e0202 */
[----:B------:R-:W-:Y:S02]  /*bfd0*/  IMAD R14, R98, UR4, RZ ;  /* 0x00000004620e7c24 */ /* 0x000fe4000f8e02ff */
[----:B------:R-:W-:Y:S01]  /*bfe0*/  IMAD.IADD R13, R13, 0x1, R11 ;  /* 0x000000010d0d7824 */ /* 0x000fe200078e020b */
[----:B------:R-:W-:Y:S01]  /*bff0*/  VIMNMX R99, R99, 0x80, PT ;  /* 0x0000008063637848 */ /* 0x000fe20003fe0100 */
[C---:B------:R-:W-:Y:S02]  /*c000*/  IMAD R11, R95.reuse, UR5, R14 ;  /* 0x000000055f0b7c24 */ /* 0x040fe4000f8e020e */
[----:B------:R-:W-:Y:S01]  /*c010*/  IMAD.WIDE.U32 R12, R95, UR4, R12 ;  /* 0x000000045f0c7c25 */ /* 0x000fe2000f8e000c */
[----:B------:R-:W-:-:S03]  /*c020*/  ULDC.64 UR4, c[0x0][0x308] ;  /* 0x0000c20000047ab9 */ /* 0x000fc60000000a00 */
[----:B------:R-:W-:Y:S02]  /*c030*/  IMAD.IADD R13, R13, 0x1, R11 ;  /* 0x000000010d0d7824 */ /* 0x000fe400078e020b */
[----:B------:R-:W-:Y:S02]  /*c040*/  IMAD.IADD R50, R99, 0x1, -R219 ;  /* 0x0000000163327824 */ /* 0x000fe400078e0adb */
[----:B------:R-:W-:Y:S01]  /*c050*/  IMAD.WIDE.U32 R12, R220, UR4, R12 ;  /* 0x00000004dc0c7c25 */ /* 0x000fe2000f8e000c */
[----:B------:R-:W-:-:S03]  /*c060*/  UMOV UR4, 0xffffffff ;  /* 0xffffffff00047882 */ /* 0x000fc60000000000 */
[----:B------:R-:W-:Y:S01]  /*c070*/  IMAD R49, R220, UR5, R13 ;  /* 0x00000005dc317c24 */ /* 0x000fe2000f8e020d */
[----:B------:R-:W-:-:S04]  /*c080*/  IADD3 R48, P2, R12, UR6, RZ ;  /* 0x000000060c307c10 */ /* 0x000fc8000ff5e0ff */
[----:B------:R-:W-:Y:S02]  /*c090*/  IADD3.X R49, R49, UR7, RZ, P2, !PT ;  /* 0x0000000731317c10 */ /* 0x000fe400097fe4ff */
[----:B------:R-:W-:Y:S01]  /*c0a0*/  ISETP.GE.AND P2, PT, R50, 0x1, PT ;  /* 0x000000013200780c */ /* 0x000fe20003f46270 */
[----:B------:R-:W-:-:S12]  /*c0b0*/  BRA.DIV UR4, `(.L_x_567) ;  /* 0x000001e204707947 */ /* 0x000fd8000b800000 */
[----:B------:R0:W2:Y:S04]  /*c0c0*/  SHFL.IDX PT, R45, R49, RZ, 0x181f ;  /* 0x00181fff312d7589 */ /* 0x0000a800000e0000 */
[----:B------:R0:W3:Y:S02]  /*c0d0*/  SHFL.IDX PT, R14, R48, RZ, 0x181f ;  /* 0x00181fff300e7589 */ /* 0x0000e400000e0000 */
.L_x_869:
[----:B------:R-:W-:Y:S04]  /*c0e0*/  BSSY B1, `(.L_x_568) ;  /* 0x000000d000017945 */ /* 0x000fe80003800000 */
[----:B------:R-:W-:Y:S05]  /*c0f0*/  @!P2 BRA `(.L_x_569) ;  /* 0x00000000002ca947 */ /* 0x000fea0003800000 */
[----:B------:R-:W-:Y:S02]  /*c100*/  ULDC UR4, c[0x0][0x2f4] ;  /* 0x0000bd0000047ab9 */ /* 0x000fe40000000800 */
[----:B------:R-:W-:-:S13]  /*c110*/  ISETP.GE.AND P2, PT, R16, UR4, PT ;  /* 0x0000000410007c0c */ /* 0x000fda000bf46270 */
[----:B---3--:R-:W-:-:S05]  /*c120*/  @!P2 IADD3 R46, P3, R16, R14, RZ ;  /* 0x0000000e102ea210 */ /* 0x008fca0007f7e0ff */
[----:B--2---:R-:W-:Y:S01]  /*c130*/  @!P2 IMAD.X R47, R45, 0x1, R17, P3 ;  /* 0x000000012d2fa824 */ /* 0x004fe200018e0611 */
[----:B------:R-:W-:-:S13]  /*c140*/  ISETP.GE.AND P3, PT, R18, UR4, PT ;  /* 0x0000000412007c0c */ /* 0x000fda000bf66270 */
[----:B------:R-:W-:Y:S02]  /*c150*/  @!P3 IADD3 R44, P4, R18, R14, RZ ;  /* 0x0000000e122cb210 */ /* 0x000fe40007f9e0ff */
[----:B------:R-:W2:Y:S02]  /*c160*/  @!P2 LDS.128 R12, [R90+0x28400] ;  /* 0x028400005a0ca984 */ /* 0x000ea40000000c00 */
[----:B------:R-:W-:Y:S02]  /*c170*/  @!P3 IADD3.X R45, R45, R217, RZ, P4, !PT ;  /* 0x000000d92d2db210 */ /* 0x000fe400027fe4ff */
[----:B--2---:R-:W-:Y:S04]  /*c180*/  @!P2 ST.E.128 desc[UR36][R46.64], R12 ;  /* 0x0000000c2e00a985 */ /* 0x004fe8000c101d24 */
[----:B------:R-:W2:Y:S04]  /*c190*/  @!P3 LDS.128 R12, [R90+0x2c400] ;  /* 0x02c400005a0cb984 */ /* 0x000ea80000000c00 */
[----:B--2---:R4:W-:Y:S02]  /*c1a0*/  @!P3 ST.E.128 desc[UR36][R44.64], R12 ;  /* 0x0000000c2c00b985 */ /* 0x0049e4000c101d24 */
.L_x_569:
[----:B------:R-:W-:Y:S05]  /*c1b0*/  BSYNC B1 ;  /* 0x0000000000017941 */ /* 0x000fea0003800000 */
.L_x_568:
[----:B------:R-:W-:-:S03]  /*c1c0*/  UMOV UR4, 0xffffffff ;  /* 0xffffffff00047882 */ /* 0x000fc60000000000 */
[----:B------:R-:W-:Y:S05]  /*c1d0*/  BRA.DIV UR4, `(.L_x_570) ;  /* 0x000001e204707947 */ /* 0x000fea000b800000 */
[----:B--2-4-:R2:W4:Y:S04]  /*c1e0*/  SHFL.IDX PT, R45, R49, 0x1, 0x181f ;  /* 0x00381f00312d7f89 */ /* 0x01452800000e0000 */
[----:B---3--:R2:W3:Y:S02]  /*c1f0*/  SHFL.IDX PT, R14, R48, 0x1, 0x181f ;  /* 0x00381f00300e7f89 */ /* 0x0084e400000e0000 */
.L_x_873:
[----:B------:R-:W-:Y:S01]  /*c200*/  ISETP.GE.AND P2, PT, R50, 0x21, PT ;  /* 0x000000213200780c */ /* 0x000fe20003f46270 */
[----:B------:R-:W-:-:S12]  /*c210*/  BSSY B1, `(.L_x_571) ;  /* 0x000000d000017945 */ /* 0x000fd80003800000 */
[----:B------:R-:W-:Y:S05]  /*c220*/  @!P2 BRA `(.L_x_572) ;  /* 0x00000000002ca947 */ /* 0x000fea0003800000 */
[----:B------:R-:W-:Y:S02]  /*c230*/  ULDC UR4, c[0x0][0x2f4] ;  /* 0x0000bd0000047ab9 */ /* 0x000fe40000000800 */
[----:B------:R-:W-:-:S13]  /*c240*/  ISETP.GE.AND P2, PT, R16, UR4, PT ;  /* 0x0000000410007c0c */ /* 0x000fda000bf46270 */
[----:B---3--:R-:W-:-:S05]  /*c250*/  @!P2 IADD3 R46, P3, R16, R14, RZ ;  /* 0x0000000e102ea210 */ /* 0x008fca0007f7e0ff */
[----:B----4-:R-:W-:Y:S01]  /*c260*/  @!P2 IMAD.X R47, R45, 0x1, R17, P3 ;  /* 0x000000012d2fa824 */ /* 0x010fe200018e0611 */
[----:B------:R-:W-:-:S13]  /*c270*/  ISETP.GE.AND P3, PT, R18, UR4, PT ;  /* 0x0000000412007c0c */ /* 0x000fda000bf66270 */
[----:B------:R-:W-:Y:S02]  /*c280*/  @!P3 IADD3 R44, P4, R18, R14, RZ ;  /* 0x0000000e122cb210 */ /* 0x000fe40007f9e0ff */
[----:B------:R-:W3:Y:S03]  /*c290*/  @!P2 LDS.128 R12, [R90+0x29400] ;  /* 0x029400005a0ca984 */ /* 0x000ee60000000c00 */
[----:B------:R-:W-:Y:S01]  /*c2a0*/  @!P3 IMAD.X R45, R45, 0x1, R217, P4 ;  /* 0x000000012d2db824 */ /* 0x000fe200020e06d9 */
[----:B---3--:R-:W-:Y:S04]  /*c2b0*/  @!P2 ST.E.128 desc[UR36][R46.64], R12 ;  /* 0x0000000c2e00a985 */ /* 0x008fe8000c101d24 */
[----:B------:R-:W3:Y:S04]  /*c2c0*/  @!P3 LDS.128 R12, [R90+0x2d400] ;  /* 0x02d400005a0cb984 */ /* 0x000ee80000000c00 */
[----:B---3--:R3:W-:Y:S02]  /*c2d0*/  @!P3 ST.E.128 desc[UR36][R44.64], R12 ;  /* 0x0000000c2c00b985 */ /* 0x0087e4000c101d24 */
.L_x_572:
[----:B------:R-:W-:Y:S05]  /*c2e0*/  BSYNC B1 ;  /* 0x0000000000017941 */ /* 0x000fea0003800000 */
.L_x_571:
[----:B------:R-:W-:-:S03]  /*c2f0*/  UMOV UR4, 0xffffffff ;  /* 0xffffffff00047882 */ /* 0x000fc60000000000 */
[----:B------:R-:W-:Y:S05]  /*c300*/  BRA.DIV UR4, `(.L_x_573) ;  /* 0x000001e2046c7947 */ /* 0x000fea000b800000 */
[----:B---34-:R3:W4:Y:S04]  /*c310*/  SHFL.IDX PT, R45, R49, 0x2, 0x181f ;  /* 0x00581f00312d7f89 */ /* 0x01872800000e0000 */
[----:B------:R3:W0:Y:S02]  /*c320*/  SHFL.IDX PT, R14, R48, 0x2, 0x181f ;  /* 0x00581f00300e7f89 */ /* 0x00062400000e0000 */
.L_x_877:
[----:B------:R-:W-:Y:S01]  /*c330*/  ISETP.GE.AND P2, PT, R50, 0x41, PT ;  /* 0x000000413200780c */ /* 0x000fe20003f46270 */
[----:B------:R-:W-:-:S12]  /*c340*/  BSSY B1, `(.L_x_574) ;  /* 0x000000d000017945 */ /* 0x000fd80003800000 */
[----:B------:R-:W-:Y:S05]  /*c350*/  @!P2 BRA `(.L_x_575) ;  /* 0x00000000002ca947 */ /* 0x000fea0003800000 */
[----:B------:R-:W-:Y:S02]  /*c360*/  ULDC UR4, c[0x0][0x2f4] ;  /* 0x0000bd0000047ab9 */ /* 0x000fe40000000800 */
[----:B------:R-:W-:-:S13]  /*c370*/  ISETP.GE.AND P2, PT, R16, UR4, PT ;  /* 0x0000000410007c0c */ /* 0x000fda000bf46270 */
[----:B0-----:R-:W-:-:S05]  /*c380*/  @!P2 IADD3 R46, P3, R16, R14, RZ ;  /* 0x0000000e102ea210 */ /* 0x001fca0007f7e0ff */
[----:B----4-:R-:W-:Y:S01]  /*c390*/  @!P2 IMAD.X R47, R45, 0x1, R17, P3 ;  /* 0x000000012d2fa824 */ /* 0x010fe200018e0611 */
[----:B------:R-:W-:-:S13]  /*c3a0*/  ISETP.GE.AND P3, PT, R18, UR4, PT ;  /* 0x0000000412007c0c */ /* 0x000fda000bf66270 */
[----:B------:R-:W-:Y:S02]  /*c3b0*/  @!P3 IADD3 R44, P4, R18, R14, RZ ;  /* 0x0000000e122cb210 */ /* 0x000fe40007f9e0ff */
[----:B------:R-:W0:Y:S03]  /*c3c0*/  @!P2 LDS.128 R12, [R90+0x2a400] ;  /* 0x02a400005a0ca984 */ /* 0x000e260000000c00 */
[----:B------:R-:W-:Y:S01]  /*c3d0*/  @!P3 IMAD.X R45, R45, 0x1, R217, P4 ;  /* 0x000000012d2db824 */ /* 0x000fe200020e06d9 */
[----:B0-----:R-:W-:Y:S04]  /*c3e0*/  @!P2 ST.E.128 desc[UR36][R46.64], R12 ;  /* 0x0000000c2e00a985 */ /* 0x001fe8000c101d24 */
[----:B------:R-:W0:Y:S04]  /*c3f0*/  @!P3 LDS.128 R12, [R90+0x2e400] ;  /* 0x02e400005a0cb984 */ /* 0x000e280000000c00 */
[----:B0-----:R0:W-:Y:S02]  /*c400*/  @!P3 ST.E.128 desc[UR36][R44.64], R12 ;  /* 0x0000000c2c00b985 */ /* 0x0011e4000c101d24 */
.L_x_575:
[----:B------:R-:W-:Y:S05]  /*c410*/  BSYNC B1 ;  /* 0x0000000000017941 */ /* 0x000fea0003800000 */
.L_x_574:
[----:B------:R-:W-:-:S03]  /*c420*/  UMOV UR4, 0xffffffff ;  /* 0xffffffff00047882 */ /* 0x000fc60000000000 */
[----:B------:R-:W-:Y:S05]  /*c430*/  BRA.DIV UR4, `(.L_x_576) ;  /* 0x000001e204687947 */ /* 0x000fea000b800000 */
[----:B0-23--:R-:W0:Y:S04]  /*c440*/  SHFL.IDX PT, R49, R49, 0x3, 0x181f ;  /* 0x00781f0031317f89 */ /* 0x00de2800000e0000 */
[----:B------:R2:W3:Y:S02]  /*c450*/  SHFL.IDX PT, R14, R48, 0x3, 0x181f ;  /* 0x00781f00300e7f89 */ /* 0x0004e400000e0000 */
.L_x_881:
[----:B------:R-:W-:-:S13]  /*c460*/  ISETP.GE.AND P2, PT, R50, 0x61, PT ;  /* 0x000000613200780c */ /* 0x000fda0003f46270 */
[----:B------:R-:W-:Y:S05]  /*c470*/  @!P2 BRA `(.L_x_536) ;  /* 0x00000000002ca947 */ /* 0x000fea0003800000 */
[----:B------:R-:W-:Y:S02]  /*c480*/  ULDC UR4, c[0x0][0x2f4] ;  /* 0x0000bd0000047ab9 */ /* 0x000fe40000000800 */
[----:B------:R-:W-:-:S13]  /*c490*/  ISETP.GE.AND P2, PT, R16, UR4, PT ;  /* 0x0000000410007c0c */ /* 0x000fda000bf46270 */
[----:B---3--:R-:W-:-:S04]  /*c4a0*/  @!P2 IADD3 R46, P3, R16, R14, RZ ;  /* 0x0000000e102ea210 */ /* 0x008fc80007f7e0ff */
[----:B0-----:R-:W-:Y:S02]  /*c4b0*/  @!P2 IADD3.X R47, R49, R17, RZ, P3, !PT ;  /* 0x00000011312fa210 */ /* 0x001fe40001ffe4ff */
[----:B------:R-:W-:-:S13]  /*c4c0*/  ISETP.GE.AND P3, PT, R18, UR4, PT ;  /* 0x0000000412007c0c */ /* 0x000fda000bf66270 */
[----:B------:R-:W-:Y:S02]  /*c4d0*/  @!P3 IADD3 R44, P4, R18, R14, RZ ;  /* 0x0000000e122cb210 */ /* 0x000fe40007f9e0ff */
[----:B------:R-:W0:Y:S03]  /*c4e0*/  @!P2 LDS.128 R12, [R90+0x2b400] ;  /* 0x02b400005a0ca984 */ /* 0x000e260000000c00 */
[----:B----4-:R-:W-:Y:S01]  /*c4f0*/  @!P3 IMAD.X R45, R49, 0x1, R217, P4 ;  /* 0x00000001312db824 */ /* 0x010fe200020e06d9 */
[----:B0-----:R-:W-:Y:S04]  /*c500*/  @!P2 ST.E.128 desc[UR36][R46.64], R12 ;  /* 0x0000000c2e00a985 */ /* 0x001fe8000c101d24 */
[----:B------:R-:W0:Y:S04]  /*c510*/  @!P3 LDS.128 R12, [R90+0x2f400] ;  /* 0x02f400005a0cb984 */ /* 0x000e280000000c00 */
[----:B0-----:R0:W-:Y:S02]  /*c520*/  @!P3 ST.E.128 desc[UR36][R44.64], R12 ;  /* 0x0000000c2c00b985 */ /* 0x0011e4000c101d24 */
.L_x_536:
[----:B------:R-:W-:Y:S05]  /*c530*/  BSYNC B0 ;  /* 0x0000000000007941 */ /* 0x000fea0003800000 */
.L_x_494:
[----:B------:R-:W5:Y:S01]  /*c540*/  S2R R11, SR_TID.X ;  /* 0x00000000000b7919 */ /* 0x000f620000002100 */
[----:B------:R-:W-:Y:S01]  /*c550*/  @!PT LDS RZ, [RZ] ;  /* 0x00000000fffff984 */ /* 0x000fe20000000800 */
[----:B------:R-:W-:Y:S01]  /*c560*/  @!PT LDS RZ, [RZ] ;  /* 0x00000000fffff984 */ /* 0x000fe20000000800 */
[----:B------:R-:W-:Y:S01]  /*c570*/  @!PT LDS RZ, [RZ] ;  /* 0x00000000fffff984 */ /* 0x000fe20000000800 */
[----:B------:R-:W-:Y:S01]  /*c580*/  @!PT LDS RZ, [RZ] ;  /* 0x00000000fffff984 */ /* 0x000fe20000000800 */
[----:B------:R1:W-:Y:S06]  /*c590*/  MEMBAR.ALL.CTA ;  /* 0x0000000000007992 */ /* 0x0003ec0000008000 */
[----:B-1----:R-:W1:Y:S01]  /*c5a0*/  FENCE.VIEW.ASYNC.S ;  /* 0x00000000000073c6 */ /* 0x002e620000000000 */
[----:B------:R-:W-:Y:S05]  /*c5b0*/  WARPSYNC.ALL ;  /* 0x0000000000007948 */ /* 0x000fea0003800000 */
[----:B------:R-:W-:Y:S01]  /*c5c0*/  BSSY B0, `(.L_x_577) ;  /* 0x0000008000007945 */ /* 0x000fe20003800000 */
[----:B-1----:R1:W-:Y:S01]  /*c5d0*/  BAR.SYNC.DEFER_BLOCKING R93, 0x80 ;  /* 0x0002005d0000751d */ /* 0x0023e20000010000 */
[----:B-----5:R-:W-:-:S13]  /*c5e0*/  LOP3.LUT P2, RZ, R11, 0x7f, RZ, 0xc0, !PT ;  /* 0x0000007f0bff7812 */ /* 0x020fda000784c0ff */
[----:B------:R-:W-:-:S05]  /*c5f0*/  @!P2 VIADD R11, R81, 0x388a0 ;  /* 0x000388a0510ba836 */ /* 0x000fca0000000000 */
[----:B------:R-:W-:-:S04]  /*c600*/  @!P2 PRMT R11, RZ, 0x654, R11 ;  /* 0x00000654ff0ba816 */ /* 0x000fc8000000000b */
[----:B------:R1:W-:Y:S01]  /*c610*/  @!P2 SYNCS.ARRIVE.TRANS64.RED.A1T0 RZ, [R11+URZ], RZ ;  /* 0x000000ff0bffa9a7 */ /* 0x0003e2000810043f */
[----:B------:R-:W-:Y:S05]  /*c620*/  @!P5 BRA `(.L_x_578) ;  /* 0x000000000004d947 */ /* 0x000fea0003800000 */
[----:B------:R-:W-:Y:S01]  /*c630*/  BPT.TRAP 0x1 ;  /* 0x000000040000795c */ /* 0x000fe20000300000 */
.L_x_578:
[----:B------:R-:W-:Y:S05]  /*c640*/  BSYNC B0 ;  /* 0x0000000000007941 */ /* 0x000fea0003800000 */
.L_x_577:
[----:B------:R-:W5:Y:S01]  /*c650*/  SYNCS.PHASECHK.TRANS64.TRYWAIT P3, [R81+URZ+0x388b0], R100 ;  /* 0x0388b064510075a7 */ /* 0x000f62000806017f */
[----:B------:R-:W-:Y:S01]  /*c660*/  ULDC UR38, c[0x0][0x2f4] ;  /* 0x0000bd0000267ab9 */ /* 0x000fe20000000800 */
[----:B------:R-:W-:Y:S04]  /*c670*/  BSSY B0, `(.L_x_579) ;  /* 0x0000002000007945 */ /* 0x000fe80003800000 */
[----:B-----5:R-:W-:Y:S05]  /*c680*/  @!P3 BRA `(.L_x_580) ;  /* 0x000001e0001cb947 */ /* 0x020fea0003800000 */
.L_x_882:
[----:B------:R-:W-:Y:S05]  /*c690*/  BSYNC B0 ;  /* 0x0000000000007941 */ /* 0x000fea0003800000 */
.L_x_579:
[----:B------:R-:W-:Y:S01]  /*c6a0*/  ULDC.64 UR4, c[0x0][0x328] ;  /* 0x0000ca0000047ab9 */ /* 0x000fe20000000a00 */
[----:B------:R-:W-:Y:S01]  /*c6b0*/  ULDC.64 UR6, c[0x0][0x318] ;  /* 0x0000c60000067ab9 */ /* 0x000fe20000000a00 */
[----:B------:R-:W-:Y:S01]  /*c6c0*/  IMAD R97, R97, UR4, RZ ;  /* 0x0000000461617c24 */ /* 0x000fe2000f8e02ff */
[----:B------:R-:W-:Y:S01]  /*c6d0*/  IADD3 R99, -R219, R99, RZ ;  /* 0x00000063db637210 */ /* 0x000fe20007ffe1ff */
[C---:B0---4-:R-:W-:Y:S01]  /*c6e0*/  IMAD.WIDE.U32 R12, R96.reuse, UR4, RZ ;  /* 0x00000004600c7c25 */ /* 0x051fe2000f8e00ff */
[----:B------:R-:W-:Y:S03]  /*c6f0*/  BSSY B0, `(.L_x_581) ;  /* 0x000001b000007945 */ /* 0x000fe60003800000 */
[----:B------:R-:W-:Y:S01]  /*c700*/  IMAD R97, R96, UR5, R97 ;  /* 0x0000000560617c24 */ /* 0x000fe2000f8e0261 */
[----:B------:R-:W-:Y:S02]  /*c710*/  ULDC.64 UR4, c[0x0][0x338] ;  /* 0x0000ce0000047ab9 */ /* 0x000fe40000000a00 */
[----:B------:R-:W-:-:S02]  /*c720*/  IMAD R98, R98, UR4, RZ ;  /* 0x0000000462627c24 */ /* 0x000fc4000f8e02ff */
[----:B------:R-:W-:Y:S02]  /*c730*/  IMAD.IADD R13, R13, 0x1, R97 ;  /* 0x000000010d0d7824 */ /* 0x000fe400078e0261 */
[C---:B-1----:R-:W-:Y:S02]  /*c740*/  IMAD R11, R95.reuse, UR5, R98 ;  /* 0x000000055f0b7c24 */ /* 0x042fe4000f8e0262 */
[----:B------:R-:W-:Y:S01]  /*c750*/  IMAD.WIDE.U32 R12, R95, UR4, R12 ;  /* 0x000000045f0c7c25 */ /* 0x000fe2000f8e000c */
[----:B------:R-:W-:-:S03]  /*c760*/  ULDC.64 UR4, c[0x0][0x330] ;  /* 0x0000cc0000047ab9 */ /* 0x000fc60000000a00 */
[----:B------:R-:W-:Y:S02]  /*c770*/  IMAD.IADD R13, R13, 0x1, R11 ;  /* 0x000000010d0d7824 */ /* 0x000fe400078e020b */
[----:B------:R-:W-:-:S04]  /*c780*/  IMAD.WIDE.U32 R12, R220, UR4, R12 ;  /* 0x00000004dc0c7c25 */ /* 0x000fc8000f8e000c */
[----:B------:R-:W-:Y:S01]  /*c790*/  IMAD R11, R220, UR5, R13 ;  /* 0x00000005dc0b7c24 */ /* 0x000fe2000f8e020d */
[----:B--2---:R-:W-:-:S04]  /*c7a0*/  IADD3 R48, P3, R12, UR6, RZ ;  /* 0x000000060c307c10 */ /* 0x004fc8000ff7e0ff */
[----:B------:R-:W-:Y:S01]  /*c7b0*/  IADD3.X R11, R11, UR7, RZ, P3, !PT ;  /* 0x000000070b0b7c10 */ /* 0x000fe20009ffe4ff */
[----:B---3--:R0:W1:Y:S01]  /*c7c0*/  SHFL.IDX PT, R45, R48, RZ, 0x181f ;  /* 0x00181fff302d7589 */ /* 0x00806200000e0000 */
[----:B------:R-:W-:-:S03]  /*c7d0*/  ISETP.GE.AND P3, PT, R99, 0x1, PT ;  /* 0x000000016300780c */ /* 0x000fc60003f66270 */
[----:B------:R0:W2:Y:S10]  /*c7e0*/  SHFL.IDX PT, R12, R11, RZ, 0x181f ;  /* 0x00181fff0b0c7589 */ /* 0x0000b400000e0000 */
[----:B0-----:R-:W-:Y:S05]  /*c7f0*/  @!P3 BRA `(.L_x_582) ;  /* 0x000000000028b947 */ /* 0x001fea0003800000 */
[----:B------:R-:W-:-:S13]  /*c800*/  ISETP.GE.AND P3, PT, R16, UR38, PT ;  /* 0x0000002610007c0c */ /* 0x000fda000bf66270 */
[----:B-1----:R-:W-:-:S05]  /*c810*/  @!P3 IADD3 R46, P4, R16, R45, RZ ;  /* 0x0000002d102eb210 */ /* 0x002fca0007f9e0ff */
[----:B--2---:R-:W-:Y:S01]  /*c820*/  @!P3 IMAD.X R47, R12, 0x1, R17, P4 ;  /* 0x000000010c2fb824 */ /* 0x004fe200020e0611 */
[----:B------:R-:W-:-:S13]  /*c830*/  ISETP.GE.AND P4, PT, R18, UR38, PT ;  /* 0x0000002612007c0c */ /* 0x000fda000bf86270 */
[----:B------:R-:W-:-:S05]  /*c840*/  @!P4 IADD3 R44, P5, R18, R45, RZ ;  /* 0x0000002d122cc210 */ /* 0x000fca0007fbe0ff */
[----:B------:R-:W-:Y:S02]  /*c850*/  @!P4 IMAD.X R45, R12, 0x1, R217, P5 ;  /* 0x000000010c2dc824 */ /* 0x000fe400028e06d9 */
[----:B------:R-:W0:Y:S04]  /*c860*/  @!P3 LDS.128 R12, [R90+0x10400] ;  /* 0x010400005a0cb984 */ /* 0x000e280000000c00 */
[----:B0-----:R-:W-:Y:S04]  /*c870*/  @!P3 ST.E.128 desc[UR36][R46.64], R12 ;  /* 0x0000000c2e00b985 */ /* 0x001fe8000c101d24 */
[----:B------:R-:W0:Y:S04]  /*c880*/  @!P4 LDS.128 R12, [R90+0x14400] ;  /* 0x014400005a0cc984 */ /* 0x000e280000000c00 */
[----:B0-----:R0:W-:Y:S02]  /*c890*/  @!P4 ST.E.128 desc[UR36][R44.64], R12 ;  /* 0x0000000c2c00c985 */ /* 0x0011e4000c101d24 */
.L_x_582:
[----:B------:R-:W-:Y:S05]  /*c8a0*/  BSYNC B0 ;  /* 0x0000000000007941 */ /* 0x000fea0003800000 */
.L_x_581:
[----:B------:R-:W-:Y:S01]  /*c8b0*/  ISETP.GE.AND P3, PT, R99, 0x21, PT ;  /* 0x000000216300780c */ /* 0x000fe20003f66270 */
[----:B0-2---:R0:W2:Y:S01]  /*c8c0*/  SHFL.IDX PT, R12, R11, 0x1, 0x181f ;  /* 0x00381f000b0c7f89 */ /* 0x0050a200000e0000 */
[----:B------:R-:W-:Y:S03]  /*c8d0*/  BSSY B0, `(.L_x_583) ;  /* 0x000000d000007945 */ /* 0x000fe60003800000 */
[----:B-1----:R0:W1:Y:S08]  /*c8e0*/  SHFL.IDX PT, R45, R48, 0x1, 0x181f ;  /* 0x00381f00302d7f89 */ /* 0x00207000000e0000 */
        /* <DEDUP_REMOVED lines=11> */
.L_x_584:
[----:B------:R-:W-:Y:S05]  /*c9a0*/  BSYNC B0 ;  /* 0x0000000000007941 */ /* 0x000fea0003800000 */
.L_x_583:
[----:B------:R-:W-:Y:S01]  /*c9b0*/  ISETP.GE.AND P3, PT, R99, 0x41, PT ;  /* 0x000000416300780c */ /* 0x000fe20003f66270 */
[----:B0-2---:R0:W2:Y:S01]  /*c9c0*/  SHFL.IDX PT, R12, R11, 0x2, 0x181f ;  /* 0x00581f000b0c7f89 */ /* 0x0050a200000e0000 */
[----:B------:R-:W-:Y:S03]  /*c9d0*/  BSSY B0, `(.L_x_585) ;  /* 0x000000d000007945 */ /* 0x000fe60003800000 */
[----:B-1----:R0:W1:Y:S08]  /*c9e0*/  SHFL.IDX PT, R45, R48, 0x2, 0x181f ;  /* 0x00581f00302d7f89 */ /* 0x00207000000e0000 */
[----:B0-----:R-:W-:Y:S05]  /*c9f0*/  @!P3 BRA `(.L_x_586) ;  /* 0x000000000028b947 */ /* 0x001fea0003800000 */
[----:B------:R-:W-:-:S13]  /*ca00*/  ISETP.GE.AND P3, PT, R16, UR38, PT ;  /* 0x0000002610007c0c */ /* 0x000fda000bf66270 */
[----:B-1----:R-:W-:-:S04]  /*ca10*/  @!P3 IADD3 R46, P4, R16, R45, RZ ;  /* 0x0000002d102eb210 */ /* 0x002fc80007f9e0ff */
[----:B--2---:R-:W-:Y:S02]  /*ca20*/  @!P3 IADD3.X R47, R12, R17, RZ, P4, !PT ;  /* 0x000000110c2fb210 */ /* 0x004fe400027fe4ff */
[----:B------:R-:W-:-:S13]  /*ca30*/  ISETP.GE.AND P4, PT, R18, UR38, PT ;  /* 0x0000002612007c0c */ /* 0x000fda000bf86270 */
[----:B------:R-:W-:-:S05]  /*ca40*/  @!P4 IADD3 R44, P5, R18, R45, RZ ;  /* 0x0000002d122cc210 */ /* 0x000fca0007fbe0ff */
[----:B------:R-:W-:Y:S02]  /*ca50*/  @!P4 IMAD.X R45, R12, 0x1, R217, P5 ;  /* 0x000000010c2dc824 */ /* 0x000fe400028e06d9 */
[----:B------:R-:W0:Y:S04]  /*ca60*/  @!P3 LDS.128 R12, [R90+0x12400] ;  /* 0x012400005a0cb984 */ /* 0x000e280000000c00 */
[----:B0-----:R-:W-:Y:S04]  /*ca70*/  @!P3 ST.E.128 desc[UR36][R46.64], R12 ;  /* 0x0000000c2e00b985 */ /* 0x001fe8000c101d24 */
[----:B------:R-:W0:Y:S04]  /*ca80*/  @!P4 LDS.128 R12, [R90+0x16400] ;  /* 0x016400005a0cc984 */ /* 0x000e280000000c00 */
[----:B0-----:R0:W-:Y:S02]  /*ca90*/  @!P4 ST.E.128 desc[UR36][R44.64], R12 ;  /* 0x0000000c2c00c985 */ /* 0x0011e4000c101d24 */
.L_x_586:
[----:B------:R-:W-:Y:S05]  /*caa0*/  BSYNC B0 ;  /* 0x0000000000007941 */ /* 0x000fea0003800000 */
.L_x_585:
[----:B------:R-:W-:Y:S01]  /*cab0*/  ISETP.GE.AND P3, PT, R99, 0x61, PT ;  /* 0x000000616300780c */ /* 0x000fe20003f66270 */
[----:B------:R-:W3:Y:S01]  /*cac0*/  SHFL.IDX PT, R11, R11, 0x3, 0x181f ;  /* 0x00781f000b0b7f89 */ /* 0x000ee200000e0000 */
[----:B------:R-:W-:Y:S03]  /*cad0*/  BSSY B0, `(.L_x_587) ;  /* 0x000000d000007945 */ /* 0x000fe60003800000 */
[----:B01----:R0:W1:Y:S08]  /*cae0*/  SHFL.IDX PT, R45, R48, 0x3, 0x181f ;  /* 0x00781f00302d7f89 */ /* 0x00307000000e0000 */
[----:B0-----:R-:W-:Y:S05]  /*caf0*/  @!P3 BRA `(.L_x_588) ;  /* 0x000000000028b947 */ /* 0x001fea0003800000 */
[----:B------:R-:W-:-:S13]  /*cb00*/  ISETP.GE.AND P3, PT, R16, UR38, PT ;  /* 0x0000002610007c0c */ /* 0x000fda000bf66270 */
[----:B--2---:R-:W0:Y:S01]  /*cb10*/  @!P3 LDS.128 R12, [R90+0x13400] ;  /* 0x013400005a0cb984 */ /* 0x004e220000000c00 */
[----:B-1----:R-:W-:-:S05]  /*cb20*/  @!P3 IADD3 R46, P4, R16, R45, RZ ;  /* 0x0000002d102eb210 */ /* 0x002fca0007f9e0ff */
[----:B---3--:R-:W-:Y:S01]  /*cb30*/  @!P3 IMAD.X R47, R11, 0x1, R17, P4 ;  /* 0x000000010b2fb824 */ /* 0x008fe200020e0611 */
[----:B------:R-:W-:-:S13]  /*cb40*/  ISETP.GE.AND P4, PT, R18, UR38, PT ;  /* 0x0000002612007c0c */ /* 0x000fda000bf86270 */
[----:B------:R-:W-:-:S05]  /*cb50*/  @!P4 IADD3 R44, P5, R18, R45, RZ ;  /* 0x0000002d122cc210 */ /* 0x000fca0007fbe0ff */
[----:B------:R-:W-:Y:S01]  /*cb60*/  @!P4 IMAD.X R45, R11, 0x1, R217, P5 ;  /* 0x000000010b2dc824 */ /* 0x000fe200028e06d9 */
[----:B0-----:R-:W-:Y:S04]  /*cb70*/  @!P3 ST.E.128 desc[UR36][R46.64], R12 ;  /* 0x0000000c2e00b985 */ /* 0x001fe8000c101d24 */
[----:B------:R-:W0:Y:S04]  /*cb80*/  @!P4 LDS.128 R12, [R90+0x17400] ;  /* 0x017400005a0cc984 */ /* 0x000e280000000c00 */
[----:B0-----:R0:W-:Y:S02]  /*cb90*/  @!P4 ST.E.128 desc[UR36][R44.64], R12 ;  /* 0x0000000c2c00c985 */ /* 0x0011e4000c101d24 */
.L_x_588:
[----:B------:R-:W-:Y:S05]  /*cba0*/  BSYNC B0 ;  /* 0x0000000000007941 */ /* 0x000fea0003800000 */
.L_x_587:
[----:B---3--:R-:W3:Y:S01]  /*cbb0*/  LDL R11, [R1] ;  /* 0x00000000010b7983 */ /* 0x008ee20000100800 */
[----:B------:R-:W-:Y:S01]  /*cbc0*/  @!P2 VIADD R81, R81, 0x388c0 ;  /* 0x000388c05151a836 */ /* 0x000fe20000000000 */
[----:B------:R-:W-:Y:S01]  /*cbd0*/  IADD3 R216, R216, 0x1, RZ ;  /* 0x00000001d8d87810 */ /* 0x000fe20007ffe0ff */
[----:B------:R-:W-:Y:S01]  /*cbe0*/  @!PT LDS RZ, [RZ] ;  /* 0x00000000fffff984 */ /* 0x000fe20000000800 */
[----:B------:R-:W-:Y:S01]  /*cbf0*/  @!PT LDS RZ, [RZ] ;  /* 0x00000000fffff984 */ /* 0x000fe20000000800 */
[----:B------:R-:W-:Y:S01]  /*cc00*/  @!PT LDS RZ, [RZ] ;  /* 0x00000000fffff984 */ /* 0x000fe20000000800 */
[----:B------:R-:W-:Y:S01]  /*cc10*/  @!PT LDS RZ, [RZ] ;  /* 0x00000000fffff984 */ /* 0x000fe20000000800 */
[----:B------:R4:W-:Y:S06]  /*cc20*/  MEMBAR.ALL.CTA ;  /* 0x0000000000007992 */ /* 0x0009ec0000008000 */
[----:B----4-:R-:W4:Y:S01]  /*cc30*/  FENCE.VIEW.ASYNC.S ;  /* 0x00000000000073c6 */ /* 0x010f220000000000 */
[----:B------:R-:W-:Y:S01]  /*cc40*/  @!P2 PRMT R81, RZ, 0x654, R81 ;  /* 0x00000654ff51a816 */ /* 0x000fe20000000051 */
[----:B----4-:R4:W-:Y:S06]  /*cc50*/  BAR.SYNC.DEFER_BLOCKING R93, 0x80 ;  /* 0x0002005d0000751d */ /* 0x0109ec0000010000 */
[----:B------:R4:W-:Y:S01]  /*cc60*/  @!P2 SYNCS.ARRIVE.TRANS64.RED.A1T0 RZ, [R81+URZ], RZ ;  /* 0x000000ff51ffa9a7 */ /* 0x0009e2000810043f */
[----:B------:R-:W-:-:S04]  /*cc70*/  ISETP.NE.AND P2, PT, R216, 0x2, PT ;  /* 0x00000002d800780c */ /* 0x000fc80003f45270 */
[----:B0-2---:R-:W-:Y:S02]  /*cc80*/  SEL R12, RZ, 0x1, P2 ;  /* 0x00000001ff0c7807 */ /* 0x005fe40001000000 */
[----:B------:R-:W-:Y:S02]  /*cc90*/  SEL R216, R216, RZ, P2 ;  /* 0x000000ffd8d87207 */ /* 0x000fe40001000000 */
[----:B------:R-:W-:Y:S02]  /*cca0*/  LOP3.LUT R221, R221, R12, RZ, 0x3c, !PT ;  /* 0x0000000cdddd7212 */ /* 0x000fe400078e3cff */
[----:B---3--:R-:W-:-:S13]  /*ccb0*/  LOP3.LUT P3, RZ, R11, 0x4, RZ, 0xc0, !PT ;  /* 0x000000040bff7812 */ /* 0x008fda000786c0ff */
[----:B----4-:R-:W-:Y:S05]  /*ccc0*/  @P3 BRA `(.L_x_589) ;  /* 0xffffff60007c3947 */ /* 0x010fea000383ffff */
[----:B------:R-:W0:Y:S01]  /*ccd0*/  S2R R11, SR_TID.X ;  /* 0x00000000000b7919 */ /* 0x000e220000002100 */
[----:B------:R-:W-:Y:S02]  /*cce0*/  PLOP3.LUT P0, PT, PT, PT, PT, 0x8, 0x0 ;  /* 0x000000000000781c */ /* 0x000fe40003f0e170 */
[----:B0-----:R-:W-:-:S04]  /*ccf0*/  SHF.R.U32.HI R11, RZ, 0x7, R11 ;  /* 0x00000007ff0b7819 */ /* 0x001fc8000001160b */
[----:B------:R-:W-:-:S13]  /*cd00*/  ISETP.NE.AND P3, PT, R11, 0x1, PT ;  /* 0x000000010b00780c */ /* 0x000fda0003f65270 */
[----:B------:R-:W-:Y:S06]  /*cd10*/  @!P3 BAR.ARV 0x9, 0x100 ;  /* 0x024400000000bb1d */ /* 0x000fec0000002000 */
.L_x_489:
[----:B------:R-:W-:Y:S05]  /*cd20*/  @P0 BRA `(.L_x_590) ;  /* 0x00000000000c0947 */ /* 0x000fea0003800000 */
[----:B------:R-:W0:Y:S01]  /*cd30*/  FENCE.VIEW.ASYNC.G ;  /* 0x00000000000073c6 */ /* 0x000e220000000100 */
[----:B------:R-:W-:Y:S05]  /*cd40*/  WARPSYNC.ALL ;  /* 0x0000000000007948 */ /* 0x000fea0003800000 */
[----:B0-----:R-:W-:Y:S06]  /*cd50*/  BAR.ARV 0xc, 0x180 ;  /* 0x0306000000007b1d */ /* 0x001fec0000002000 */
.L_x_590:
[----:B------:R-:W2:Y:S01]  /*cd60*/  LDL R0, [R1] ;  /* 0x0000000001007983 */ /* 0x000ea20000100800 */
[----:B------:R-:W-:Y:S01]  /*cd70*/  ULDC.64 UR4, c[0x0][0x990] ;  /* 0x0002640000047ab9 */ /* 0x000fe20000000a00 */
[----:B------:R-:W-:Y:S02]  /*cd80*/  ULDC.64 UR6, c[0x0][0x998] ;  /* 0x0002660000067ab9 */ /* 0x000fe40000000a00 */
[----:B------:R-:W3:Y:S04]  /*cd90*/  LDL R10, [R1+0x4c] ;  /* 0x00004c00010a7983 */ /* 0x000ee80000100800 */
[----:B------:R-:W4:Y:S01]  /*cda0*/  LDL R12, [R1+0x38] ;  /* 0x00003800010c7983 */ /* 0x000f220000100800 */
[----:B------:R-:W-:Y:S02]  /*cdb0*/  ISETP.NE.U32.AND P0, PT, RZ, UR4, PT ;  /* 0x00000004ff007c0c */ /* 0x000fe4000bf05070 */
[----:B------:R-:W-:-:S02]  /*cdc0*/  ISETP.NE.U32.AND P1, PT, RZ, UR6, PT ;  /* 0x00000006ff007c0c */ /* 0x000fc4000bf25070 */
[----:B------:R-:W-:Y:S02]  /*cdd0*/  ISETP.NE.AND.EX P0, PT, RZ, UR5, PT, P0 ;  /* 0x00000005ff007c0c */ /* 0x000fe4000bf05300 */
[----:B------:R-:W-:-:S11]  /*cde0*/  ISETP.NE.AND.EX P1, PT, RZ, UR7, PT, P1 ;  /* 0x00000007ff007c0c */ /* 0x000fd6000bf25310 */
[----:B------:R-:W3:Y:S08]  /*cdf0*/  @P0 LDC.64 R6, c[0x0][0x9a8] ;  /* 0x00026a00ff060b82 */ /* 0x000ef00000000a00 */
[----:B------:R-:W0:Y:S08]  /*ce00*/  @P1 LDC.64 R8, c[0x0][0x9b8] ;  /* 0x00026e00ff081b82 */ /* 0x000e300000000a00 */
[----:B------:R-:W1:Y:S08]  /*ce10*/  @P0 LDC.64 R4, c[0x0][0x9b0] ;  /* 0x00026c00ff040b82 */ /* 0x000e700000000a00 */
[----:B------:R-:W1:Y:S01]  /*ce20*/  @P1 LDC.64 R2, c[0x0][0x9c0] ;  /* 0x00027000ff021b82 */ /* 0x000e620000000a00 */
[----:B--2---:R-:W-:Y:S01]  /*ce30*/  LOP3.LUT P4, RZ, R0, 0x8, RZ, 0xc0, !PT ;  /* 0x0000000800ff7812 */ /* 0x004fe2000788c0ff */
[----:B---3--:R-:W-:-:S02]  /*ce40*/  @P0 IMAD R0, R10, R6, RZ ;  /* 0x000000060a000224 */ /* 0x008fc400078e02ff */
[----:B0-----:R-:W-:Y:S02]  /*ce50*/  @P1 IMAD R10, R10, R8, RZ ;  /* 0x000000080a0a1224 */ /* 0x001fe400078e02ff */
[C---:B----4-:R-:W-:Y:S02]  /*ce60*/  @P0 IMAD R11, R12.reuse, R7, R0 ;  /* 0x000000070c0b0224 */ /* 0x050fe400078e0200 */
[----:B------:R-:W-:-:S04]  /*ce70*/  @P0 IMAD.WIDE.U32 R6, R12, R6, RZ ;  /* 0x000000060c060225 */ /* 0x000fc800078e00ff */
[C---:B------:R-:W-:Y:S02]  /*ce80*/  @P1 IMAD R13, R12.reuse, R9, R10 ;  /* 0x000000090c0d1224 */ /* 0x040fe400078e020a */
[----:B------:R-:W-:-:S04]  /*ce90*/  @P1 IMAD.WIDE.U32 R8, R12, R8, RZ ;  /* 0x000000080c081225 */ /* 0x000fc800078e00ff */
[----:B------:R-:W-:Y:S02]  /*cea0*/  @P0 IMAD.IADD R7, R7, 0x1, R11 ;  /* 0x0000000107070824 */ /* 0x000fe400078e020b */
[----:B------:R-:W-:Y:S02]  /*ceb0*/  @P1 IMAD.IADD R9, R9, 0x1, R13 ;  /* 0x0000000109091824 */ /* 0x000fe400078e020d */
[----:B-1----:R-:W-:-:S04]  /*cec0*/  @P0 IMAD.WIDE.U32 R6, R220, R4, R6 ;  /* 0x00000004dc060225 */ /* 0x002fc800078e0006 */
[----:B------:R-:W-:Y:S01]  /*ced0*/  @P1 IMAD.WIDE.U32 R8, R220, R2, R8 ;  /* 0x00000002dc081225 */ /* 0x000fe200078e0008 */
[----:B------:R-:W-:Y:S01]  /*cee0*/  @P0 LEA R2, P2, R6, UR4, 0x2 ;  /* 0x0000000406020c11 */ /* 0x000fe2000f8410ff */
[----:B------:R-:W-:Y:S02]  /*cef0*/  ULDC UR4, c[0x0][0x988] ;  /* 0x0002620000047ab9 */ /* 0x000fe40000000800 */
[----:B------:R-:W-:Y:S01]  /*cf00*/  @P0 IMAD R7, R220, R5, R7 ;  /* 0x00000005dc070224 */ /* 0x000fe200078e0207 */
[----:B------:R-:W-:Y:S01]  /*cf10*/  @P1 LEA R4, P3, R8, UR6, 0x2 ;  /* 0x0000000608041c11 */ /* 0x000fe2000f8610ff */
[----:B------:R-:W-:Y:S02]  /*cf20*/  @P1 IMAD R5, R220, R3, R9 ;  /* 0x00000003dc051224 */ /* 0x000fe400078e0209 */
[----:B------:R-:W-:Y:S01]  /*cf30*/  IMAD.MOV.U32 R0, RZ, RZ, 0x3f800000 ;  /* 0x3f800000ff007424 */ /* 0x000fe200078e00ff */
[----:B------:R-:W-:Y:S01]  /*cf40*/  @P0 LEA.HI.X R3, R6, UR5, R7, 0x2, P2 ;  /* 0x0000000506030c11 */ /* 0x000fe200090f1407 */
[----:B------:R-:W-:Y:S01]  /*cf50*/  IMAD.MOV.U32 R7, RZ, RZ, 0x3f800000 ;  /* 0x3f800000ff077424 */ /* 0x000fe200078e00ff */
[----:B------:R-:W-:-:S05]  /*cf60*/  @P1 LEA.HI.X R5, R8, UR7, R5, 0x2, P3 ;  /* 0x0000000708051c11 */ /* 0x000fca00098f1405 */
[----:B------:R-:W2:Y:S04]  /*cf70*/  @P0 LDG.E R7, desc[UR36][R2.64] ;  /* 0x0000002402070981 */ /* 0x000ea8000c1e1900 */
[----:B------:R-:W2:Y:S01]  /*cf80*/  @P1 LDG.E R0, desc[UR36][R4.64] ;  /* 0x0000002404001981 */ /* 0x000ea2000c1e1900 */
[----:B------:R-:W-:Y:S01]  /*cf90*/  BSSY B0, `(.L_x_591) ;  /* 0x0000023000007945 */ /* 0x000fe20003800000 */
[----:B------:R-:W-:Y:S01]  /*cfa0*/  MOV R168, RZ ;  /* 0x000000ff00a87202 */ /* 0x000fe20000000f00 */
[----:B--2---:R-:W-:-:S04]  /*cfb0*/  FMUL.FTZ R0, R7, R0 ;  /* 0x0000000007007220 */ /* 0x004fc80000410000 */
[----:B------:R-:W-:Y:S01]  /*cfc0*/  FMUL.FTZ R2, R0, UR4 ;  /* 0x0000000400027c20 */ /* 0x000fe20008410000 */
[----:B------:R-:W-:Y:S06]  /*cfd0*/  @!P4 BRA `(.L_x_592) ;  /* 0x000000000078c947 */ /* 0x000fec0003800000 */
[----:B------:R-:W2:Y:S01]  /*cfe0*/  LDL R12, [R1+0x3c] ;  /* 0x00003c00010c7983 */ /* 0x000ea20000100800 */
[----:B------:R-:W-:Y:S01]  /*cff0*/  ULDC UR4, c[0x0][0x9f0] ;  /* 0x00027c0000047ab9 */ /* 0x000fe20000000800 */
[----:B--2---:R-:W-:-:S04]  /*d000*/  ISETP.NE.AND P0, PT, R12, RZ, PT ;  /* 0x000000ff0c00720c */ /* 0x004fc80003f05270 */
[----:B------:R-:W-:-:S04]  /*d010*/  SEL R9, R12, UR4, P0 ;  /* 0x000000040c097c07 */ /* 0x000fc80008000000 */
[-C--:B------:R-:W-:Y:S02]  /*d020*/  IABS R6, R9.reuse ;  /* 0x0000000900067213 */ /* 0x080fe40000000000 */
[----:B------:R-:W-:Y:S02]  /*d030*/  IADD3 R0, R91, -0x1, R9 ;  /* 0xffffffff5b007810 */ /* 0x000fe40007ffe009 */
[----:B------:R-:W0:Y:S01]  /*d040*/  I2F.RP R3, R6 ;  /* 0x0000000600037306 */ /* 0x000e220000209400 */
[-C--:B------:R-:W-:Y:S02]  /*d050*/  IABS R10, R9.reuse ;  /* 0x00000009000a7213 */ /* 0x080fe40000000000 */
[----:B------:R-:W-:Y:S02]  /*d060*/  IABS R8, R0 ;  /* 0x0000000000087213 */ /* 0x000fe40000000000 */
[----:B------:R-:W-:-:S04]  /*d070*/  LOP3.LUT R0, R0, R9, RZ, 0x3c, !PT ;  /* 0x0000000900007212 */ /* 0x000fc800078e3cff */
[----:B------:R-:W-:Y:S01]  /*d080*/  ISETP.GE.AND P2, PT, R0, RZ, PT ;  /* 0x000000ff0000720c */ /* 0x000fe20003f46270 */
[----:B0-----:R-:W0:Y:S02]  /*d090*/  MUFU.RCP R3, R3 ;  /* 0x0000000300037308 */ /* 0x001e240000001000 */
[----:B0-----:R-:W-:Y:S02]  /*d0a0*/  VIADD R4, R3, 0xffffffe ;  /* 0x0ffffffe03047836 */ /* 0x001fe40000000000 */
[----:B------:R-:W-:-:S04]  /*d0b0*/  IMAD.MOV R3, RZ, RZ, -R10 ;  /* 0x000000ffff037224 */ /* 0x000fc800078e0a0a */
        /* <DEDUP_REMOVED lines=8> */
[-C--:B------:R-:W-:Y:S01]  /*d140*/  @!P1 IADD3 R3, R3, -R6.reuse, RZ ;  /* 0x8000000603039210 */ /* 0x080fe20007ffe0ff */
[----:B------:R-:W-:Y:S01]  /*d150*/  @!P1 VIADD R5, R5, 0x1 ;  /* 0x0000000105059836 */ /* 0x000fe20000000000 */
[----:B------:R-:W-:Y:S02]  /*d160*/  ISETP.NE.AND P1, PT, R9, RZ, PT ;  /* 0x000000ff0900720c */ /* 0x000fe40003f25270 */
[----:B------:R-:W-:-:S13]  /*d170*/  ISETP.GE.U32.AND P0, PT, R3, R6, PT ;  /* 0x000000060300720c */ /* 0x000fda0003f06070 */
[----:B------:R-:W-:-:S04]  /*d180*/  @P0 VIADD R5, R5, 0x1 ;  /* 0x0000000105050836 */ /* 0x000fc80000000000 */
[----:B------:R-:W-:Y:S01]  /*d190*/  @!P2 IMAD.MOV R5, RZ, RZ, -R5 ;  /* 0x000000ffff05a224 */ /* 0x000fe200078e0a05 */
[----:B------:R-:W-:-:S05]  /*d1a0*/  @!P1 LOP3.LUT R5, RZ, R9, RZ, 0x33, !PT ;  /* 0x00000009ff059212 */ /* 0x000fca00078e33ff */
[----:B------:R-:W-:-:S07]  /*d1b0*/  IMAD.MOV.U32 R168, RZ, RZ, R5 ;  /* 0x000000ffffa87224 */ /* 0x000fce00078e0005 */
.L_x_592:
[----:B------:R-:W-:Y:S05]  /*d1c0*/  BSYNC B0 ;  /* 0x0000000000007941 */ /* 0x000fea0003800000 */
.L_x_591:
[----:B------:R-:W2:Y:S01]  /*d1d0*/  LDL R0, [R1+0x60] ;  /* 0x0000600001007983 */ /* 0x000ea20000100800 */
[----:B------:R-:W-:Y:S02]  /*d1e0*/  PLOP3.LUT P0, PT, PT, PT, PT, 0x80, 0x0 ;  /* 0x000000000000781c */ /* 0x000fe40003f0f070 */
[----:B------:R-:W-:Y:S02]  /*d1f0*/  CS2R R28, SRZ ;  /* 0x00000000001c7805 */ /* 0x000fe4000001ff00 */
[----:B------:R-:W-:Y:S01]  /*d200*/  MOV R169, RZ ;  /* 0x000000ff00a97202 */ /* 0x000fe20000000f00 */
[----:B------:R-:W-:Y:S01]  /*d210*/  IMAD.MOV.U32 R170, RZ, RZ, RZ ;  /* 0x000000ffffaa7224 */ /* 0x000fe200078e00ff */
[----:B------:R-:W-:Y:S01]  /*d220*/  CS2R R146, SRZ ;  /* 0x0000000000927805 */ /* 0x000fe2000001ff00 */
[----:B------:R-:W-:Y:S01]  /*d230*/  IMAD.MOV.U32 R5, RZ, RZ, RZ ;  /* 0x000000ffff057224 */ /* 0x000fe200078e00ff */
[----:B------:R-:W-:Y:S01]  /*d240*/  CS2R R152, SRZ ;  /* 0x0000000000987805 */ /* 0x000fe2000001ff00 */
[----:B------:R-:W-:Y:S01]  /*d250*/  IMAD.MOV.U32 R25, RZ, RZ, RZ ;  /* 0x000000ffff197224 */ /* 0x000fe200078e00ff */
        /* <DEDUP_REMOVED lines=30> */
[----:B------:R-:W-:Y:S01]  /*d440*/  CS2R R88, SRZ ;  /* 0x0000000000587805 */ /* 0x000fe2000001ff00 */
[----:B------:R-:W-:Y:S01]  /*d450*/  IMAD.MOV.U32 R93, RZ, RZ, RZ ;  /* 0x000000ffff5d7224 */ /* 0x000fe200078e00ff */
[----:B------:R-:W-:-:S02]  /*d460*/  MOV R95, RZ ;  /* 0x000000ff005f7202 */ /* 0x000fc40000000f00 */
        /* <DEDUP_REMOVED lines=26> */
[----:B------:R-:W-:Y:S01]  /*d610*/  CS2R R150, SRZ ;  /* 0x0000000000967805 */ /* 0x000fe2000001ff00 */
[----:B--2---:R-:W-:-:S05]  /*d620*/  IMAD R0, R0, R168, RZ ;  /* 0x000000a800007224 */ /* 0x004fca00078e02ff */
[----:B------:R0:W-:Y:S01]  /*d630*/  STL [R1+0x8], R0 ;  /* 0x0000080001007387 */ /* 0x0001e20000100800 */
[----:B------:R-:W-:Y:S02]  /*d640*/  VIADDMNMX R168, R0, R168, R91, PT ;  /* 0x000000a800a87246 */ /* 0x000fe4000380015b */
[----:B------:R-:W-:Y:S02]  /*d650*/  CS2R R90, SRZ ;  /* 0x00000000005a7805 */ /* 0x000fe4000001ff00 */
[----:B------:R-:W-:-:S13]  /*d660*/  ISETP.GT.AND P1, PT, R168, R0, PT ;  /* 0x00000000a800720c */ /* 0x000fda0003f24270 */
[----:B0-----:R-:W-:Y:S05]  /*d670*/  @!P1 BRA `(.L_x_593) ;  /* 0x000000c800b89947 */ /* 0x001fea0003800000 */
[----:B------:R-:W0:Y:S01]  /*d680*/  S2R R0, SR_TID.X ;  /* 0x0000000000007919 */ /* 0x000e220000002100 */
[----:B------:R-:W-:Y:S01]  /*d690*/  UMOV UR4, 0xffffffff ;  /* 0xffffffff00047882 */ /* 0x000fe20000000000 */
[----:B0-----:R-:W-:-:S05]  /*d6a0*/  VIADD R31, R0, 0xffffff80 ;  /* 0xffffff80001f7836 */ /* 0x001fca0000000000 */
[----:B------:R-:W-:-:S04]  /*d6b0*/  SHF.R.S32.HI R30, RZ, 0x1f, R31 ;  /* 0x0000001fff1e7819 */ /* 0x000fc8000001141f */
[----:B------:R-:W-:-:S04]  /*d6c0*/  LEA.HI R13, R30, R31, RZ, 0x7 ;  /* 0x0000001f1e0d7211 */ /* 0x000fc800078f38ff */
[----:B------:R-:W-:Y:S01]  /*d6d0*/  SHF.R.S32.HI R13, RZ, 0x7, R13 ;  /* 0x00000007ff0d7819 */ /* 0x000fe2000001140d */
[----:B------:R-:W-:Y:S06]  /*d6e0*/  BRA.DIV UR4, `(.L_x_594) ;  /* 0x000001d204187947 */ /* 0x000fec000b800000 */
[----:B------:R0:W1:Y:S02]  /*d6f0*/  SHFL.IDX PT, R14, R13, RZ, 0x1f ;  /* 0x00001fff0d0e7589 */ /* 0x00006400000e0000 */
.L_x_885:
[----:B------:R-:W2:Y:S02]  /*d700*/  LDL R0, [R1+0x198] ;  /* 0x0001980001007983 */ /* 0x000ea40000100800 */
[----:B--2---:R-:W-:Y:S02]  /*d710*/  R2UR UR4, R0 ;  /* 0x00000000000472ca */ /* 0x004fe400000e0000 */
[----:B-1----:R-:W-:-:S04]  /*d720*/  LEA.HI R0, R14, R14, RZ, 0x1 ;  /* 0x0000000e0e007211 */ /* 0x002fc800078f08ff */
[----:B------:R-:W-:-:S05]  /*d730*/  LOP3.LUT R3, R0, 0x1e, RZ, 0xc0, !PT ;  /* 0x0000001e00037812 */ /* 0x000fca00078ec0ff */
[----:B------:R-:W-:Y:S02]  /*d740*/  IMAD.IADD R3, R14, 0x1, -R3 ;  /* 0x000000010e037824 */ /* 0x000fe400078e0a03 */
[----:B------:R-:W-:-:S03]  /*d750*/  IMAD.U32 R0, RZ, RZ, UR4 ;  /* 0x00000004ff007e24 */ /* 0x000fc6000f8e00ff */
[----:B------:R-:W-:Y:S02]  /*d760*/  LEA R3, R3, UR4, 0xd ;  /* 0x0000000403037c11 */ /* 0x000fe4000f8e68ff */
[----:B------:R-:W-:Y:S02]  /*d770*/  LOP3.LUT P0, RZ, R0, 0x3ff, RZ, 0xc0, !PT ;  /* 0x000003ff00ff7812 */ /* 0x000fe4000780c0ff */
[----:B------:R-:W-:Y:S02]  /*d780*/  SHF.R.U32.HI R3, RZ, 0x4, R3 ;  /* 0x00000004ff037819 */ /* 0x000fe40000011603 */
[----:B------:R-:W-:Y:S02]  /*d790*/  P2R R26, PR, RZ, 0x1 ;  /* 0x00000001ff1a7803 */ /* 0x000fe40000000000 */
[----:B------:R-:W-:-:S07]  /*d7a0*/  LOP3.LUT R25, R3, 0x3fff, RZ, 0xc0, !PT ;  /* 0x00003fff03197812 */ /* 0x000fce00078ec0ff */
[----:B------:R-:W-:Y:S05]  /*d7b0*/  @!P0 BRA `(.L_x_595) ;  /* 0x0000000000408947 */ /* 0x000fea0003800000 */
[----:B------:R-:W-:Y:S01]  /*d7c0*/  MOV R14, 0x0 ;  /* 0x00000000000e7802 */ /* 0x000fe20000000f00 */
[----:B------:R-:W-:Y:S01]  /*d7d0*/  ULDC.64 UR4, c[0x4][0xc0] ;  /* 0x0100300000047ab9 */ /* 0x000fe20000000a00 */
[----:B------:R-:W-:Y:S01]  /*d7e0*/  ULDC.64 UR6, c[0x4][0xc8] ;  /* 0x0100320000067ab9 */ /* 0x000fe20000000a00 */
[----:B------:R-:W-:Y:S01]  /*d7f0*/  IMAD.U32 R4, RZ, RZ, UR4 ;  /* 0x00000004ff047e24 */ /* 0x000fe2000f8e00ff */
[----:B------:R-:W-:Y:S01]  /*d800*/  MOV R5, UR5 ;  /* 0x0000000500057c02 */ /* 0x000fe20008000f00 */
[----:B------:R-:W-:Y:S01]  /*d810*/  ULDC.64 UR4, c[0x4][0x30] ;  /* 0x01000c0000047ab9 */ /* 0x000fe20000000a00 */
[----:B------:R-:W1:Y:S01]  /*d820*/  LDC.64 R14, c[0x4][R14] ;  /* 0x010000000e0e7b82 */ /* 0x000e620000000a00 */
[----:B------:R-:W-:Y:S01]  /*d830*/  IMAD.U32 R6, RZ, RZ, UR6 ;  /* 0x00000006ff067e24 */ /* 0x000fe2000f8e00ff */
[----:B------:R-:W-:Y:S01]  /*d840*/  MOV R8, 0x70 ;  /* 0x0000007000087802 */ /* 0x000fe20000000f00 */
[----:B------:R-:W-:Y:S02]  /*d850*/  IMAD.U32 R7, RZ, RZ, UR7 ;  /* 0x00000007ff077e24 */ /* 0x000fe4000f8e00ff */
[----:B------:R-:W-:-:S02]  /*d860*/  IMAD.U32 R10, RZ, RZ, UR4 ;  /* 0x00000004ff0a7e24 */ /* 0x000fc4000f8e00ff */
[----:B------:R-:W-:Y:S02]  /*d870*/  IMAD.U32 R11, RZ, RZ, UR5 ;  /* 0x00000005ff0b7e24 */ /* 0x000fe4000f8e00ff */
[----:B------:R-:W-:Y:S02]  /*d880*/  IMAD.MOV.U32 R12, RZ, RZ, 0x1 ;  /* 0x00000001ff0c7424 */ /* 0x000fe400078e00ff */
[----:B0-----:R-:W-:-:S07]  /*d890*/  IMAD.MOV.U32 R13, RZ, RZ, RZ ;  /* 0x000000ffff0d7224 */ /* 0x001fce00078e00ff */
[----:B------:R-:W-:-:S07]  /*d8a0*/  LEPC R20, `(.L_x_595) ;  /* 0x000000001014794e */ /* 0x000fce0000000000 */
[----:B-1---5:R-:W-:Y:S05]  /*d8b0*/  CALL.ABS.NOINC R14 ;  /* 0x000000000e007343 */ /* 0x022fea0003c00000 */
.L_x_595:
[----:B------:R-:W-:Y:S02]  /*d8c0*/  ULDC UR4, c[0x0][0x3f4] ;  /* 0x0000fd0000047ab9 */ /* 0x000fe40000000800 */
[----:B------:R-:W-:-:S13]  /*d8d0*/  ISETP.LT.AND P0, PT, RZ, UR4, PT ;  /* 0x00000004ff007c0c */ /* 0x000fda000bf01270 */
[----:B------:R-:W-:Y:S05]  /*d8e0*/  @P0 BRA `(.L_x_596) ;  /* 0x0000000000400947 */ /* 0x000fea0003800000 */
[----:B------:R-:W2:Y:S02]  /*d8f0*/  LDL R20, [R1+0x54] ;  /* 0x0000540001147983 */ /* 0x000ea40000100800 */
[----:B--2---:R-:W-:-:S04]  /*d900*/  LEA.HI R0, R20, R20, RZ, 0x1 ;  /* 0x0000001414007211 */ /* 0x004fc800078f08ff */
[----:B------:R-:W-:-:S05]  /*d910*/  LOP3.LUT R0, R0, 0xfffffffe, RZ, 0xc0, !PT ;  /* 0xfffffffe00007812 */ /* 0x000fca00078ec0ff */
[----:B------:R-:W-:-:S05]  /*d920*/  IMAD.IADD R0, R20, 0x1, -R0 ;  /* 0x0000000114007824 */ /* 0x000fca00078e0a00 */
[----:B------:R-:W-:-:S04]  /*d930*/  SHF.L.U32 R0, R0, 0x1f, RZ ;  /* 0x0000001f00007819 */ /* 0x000fc800000006ff */
[----:B------:R1:W2:Y:S03]  /*d940*/  SYNCS.PHASECHK.TRANS64.TRYWAIT P0, [R19+URZ+0x38800], R0 ;  /* 0x03880000130075a7 */ /* 0x0002a6000800017f */
[----:B--2---:R-:W-:Y:S05]  /*d950*/  @!P0 NANOSLEEP.SYNCS 0x989680 ;  /* 0x009896800000895d */ /* 0x004fea0003900000 */
[----:B------:R-:W2:Y:S01]  /*d960*/  @!P0 SYNCS.PHASECHK.TRANS64 P0, [R19+URZ+0x38800], R0 ;  /* 0x03880000130085a7 */ /* 0x000ea2000800007f */
[----:B------:R-:W-:Y:S04]  /*d970*/  BSSY B0, `(.L_x_597) ;  /* 0x0000006000007945 */ /* 0x000fe80003800000 */
[----:B--2---:R-:W-:Y:S05]  /*d980*/  @P0 BRA `(.L_x_598) ;  /* 0x0000000000100947 */ /* 0x004fea0003800000 */
.L_x_599:
[----:B--2---:R2:W3:Y:S02]  /*d990*/  SYNCS.PHASECHK.TRANS64.TRYWAIT P0, [R19+URZ+0x38800], R0 ;  /* 0x03880000130075a7 */ /* 0x0044e4000800017f */
[----:B---3--:R-:W-:Y:S05]  /*d9a0*/  @!P0 NANOSLEEP.SYNCS 0x989680 ;  /* 0x009896800000895d */ /* 0x008fea0003900000 */
[----:B------:R-:W3:Y:S02]  /*d9b0*/  @!P0 SYNCS.PHASECHK.TRANS64 P0, [R19+URZ+0x38800], R0 ;  /* 0x03880000130085a7 */ /* 0x000ee4000800007f */
[----:B---3--:R-:W-:Y:S05]  /*d9c0*/  @!P0 BRA `(.L_x_599) ;  /* 0xfffffffc00f08947 */ /* 0x008fea000383ffff */
.L_x_598:
[----:B------:R-:W-:Y:S05]  /*d9d0*/  BSYNC B0 ;  /* 0x0000000000007941 */ /* 0x000fea0003800000 */
.L_x_597:
[----:B------:R-:W-:Y:S05]  /*d9e0*/  BRA `(.L_x_600) ;  /* 0x0000007000a87947 */ /* 0x000fea0003800000 */
.L_x_596:
[----:B------:R-:W-:Y:S01]  /*d9f0*/  ISETP.NE.AND P0, PT, R26, RZ, PT ;  /* 0x000000ff1a00720c */ /* 0x000fe20003f05270 */
[----:B------:R-:W1:Y:S01]  /*da00*/  LDC.64 R28, c[0x0][0x400] ;  /* 0x00010000ff1c7b82 */ /* 0x000e620000000a00 */
[----:B-----5:R-:W-:Y:S01]  /*da10*/  SHF.R.S32.HI R0, RZ, 0x1f, R24 ;  /* 0x0000001fff007819 */ /* 0x020fe20000011418 */
[----:B------:R-:W-:Y:S01]  /*da20*/  ULDC.64 UR6, c[0x0][0x408] ;  /* 0x0001020000067ab9 */ /* 0x000fe20000000a00 */
[----:B------:R-:W-:-:S03]  /*da30*/  ULDC.64 UR4, c[0x0][0x3f8] ;  /* 0x0000fe0000047ab9 */ /* 0x000fc60000000a00 */
[C---:B------:R-:W-:Y:S02]  /*da40*/  IMAD R5, R0.reuse, UR6, RZ ;  /* 0x0000000600057c24 */ /* 0x040fe4000f8e02ff */
[----:B------:R-:W2:Y:S01]  /*da50*/  LDC.64 R26, c[0x0][0x3e8] ;  /* 0x0000fa00ff1a7b82 */ /* 0x000ea20000000a00 */
[----:B------:R-:W-:Y:S02]  /*da60*/  IMAD R3, R0, UR4, RZ ;  /* 0x0000000400037c24 */ /* 0x000fe4000f8e02ff */
[C---:B------:R-:W-:Y:S02]  /*da70*/  IMAD R5, R24.reuse, UR7, R5 ;  /* 0x0000000718057c24 */ /* 0x040fe4000f8e0205 */
[C---:B------:R-:W-:Y:S02]  /*da80*/  IMAD R3, R24.reuse, UR5, R3 ;  /* 0x0000000518037c24 */ /* 0x040fe4000f8e0203 */
[----:B-1----:R-:W-:-:S05]  /*da90*/  IMAD.WIDE.U32 R28, R24, UR6, R28 ;  /* 0x00000006181c7c25 */ /* 0x002fca000f8e001c */
[----:B------:R-:W-:Y:S01]  /*daa0*/  IADD3 R32, R5, R29, RZ ;  /* 0x0000001d05207210 */ /* 0x000fe20007ffe0ff */
[----:B--2---:R-:W-:-:S04]  /*dab0*/  IMAD.WIDE.U32 R26, R24, UR4, R26 ;  /* 0x00000004181a7c25 */ /* 0x004fc8000f8e001a */
[----:B------:R-:W-:Y:S01]  /*dac0*/  IMAD.IADD R24, R3, 0x1, R27 ;  /* 0x0000000103187824 */ /* 0x000fe200078e021b */
[----:B------:R-:W-:Y:S06]  /*dad0*/  @!P0 BRA `(.L_x_601) ;  /* 0x0000000000408947 */ /* 0x000fec0003800000 */
[----:B------:R-:W-:Y:S01]  /*dae0*/  MOV R14, 0x0 ;  /* 0x00000000000e7802 */ /* 0x000fe20000000f00 */
[----:B------:R-:W-:Y:S01]  /*daf0*/  ULDC.64 UR4, c[0x4][0xc0] ;  /* 0x0100300000047ab9 */ /* 0x000fe20000000a00 */
[----:B------:R-:W-:Y:S01]  /*db00*/  ULDC.64 UR6, c[0x4][0xc8] ;  /* 0x0100320000067ab9 */ /* 0x000fe20000000a00 */
[----:B------:R-:W-:Y:S02]  /*db10*/  IMAD.U32 R4, RZ, RZ, UR4 ;  /* 0x00000004ff047e24 */ /* 0x000fe4000f8e00ff */
[----:B------:R-:W-:Y:S01]  /*db20*/  IMAD.U32 R5, RZ, RZ, UR5 ;  /* 0x00000005ff057e24 */ /* 0x000fe2000f8e00ff */
[----:B------:R-:W1:Y:S01]  /*db30*/  LDC.64 R14, c[0x4][R14] ;  /* 0x010000000e0e7b82 */ /* 0x000e620000000a00 */
[----:B------:R-:W-:Y:S01]  /*db40*/  ULDC.64 UR4, c[0x4][0x28] ;  /* 0x01000a0000047ab9 */ /* 0x000fe20000000a00 */
[----:B------:R-:W-:Y:S01]  /*db50*/  IMAD.U32 R6, RZ, RZ, UR6 ;  /* 0x00000006ff067e24 */ /* 0x000fe2000f8e00ff */
[----:B------:R-:W-:Y:S01]  /*db60*/  MOV R10, UR4 ;  /* 0x00000004000a7c02 */ /* 0x000fe20008000f00 */
[----:B------:R-:W-:-:S02]  /*db70*/  IMAD.U32 R7, RZ, RZ, UR7 ;  /* 0x00000007ff077e24 */ /* 0x000fc4000f8e00ff */
[----:B------:R-:W-:Y:S02]  /*db80*/  IMAD.U32 R11, RZ, RZ, UR5 ;  /* 0x00000005ff0b7e24 */ /* 0x000fe4000f8e00ff */
[----:B------:R-:W-:Y:S02]  /*db90*/  IMAD.MOV.U32 R8, RZ, RZ, 0x70 ;  /* 0x00000070ff087424 */ /* 0x000fe400078e00ff */
[----:B------:R-:W-:Y:S02]  /*dba0*/  IMAD.MOV.U32 R12, RZ, RZ, 0x1 ;  /* 0x00000001ff0c7424 */ /* 0x000fe400078e00ff */
[----:B0-----:R-:W-:-:S07]  /*dbb0*/  IMAD.MOV.U32 R13, RZ, RZ, RZ ;  /* 0x000000ffff0d7224 */ /* 0x001fce00078e00ff */
[----:B------:R-:W-:-:S07]  /*dbc0*/  LEPC R20, `(.L_x_601) ;  /* 0x000000001014794e */ /* 0x000fce0000000000 */
[----:B-1----:R-:W-:Y:S05]  /*dbd0*/  CALL.ABS.NOINC R14 ;  /* 0x000000000e007343 */ /* 0x002fea0003c00000 */
.L_x_601:
[----:B------:R-:W-:Y:S01]  /*dbe0*/  ULDC.U8 UR4, c[0x0][0x410] ;  /* 0x0001040000047ab9 */ /* 0x000fe20000000000 */
[----:B------:R-:W-:Y:S01]  /*dbf0*/  BSSY B0, `(.L_x_602) ;  /* 0x0000701000007945 */ /* 0x000fe20003800000 */
[----:B------:R-:W-:Y:S02]  /*dc00*/  ISETP.NE.AND P0, PT, RZ, UR4, PT ;  /* 0x00000004ff007c0c */ /* 0x000fe4000bf05270 */
[----:B------:R-:W-:-:S11]  /*dc10*/  LEA R0, R41, R219, 0x7 ;  /* 0x000000db29007211 */ /* 0x000fd600078e38ff */
[----:B------:R-:W-:Y:S05]  /*dc20*/  @!P0 BRA `(.L_x_603) ;  /* 0x00000034009c8947 */ /* 0x000fea0003800000 */
[----:B------:R-:W-:-:S03]  /*dc30*/  UMOV UR4, 0xffffffff ;  /* 0xffffffff00047882 */ /* 0x000fc60000000000 */
[----:B------:R-:W-:Y:S05]  /*dc40*/  BRA.DIV UR4, `(.L_x_604) ;  /* 0x000001ca04e47947 */ /* 0x000fea000b800000 */
[----:B------:R1:W2:Y:S04]  /*dc50*/  SHFL.IDX PT, R27, R26, RZ, 0x181f ;  /* 0x00181fff1a1b7589 */ /* 0x0002a800000e0000 */
[----:B------:R1:W3:Y:S04]  /*dc60*/  SHFL.IDX PT, R29, R28, RZ, 0x181f ;  /* 0x00181fff1c1d7589 */ /* 0x0002e800000e0000 */
[----:B------:R1:W4:Y:S04]  /*dc70*/  SHFL.IDX PT, R3, R24, RZ, 0x181f ;  /* 0x00181fff18037589 */ /* 0x00032800000e0000 */
[----:B------:R1:W0:Y:S02]  /*dc80*/  SHFL.IDX PT, R21, R32, RZ, 0x181f ;  /* 0x00181fff20157589 */ /* 0x00022400000e0000 */
.L_x_891:
[----:B------:R-:W5:Y:S01]  /*dc90*/  LDL R5, [R1+0x54] ;  /* 0x0000540001057983 */ /* 0x000f620000100800 */
[----:B------:R-:W-:Y:S01]  /*dca0*/  ULDC UR4, c[0x0][0x448] ;  /* 0x0001120000047ab9 */ /* 0x000fe20000000800 */
[----:B------:R-:W-:Y:S01]  /*dcb0*/  BSSY B1, `(.L_x_605) ;  /* 0x000001f000017945 */ /* 0x000fe20003800000 */
[----:B------:R-:W-:Y:S01]  /*dcc0*/  IMAD R30, R92, UR4, RZ ;  /* 0x000000045c1e7c24 */ /* 0x000fe2000f8e02ff */
[----:B------:R-:W-:Y:S02]  /*dcd0*/  CS2R R6, SRZ ;  /* 0x0000000000067805 */ /* 0x000fe4000001ff00 */
[----:B------:R-:W-:Y:S02]  /*dce0*/  CS2R R8, SRZ ;  /* 0x0000000000087805 */ /* 0x000fe4000001ff00 */
[----:B------:R-:W-:Y:S02]  /*dcf0*/  CS2R R10, SRZ ;  /* 0x00000000000a7805 */ /* 0x000fe4000001ff00 */
[----:B------:R-:W-:Y:S01]  /*dd00*/  ISETP.GE.AND P0, PT, R0, R30, PT ;  /* 0x0000001e0000720c */ /* 0x000fe20003f06270 */
[----:B------:R-:W-:Y:S01]  /*dd10*/  IMAD R30, R41, -0x80, R30 ;  /* 0xffffff80291e7824 */ /* 0x000fe200078e021e */
[----:B-----5:R-:W-:-:S04]  /*dd20*/  LEA.HI R4, R5, R5, RZ, 0x1 ;  /* 0x0000000505047211 */ /* 0x020fc800078f08ff */
[----:B------:R-:W-:-:S05]  /*dd30*/  LOP3.LUT R4, R4, 0xfffffffe, RZ, 0xc0, !PT ;  /* 0xfffffffe04047812 */ /* 0x000fca00078ec0ff */
[----:B-1----:R-:W-:Y:S01]  /*dd40*/  IMAD.IADD R32, R5, 0x1, -R4 ;  /* 0x0000000105207824 */ /* 0x002fe200078e0a04 */
[----:B------:R-:W-:-:S04]  /*dd50*/  CS2R R4, SRZ ;  /* 0x0000000000047805 */ /* 0x000fc8000001ff00 */
[----:B------:R-:W-:Y:S01]  /*dd60*/  SHF.L.U32 R32, R32, 0x1f, RZ ;  /* 0x0000001f20207819 */ /* 0x000fe200000006ff */
[----:B------:R-:W-:Y:S06]  /*dd70*/  @P0 BRA `(.L_x_606) ;  /* 0x0000000000480947 */ /* 0x000fec0003800000 */
[----:B------:R-:W3:Y:S01]  /*dd80*/  LDL R24, [R1+0x40] ;  /* 0x0000400001187983 */ /* 0x000ee20000100800 */
[----:B------:R-:W-:Y:S02]  /*dd90*/  ULDC UR4, c[0x0][0x3f4] ;  /* 0x0000fd0000047ab9 */ /* 0x000fe40000000800 */
[----:B------:R-:W-:Y:S02]  /*dda0*/  ISETP.GE.AND P3, PT, R22, UR4, PT ;  /* 0x0000000416007c0c */ /* 0x000fe4000bf66270 */
[----:B------:R-:W-:-:S11]  /*ddb0*/  ISETP.GE.AND P4, PT, R218, UR4, PT ;  /* 0x00000004da007c0c */ /* 0x000fd6000bf86270 */
[-C--:B--2---:R-:W-:Y:S02]  /*ddc0*/  @!P3 IADD3 R4, P0, R22, R27.reuse, RZ ;  /* 0x0000001b1604b210 */ /* 0x084fe40007f1e0ff */
[----:B------:R-:W-:-:S03]  /*ddd0*/  @!P4 IADD3 R12, P1, R218, R27, RZ ;  /* 0x0000001bda0cc210 */ /* 0x000fc60007f3e0ff */
[--C-:B----4-:R-:W-:Y:S01]  /*dde0*/  @!P3 IMAD.X R5, R3, 0x1, R23.reuse, P0 ;  /* 0x000000010305b824 */ /* 0x110fe200000e0617 */
[-C--:B---3--:R-:W-:Y:S02]  /*ddf0*/  @!P3 IADD3 R14, P0, R22, R29.reuse, RZ ;  /* 0x0000001d160eb210 */ /* 0x088fe40007f1e0ff */
[----:B------:R-:W-:Y:S02]  /*de00*/  @!P4 IADD3 R20, P2, R218, R29, RZ ;  /* 0x0000001dda14c210 */ /* 0x000fe40007f5e0ff */
[----:B------:R-:W-:Y:S01]  /*de10*/  CS2R R8, SRZ ;  /* 0x0000000000087805 */ /* 0x000fe2000001ff00 */
[----:B------:R1:W5:Y:S01]  /*de20*/  @!P3 LD.E.64 R6, desc[UR36][R4.64] ;  /* 0x000000240406b980 */ /* 0x000362000c101b00 */
[----:B0-----:R-:W-:-:S05]  /*de30*/  @!P3 IMAD.X R15, R21, 0x1, R23, P0 ;  /* 0x00000001150fb824 */ /* 0x001fca00000e0617 */
[----:B------:R0:W5:Y:S01]  /*de40*/  @!P3 LD.E.64 R10, desc[UR36][R14.64] ;  /* 0x000000240e0ab980 */ /* 0x000162000c101b00 */
[----:B-1----:R-:W-:Y:S01]  /*de50*/  CS2R R4, SRZ ;  /* 0x0000000000047805 */ /* 0x002fe2000001ff00 */
[----:B------:R-:W-:Y:S01]  /*de60*/  @!P4 IMAD.X R13, R3, 0x1, R24, P1 ;  /* 0x00000001030dc824 */ /* 0x000fe200008e0618 */
[----:B------:R-:W-:-:S04]  /*de70*/  @!P4 IADD3.X R21, R21, R24, RZ, P2, !PT ;  /* 0x000000181515c210 */ /* 0x000fc800017fe4ff */
[----:B------:R0:W5:Y:S04]  /*de80*/  @!P4 LD.E.64 R4, desc[UR36][R12.64] ;  /* 0x000000240c04c980 */ /* 0x000168000c101b00 */
[----:B------:R0:W5:Y:S02]  /*de90*/  @!P4 LD.E.64 R8, desc[UR36][R20.64] ;  /* 0x000000241408c980 */ /* 0x000164000c101b00 */
.L_x_606:
[----:B------:R-:W-:Y:S05]  /*dea0*/  BSYNC B1 ;  /* 0x0000000000017941 */ /* 0x000fea0003800000 */
.L_x_605:
[----:B------:R-:W1:Y:S01]  /*deb0*/  SYNCS.PHASECHK.TRANS64.TRYWAIT P0, [R19+URZ+0x38800], R32 ;  /* 0x03880020130075a7 */ /* 0x000e62000800017f */
[----:B----45:R-:W-:Y:S01]  /*dec0*/  SHF.R.U32.HI R3, RZ, 0x8, R4 ;  /* 0x00000008ff037819 */ /* 0x030fe20000011604 */
[----:B------:R-:W-:Y:S01]  /*ded0*/  BSSY B1, `(.L_x_607) ;  /* 0x000002e000017945 */ /* 0x000fe20003800000 */
[----:B--2---:R-:W-:Y:S02]  /*dee0*/  SHF.R.U32.HI R27, RZ, 0x8, R5 ;  /* 0x00000008ff1b7819 */ /* 0x004fe40000011605 */
[----:B0-----:R-:W-:Y:S02]  /*def0*/  LOP3.LUT R20, R4, 0xff, RZ, 0xc0, !PT ;  /* 0x000000ff04147812 */ /* 0x001fe400078ec0ff */
[----:B------:R-:W-:Y:S02]  /*df00*/  LOP3.LUT R3, R3, 0xff, RZ, 0xc0, !PT ;  /* 0x000000ff03037812 */ /* 0x000fe400078ec0ff */
[----:B------:R-:W-:Y:S02]  /*df10*/  LOP3.LUT R24, R5, 0xff, RZ, 0xc0, !PT ;  /* 0x000000ff05187812 */ /* 0x000fe400078ec0ff */
[----:B------:R-:W-:-:S02]  /*df20*/  LOP3.LUT R27, R27, 0xff, RZ, 0xc0, !PT ;  /* 0x000000ff1b1b7812 */ /* 0x000fc400078ec0ff */
[----:B------:R-:W-:Y:S02]  /*df30*/  PRMT R21, R3, 0x7604, R20 ;  /* 0x0000760403157816 */ /* 0x000fe40000000014 */
[----:B------:R-:W-:Y:S02]  /*df40*/  PRMT R24, R27, 0x7604, R24 ;  /* 0x000076041b187816 */ /* 0x000fe40000000018 */
[----:B------:R-:W-:Y:S02]  /*df50*/  SHF.R.U32.HI R3, RZ, 0x8, R8 ;  /* 0x00000008ff037819 */ /* 0x000fe40000011608 */
[----:B------:R-:W-:Y:S02]  /*df60*/  SHF.R.U32.HI R27, RZ, 0x8, R11 ;  /* 0x00000008ff1b7819 */ /* 0x000fe4000001160b */
[----:B------:R-:W-:Y:S02]  /*df70*/  SHF.R.U32.HI R31, RZ, 0x8, R9 ;  /* 0x00000008ff1f7819 */ /* 0x000fe40000011609 */
[----:B------:R-:W-:-:S02]  /*df80*/  LOP3.LUT R26, R8, 0xff, RZ, 0xc0, !PT ;  /* 0x000000ff081a7812 */ /* 0x000fc400078ec0ff */
[----:B------:R-:W-:Y:S02]  /*df90*/  LOP3.LUT R3, R3, 0xff, RZ, 0xc0, !PT ;  /* 0x000000ff03037812 */ /* 0x000fe400078ec0ff */
[----:B------:R-:W-:Y:S02]  /*dfa0*/  SHF.R.U32.HI R0, RZ, 0x8, R6 ;  /* 0x00000008ff007819 */ /* 0x000fe40000011606 */
[----:B------:R-:W-:Y:S02]  /*dfb0*/  SHF.R.U32.HI R15, RZ, 0x8, R7 ;  /* 0x00000008ff0f7819 */ /* 0x000fe40000011607 */
[----:B------:R-:W-:Y:S02]  /*dfc0*/  LOP3.LUT R20, R11, 0xff, RZ, 0xc0, !PT ;  /* 0x000000ff0b147812 */ /* 0x000fe400078ec0ff */
[----:B------:R-:W-:Y:S02]  /*dfd0*/  LOP3.LUT R28, R9, 0xff, RZ, 0xc0, !PT ;  /* 0x000000ff091c7812 */ /* 0x000fe400078ec0ff */
[----:B------:R-:W-:-:S02]  /*dfe0*/  LOP3.LUT R27, R27, 0xff, RZ, 0xc0, !PT ;  /* 0x000000ff1b1b7812 */ /* 0x000fc400078ec0ff */
[----:B------:R-:W-:Y:S02]  /*dff0*/  LOP3.LUT R31, R31, 0xff, RZ, 0xc0, !PT ;  /* 0x000000ff1f1f7812 */ /* 0x000fe400078ec0ff */
[----:B------:R-:W-:Y:S02]  /*e000*/  PRMT R33, R3, 0x7604, R26 ;  /* 0x0000760403217816 */ /* 0x000fe4000000001a */
[----:B------:R-:W-:Y:S02]  /*e010*/  LOP3.LUT R12, R6, 0xff, RZ, 0xc0, !PT ;  /* 0x000000ff060c7812 */ /* 0x000fe400078ec0ff */
[----:B------:R-:W-:Y:S02]  /*e020*/  LOP3.LUT R14, R7, 0xff, RZ, 0xc0, !PT ;  /* 0x000000ff070e7812 */ /* 0x000fe400078ec0ff */
[----:B------:R-:W-:Y:S02]  /*e030*/  LOP3.LUT R13, R0, 0xff, RZ, 0xc0, !PT ;  /* 0x000000ff000d7812 */ /* 0x000fe400078ec0ff */
[----:B------:R-:W-:-:S02]  /*e040*/  LOP3.LUT R15, R15, 0xff, RZ, 0xc0, !PT ;  /* 0x000000ff0f0f7812 */ /* 0x000fc400078ec0ff */
[----:B------:R-:W-:Y:S02]  /*e050*/  PRMT R20, R27, 0x7604, R20 ;  /* 0x000076041b147816 */ /* 0x000fe40000000014 */
[----:B------:R-:W-:Y:S02]  /*e060*/  PRMT R28, R31, 0x7604, R28 ;  /* 0x000076041f1c7816 */ /* 0x000fe4000000001c */
[----:B------:R-:W-:Y:S02]  /*e070*/  SHF.R.U32.HI R3, RZ, 0x10, R7 ;  /* 0x00000010ff037819 */ /* 0x000fe40000011607 */
[----:B------:R-:W-:Y:S02]  /*e080*/  SHF.R.U32.HI R0, RZ, 0x8, R10 ;  /* 0x00000008ff007819 */ /* 0x000fe4000001160a */
[----:B------:R-:W-:Y:S01]  /*e090*/  SHF.R.U32.HI R27, RZ, 0x10, R5 ;  /* 0x00000010ff1b7819 */ /* 0x000fe20000011605 */
[----:B------:R-:W-:Y:S01]  /*e0a0*/  IMAD.U32 R3, R3, 0x10000, RZ ;  /* 0x0001000003037824 */ /* 0x000fe200078e00ff */
[----:B------:R-:W-:-:S02]  /*e0b0*/  SHF.R.U32.HI R31, RZ, 0x10, R11 ;  /* 0x00000010ff1f7819 */ /* 0x000fc4000001160b */
[----:B------:R-:W-:Y:S01]  /*e0c0*/  SHF.R.U32.HI R35, RZ, 0x10, R9 ;  /* 0x00000010ff237819 */ /* 0x000fe20000011609 */
[----:B------:R-:W-:Y:S01]  /*e0d0*/  IMAD.U32 R27, R27, 0x10000, RZ ;  /* 0x000100001b1b7824 */ /* 0x000fe200078e00ff */
[----:B------:R-:W-:Y:S01]  /*e0e0*/  PRMT R13, R13, 0x7604, R12 ;  /* 0x000076040d0d7816 */ /* 0x000fe2000000000c */
[----:B------:R-:W-:Y:S01]  /*e0f0*/  IMAD.U32 R31, R31, 0x10000, RZ ;  /* 0x000100001f1f7824 */ /* 0x000fe200078e00ff */
[----:B------:R-:W-:Y:S01]  /*e100*/  PRMT R14, R15, 0x7604, R14 ;  /* 0x000076040f0e7816 */ /* 0x000fe2000000000e */
[----:B------:R-:W-:Y:S01]  /*e110*/  IMAD.U32 R35, R35, 0x10000, RZ ;  /* 0x0001000023237824 */ /* 0x000fe200078e00ff */
[----:B------:R-:W-:Y:S02]  /*e120*/  LOP3.LUT R12, R10, 0xff, RZ, 0xc0, !PT ;  /* 0x000000ff0a0c7812 */ /* 0x000fe400078ec0ff */
[----:B------:R-:W-:Y:S02]  /*e130*/  LOP3.LUT R15, R0, 0xff, RZ, 0xc0, !PT ;  /* 0x000000ff000f7812 */ /* 0x000fe400078ec0ff */
[----:B------:R-:W-:-:S02]  /*e140*/  LOP3.LUT R27, R24, 0xff0000, R27, 0xf8, !PT ;  /* 0x00ff0000181b7812 */ /* 0x000fc400078ef81b */
[----:B---3--:R-:W-:Y:S02]  /*e150*/  PRMT R29, R15, 0x7604, R12 ;  /* 0x000076040f1d7816 */ /* 0x008fe4000000000c */
[----:B------:R-:W-:Y:S02]  /*e160*/  LOP3.LUT R15, R14, 0xff0000, R3, 0xf8, !PT ;  /* 0x00ff00000e0f7812 */ /* 0x000fe400078ef803 */
[----:B------:R-:W-:Y:S02]  /*e170*/  LOP3.LUT R31, R20, 0xff0000, R31, 0xf8, !PT ;  /* 0x00ff0000141f7812 */ /* 0x000fe400078ef81f */
[----:B------:R-:W-:Y:S02]  /*e180*/  LOP3.LUT R35, R28, 0xff0000, R35, 0xf8, !PT ;  /* 0x00ff00001c237812 */ /* 0x000fe400078ef823 */
[----:B------:R-:W-:Y:S01]  /*e190*/  LOP3.LUT R3, R13, 0xff0000, R6, 0xf8, !PT ;  /* 0x00ff00000d037812 */ /* 0x000fe200078ef806 */
[----:B-1----:R-:W-:Y:S06]  /*e1a0*/  @!P0 BRA `(.L_x_608) ;  /* 0x000001c800008947 */ /* 0x002fec0003800000 */
.L_x_892:
[----:B------:R-:W-:Y:S05]  /*e1b0*/  BSYNC B1 ;  /* 0x0000000000017941 */ /* 0x000fea0003800000 */
.L_x_607:
[----:B------:R-:W-:Y:S01]  /*e1c0*/  VIMNMX R14, R30, 0x80, PT ;  /* 0x000000801e0e7848 */ /* 0x000fe20003fe0100 */
[----:B------:R-:W-:Y:S01]  /*e1d0*/  BSSY B1, `(.L_x_609) ;  /* 0x00000ca000017945 */ /* 0x000fe20003800000 */
[----:B------:R-:W-:Y:S02]  /*e1e0*/  LOP3.LUT R21, R21, 0xff0000, R4, 0xf8, !PT ;  /* 0x00ff000015157812 */ /* 0x000fe400078ef804 */
[----:B------:R-:W-:Y:S02]  /*e1f0*/  ISETP.GE.AND P0, PT, R219, R14, PT ;  /* 0x0000000edb00720c */ /* 0x000fe40003f06270 */
[----:B------:R-:W-:Y:S02]  /*e200*/  LOP3.LUT R29, R29, 0xff0000, R10, 0xf8, !PT ;  /* 0x00ff00001d1d7812 */ /* 0x000fe400078ef80a */
[----:B------:R-:W-:Y:S02]  /*e210*/  LOP3.LUT R33, R33, 0xff0000, R8, 0xf8, !PT ;  /* 0x00ff000021217812 */ /* 0x000fe400078ef808 */
[----:B------:R-:W-:-:S02]  /*e220*/  LOP3.LUT R3, R3, 0xff000000, R6, 0xf8, !PT ;  /* 0xff00000003037812 */ /* 0x000fc400078ef806 */
[----:B------:R-:W-:Y:S02]  /*e230*/  LOP3.LUT R13, R15, 0xff000000, R7, 0xf8, !PT ;  /* 0xff0000000f0d7812 */ /* 0x000fe400078ef807 */
[----:B------:R-:W-:Y:S02]  /*e240*/  LOP3.LUT R0, R21, 0xff000000, R4, 0xf8, !PT ;  /* 0xff00000015007812 */ /* 0x000fe400078ef804 */
[----:B------:R-:W-:Y:S02]  /*e250*/  LOP3.LUT R12, R27, 0xff000000, R5, 0xf8, !PT ;  /* 0xff0000001b0c7812 */ /* 0x000fe400078ef805 */
[----:B------:R-:W-:Y:S02]  /*e260*/  LOP3.LUT R10, R29, 0xff000000, R10, 0xf8, !PT ;  /* 0xff0000001d0a7812 */ /* 0x000fe400078ef80a */
[----:B------:R-:W-:Y:S02]  /*e270*/  LOP3.LUT R11, R31, 0xff000000, R11, 0xf8, !PT ;  /* 0xff0000001f0b7812 */ /* 0x000fe400078ef80b */
[----:B------:R-:W-:-:S02]  /*e280*/  LOP3.LUT R8, R33, 0xff000000, R8, 0xf8, !PT ;  /* 0xff00000021087812 */ /* 0x000fc400078ef808 */
[----:B------:R-:W-:Y:S01]  /*e290*/  LOP3.LUT R9, R35, 0xff000000, R9, 0xf8, !PT ;  /* 0xff00000023097812 */ /* 0x000fe200078ef809 */
[----:B------:R-:W-:Y:S06]  /*e2a0*/  @P0 BRA `(.L_x_610) ;  /* 0x0000000800f00947 */ /* 0x000fec0003800000 */
[----:B------:R1:W5:Y:S01]  /*e2b0*/  LDL R42, [R1+0x30] ;  /* 0x00003000012a7983 */ /* 0x0003620000100800 */
[----:B------:R-:W2:Y:S01]  /*e2c0*/  LDC R5, c[0x0][0x3f4] ;  /* 0x0000fd00ff057b82 */ /* 0x000ea20000000800 */
[----:B------:R-:W-:Y:S01]  /*e2d0*/  BSSY B2, `(.L_x_611) ;  /* 0x000005e000027945 */ /* 0x000fe20003800000 */
[-C--:B--2---:R-:W-:Y:S02]  /*e2e0*/  ISETP.GE.AND P0, PT, R22, R5.reuse, PT ;  /* 0x000000051600720c */ /* 0x084fe40003f06270 */
[----:B------:R-:W-:-:S11]  /*e2f0*/  ISETP.GE.AND P1, PT, R218, R5, PT ;  /* 0x00000005da00720c */ /* 0x000fd60003f26270 */
[----:B-1----:R-:W-:Y:S05]  /*e300*/  @P0 BRA `(.L_x_612) ;  /* 0x0000000400680947 */ /* 0x002fea0003800000 */
[----:B-----5:R-:W1:Y:S01]  /*e310*/  LDS.128 R4, [R42+0x20400] ;  /* 0x020400002a047984 */ /* 0x020e620000000c00 */
[----:B------:R-:W-:Y:S02]  /*e320*/  F2FP.F16.E4M3.UNPACK_B R29, R10 ;  /* 0x0000000aff1d723e */ /* 0x000fe400020006ff */
[----:B------:R-:W-:-:S03]  /*e330*/  F2FP.F16.E4M3.UNPACK_B R27, R3 ;  /* 0x00000003ff1b723e */ /* 0x000fc600020006ff */
[----:B------:R-:W-:Y:S02]  /*e340*/  HADD2.F32 R30, -RZ, R29.H1_H1 ;  /* 0x3000001dff1e7230 */ /* 0x000fe40000004100 */
[----:B------:R-:W-:Y:S02]  /*e350*/  HADD2.F32 R28, -RZ, R27.H1_H1 ;  /* 0x3000001bff1c7230 */ /* 0x000fe40000004100 */
[----:B------:R-:W-:Y:S02]  /*e360*/  HADD2.F32 R29, -RZ, R29.H0_H0 ;  /* 0x2000001dff1d7230 */ /* 0x000fe40000004100 */
[----:B------:R-:W-:Y:S01]  /*e370*/  HADD2.F32 R27, -RZ, R27.H0_H0 ;  /* 0x2000001bff1b7230 */ /* 0x000fe20000004100 */
[-C--:B-1----:R-:W-:Y:S02]  /*e380*/  F2FP.F16.E4M3.UNPACK_B R15, R4.reuse.H1 ;  /* 0x00000004ff0f723e */ /* 0x082fe400030006ff */
[-C--:B------:R-:W-:Y:S02]  /*e390*/  F2FP.F16.E4M3.UNPACK_B R21, R5.reuse ;  /* 0x00000005ff15723e */ /* 0x080fe400020006ff */
[----:B------:R-:W-:Y:S01]  /*e3a0*/  F2FP.F16.E4M3.UNPACK_B R24, R5.H1 ;  /* 0x00000005ff18723e */ /* 0x000fe200030006ff */
[--C-:B------:R-:W-:Y:S01]  /*e3b0*/  HADD2.F32 R20, -RZ, R15.reuse.H0_H0 ;  /* 0x2000000fff147230 */ /* 0x100fe20000004100 */
[----:B------:R-:W-:Y:S01]  /*e3c0*/  F2FP.F16.E4M3.UNPACK_B R4, R4 ;  /* 0x00000004ff04723e */ /* 0x000fe200020006ff */
[----:B------:R-:W-:Y:S01]  /*e3d0*/  HADD2.F32 R15, -RZ, R15.H1_H1 ;  /* 0x3000000fff0f7230 */ /* 0x000fe20000004100 */
[----:B------:R-:W-:-:S02]  /*e3e0*/  F2FP.F16.E4M3.UNPACK_B R26, R6 ;  /* 0x00000006ff1a723e */ /* 0x000fc400020006ff */
[----:B------:R-:W-:Y:S02]  /*e3f0*/  F2FP.F16.E4M3.UNPACK_B R6, R6.H1 ;  /* 0x00000006ff06723e */ /* 0x000fe400030006ff */
[C---:B------:R-:W-:Y:S01]  /*e400*/  FMUL.FTZ R5, R15.reuse, R30 ;  /* 0x0000001e0f057220 */ /* 0x040fe20000410000 */
[-C--:B------:R-:W-:Y:S01]  /*e410*/  FMUL.FTZ R31, R15, R28.reuse ;  /* 0x0000001c0f1f7220 */ /* 0x080fe20000410000 */
[----:B------:R-:W-:Y:S02]  /*e420*/  F2FP.F16.E4M3.UNPACK_B R15, R7 ;  /* 0x00000007ff0f723e */ /* 0x000fe400020006ff */
[C---:B------:R-:W-:Y:S01]  /*e430*/  FFMA.FTZ R33, R20.reuse, R28, -R5 ;  /* 0x0000001c14217223 */ /* 0x040fe20000010805 */
[--C-:B------:R-:W-:Y:S01]  /*e440*/  HADD2.F32 R5, -RZ, R4.reuse.H1_H1 ;  /* 0x30000004ff057230 */ /* 0x100fe20000004100 */
[----:B------:R-:W-:Y:S01]  /*e450*/  F2FP.F16.E4M3.UNPACK_B R28, R10.H1 ;  /* 0x0000000aff1c723e */ /* 0x000fe200030006ff */
[----:B------:R-:W-:Y:S01]  /*e460*/  FFMA.FTZ R34, R20, R30, R31 ;  /* 0x0000001e14227223 */ /* 0x000fe2000001001f */
[----:B------:R-:W-:Y:S01]  /*e470*/  HADD2.F32 R4, -RZ, R4.H0_H0 ;  /* 0x20000004ff047230 */ /* 0x000fe20000004100 */
[----:B------:R-:W-:Y:S01]  /*e480*/  F2FP.F16.E4M3.UNPACK_B R20, R3.H1 ;  /* 0x00000003ff14723e */ /* 0x000fe200030006ff */
[C---:B------:R-:W-:Y:S01]  /*e490*/  FMUL.FTZ R31, R5.reuse, R29 ;  /* 0x0000001d051f7220 */ /* 0x040fe20000410000 */
[----:B0-----:R-:W-:Y:S01]  /*e4a0*/  FMUL.FTZ R32, R5, R27 ;  /* 0x0000001b05207220 */ /* 0x001fe20000410000 */
[----:B------:R-:W-:Y:S01]  /*e4b0*/  HADD2.F32 R30, -RZ, R28.H1_H1 ;  /* 0x3000001cff1e7230 */ /* 0x000fe20000004100 */
[----:B------:R-:W-:Y:S01]  /*e4c0*/  F2FP.F16.E4M3.UNPACK_B R7, R7.H1 ;  /* 0x00000007ff07723e */ /* 0x000fe200030006ff */
[----:B------:R-:W-:-:S02]  /*e4d0*/  HADD2.F32 R5, -RZ, R24.H1_H1 ;  /* 0x30000018ff057230 */ /* 0x000fc40000004100 */
[C---:B------:R-:W-:Y:S01]  /*e4e0*/  FFMA.FTZ R31, R4.reuse, R27, -R31 ;  /* 0x0000001b041f7223 */ /* 0x040fe2000001081f */
[----:B------:R-:W-:Y:S01]  /*e4f0*/  FFMA.FTZ R32, R4, R29, R32 ;  /* 0x0000001d04207223 */ /* 0x000fe20000010020 */
[----:B------:R-:W-:Y:S02]  /*e500*/  HADD2.F32 R27, -RZ, R20.H1_H1 ;  /* 0x30000014ff1b7230 */ /* 0x000fe40000004100 */
[----:B------:R-:W-:Y:S02]  /*e510*/  HADD2.F32 R24, -RZ, R24.H0_H0 ;  /* 0x20000018ff187230 */ /* 0x000fe40000004100 */
[C---:B------:R-:W-:Y:S01]  /*e520*/  FMUL.FTZ R29, R5.reuse, R30 ;  /* 0x0000001e051d7220 */ /* 0x040fe20000410000 */
[----:B------:R-:W-:Y:S02]  /*e530*/  HADD2.F32 R28, -RZ, R28.H0_H0 ;  /* 0x2000001cff1c7230 */ /* 0x000fe40000004100 */
[----:B------:R-:W-:Y:S01]  /*e540*/  FMUL.FTZ R5, R5, R27 ;  /* 0x0000001b05057220 */ /* 0x000fe20000410000 */
[----:B------:R-:W-:-:S02]  /*e550*/  HADD2.F32 R4, -RZ, R21.H1_H1 ;  /* 0x30000015ff047230 */ /* 0x000fc40000004100 */
[C---:B------:R-:W-:Y:S01]  /*e560*/  FFMA.FTZ R37, R24.reuse, R27, -R29 ;  /* 0x0000001b18257223 */ /* 0x040fe2000001081d */
[----:B------:R-:W-:Y:S01]  /*e570*/  F2FP.F16.E4M3.UNPACK_B R27, R11 ;  /* 0x0000000bff1b723e */ /* 0x000fe200020006ff */
[----:B------:R-:W-:Y:S02]  /*e580*/  HADD2.F32 R20, -RZ, R20.H0_H0 ;  /* 0x20000014ff147230 */ /* 0x000fe40000004100 */
[----:B------:R-:W-:Y:S01]  /*e590*/  FFMA.FTZ R30, R24, R30, R5 ;  /* 0x0000001e181e7223 */ /* 0x000fe20000010005 */
[----:B------:R-:W-:Y:S02]  /*e5a0*/  HADD2.F32 R21, -RZ, R21.H0_H0 ;  /* 0x20000015ff157230 */ /* 0x000fe40000004100 */
[C---:B------:R-:W-:Y:S01]  /*e5b0*/  FMUL.FTZ R36, R4.reuse, R28 ;  /* 0x0000001c04247220 */ /* 0x040fe20000410000 */
[----:B------:R-:W-:Y:S01]  /*e5c0*/  F2FP.F16.E4M3.UNPACK_B R24, R13 ;  /* 0x0000000dff18723e */ /* 0x000fe200020006ff */
[----:B------:R-:W-:Y:S02]  /*e5d0*/  HADD2.F32 R29, -RZ, R27.H1_H1 ;  /* 0x3000001bff1d7230 */ /* 0x000fe40000004100 */
[----:B------:R-:W-:Y:S01]  /*e5e0*/  FMUL.FTZ R35, R4, R20 ;  /* 0x0000001404237220 */ /* 0x000fe20000410000 */
[----:B------:R-:W-:-:S02]  /*e5f0*/  HADD2.F32 R5, -RZ, R6.H1_H1 ;  /* 0x30000006ff057230 */ /* 0x000fc40000004100 */
[C---:B------:R-:W-:Y:S01]  /*e600*/  FFMA.FTZ R36, R21.reuse, R20, -R36 ;  /* 0x0000001415247223 */ /* 0x040fe20000010824 */
[----:B------:R-:W-:Y:S02]  /*e610*/  HADD2.F32 R20, -RZ, R24.H1_H1 ;  /* 0x30000018ff147230 */ /* 0x000fe40000004100 */
[----:B------:R-:W-:Y:S01]  /*e620*/  FFMA.FTZ R35, R21, R28, R35 ;  /* 0x0000001c15237223 */ /* 0x000fe20000010023 */
[----:B------:R-:W-:Y:S02]  /*e630*/  HADD2.F32 R6, -RZ, R6.H0_H0 ;  /* 0x20000006ff067230 */ /* 0x000fe40000004100 */
[C---:B------:R-:W-:Y:S01]  /*e640*/  FMUL.FTZ R39, R5.reuse, R29 ;  /* 0x0000001d05277220 */ /* 0x040fe20000410000 */
[----:B------:R-:W-:Y:S02]  /*e650*/  HADD2.F32 R27, -RZ, R27.H0_H0 ;  /* 0x2000001bff1b7230 */ /* 0x000fe40000004100 */
[----:B------:R-:W-:Y:S01]  /*e660*/  FMUL.FTZ R41, R5, R20 ;  /* 0x0000001405297220 */ /* 0x000fe20000410000 */
[----:B------:R-:W-:-:S02]  /*e670*/  HADD2.F32 R4, -RZ, R26.H1_H1 ;  /* 0x3000001aff047230 */ /* 0x000fc40000004100 */
[----:B------:R-:W-:Y:S01]  /*e680*/  FFMA.FTZ R28, R6, R20, -R39 ;  /* 0x00000014061c7223 */ /* 0x000fe20000010827 */
[----:B------:R-:W-:Y:S01]  /*e690*/  HADD2.F32 R21, -RZ, R24.H0_H0 ;  /* 0x20000018ff157230 */ /* 0x000fe20000004100 */
[----:B------:R-:W-:Y:S01]  /*e6a0*/  F2FP.F16.E4M3.UNPACK_B R5, R13.H1 ;  /* 0x0000000dff05723e */ /* 0x000fe200030006ff */
[----:B------:R-:W-:Y:S02]  /*e6b0*/  HADD2.F32 R26, -RZ, R26.H0_H0 ;  /* 0x2000001aff1a7230 */ /* 0x000fe40000004100 */
[----:B------:R-:W-:Y:S01]  /*e6c0*/  FMUL.FTZ R39, R4, R27 ;  /* 0x0000001b04277220 */ /* 0x000fe20000410000 */
[----:B------:R-:W-:Y:S01]  /*e6d0*/  FFMA.FTZ R41, R6, R29, R41 ;  /* 0x0000001d06297223 */ /* 0x000fe20000010029 */
[----:B------:R-:W-:Y:S01]  /*e6e0*/  FMUL.FTZ R20, R4, R21 ;  /* 0x0000001504147220 */ /* 0x000fe20000410000 */
[----:B------:R-:W-:Y:S01]  /*e6f0*/  F2FP.F16.E4M3.UNPACK_B R4, R11.H1 ;  /* 0x0000000bff04723e */ /* 0x000fe200030006ff */
[----:B------:R-:W-:Y:S01]  /*e700*/  FFMA.FTZ R39, R26, R21, -R39 ;  /* 0x000000151a277223 */ /* 0x000fe20000010827 */
[----:B------:R-:W-:-:S02]  /*e710*/  HADD2.F32 R6, -RZ, R5.H0_H0 ;  /* 0x20000005ff067230 */ /* 0x000fc40000004100 */
[----:B------:R-:W-:Y:S01]  /*e720*/  FFMA.FTZ R26, R26, R27, R20 ;  /* 0x0000001b1a1a7223 */ /* 0x000fe20000010014 */
[----:B------:R-:W-:Y:S01]  /*e730*/  HADD2.F32 R20, -RZ, R5.H1_H1 ;  /* 0x30000005ff147230 */ /* 0x000fe20000004100 */
[----:B------:R-:W-:Y:S01]  /*e740*/  F2FP.SATFINITE.E4M3.F32.PACK_AB_MERGE_C R30, R30, R37, RZ ;  /* 0x000000251e1e723e */ /* 0x000fe200048070ff */
[--C-:B------:R-:W-:Y:S02]  /*e750*/  HADD2.F32 R24, -RZ, R4.reuse.H1_H1 ;  /* 0x30000004ff187230 */ /* 0x100fe40000004100 */
[----:B------:R-:W-:Y:S02]  /*e760*/  HADD2.F32 R5, -RZ, R7.H1_H1 ;  /* 0x30000007ff057230 */ /* 0x000fe40000004100 */
[----:B------:R-:W-:Y:S02]  /*e770*/  HADD2.F32 R21, -RZ, R4.H0_H0 ;  /* 0x20000004ff157230 */ /* 0x000fe40000004100 */
[----:B------:R-:W-:Y:S02]  /*e780*/  HADD2.F32 R4, -RZ, R15.H1_H1 ;  /* 0x3000000fff047230 */ /* 0x000fe40000004100 */
[----:B------:R-:W-:Y:S01]  /*e790*/  FMUL.FTZ R40, R5, R24 ;  /* 0x0000001805287220 */ /* 0x000fe20000410000 */
[----:B------:R-:W-:-:S02]  /*e7a0*/  HADD2.F32 R7, -RZ, R7.H0_H0 ;  /* 0x20000007ff077230 */ /* 0x000fc40000004100 */
[----:B------:R-:W-:Y:S01]  /*e7b0*/  FMUL.FTZ R5, R5, R20 ;  /* 0x0000001405057220 */ /* 0x000fe20000410000 */
[----:B------:R-:W-:Y:S02]  /*e7c0*/  HADD2.F32 R15, -RZ, R15.H0_H0 ;  /* 0x2000000fff0f7230 */ /* 0x000fe40000004100 */
[CC--:B------:R-:W-:Y:S01]  /*e7d0*/  FMUL.FTZ R38, R4.reuse, R21.reuse ;  /* 0x0000001504267220 */ /* 0x0c0fe20000410000 */
[----:B------:R-:W-:Y:S01]  /*e7e0*/  FMUL.FTZ R4, R4, R6 ;  /* 0x0000000604047220 */ /* 0x000fe20000410000 */
[C---:B------:R-:W-:Y:S01]  /*e7f0*/  FFMA.FTZ R40, R7.reuse, R20, -R40 ;  /* 0x0000001407287223 */ /* 0x040fe20000010828 */
[----:B------:R-:W-:Y:S01]  /*e800*/  FFMA.FTZ R5, R7, R24, R5 ;  /* 0x0000001807057223 */ /* 0x000fe20000010005 */
[C---:B------:R-:W-:Y:S01]  /*e810*/  FFMA.FTZ R7, R15.reuse, R6, -R38 ;  /* 0x000000060f077223 */ /* 0x040fe20000010826 */
[----:B------:R-:W-:Y:S01]  /*e820*/  FFMA.FTZ R20, R15, R21, R4 ;  /* 0x000000150f147223 */ /* 0x000fe20000010004 */
[----:B------:R-:W-:Y:S02]  /*e830*/  F2FP.SATFINITE.E4M3.F32.PACK_AB_MERGE_C R4, R34, R33, RZ ;  /* 0x000000212204723e */ /* 0x000fe400048070ff */
[----:B------:R-:W-:-:S02]  /*e840*/  F2FP.SATFINITE.E4M3.F32.PACK_AB_MERGE_C R6, R41, R28, RZ ;  /* 0x0000001c2906723e */ /* 0x000fc400048070ff */
[----:B------:R-:W-:Y:S02]  /*e850*/  F2FP.SATFINITE.E4M3.F32.PACK_AB_MERGE_C R40, R5, R40, RZ ;  /* 0x000000280528723e */ /* 0x000fe400048070ff */
[----:B------:R-:W-:Y:S02]  /*e860*/  F2FP.SATFINITE.E4M3.F32.PACK_AB_MERGE_C R4, R32, R31, R4 ;  /* 0x0000001f2004723e */ /* 0x000fe40004807004 */
[----:B------:R-:W-:Y:S02]  /*e870*/  F2FP.SATFINITE.E4M3.F32.PACK_AB_MERGE_C R5, R35, R36, R30 ;  /* 0x000000242305723e */ /* 0x000fe4000480701e */
[----:B------:R-:W-:Y:S02]  /*e880*/  F2FP.SATFINITE.E4M3.F32.PACK_AB_MERGE_C R6, R26, R39, R6 ;  /* 0x000000271a06723e */ /* 0x000fe40004807006 */
[----:B------:R-:W-:-:S05]  /*e890*/  F2FP.SATFINITE.E4M3.F32.PACK_AB_MERGE_C R7, R20, R7, R40 ;  /* 0x000000071407723e */ /* 0x000fca0004807028 */
[----:B------:R1:W-:Y:S02]  /*e8a0*/  STS.128 [R42+0x20400], R4 ;  /* 0x020400042a007388 */ /* 0x0003e40000000c00 */
.L_x_612:
[----:B------:R-:W-:Y:S05]  /*e8b0*/  BSYNC B2 ;  /* 0x0000000000027941 */ /* 0x000fea0003800000 */
.L_x_611:
[----:B------:R-:W-:Y:S05]  /*e8c0*/  @P1 BRA `(.L_x_610) ;  /* 0x0000000400681947 */ /* 0x000fea0003800000 */
[----:B-1---5:R-:W1:Y:S01]  /*e8d0*/  LDS.128 R4, [R42+0x24400] ;  /* 0x024400002a047984 */ /* 0x022e620000000c00 */
        /* <DEDUP_REMOVED lines=89> */
.L_x_610:
[----:B------:R-:W-:Y:S05]  /*ee70*/  BSYNC B1 ;  /* 0x0000000000017941 */ /* 0x000fea0003800000 */
.L_x_609:
[----:B-12---:R-:W-:Y:S01]  /*ee80*/  IADD3 R4, R219, 0x20, RZ ;  /* 0x00000020db047810 */ /* 0x006fe20007ffe0ff */
[----:B------:R-:W-:Y:S03]  /*ee90*/  BSSY B1, `(.L_x_613) ;  /* 0x00000bf000017945 */ /* 0x000fe60003800000 */
[----:B------:R-:W-:-:S13]  /*eea0*/  ISETP.GE.AND P0, PT, R4, R14, PT ;  /* 0x0000000e0400720c */ /* 0x000fda0003f06270 */
[----:B------:R-:W-:Y:S05]  /*eeb0*/  @P0 BRA `(.L_x_614) ;  /* 0x0000000800f00947 */ /* 0x000fea0003800000 */
[----:B-----5:R1:W5:Y:S01]  /*eec0*/  LDL R42, [R1+0x30] ;  /* 0x00003000012a7983 */ /* 0x0203620000100800 */
[----:B------:R-:W2:Y:S01]  /*eed0*/  LDC R5, c[0x0][0x3f4] ;  /* 0x0000fd00ff057b82 */ /* 0x000ea20000000800 */
[----:B------:R-:W-:Y:S01]  /*eee0*/  BSSY B2, `(.L_x_615) ;  /* 0x000005e000027945 */ /* 0x000fe20003800000 */
[-C--:B--2---:R-:W-:Y:S02]  /*eef0*/  ISETP.GE.AND P0, PT, R22, R5.reuse, PT ;  /* 0x000000051600720c */ /* 0x084fe40003f06270 */
[----:B------:R-:W-:-:S11]  /*ef00*/  ISETP.GE.AND P1, PT, R218, R5, PT ;  /* 0x00000005da00720c */ /* 0x000fd60003f26270 */
[----:B-1----:R-:W-:Y:S05]  /*ef10*/  @P0 BRA `(.L_x_616) ;  /* 0x0000000400680947 */ /* 0x002fea0003800000 */
[----:B-----5:R-:W1:Y:S01]  /*ef20*/  LDS.128 R4, [R42+0x21400] ;  /* 0x021400002a047984 */ /* 0x020e620000000c00 */
[----:B------:R-:W-:Y:S02]  /*ef30*/  F2FP.F16.E4M3.UNPACK_B R29, R3 ;  /* 0x00000003ff1d723e */ /* 0x000fe400020006ff */
[-C--:B------:R-:W-:Y:S02]  /*ef40*/  F2FP.F16.E4M3.UNPACK_B R30, R10.reuse ;  /* 0x0000000aff1e723e */ /* 0x080fe400020006ff */
[----:B------:R-:W-:Y:S01]  /*ef50*/  F2FP.F16.E4M3.UNPACK_B R33, R10.H1 ;  /* 0x0000000aff21723e */ /* 0x000fe200030006ff */
[----:B------:R-:W-:Y:S01]  /*ef60*/  HADD2.F32 R28, -RZ, R29.H1_H1 ;  /* 0x3000001dff1c7230 */ /* 0x000fe20000004100 */
[----:B------:R-:W-:Y:S01]  /*ef70*/  F2FP.F16.E4M3.UNPACK_B R37, R11 ;  /* 0x0000000bff25723e */ /* 0x000fe200020006ff */
[----:B0-----:R-:W-:Y:S02]  /*ef80*/  HADD2.F32 R32, -RZ, R30.H1_H1 ;  /* 0x3000001eff207230 */ /* 0x001fe40000004100 */
[----:B------:R-:W-:-:S02]  /*ef90*/  HADD2.F32 R34, -RZ, R33.H1_H1 ;  /* 0x30000021ff227230 */ /* 0x000fc40000004100 */
[----:B------:R-:W-:Y:S02]  /*efa0*/  HADD2.F32 R35, -RZ, R33.H0_H0 ;  /* 0x20000021ff237230 */ /* 0x000fe40000004100 */
[--C-:B------:R-:W-:Y:S02]  /*efb0*/  HADD2.F32 R40, -RZ, R37.reuse.H1_H1 ;  /* 0x30000025ff287230 */ /* 0x100fe40000004100 */
        /* <DEDUP_REMOVED lines=9> */
[-C--:B------:R-:W-:Y:S01]  /*f050*/  FMUL.FTZ R5, R32, R15.reuse ;  /* 0x0000000f20057220 */ /* 0x080fe20000410000 */
[C---:B------:R-:W-:Y:S01]  /*f060*/  FMUL.FTZ R27, R28.reuse, R15 ;  /* 0x0000000f1c1b7220 */ /* 0x040fe20000410000 */
[----:B------:R-:W-:Y:S02]  /*f070*/  F2FP.F16.E4M3.UNPACK_B R15, R7 ;  /* 0x00000007ff0f723e */ /* 0x000fe400020006ff */
[-C--:B------:R-:W-:Y:S01]  /*f080*/  FFMA.FTZ R28, R28, R20.reuse, -R5 ;  /* 0x000000141c1c7223 */ /* 0x080fe20000010805 */
[----:B------:R-:W-:Y:S01]  /*f090*/  FFMA.FTZ R31, R32, R20, R27 ;  /* 0x00000014201f7223 */ /* 0x000fe2000001001b */
[----:B------:R-:W-:Y:S01]  /*f0a0*/  HADD2.F32 R32, -RZ, R30.H0_H0 ;  /* 0x2000001eff207230 */ /* 0x000fe20000004100 */
[----:B------:R-:W-:Y:S01]  /*f0b0*/  F2FP.F16.E4M3.UNPACK_B R30, R3.H1 ;  /* 0x00000003ff1e723e */ /* 0x000fe200030006ff */
[----:B------:R-:W-:Y:S01]  /*f0c0*/  HADD2.F32 R5, -RZ, R4.H1_H1 ;  /* 0x30000004ff057230 */ /* 0x000fe20000004100 */
[----:B------:R-:W-:Y:S01]  /*f0d0*/  F2FP.F16.E4M3.UNPACK_B R7, R7.H1 ;  /* 0x00000007ff07723e */ /* 0x000fe200030006ff */
[----:B------:R-:W-:-:S02]  /*f0e0*/  HADD2.F32 R20, -RZ, R29.H0_H0 ;  /* 0x2000001dff147230 */ /* 0x000fc40000004100 */
[----:B------:R-:W-:Y:S02]  /*f0f0*/  HADD2.F32 R4, -RZ, R4.H0_H0 ;  /* 0x20000004ff047230 */ /* 0x000fe40000004100 */
[-C--:B------:R-:W-:Y:S01]  /*f100*/  FMUL.FTZ R27, R32, R5.reuse ;  /* 0x00000005201b7220 */ /* 0x080fe20000410000 */
[----:B------:R-:W-:Y:S02]  /*f110*/  HADD2.F32 R33, -RZ, R30.H0_H0 ;  /* 0x2000001eff217230 */ /* 0x000fe40000004100 */
[C---:B------:R-:W-:Y:S01]  /*f120*/  FMUL.FTZ R29, R20.reuse, R5 ;  /* 0x00000005141d7220 */ /* 0x040fe20000410000 */
[--C-:B------:R-:W-:Y:S02]  /*f130*/  HADD2.F32 R5, -RZ, R24.reuse.H1_H1 ;  /* 0x30000018ff057230 */ /* 0x100fe40000004100 */
[-C--:B------:R-:W-:Y:S01]  /*f140*/  FFMA.FTZ R27, R20, R4.reuse, -R27 ;  /* 0x00000004141b7223 */ /* 0x080fe2000001081b */
[----:B------:R-:W-:Y:S02]  /*f150*/  HADD2.F32 R24, -RZ, R24.H0_H0 ;  /* 0x20000018ff187230 */ /* 0x000fe40000004100 */
[----:B------:R-:W-:Y:S01]  /*f160*/  FFMA.FTZ R20, R32, R4, R29 ;  /* 0x0000000420147223 */ /* 0x000fe2000001001d */
[----:B------:R-:W-:-:S02]  /*f170*/  HADD2.F32 R32, -RZ, R30.H1_H1 ;  /* 0x3000001eff207230 */ /* 0x000fc40000004100 */
[-C--:B------:R-:W-:Y:S01]  /*f180*/  FMUL.FTZ R29, R34, R5.reuse ;  /* 0x00000005221d7220 */ /* 0x080fe20000410000 */
[--C-:B------:R-:W-:Y:S02]  /*f190*/  HADD2.F32 R4, -RZ, R21.reuse.H1_H1 ;  /* 0x30000015ff047230 */ /* 0x100fe40000004100 */
[----:B------:R-:W-:Y:S02]  /*f1a0*/  HADD2.F32 R21, -RZ, R21.H0_H0 ;  /* 0x20000015ff157230 */ /* 0x000fe40000004100 */
[C---:B------:R-:W-:Y:S01]  /*f1b0*/  FMUL.FTZ R5, R32.reuse, R5 ;  /* 0x0000000520057220 */ /* 0x040fe20000410000 */
[----:B------:R-:W-:Y:S01]  /*f1c0*/  FFMA.FTZ R29, R32, R24, -R29 ;  /* 0x00000018201d7223 */ /* 0x000fe2000001081d */
[----:B------:R-:W-:Y:S01]  /*f1d0*/  FMUL.FTZ R30, R35, R4 ;  /* 0x00000004231e7220 */ /* 0x000fe20000410000 */
[----:B------:R-:W-:Y:S01]  /*f1e0*/  F2FP.F16.E4M3.UNPACK_B R32, R13 ;  /* 0x0000000dff20723e */ /* 0x000fe200020006ff */
[----:B------:R-:W-:Y:S01]  /*f1f0*/  FFMA.FTZ R24, R34, R24, R5 ;  /* 0x0000001822187223 */ /* 0x000fe20000010005 */
[----:B------:R-:W-:Y:S01]  /*f200*/  FMUL.FTZ R4, R33, R4 ;  /* 0x0000000421047220 */ /* 0x000fe20000410000 */
[----:B------:R-:W-:-:S02]  /*f210*/  HADD2.F32 R5, -RZ, R6.H1_H1 ;  /* 0x30000006ff057230 */ /* 0x000fc40000004100 */
[-C--:B------:R-:W-:Y:S01]  /*f220*/  FFMA.FTZ R30, R33, R21.reuse, -R30 ;  /* 0x00000015211e7223 */ /* 0x080fe2000001081e */
[----:B------:R-:W-:Y:S02]  /*f230*/  HADD2.F32 R34, -RZ, R32.H1_H1 ;  /* 0x30000020ff227230 */ /* 0x000fe40000004100 */
[----:B------:R-:W-:Y:S01]  /*f240*/  FFMA.FTZ R21, R35, R21, R4 ;  /* 0x0000001523157223 */ /* 0x000fe20000010004 */
[----:B------:R-:W-:Y:S02]  /*f250*/  HADD2.F32 R6, -RZ, R6.H0_H0 ;  /* 0x20000006ff067230 */ /* 0x000fe40000004100 */
[-C--:B------:R-:W-:Y:S01]  /*f260*/  FMUL.FTZ R33, R40, R5.reuse ;  /* 0x0000000528217220 */ /* 0x080fe20000410000 */
[----:B------:R-:W-:Y:S02]  /*f270*/  HADD2.F32 R36, -RZ, R32.H0_H0 ;  /* 0x20000020ff247230 */ /* 0x000fe40000004100 */
[----:B------:R-:W-:Y:S01]  /*f280*/  FMUL.FTZ R35, R34, R5 ;  /* 0x0000000522237220 */ /* 0x000fe20000410000 */
[----:B------:R-:W-:-:S02]  /*f290*/  HADD2.F32 R4, -RZ, R26.H1_H1 ;  /* 0x3000001aff047230 */ /* 0x000fc40000004100 */
[-C--:B------:R-:W-:Y:S01]  /*f2a0*/  FFMA.FTZ R32, R34, R6.reuse, -R33 ;  /* 0x0000000622207223 */ /* 0x080fe20000010821 */
[----:B------:R-:W-:Y:S01]  /*f2b0*/  HADD2.F32 R26, -RZ, R26.H0_H0 ;  /* 0x2000001aff1a7230 */ /* 0x000fe20000004100 */
[----:B------:R-:W-:Y:S01]  /*f2c0*/  F2FP.F16.E4M3.UNPACK_B R34, R13.H1 ;  /* 0x0000000dff22723e */ /* 0x000fe200030006ff */
[----:B------:R-:W-:Y:S01]  /*f2d0*/  FFMA.FTZ R35, R40, R6, R35 ;  /* 0x0000000628237223 */ /* 0x000fe20000010023 */
[-C--:B------:R-:W-:Y:S01]  /*f2e0*/  FMUL.FTZ R5, R38, R4.reuse ;  /* 0x0000000426057220 */ /* 0x080fe20000410000 */
[C---:B------:R-:W-:Y:S01]  /*f2f0*/  FMUL.FTZ R33, R36.reuse, R4 ;  /* 0x0000000424217220 */ /* 0x040fe20000410000 */
[----:B------:R-:W-:Y:S01]  /*f300*/  F2FP.F16.E4M3.UNPACK_B R4, R11.H1 ;  /* 0x0000000bff04723e */ /* 0x000fe200030006ff */
[----:B------:R-:W-:Y:S02]  /*f310*/  HADD2.F32 R39, -RZ, R34.H1_H1 ;  /* 0x30000022ff277230 */ /* 0x000fe40000004100 */
[----:B------:R-:W-:Y:S01]  /*f320*/  FFMA.FTZ R6, R36, R26, -R5 ;  /* 0x0000001a24067223 */ /* 0x000fe20000010805 */
[----:B------:R-:W-:-:S02]  /*f330*/  HADD2.F32 R5, -RZ, R7.H1_H1 ;  /* 0x30000007ff057230 */ /* 0x000fc40000004100 */
[----:B------:R-:W-:Y:S01]  /*f340*/  FFMA.FTZ R33, R38, R26, R33 ;  /* 0x0000001a26217223 */ /* 0x000fe20000010021 */
[--C-:B------:R-:W-:Y:S01]  /*f350*/  HADD2.F32 R43, -RZ, R4.reuse.H1_H1 ;  /* 0x30000004ff2b7230 */ /* 0x100fe20000004100 */
[----:B------:R-:W-:Y:S01]  /*f360*/  F2FP.SATFINITE.E4M3.F32.PACK_AB_MERGE_C R24, R24, R29, RZ ;  /* 0x0000001d1818723e */ /* 0x000fe200048070ff */
[----:B------:R-:W-:Y:S02]  /*f370*/  HADD2.F32 R41, -RZ, R4.H0_H0 ;  /* 0x20000004ff297230 */ /* 0x000fe40000004100 */
[-C--:B------:R-:W-:Y:S01]  /*f380*/  FMUL.FTZ R36, R39, R5.reuse ;  /* 0x0000000527247220 */ /* 0x080fe20000410000 */
[----:B------:R-:W-:Y:S01]  /*f390*/  HADD2.F32 R4, -RZ, R15.H1_H1 ;  /* 0x3000000fff047230 */ /* 0x000fe20000004100 */
[----:B------:R-:W-:Y:S01]  /*f3a0*/  F2FP.SATFINITE.E4M3.F32.PACK_AB_MERGE_C R32, R35, R32, RZ ;  /* 0x000000202320723e */ /* 0x000fe200048070ff */
[----:B------:R-:W-:Y:S02]  /*f3b0*/  HADD2.F32 R37, -RZ, R34.H0_H0 ;  /* 0x20000022ff257230 */ /* 0x000fe40000004100 */
[----:B------:R-:W-:Y:S01]  /*f3c0*/  FMUL.FTZ R34, R43, R5 ;  /* 0x000000052b227220 */ /* 0x000fe20000410000 */
[----:B------:R-:W-:-:S02]  /*f3d0*/  HADD2.F32 R7, -RZ, R7.H0_H0 ;  /* 0x20000007ff077230 */ /* 0x000fc40000004100 */
[-C--:B------:R-:W-:Y:S01]  /*f3e0*/  FMUL.FTZ R26, R41, R4.reuse ;  /* 0x00000004291a7220 */ /* 0x080fe20000410000 */
[----:B------:R-:W-:Y:S02]  /*f3f0*/  HADD2.F32 R15, -RZ, R15.H0_H0 ;  /* 0x2000000fff0f7230 */ /* 0x000fe40000004100 */
[----:B------:R-:W-:Y:S01]  /*f400*/  FMUL.FTZ R4, R37, R4 ;  /* 0x0000000425047220 */ /* 0x000fe20000410000 */
[----:B------:R-:W-:Y:S01]  /*f410*/  F2FP.SATFINITE.E4M3.F32.PACK_AB_MERGE_C R6, R33, R6, R32 ;  /* 0x000000062106723e */ /* 0x000fe20004807020 */
[-C--:B------:R-:W-:Y:S01]  /*f420*/  FFMA.FTZ R34, R39, R7.reuse, -R34 ;  /* 0x0000000727227223 */ /* 0x080fe20000010822 */
[----:B------:R-:W-:Y:S01]  /*f430*/  FFMA.FTZ R5, R43, R7, R36 ;  /* 0x000000072b057223 */ /* 0x000fe20000010024 */
[-C--:B------:R-:W-:Y:S01]  /*f440*/  FFMA.FTZ R7, R37, R15.reuse, -R26 ;  /* 0x0000000f25077223 */ /* 0x080fe2000001081a */
[----:B------:R-:W-:Y:S01]  /*f450*/  FFMA.FTZ R26, R41, R15, R4 ;  /* 0x0000000f291a7223 */ /* 0x000fe20000010004 */
[----:B------:R-:W-:Y:S02]  /*f460*/  F2FP.SATFINITE.E4M3.F32.PACK_AB_MERGE_C R4, R31, R28, RZ ;  /* 0x0000001c1f04723e */ /* 0x000fe400048070ff */
[----:B------:R-:W-:-:S02]  /*f470*/  F2FP.SATFINITE.E4M3.F32.PACK_AB_MERGE_C R34, R5, R34, RZ ;  /* 0x000000220522723e */ /* 0x000fc400048070ff */
[----:B------:R-:W-:Y:S02]  /*f480*/  F2FP.SATFINITE.E4M3.F32.PACK_AB_MERGE_C R4, R20, R27, R4 ;  /* 0x0000001b1404723e */ /* 0x000fe40004807004 */
[----:B------:R-:W-:Y:S02]  /*f490*/  F2FP.SATFINITE.E4M3.F32.PACK_AB_MERGE_C R5, R21, R30, R24 ;  /* 0x0000001e1505723e */ /* 0x000fe40004807018 */
[----:B------:R-:W-:-:S05]  /*f4a0*/  F2FP.SATFINITE.E4M3.F32.PACK_AB_MERGE_C R7, R26, R7, R34 ;  /* 0x000000071a07723e */ /* 0x000fca0004807022 */
[----:B------:R1:W-:Y:S02]  /*f4b0*/  STS.128 [R42+0x21400], R4 ;  /* 0x021400042a007388 */ /* 0x0003e40000000c00 */
.L_x_616:
[----:B------:R-:W-:Y:S05]  /*f4c0*/  BSYNC B2 ;  /* 0x0000000000027941 */ /* 0x000fea0003800000 */
.L_x_615:
[----:B------:R-:W-:Y:S05]  /*f4d0*/  @P1 BRA `(.L_x_614) ;  /* 0x0000000400681947 */ /* 0x000fea0003800000 */
[----:B-1---5:R-:W1:Y:S01]  /*f4e0*/  LDS.128 R4, [R42+0x25400] ;  /* 0x025400002a047984 */ /* 0x022e620000000c00 */
        /* <DEDUP_REMOVED lines=20> */
[-C--:B------:R-:W-:Y:S02]  /*f630*/  F2FP.F16.E4M3.UNPACK_B R15, R7.reuse ;  /* 0x00000007ff0f723e */ /* 0x080fe400020006ff */
        /* <DEDUP_REMOVED lines=34> */
[----:B------:R-:W-:Y:S01]  /*f860*/  FFMA.FTZ R32, R34, R6, -R33 ;  /* 0x0000000622207223 */ /* 0x000fe20000010821 */
        /* <DEDUP_REMOVED lines=33> */
.L_x_614:
[----:B------:R-:W-:Y:S05]  /*fa80*/  BSYNC B1 ;  /* 0x0000000000017941 */ /* 0x000fea0003800000 */
.L_x_613:
[----:B-12---:R-:W-:Y:S01]  /*fa90*/  VIADD R4, R219, 0x40 ;  /* 0x00000040db047836 */ /* 0x006fe20000000000 */
[----:B------:R-:W-:Y:S04]  /*faa0*/  BSSY B1, `(.L_x_617) ;  /* 0x00000bf000017945 */ /* 0x000fe80003800000 */
        /* <DEDUP_REMOVED lines=98> */
.L_x_620:
[----:B------:R-:W-:Y:S05]  /*100d0*/  BSYNC B2 ;  /* 0x0000000000027941 */ /* 0x000fea0003800000 */
.L_x_619:
        /* <DEDUP_REMOVED lines=91> */
.L_x_618:
[----:B------:R-:W-:Y:S05]  /*10690*/  BSYNC B1 ;  /* 0x0000000000017941 */ /* 0x000fea0003800000 */
.L_x_617:
[----:B-12---:R-:W-:-:S05]  /*106a0*/  VIADD R4, R219, 0x60 ;  /* 0x00000060db047836 */ /* 0x006fca0000000000 */
[----:B------:R-:W-:-:S13]  /*106b0*/  ISETP.GE.AND P0, PT, R4, R14, PT ;  /* 0x0000000e0400720c */ /* 0x000fda0003f06270 */
[----:B------:R-:W-:Y:S05]  /*106c0*/  @P0 BRA `(.L_x_621) ;  /* 0x00000044004c0947 */ /* 0x000fea0003800000 */
        /* <DEDUP_REMOVED lines=9> */
[--C-:B------:R-:W-:Y:S02]  /*10760*/  HADD2.F32 R31, -RZ, R30.reuse.H1_H1 ;  /* 0x3000001eff1f7230 */ /* 0x100fe40000004100 */
[----:B------:R-:W-:Y:S02]  /*10770*/  HADD2.F32 R27, -RZ, R29.H1_H1 ;  /* 0x3000001dff1b7230 */ /* 0x000fe40000004100 */
[----:B0-----:R-:W-:Y:S01]  /*10780*/  HADD2.F32 R32, -RZ, R30.H0_H0 ;  /* 0x2000001eff207230 */ /* 0x001fe20000004100 */
[----:B------:R-:W-:-:S05]  /*10790*/  F2FP.F16.E4M3.UNPACK_B R30, R10.H1 ;  /* 0x0000000aff1e723e */ /* 0x000fca00030006ff */
[----:B------:R-:W-:Y:S01]  /*107a0*/  HADD2.F32 R33, -RZ, R30.H1_H1 ;  /* 0x3000001eff217230 */ /* 0x000fe20000004100 */
[-C--:B-1----:R-:W-:Y:S02]  /*107b0*/  F2FP.F16.E4M3.UNPACK_B R14, R4.reuse.H1 ;  /* 0x00000004ff0e723e */ /* 0x082fe400030006ff */
[----:B------:R-:W-:Y:S02]  /*107c0*/  F2FP.F16.E4M3.UNPACK_B R4, R4 ;  /* 0x00000004ff04723e */ /* 0x000fe400020006ff */
[-C--:B------:R-:W-:Y:S01]  /*107d0*/  F2FP.F16.E4M3.UNPACK_B R20, R5.reuse ;  /* 0x00000005ff14723e */ /* 0x080fe200020006ff */
[--C-:B------:R-:W-:Y:S01]  /*107e0*/  HADD2.F32 R15, -RZ, R14.reuse.H0_H0 ;  /* 0x2000000eff0f7230 */ /* 0x100fe20000004100 */
[----:B------:R-:W-:Y:S01]  /*107f0*/  F2FP.F16.E4M3.UNPACK_B R21, R5.H1 ;  /* 0x00000005ff15723e */ /* 0x000fe200030006ff */
[----:B------:R-:W-:Y:S01]  /*10800*/  HADD2.F32 R14, -RZ, R14.H1_H1 ;  /* 0x3000000eff0e7230 */ /* 0x000fe20000004100 */
[-C--:B------:R-:W-:Y:S01]  /*10810*/  F2FP.F16.E4M3.UNPACK_B R24, R6.reuse ;  /* 0x00000006ff18723e */ /* 0x080fe200020006ff */
[--C-:B------:R-:W-:Y:S01]  /*10820*/  HADD2.F32 R5, -RZ, R4.reuse.H1_H1 ;  /* 0x30000004ff057230 */ /* 0x100fe20000004100 */
[----:B------:R-:W-:Y:S01]  /*10830*/  F2FP.F16.E4M3.UNPACK_B R6, R6.H1 ;  /* 0x00000006ff06723e */ /* 0x000fe200030006ff */
[----:B------:R-:W-:-:S02]  /*10840*/  HADD2.F32 R4, -RZ, R4.H0_H0 ;  /* 0x20000004ff047230 */ /* 0x000fc40000004100 */
[-C--:B------:R-:W-:Y:S01]  /*10850*/  FMUL.FTZ R26, R31, R14.reuse ;  /* 0x0000000e1f1a7220 */ /* 0x080fe20000410000 */
[C---:B------:R-:W-:Y:S01]  /*10860*/  FMUL.FTZ R28, R27.reuse, R14 ;  /* 0x0000000e1b1c7220 */ /* 0x040fe20000410000 */
[----:B------:R-:W-:Y:S02]  /*10870*/  F2FP.F16.E4M3.UNPACK_B R14, R7 ;  /* 0x00000007ff0e723e */ /* 0x000fe400020006ff */
[-C--:B------:R-:W-:Y:S01]  /*10880*/  FFMA.FTZ R26, R27, R15.reuse, -R26 ;  /* 0x0000000f1b1a7223 */ /* 0x080fe2000001081a */
[----:B------:R-:W-:Y:S01]  /*10890*/  FFMA.FTZ R27, R31, R15, R28 ;  /* 0x0000000f1f1b7223 */ /* 0x000fe2000001001c */
[----:B------:R-:W-:Y:S01]  /*108a0*/  HADD2.F32 R28, -RZ, R29.H0_H0 ;  /* 0x2000001dff1c7230 */ /* 0x000fe20000004100 */
[----:B------:R-:W-:Y:S01]  /*108b0*/  F2FP.F16.E4M3.UNPACK_B R29, R3.H1 ;  /* 0x00000003ff1d723e */ /* 0x000fe200030006ff */
[----:B------:R-:W-:Y:S01]  /*108c0*/  FMUL.FTZ R3, R32, R5 ;  /* 0x0000000520037220 */ /* 0x000fe20000410000 */
[----:B------:R-:W-:Y:S02]  /*108d0*/  F2FP.F16.E4M3.UNPACK_B R7, R7.H1 ;  /* 0x00000007ff07723e */ /* 0x000fe400030006ff */
        /* <DEDUP_REMOVED lines=12> */
[----:B------:R-:W-:Y:S01]  /*109a0*/  F2FP.F16.E4M3.UNPACK_B R31, R11 ;  /* 0x0000000bff1f723e */ /* 0x000fe200020006ff */
[----:B------:R-:W-:Y:S02]  /*109b0*/  HADD2.F32 R20, -RZ, R20.H0_H0 ;  /* 0x20000014ff147230 */ /* 0x000fe40000004100 */
[----:B------:R-:W-:Y:S01]  /*109c0*/  FMUL.FTZ R5, R32, R3 ;  /* 0x0000000320057220 */ /* 0x000fe20000410000 */
[----:B------:R-:W-:Y:S01]  /*109d0*/  F2FP.F16.E4M3.UNPACK_B R29, R13 ;  /* 0x0000000dff1d723e */ /* 0x000fe200020006ff */
[C---:B------:R-:W-:Y:S01]  /*109e0*/  FMUL.FTZ R3, R4.reuse, R3 ;  /* 0x0000000304037220 */ /* 0x040fe20000410000 */
[----:B------:R-:W-:Y:S01]  /*109f0*/  FFMA.FTZ R21, R33, R21, R30 ;  /* 0x0000001521157223 */ /* 0x000fe2000001001e */
[----:B------:R-:W-:Y:S01]  /*10a00*/  FFMA.FTZ R5, R4, R20, -R5 ;  /* 0x0000001404057223 */ /* 0x000fe20000010805 */
[----:B------:R-:W-:-:S02]  /*10a10*/  HADD2.F32 R36, -RZ, R31.H1_H1 ;  /* 0x3000001fff247230 */ /* 0x000fc40000004100 */
[----:B------:R-:W-:Y:S01]  /*10a20*/  FFMA.FTZ R20, R32, R20, R3 ;  /* 0x0000001420147223 */ /* 0x000fe20000010003 */
[----:B------:R-:W-:Y:S01]  /*10a30*/  HADD2.F32 R4, -RZ, R6.H1_H1 ;  /* 0x30000006ff047230 */ /* 0x000fe20000004100 */
[----:B------:R-:W-:Y:S01]  /*10a40*/  F2FP.F16.E4M3.UNPACK_B R33, R11.H1 ;  /* 0x0000000bff21723e */ /* 0x000fe200030006ff */
[----:B------:R-:W-:Y:S01]  /*10a50*/  HADD2.F32 R30, -RZ, R29.H1_H1 ;  /* 0x3000001dff1e7230 */ /* 0x000fe20000004100 */
[----:B------:R-:W-:Y:S01]  /*10a60*/  F2FP.SATFINITE.E4M3.F32.PACK_AB_MERGE_C R21, R21, R28, RZ ;  /* 0x0000001c1515723e */ /* 0x000fe200048070ff */
[----:B------:R-:W-:Y:S02]  /*10a70*/  HADD2.F32 R34, -RZ, R31.H0_H0 ;  /* 0x2000001fff227230 */ /* 0x000fe40000004100 */
[----:B------:R-:W-:Y:S02]  /*10a80*/  HADD2.F32 R3, -RZ, R24.H1_H1 ;  /* 0x30000018ff037230 */ /* 0x000fe40000004100 */
[----:B------:R-:W-:Y:S01]  /*10a90*/  FMUL.FTZ R31, R30, R4 ;  /* 0x000000041e1f7220 */ /* 0x000fe20000410000 */
[----:B------:R-:W-:-:S02]  /*10aa0*/  HADD2.F32 R32, -RZ, R29.H0_H0 ;  /* 0x2000001dff207230 */ /* 0x000fc40000004100 */
[----:B------:R-:W-:Y:S01]  /*10ab0*/  FMUL.FTZ R29, R36, R4 ;  /* 0x00000004241d7220 */ /* 0x000fe20000410000 */
[----:B------:R-:W-:Y:S01]  /*10ac0*/  HADD2.F32 R6, -RZ, R6.H0_H0 ;  /* 0x20000006ff067230 */ /* 0x000fe20000004100 */
[----:B------:R-:W-:Y:S01]  /*10ad0*/  F2FP.F16.E4M3.UNPACK_B R4, R13.H1 ;  /* 0x0000000dff04723e */ /* 0x000fe200030006ff */
[----:B------:R-:W-:Y:S02]  /*10ae0*/  HADD2.F32 R24, -RZ, R24.H0_H0 ;  /* 0x20000018ff187230 */ /* 0x000fe40000004100 */
[-C--:B------:R-:W-:Y:S01]  /*10af0*/  FMUL.FTZ R13, R34, R3.reuse ;  /* 0x00000003220d7220 */ /* 0x080fe20000410000 */
[----:B------:R-:W-:Y:S01]  /*10b00*/  FMUL.FTZ R3, R32, R3 ;  /* 0x0000000320037220 */ /* 0x000fe20000410000 */
[-C--:B------:R-:W-:Y:S01]  /*10b10*/  FFMA.FTZ R29, R30, R6.reuse, -R29 ;  /* 0x000000061e1d7223 */ /* 0x080fe2000001081d */
[----:B------:R-:W-:Y:S01]  /*10b20*/  FFMA.FTZ R30, R36, R6, R31 ;  /* 0x00000006241e7223 */ /* 0x000fe2000001001f */
[----:B------:R-:W-:Y:S01]  /*10b30*/  FFMA.FTZ R6, R32, R24, -R13 ;  /* 0x0000001820067223 */ /* 0x000fe2000001080d */
[----:B------:R-:W-:-:S02]  /*10b40*/  HADD2.F32 R31, -RZ, R4.H1_H1 ;  /* 0x30000004ff1f7230 */ /* 0x000fc40000004100 */
[----:B------:R-:W-:Y:S01]  /*10b50*/  FFMA.FTZ R11, R34, R24, R3 ;  /* 0x00000018220b7223 */ /* 0x000fe20000010003 */
[----:B------:R-:W-:Y:S01]  /*10b60*/  HADD2.F32 R32, -RZ, R4.H0_H0 ;  /* 0x20000004ff207230 */ /* 0x000fe20000004100 */
[----:B------:R-:W-:Y:S01]  /*10b70*/  F2FP.SATFINITE.E4M3.F32.PACK_AB_MERGE_C R29, R30, R29, RZ ;  /* 0x0000001d1e1d723e */ /* 0x000fe200048070ff */
[----:B------:R-:W-:Y:S01]  /*10b80*/  HADD2.F32 R35, -RZ, R33.H1_H1 ;  /* 0x30000021ff237230 */ /* 0x000fe20000004100 */
[----:B------:R-:W-:Y:S01]  /*10b90*/  F2FP.SATFINITE.E4M3.F32.PACK_AB_MERGE_C R5, R20, R5, R21 ;  /* 0x000000051405723e */ /* 0x000fe20004807015 */
[----:B------:R-:W-:Y:S01]  /*10ba0*/  HADD2.F32 R4, -RZ, R7.H1_H1 ;  /* 0x30000007ff047230 */ /* 0x000fe20000004100 */
[----:B------:R-:W-:Y:S01]  /*10bb0*/  F2FP.SATFINITE.E4M3.F32.PACK_AB_MERGE_C R6, R11, R6, R29 ;  /* 0x000000060b06723e */ /* 0x000fe2000480701d */
[----:B------:R-:W-:Y:S02]  /*10bc0*/  HADD2.F32 R34, -RZ, R33.H0_H0 ;  /* 0x20000021ff227230 */ /* 0x000fe40000004100 */
[----:B------:R-:W-:Y:S02]  /*10bd0*/  HADD2.F32 R3, -RZ, R14.H1_H1 ;  /* 0x3000000eff037230 */ /* 0x000fe40000004100 */
[----:B------:R-:W-:Y:S01]  /*10be0*/  FMUL.FTZ R24, R35, R4 ;  /* 0x0000000423187220 */ /* 0x000fe20000410000 */
[----:B------:R-:W-:-:S02]  /*10bf0*/  HADD2.F32 R7, -RZ, R7.H0_H0 ;  /* 0x20000007ff077230 */ /* 0x000fc40000004100 */
[C---:B------:R-:W-:Y:S01]  /*10c00*/  FMUL.FTZ R4, R31.reuse, R4 ;  /* 0x000000041f047220 */ /* 0x040fe20000410000 */
[----:B------:R-:W-:Y:S02]  /*10c10*/  HADD2.F32 R14, -RZ, R14.H0_H0 ;  /* 0x2000000eff0e7230 */ /* 0x000fe40000004100 */
[-C--:B------:R-:W-:Y:S01]  /*10c20*/  FMUL.FTZ R13, R34, R3.reuse ;  /* 0x00000003220d7220 */ /* 0x080fe20000410000 */
[C---:B------:R-:W-:Y:S01]  /*10c30*/  FMUL.FTZ R3, R32.reuse, R3 ;  /* 0x0000000320037220 */ /* 0x040fe20000410000 */
[-C--:B------:R-:W-:Y:S01]  /*10c40*/  FFMA.FTZ R24, R31, R7.reuse, -R24 ;  /* 0x000000071f187223 */ /* 0x080fe20000010818 */
[----:B------:R-:W-:Y:S01]  /*10c50*/  FFMA.FTZ R31, R35, R7, R4 ;  /* 0x00000007231f7223 */ /* 0x000fe20000010004 */
[-C--:B------:R-:W-:Y:S01]  /*10c60*/  FFMA.FTZ R7, R32, R14.reuse, -R13 ;  /* 0x0000000e20077223 */ /* 0x080fe2000001080d */
[----:B------:R-:W-:Y:S01]  /*10c70*/  FFMA.FTZ R14, R34, R14, R3 ;  /* 0x0000000e220e7223 */ /* 0x000fe20000010003 */
[----:B------:R-:W-:Y:S02]  /*10c80*/  F2FP.SATFINITE.E4M3.F32.PACK_AB_MERGE_C R4, R27, R26, RZ ;  /* 0x0000001a1b04723e */ /* 0x000fe400048070ff */
[----:B------:R-:W-:-:S02]  /*10c90*/  F2FP.SATFINITE.E4M3.F32.PACK_AB_MERGE_C R24, R31, R24, RZ ;  /* 0x000000181f18723e */ /* 0x000fc400048070ff */
[----:B------:R-:W-:Y:S02]  /*10ca0*/  F2FP.SATFINITE.E4M3.F32.PACK_AB_MERGE_C R4, R15, R10, R4 ;  /* 0x0000000a0f04723e */ /* 0x000fe40004807004 */
[----:B------:R-:W-:-:S05]  /*10cb0*/  F2FP.SATFINITE.E4M3.F32.PACK_AB_MERGE_C R7, R14, R7, R24 ;  /* 0x000000070e07723e */ /* 0x000fca0004807018 */
[----:B------:R1:W-:Y:S02]  /*10cc0*/  STS.128 [R37+0x23400], R4 ;  /* 0x0234000425007388 */ /* 0x0003e40000000c00 */
.L_x_623:
[----:B------:R-:W-:Y:S05]  /*10cd0*/  BSYNC B1 ;  /* 0x0000000000017941 */ /* 0x000fea0003800000 */
.L_x_622:
[----:B------:R-:W-:Y:S05]  /*10ce0*/  @P1 BRA `(.L_x_621) ;  /* 0x0000003c00c41947 */ /* 0x000fea0003800000 */
[----:B-1---5:R-:W1:Y:S01]  /*10cf0*/  LDS.128 R4, [R37+0x27400] ;  /* 0x0274000025047984 */ /* 0x022e620000000c00 */
[----:B------:R-:W-:Y:S02]  /*10d00*/  F2FP.F16.E4M3.UNPACK_B R24, R8 ;  /* 0x00000008ff18723e */ /* 0x000fe400020006ff */
[----:B------:R-:W-:-:S03]  /*10d10*/  F2FP.F16.E4M3.UNPACK_B R21, R0 ;  /* 0x00000000ff15723e */ /* 0x000fc600020006ff */
[--C-:B------:R-:W-:Y:S02]  /*10d20*/  HADD2.F32 R26, -RZ, R24.reuse.H1_H1 ;  /* 0x30000018ff1a7230 */ /* 0x100fe40000004100 */
[----:B------:R-:W-:Y:S02]  /*10d30*/  HADD2.F32 R20, -RZ, R21.H1_H1 ;  /* 0x30000015ff147230 */ /* 0x000fe40000004100 */
[----:B------:R-:W-:Y:S01]  /*10d40*/  HADD2.F32 R28, -RZ, R24.H0_H0 ;  /* 0x20000018ff1c7230 */ /* 0x000fe20000004100 */
[----:B------:R-:W-:-:S05]  /*10d50*/  F2FP.F16.E4M3.UNPACK_B R24, R8.H1 ;  /* 0x00000008ff18723e */ /* 0x000fca00030006ff */
[--C-:B------:R-:W-:Y:S02]  /*10d60*/  HADD2.F32 R31, -RZ, R24.reuse.H1_H1 ;  /* 0x30000018ff1f7230 */ /* 0x100fe40000004100 */
[----:B------:R-:W-:Y:S01]  /*10d70*/  HADD2.F32 R29, -RZ, R24.H0_H0 ;  /* 0x20000018ff1d7230 */ /* 0x000fe20000004100 */
[-C--:B-1----:R-:W-:Y:S02]  /*10d80*/  F2FP.F16.E4M3.UNPACK_B R3, R4.reuse.H1 ;  /* 0x00000004ff03723e */ /* 0x082fe400030006ff */
[----:B------:R-:W-:Y:S02]  /*10d90*/  F2FP.F16.E4M3.UNPACK_B R4, R4 ;  /* 0x00000004ff04723e */ /* 0x000fe400020006ff */
[-C--:B------:R-:W-:Y:S01]  /*10da0*/  F2FP.F16.E4M3.UNPACK_B R11, R5.reuse ;  /* 0x00000005ff0b723e */ /* 0x080fe200020006ff */
[--C-:B------:R-:W-:Y:S01]  /*10db0*/  HADD2.F32 R10, -RZ, R3.reuse.H0_H0 ;  /* 0x20000003ff0a7230 */ /* 0x100fe20000004100 */
[----:B------:R-:W-:Y:S01]  /*10dc0*/  F2FP.F16.E4M3.UNPACK_B R5, R5.H1 ;  /* 0x00000005ff05723e */ /* 0x000fe200030006ff */
        /* <DEDUP_REMOVED lines=8> */
[--C-:B------:R-:W-:Y:S01]  /*10e50*/  HADD2.F32 R3, -RZ, R4.reuse.H1_H1 ;  /* 0x30000004ff037230 */ /* 0x100fe20000004100 */
[----:B------:R-:W-:Y:S01]  /*10e60*/  F2FP.F16.E4M3.UNPACK_B R26, R0.H1 ;  /* 0x00000000ff1a723e */ /* 0x000fe200030006ff */
[----:B------:R-:W-:Y:S01]  /*10e70*/  HADD2.F32 R10, -RZ, R21.H0_H0 ;  /* 0x20000015ff0a7230 */ /* 0x000fe20000004100 */
[----:B------:R-:W-:Y:S01]  /*10e80*/  F2FP.F16.E4M3.UNPACK_B R7, R7.H1 ;  /* 0x00000007ff07723e */ /* 0x000fe200030006ff */
[----:B------:R-:W-:-:S02]  /*10e90*/  HADD2.F32 R4, -RZ, R4.H0_H0 ;  /* 0x20000004ff047230 */ /* 0x000fc40000004100 */
[-C--:B------:R-:W-:Y:S01]  /*10ea0*/  FMUL.FTZ R15, R28, R3.reuse ;  /* 0x000000031c0f7220 */ /* 0x080fe20000410000 */
[----:B------:R-:W-:Y:S02]  /*10eb0*/  HADD2.F32 R0, -RZ, R11.H1_H1 ;  /* 0x3000000bff007230 */ /* 0x000fe40000004100 */
[C---:B------:R-:W-:Y:S01]  /*10ec0*/  FMUL.FTZ R21, R10.reuse, R3 ;  /* 0x000000030a157220 */ /* 0x040fe20000410000 */
[--C-:B------:R-:W-:Y:S02]  /*10ed0*/  HADD2.F32 R3, -RZ, R5.reuse.H1_H1 ;  /* 0x30000005ff037230 */ /* 0x100fe40000004100 */
[-C--:B------:R-:W-:Y:S01]  /*10ee0*/  FFMA.FTZ R15, R10, R4.reuse, -R15 ;  /* 0x000000040a0f7223 */ /* 0x080fe2000001080f */
[----:B------:R-:W-:Y:S02]  /*10ef0*/  HADD2.F32 R5, -RZ, R5.H0_H0 ;  /* 0x20000005ff057230 */ /* 0x000fe40000004100 */
[----:B------:R-:W-:Y:S01]  /*10f00*/  FFMA.FTZ R4, R28, R4, R21 ;  /* 0x000000041c047223 */ /* 0x000fe20000010015 */
[----:B------:R-:W-:-:S02]  /*10f10*/  HADD2.F32 R21, -RZ, R26.H1_H1 ;  /* 0x3000001aff157230 */ /* 0x000fc40000004100 */
[----:B------:R-:W-:Y:S01]  /*10f20*/  FMUL.FTZ R8, R31, R3 ;  /* 0x000000031f087220 */ /* 0x000fe20000410000 */
[----:B------:R-:W-:Y:S01]  /*10f30*/  HADD2.F32 R11, -RZ, R11.H0_H0 ;  /* 0x2000000bff0b7230 */ /* 0x000fe20000004100 */
[----:B------:R-:W-:Y:S01]  /*10f40*/  F2FP.F16.E4M3.UNPACK_B R28, R9 ;  /* 0x00000009ff1c723e */ /* 0x000fe200020006ff */
[C---:B------:R-:W-:Y:S01]  /*10f50*/  FMUL.FTZ R24, R21.reuse, R3 ;  /* 0x0000000315187220 */ /* 0x040fe20000410000 */
[-C--:B------:R-:W-:Y:S01]  /*10f60*/  FFMA.FTZ R10, R21, R5.reuse, -R8 ;  /* 0x00000005150a7223 */ /* 0x080fe20000010808 */
[----:B------:R-:W-:Y:S02]  /*10f70*/  HADD2.F32 R3, -RZ, R26.H0_H0 ;  /* 0x2000001aff037230 */ /* 0x000fe40000004100 */
[----:B------:R-:W-:Y:S01]  /*10f80*/  FMUL.FTZ R8, R29, R0 ;  /* 0x000000001d087220 */ /* 0x000fe20000410000 */
[----:B------:R-:W-:Y:S01]  /*10f90*/  FFMA.FTZ R21, R31, R5, R24 ;  /* 0x000000051f157223 */ /* 0x000fe20000010018 */
[----:B------:R-:W-:Y:S01]  /*10fa0*/  F2FP.F16.E4M3.UNPACK_B R24, R12 ;  /* 0x0000000cff18723e */ /* 0x000fe200020006ff */
[----:B------:R-:W-:-:S02]  /*10fb0*/  HADD2.F32 R30, -RZ, R28.H1_H1 ;  /* 0x3000001cff1e7230 */ /* 0x000fc40000004100 */
[C---:B------:R-:W-:Y:S01]  /*10fc0*/  FMUL.FTZ R0, R3.reuse, R0 ;  /* 0x0000000003007220 */ /* 0x040fe20000410000 */
[----:B------:R-:W-:Y:S01]  /*10fd0*/  FFMA.FTZ R5, R3, R11, -R8 ;  /* 0x0000000b03057223 */ /* 0x000fe20000010808 */
[----:B------:R-:W-:Y:S01]  /*10fe0*/  HADD2.F32 R3, -RZ, R6.H1_H1 ;  /* 0x30000006ff037230 */ /* 0x000fe20000004100 */
[----:B------:R-:W-:Y:S01]  /*10ff0*/  F2FP.F16.E4M3.UNPACK_B R9, R9.H1 ;  /* 0x00000009ff09723e */ /* 0x000fe200030006ff */
[----:B------:R-:W-:Y:S01]  /*11000*/  FFMA.FTZ R8, R29, R11, R0 ;  /* 0x0000000b1d087223 */ /* 0x000fe20000010000 */
[----:B------:R-:W-:Y:S01]  /*11010*/  HADD2.F32 R26, -RZ, R24.H1_H1 ;  /* 0x30000018ff1a7230 */ /* 0x000fe20000004100 */
[----:B------:R-:W-:Y:S01]  /*11020*/  F2FP.SATFINITE.E4M3.F32.PACK_AB_MERGE_C R20, R27, R20, RZ ;  /* 0x000000141b14723e */ /* 0x000fe200048070ff */
[----:B------:R-:W-:Y:S02]  /*11030*/  HADD2.F32 R6, -RZ, R6.H0_H0 ;  /* 0x20000006ff067230 */ /* 0x000fe40000004100 */
[----:B------:R-:W-:Y:S01]  /*11040*/  FMUL.FTZ R11, R30, R3 ;  /* 0x000000031e0b7220 */ /* 0x000fe20000410000 */
[----:B------:R-:W-:-:S02]  /*11050*/  HADD2.F32 R31, -RZ, R28.H0_H0 ;  /* 0x2000001cff1f7230 */ /* 0x000fc40000004100 */
[C---:B------:R-:W-:Y:S01]  /*11060*/  FMUL.FTZ R3, R26.reuse, R3 ;  /* 0x000000031a037220 */ /* 0x040fe20000410000 */
[--C-:B------:R-:W-:Y:S02]  /*11070*/  HADD2.F32 R0, -RZ, R13.reuse.H1_H1 ;  /* 0x3000000dff007230 */ /* 0x100fe40000004100 */
[----:B------:R-:W-:Y:S01]  /*11080*/  FFMA.FTZ R11, R26, R6, -R11 ;  /* 0x000000061a0b7223 */ /* 0x000fe2000001080b */
[----:B------:R-:W-:Y:S01]  /*11090*/  HADD2.F32 R29, -RZ, R24.H0_H0 ;  /* 0x20000018ff1d7230 */ /* 0x000fe20000004100 */
[----:B------:R-:W-:Y:S01]  /*110a0*/  F2FP.F16.E4M3.UNPACK_B R26, R12.H1 ;  /* 0x0000000cff1a723e */ /* 0x000fe200030006ff */
[----:B------:R-:W-:Y:S02]  /*110b0*/  HADD2.F32 R13, -RZ, R13.H0_H0 ;  /* 0x2000000dff0d7230 */ /* 0x000fe40000004100 */
[----:B------:R-:W-:Y:S01]  /*110c0*/  FMUL.FTZ R12, R31, R0 ;  /* 0x000000001f0c7220 */ /* 0x000fe20000410000 */
[----:B------:R-:W-:Y:S01]  /*110d0*/  FFMA.FTZ R24, R30, R6, R3 ;  /* 0x000000061e187223 */ /* 0x000fe20000010003 */
[----:B------:R-:W-:Y:S01]  /*110e0*/  FMUL.FTZ R0, R29, R0 ;  /* 0x000000001d007220 */ /* 0x000fe20000410000 */
[----:B------:R-:W-:-:S02]  /*110f0*/  HADD2.F32 R3, -RZ, R7.H1_H1 ;  /* 0x30000007ff037230 */ /* 0x000fc40000004100 */
[-C--:B------:R-:W-:Y:S01]  /*11100*/  FFMA.FTZ R6, R29, R13.reuse, -R12 ;  /* 0x0000000d1d067223 */ /* 0x080fe2000001080c */
[----:B------:R-:W-:Y:S02]  /*11110*/  HADD2.F32 R29, -RZ, R26.H1_H1 ;  /* 0x3000001aff1d7230 */ /* 0x000fe40000004100 */
[----:B------:R-:W-:Y:S01]  /*11120*/  FFMA.FTZ R13, R31, R13, R0 ;  /* 0x0000000d1f0d7223 */ /* 0x000fe20000010000 */
[--C-:B------:R-:W-:Y:S01]  /*11130*/  HADD2.F32 R31, -RZ, R9.reuse.H1_H1 ;  /* 0x30000009ff1f7230 */ /* 0x100fe20000004100 */
[----:B------:R-:W-:Y:S01]  /*11140*/  F2FP.SATFINITE.E4M3.F32.PACK_AB_MERGE_C R10, R21, R10, RZ ;  /* 0x0000000a150a723e */ /* 0x000fe200048070ff */
[----:B------:R-:W-:Y:S01]  /*11150*/  HADD2.F32 R30, -RZ, R9.H0_H0 ;  /* 0x20000009ff1e7230 */ /* 0x000fe20000004100 */
[----:B------:R-:W-:Y:S01]  /*11160*/  F2FP.SATFINITE.E4M3.F32.PACK_AB_MERGE_C R11, R24, R11, RZ ;  /* 0x0000000b180b723e */ /* 0x000fe200048070ff */
[----:B------:R-:W-:Y:S02]  /*11170*/  HADD2.F32 R0, -RZ, R14.H1_H1 ;  /* 0x3000000eff007230 */ /* 0x000fe40000004100 */
[----:B------:R-:W-:Y:S01]  /*11180*/  FMUL.FTZ R12, R31, R3 ;  /* 0x000000031f0c7220 */ /* 0x000fe20000410000 */
[----:B------:R-:W-:Y:S01]  /*11190*/  HADD2.F32 R7, -RZ, R7.H0_H0 ;  /* 0x20000007ff077230 */ /* 0x000fe20000004100 */
[----:B------:R-:W-:Y:S01]  /*111a0*/  F2FP.SATFINITE.E4M3.F32.PACK_AB_MERGE_C R4, R4, R15, R20 ;  /* 0x0000000f0404723e */ /* 0x000fe20004807014 */
[----:B------:R-:W-:-:S02]  /*111b0*/  HADD2.F32 R28, -RZ, R26.H0_H0 ;  /* 0x2000001aff1c7230 */ /* 0x000fc40000004100 */
[C---:B------:R-:W-:Y:S01]  /*111c0*/  FMUL.FTZ R26, R29.reuse, R3 ;  /* 0x000000031d1a7220 */ /* 0x040fe20000410000 */
[----:B------:R-:W-:Y:S02]  /*111d0*/  HADD2.F32 R14, -RZ, R14.H0_H0 ;  /* 0x2000000eff0e7230 */ /* 0x000fe40000004100 */
[-C--:B------:R-:W-:Y:S01]  /*111e0*/  FMUL.FTZ R3, R30, R0.reuse ;  /* 0x000000001e037220 */ /* 0x080fe20000410000 */
[-C--:B------:R-:W-:Y:S01]  /*111f0*/  FFMA.FTZ R12, R29, R7.reuse, -R12 ;  /* 0x000000071d0c7223 */ /* 0x080fe2000001080c */
[C---:B------:R-:W-:Y:S01]  /*11200*/  FMUL.FTZ R9, R28.reuse, R0 ;  /* 0x000000001c097220 */ /* 0x040fe20000410000 */
[----:B------:R-:W-:Y:S01]  /*11210*/  FFMA.FTZ R7, R31, R7, R26 ;  /* 0x000000071f077223 */ /* 0x000fe2000001001a */
[-C--:B------:R-:W-:Y:S01]  /*11220*/  FFMA.FTZ R3, R28, R14.reuse, -R3 ;  /* 0x0000000e1c037223 */ /* 0x080fe20000010803 */
[----:B------:R-:W-:Y:S01]  /*11230*/  F2FP.SATFINITE.E4M3.F32.PACK_AB_MERGE_C R5, R8, R5, R10 ;  /* 0x000000050805723e */ /* 0x000fe2000480700a */
[----:B------:R-:W-:Y:S01]  /*11240*/  FFMA.FTZ R14, R30, R14, R9 ;  /* 0x0000000e1e0e7223 */ /* 0x000fe20000010009 */
[----:B------:R-:W-:-:S02]  /*11250*/  F2FP.SATFINITE.E4M3.F32.PACK_AB_MERGE_C R6, R13, R6, R11 ;  /* 0x000000060d06723e */ /* 0x000fc4000480700b */
[----:B------:R-:W-:-:S04]  /*11260*/  F2FP.SATFINITE.E4M3.F32.PACK_AB_MERGE_C R7, R7, R12, RZ ;  /* 0x0000000c0707723e */ /* 0x000fc800048070ff */
[----:B------:R-:W-:-:S05]  /*11270*/  F2FP.SATFINITE.E4M3.F32.PACK_AB_MERGE_C R7, R14, R3, R7 ;  /* 0x000000030e07723e */ /* 0x000fca0004807007 */
[----:B------:R2:W-:Y:S01]  /*11280*/  STS.128 [R37+0x27400], R4 ;  /* 0x0274000425007388 */ /* 0x0005e20000000c00 */
[----:B------:R-:W-:Y:S05]  /*11290*/  BRA `(.L_x_621) ;  /* 0x0000003800587947 */ /* 0x000fea0003800000 */
.L_x_603:
[----:B------:R-:W-:-:S03]  /*112a0*/  UMOV UR4, 0xffffffff ;  /* 0xffffffff00047882 */ /* 0x000fc60000000000 */
[----:B------:R-:W-:Y:S05]  /*112b0*/  BRA.DIV UR4, `(.L_x_624) ;  /* 0x0000019604d07947 */ /* 0x000fea000b800000 */
[----:B------:R1:W2:Y:S04]  /*112c0*/  SHFL.IDX PT, R27, R26, RZ, 0x181f ;  /* 0x00181fff1a1b7589 */ /* 0x0002a800000e0000 */
[----:B------:R1:W3:Y:S04]  /*112d0*/  SHFL.IDX PT, R14, R28, RZ, 0x181f ;  /* 0x00181fff1c0e7589 */ /* 0x0002e800000e0000 */
[----:B------:R1:W4:Y:S04]  /*112e0*/  SHFL.IDX PT, R3, R24, RZ, 0x181f ;  /* 0x00181fff18037589 */ /* 0x00032800000e0000 */
[----:B------:R1:W0:Y:S02]  /*112f0*/  SHFL.IDX PT, R21, R32, RZ, 0x181f ;  /* 0x00181fff20157589 */ /* 0x00022400000e0000 */
.L_x_898:
[----:B-1----:R-:W5:Y:S01]  /*11300*/  LDL R24, [R1+0x54] ;  /* 0x0000540001187983 */ /* 0x002f620000100800 */
[----:B------:R-:W-:Y:S01]  /*11310*/  ULDC UR4, c[0x0][0x448] ;  /* 0x0001120000047ab9 */ /* 0x000fe20000000800 */
[----:B------:R-:W-:Y:S01]  /*11320*/  BSSY B1, `(.L_x_625) ;  /* 0x0000013000017945 */ /* 0x000fe20003800000 */
[----:B------:R-:W-:Y:S01]  /*11330*/  IMAD R32, R92, UR4, RZ ;  /* 0x000000045c207c24 */ /* 0x000fe2000f8e02ff */
[----:B------:R-:W-:Y:S02]  /*11340*/  CS2R R6, SRZ ;  /* 0x0000000000067805 */ /* 0x000fe4000001ff00 */
[----:B------:R-:W-:Y:S02]  /*11350*/  CS2R R4, SRZ ;  /* 0x0000000000047805 */ /* 0x000fe4000001ff00 */
[----:B------:R-:W-:Y:S02]  /*11360*/  CS2R R10, SRZ ;  /* 0x00000000000a7805 */ /* 0x000fe4000001ff00 */
[----:B------:R-:W-:-:S02]  /*11370*/  CS2R R8, SRZ ;  /* 0x0000000000087805 */ /* 0x000fc4000001ff00 */
[----:B------:R-:W-:Y:S02]  /*11380*/  ISETP.GE.AND P0, PT, R0, R32, PT ;  /* 0x000000200000720c */ /* 0x000fe40003f06270 */
[----:B-----5:R-:W-:-:S11]  /*11390*/  LEA.HI R20, R24, R24, RZ, 0x1 ;  /* 0x0000001818147211 */ /* 0x020fd600078f08ff */
[----:B------:R-:W-:Y:S05]  /*113a0*/  @P0 BRA `(.L_x_626) ;  /* 0x0000000000280947 */ /* 0x000fea0003800000 */
[----:B------:R-:W-:Y:S01]  /*113b0*/  ULDC UR4, c[0x0][0x3f4] ;  /* 0x0000fd0000047ab9 */ /* 0x000fe20000000800 */
[C---:B--2---:R-:W-:Y:S02]  /*113c0*/  IADD3 R12, P0, R16.reuse, R27, RZ ;  /* 0x0000001b100c7210 */ /* 0x044fe40007f1e0ff */
[----:B------:R-:W-:Y:S02]  /*113d0*/  CS2R R6, SRZ ;  /* 0x0000000000067805 */ /* 0x000fe4000001ff00 */
[C---:B------:R-:W-:Y:S02]  /*113e0*/  ISETP.GE.AND P2, PT, R16.reuse, UR4, PT ;  /* 0x0000000410007c0c */ /* 0x040fe4000bf46270 */
[----:B---3--:R-:W-:Y:S01]  /*113f0*/  IADD3 R14, P1, R16, R14, RZ ;  /* 0x0000000e100e7210 */ /* 0x008fe20007f3e0ff */
[----:B0---4-:R-:W-:-:S04]  /*11400*/  IMAD.X R13, R3, 0x1, R17, P0 ;  /* 0x00000001030d7824 */ /* 0x011fc800000e0611 */
[----:B------:R-:W-:-:S06]  /*11410*/  IMAD.X R15, R21, 0x1, R17, P1 ;  /* 0x00000001150f7824 */ /* 0x000fcc00008e0611 */
[----:B------:R-:W-:Y:S05]  /*11420*/  @P2 BRA `(.L_x_626) ;  /* 0x0000000000082947 */ /* 0x000fea0003800000 */
[----:B------:R1:W5:Y:S04]  /*11430*/  LD.E.128 R8, desc[UR36][R12.64] ;  /* 0x000000240c087980 */ /* 0x000368000c101d00 */
[----:B------:R1:W5:Y:S02]  /*11440*/  LD.E.128 R4, desc[UR36][R14.64] ;  /* 0x000000240e047980 */ /* 0x000364000c101d00 */
.L_x_626:
[----:B------:R-:W-:Y:S05]  /*11450*/  BSYNC B1 ;  /* 0x0000000000017941 */ /* 0x000fea0003800000 */
.L_x_625:
[----:B------:R-:W-:Y:S01]  /*11460*/  LOP3.LUT R20, R20, 0xfffffffe, RZ, 0xc0, !PT ;  /* 0xfffffffe14147812 */ /* 0x000fe200078ec0ff */
[----:B0-----:R-:W0:Y:S01]  /*11470*/  LDC R21, c[0x0][0x3f4] ;  /* 0x0000fd00ff157b82 */ /* 0x001e220000000800 */
[----:B-----5:R-:W-:Y:S01]  /*11480*/  SHF.R.U32.HI R0, RZ, 0x8, R8 ;  /* 0x00000008ff007819 */ /* 0x020fe20000011608 */
[----:B------:R-:W-:Y:S01]  /*11490*/  IMAD R32, R41, -0x80, R32 ;  /* 0xffffff8029207824 */ /* 0x000fe200078e0220 */
[----:B------:R-:W-:Y:S01]  /*114a0*/  IADD3 R20, R24, -R20, RZ ;  /* 0x8000001418147210 */ /* 0x000fe20007ffe0ff */
[----:B------:R-:W-:Y:S01]  /*114b0*/  BSSY B1, `(.L_x_627) ;  /* 0x0000032000017945 */ /* 0x000fe20003800000 */
[----:B----4-:R-:W-:Y:S02]  /*114c0*/  LOP3.LUT R3, R8, 0xff, RZ, 0xc0, !PT ;  /* 0x000000ff08037812 */ /* 0x010fe400078ec0ff */
[----:B------:R-:W-:Y:S02]  /*114d0*/  SHF.L.U32 R34, R20, 0x1f, RZ ;  /* 0x0000001f14227819 */ /* 0x000fe400000006ff */
[----:B------:R-:W-:-:S02]  /*114e0*/  LOP3.LUT R0, R0, 0xff, RZ, 0xc0, !PT ;  /* 0x000000ff00007812 */ /* 0x000fc400078ec0ff */
[----:B------:R-:W4:Y:S01]  /*114f0*/  SYNCS.PHASECHK.TRANS64.TRYWAIT P1, [R19+URZ+0x38800], R34 ;  /* 0x03880022130075a7 */ /* 0x000f22000802017f */
[----:B-1----:R-:W-:Y:S02]  /*11500*/  SHF.R.U32.HI R12, RZ, 0x8, R9 ;  /* 0x00000008ff0c7819 */ /* 0x002fe40000011609 */
[----:B------:R-:W-:Y:S02]  /*11510*/  PRMT R13, R0, 0x7604, R3 ;  /* 0x00007604000d7816 */ /* 0x000fe40000000003 */
[----:B------:R-:W-:Y:S02]  /*11520*/  LOP3.LUT R3, R9, 0xff, RZ, 0xc0, !PT ;  /* 0x000000ff09037812 */ /* 0x000fe400078ec0ff */
[----:B------:R-:W-:Y:S02]  /*11530*/  SHF.R.U32.HI R0, RZ, 0x8, R10 ;  /* 0x00000008ff007819 */ /* 0x000fe4000001160a */
[----:B--2---:R-:W-:Y:S02]  /*11540*/  SHF.R.U32.HI R27, RZ, 0x8, R11 ;  /* 0x00000008ff1b7819 */ /* 0x004fe4000001160b */
[----:B------:R-:W-:-:S02]  /*11550*/  LOP3.LUT R12, R12, 0xff, RZ, 0xc0, !PT ;  /* 0x000000ff0c0c7812 */ /* 0x000fc400078ec0ff */
[----:B---3--:R-:W-:Y:S02]  /*11560*/  LOP3.LUT R14, R10, 0xff, RZ, 0xc0, !PT ;  /* 0x000000ff0a0e7812 */ /* 0x008fe400078ec0ff */
[----:B------:R-:W-:Y:S02]  /*11570*/  LOP3.LUT R20, R11, 0xff, RZ, 0xc0, !PT ;  /* 0x000000ff0b147812 */ /* 0x000fe400078ec0ff */
[----:B------:R-:W-:Y:S02]  /*11580*/  LOP3.LUT R15, R0, 0xff, RZ, 0xc0, !PT ;  /* 0x000000ff000f7812 */ /* 0x000fe400078ec0ff */
[----:B------:R-:W-:Y:S02]  /*11590*/  LOP3.LUT R27, R27, 0xff, RZ, 0xc0, !PT ;  /* 0x000000ff1b1b7812 */ /* 0x000fe400078ec0ff */
[----:B------:R-:W-:Y:S02]  /*115a0*/  PRMT R12, R12, 0x7604, R3 ;  /* 0x000076040c0c7816 */ /* 0x000fe40000000003 */
[----:B------:R-:W-:-:S02]  /*115b0*/  SHF.R.U32.HI R0, RZ, 0x8, R4 ;  /* 0x00000008ff007819 */ /* 0x000fc40000011604 */
[----:B------:R-:W-:Y:S02]  /*115c0*/  SHF.R.U32.HI R33, RZ, 0x8, R5 ;  /* 0x00000008ff217819 */ /* 0x000fe40000011605 */
[----:B------:R-:W-:Y:S02]  /*115d0*/  SHF.R.U32.HI R3, RZ, 0x8, R6 ;  /* 0x00000008ff037819 */ /* 0x000fe40000011606 */
[----:B------:R-:W-:Y:S02]  /*115e0*/  SHF.R.U32.HI R37, RZ, 0x8, R7 ;  /* 0x00000008ff257819 */ /* 0x000fe40000011607 */
[----:B------:R-:W-:Y:S02]  /*115f0*/  PRMT R15, R15, 0x7604, R14 ;  /* 0x000076040f0f7816 */ /* 0x000fe4000000000e */
[----:B------:R-:W-:Y:S02]  /*11600*/  PRMT R20, R27, 0x7604, R20 ;  /* 0x000076041b147816 */ /* 0x000fe40000000014 */
[----:B------:R-:W-:-:S02]  /*11610*/  LOP3.LUT R14, R4, 0xff, RZ, 0xc0, !PT ;  /* 0x000000ff040e7812 */ /* 0x000fc400078ec0ff */
[----:B------:R-:W-:Y:S02]  /*11620*/  LOP3.LUT R24, R5, 0xff, RZ, 0xc0, !PT ;  /* 0x000000ff05187812 */ /* 0x000fe400078ec0ff */
[----:B------:R-:W-:Y:S02]  /*11630*/  LOP3.LUT R26, R6, 0xff, RZ, 0xc0, !PT ;  /* 0x000000ff061a7812 */ /* 0x000fe400078ec0ff */
[----:B------:R-:W-:Y:S02]  /*11640*/  LOP3.LUT R28, R7, 0xff, RZ, 0xc0, !PT ;  /* 0x000000ff071c7812 */ /* 0x000fe400078ec0ff */
[----:B------:R-:W-:Y:S02]  /*11650*/  LOP3.LUT R27, R0, 0xff, RZ, 0xc0, !PT ;  /* 0x000000ff001b7812 */ /* 0x000fe400078ec0ff */
[----:B------:R-:W-:Y:S02]  /*11660*/  LOP3.LUT R33, R33, 0xff, RZ, 0xc0, !PT ;  /* 0x000000ff21217812 */ /* 0x000fe400078ec0ff */
[----:B------:R-:W-:-:S02]  /*11670*/  LOP3.LUT R3, R3, 0xff, RZ, 0xc0, !PT ;  /* 0x000000ff03037812 */ /* 0x000fc400078ec0ff */
[----:B------:R-:W-:Y:S02]  /*11680*/  LOP3.LUT R37, R37, 0xff, RZ, 0xc0, !PT ;  /* 0x000000ff25257812 */ /* 0x000fe400078ec0ff */
[----:B------:R-:W-:Y:S02]  /*11690*/  PRMT R29, R27, 0x7604, R14 ;  /* 0x000076041b1d7816 */ /* 0x000fe4000000000e */
[----:B------:R-:W-:Y:S02]  /*116a0*/  PRMT R24, R33, 0x7604, R24 ;  /* 0x0000760421187816 */ /* 0x000fe40000000018 */
[----:B------:R-:W-:Y:S02]  /*116b0*/  PRMT R35, R3, 0x7604, R26 ;  /* 0x0000760403237816 */ /* 0x000fe4000000001a */
[----:B------:R-:W-:Y:S02]  /*116c0*/  PRMT R28, R37, 0x7604, R28 ;  /* 0x00007604251c7816 */ /* 0x000fe4000000001c */
[----:B------:R-:W-:-:S02]  /*116d0*/  SHF.R.U32.HI R3, RZ, 0x10, R9 ;  /* 0x00000010ff037819 */ /* 0x000fc40000011609 */
[----:B------:R-:W-:Y:S02]  /*116e0*/  SHF.R.U32.HI R27, RZ, 0x10, R11 ;  /* 0x00000010ff1b7819 */ /* 0x000fe4000001160b */
[----:B------:R-:W-:Y:S01]  /*116f0*/  SHF.R.U32.HI R33, RZ, 0x10, R5 ;  /* 0x00000010ff217819 */ /* 0x000fe20000011605 */
[----:B------:R-:W-:Y:S01]  /*11700*/  IMAD.U32 R3, R3, 0x10000, RZ ;  /* 0x0001000003037824 */ /* 0x000fe200078e00ff */
[----:B------:R-:W-:Y:S01]  /*11710*/  SHF.R.U32.HI R37, RZ, 0x10, R7 ;  /* 0x00000010ff257819 */ /* 0x000fe20000011607 */
[----:B------:R-:W-:Y:S01]  /*11720*/  IMAD.U32 R27, R27, 0x10000, RZ ;  /* 0x000100001b1b7824 */ /* 0x000fe200078e00ff */
[----:B0-----:R-:W-:Y:S01]  /*11730*/  ISETP.GE.AND P0, PT, R16, R21, PT ;  /* 0x000000151000720c */ /* 0x001fe20003f06270 */
[----:B------:R-:W-:Y:S01]  /*11740*/  IMAD.U32 R33, R33, 0x10000, RZ ;  /* 0x0001000021217824 */ /* 0x000fe200078e00ff */
[----:B------:R-:W-:Y:S01]  /*11750*/  LOP3.LUT R3, R12, 0xff0000, R3, 0xf8, !PT ;  /* 0x00ff00000c037812 */ /* 0x000fe200078ef803 */
[----:B------:R-:W-:Y:S01]  /*11760*/  IMAD.U32 R37, R37, 0x10000, RZ ;  /* 0x0001000025257824 */ /* 0x000fe200078e00ff */
[----:B------:R-:W-:-:S02]  /*11770*/  LOP3.LUT R27, R20, 0xff0000, R27, 0xf8, !PT ;  /* 0x00ff0000141b7812 */ /* 0x000fc400078ef81b */
[----:B------:R-:W-:Y:S02]  /*11780*/  LOP3.LUT R33, R24, 0xff0000, R33, 0xf8, !PT ;  /* 0x00ff000018217812 */ /* 0x000fe400078ef821 */
[----:B------:R-:W-:Y:S02]  /*11790*/  LOP3.LUT R37, R28, 0xff0000, R37, 0xf8, !PT ;  /* 0x00ff00001c257812 */ /* 0x000fe400078ef825 */
[----:B------:R-:W-:Y:S02]  /*117a0*/  VIMNMX R32, R32, 0x80, PT ;  /* 0x0000008020207848 */ /* 0x000fe40003fe0100 */
[----:B------:R-:W-:Y:S01]  /*117b0*/  LOP3.LUT R13, R13, 0xff0000, R8, 0xf8, !PT ;  /* 0x00ff00000d0d7812 */ /* 0x000fe200078ef808 */
[----:B----4-:R-:W-:Y:S06]  /*117c0*/  @!P1 BRA `(.L_x_628) ;  /* 0x0000019000fc9947 */ /* 0x010fec0003800000 */
.L_x_899:
[----:B------:R-:W-:Y:S05]  /*117d0*/  BSYNC B1 ;  /* 0x0000000000017941 */ /* 0x000fea0003800000 */
.L_x_627:
[CC--:B------:R-:W-:Y:S01]  /*117e0*/  ISETP.GE.OR P1, PT, R219.reuse, R32.reuse, P0 ;  /* 0x00000020db00720c */ /* 0x0c0fe20000726670 */
[C---:B------:R-:W-:Y:S01]  /*117f0*/  VIADD R14, R219.reuse, 0x40 ;  /* 0x00000040db0e7836 */ /* 0x040fe20000000000 */
[C---:B------:R-:W-:Y:S01]  /*11800*/  IADD3 R20, R219.reuse, 0x20, RZ ;  /* 0x00000020db147810 */ /* 0x040fe20007ffe0ff */
[----:B------:R-:W-:Y:S01]  /*11810*/  VIADD R12, R219, 0x60 ;  /* 0x00000060db0c7836 */ /* 0x000fe20000000000 */
[----:B------:R-:W-:Y:S01]  /*11820*/  LOP3.LUT R15, R15, 0xff0000, R10, 0xf8, !PT ;  /* 0x00ff00000f0f7812 */ /* 0x000fe200078ef80a */
[----:B------:R-:W-:Y:S01]  /*11830*/  BSSY B1, `(.L_x_629) ;  /* 0x00000d7000017945 */ /* 0x000fe20003800000 */
[----:B------:R-:W-:Y:S02]  /*11840*/  LOP3.LUT R29, R29, 0xff0000, R4, 0xf8, !PT ;  /* 0x00ff00001d1d7812 */ /* 0x000fe400078ef804 */
[----:B------:R-:W-:Y:S02]  /*11850*/  LOP3.LUT R35, R35, 0xff0000, R6, 0xf8, !PT ;  /* 0x00ff000023237812 */ /* 0x000fe400078ef806 */
[----:B------:R-:W-:-:S02]  /*11860*/  ISETP.GE.OR P2, PT, R20, R32, P0 ;  /* 0x000000201400720c */ /* 0x000fc40000746670 */
[-C--:B------:R-:W-:Y:S02]  /*11870*/  ISETP.GE.OR P3, PT, R14, R32.reuse, P0 ;  /* 0x000000200e00720c */ /* 0x080fe40000766670 */
[----:B------:R-:W-:Y:S02]  /*11880*/  ISETP.GE.OR P0, PT, R12, R32, P0 ;  /* 0x000000200c00720c */ /* 0x000fe40000706670 */
[----:B------:R-:W-:Y:S02]  /*11890*/  LOP3.LUT R0, R13, 0xff000000, R8, 0xf8, !PT ;  /* 0xff0000000d007812 */ /* 0x000fe400078ef808 */
[----:B------:R-:W-:Y:S02]  /*118a0*/  LOP3.LUT R12, R15, 0xff000000, R10, 0xf8, !PT ;  /* 0xff0000000f0c7812 */ /* 0x000fe400078ef80a */
[----:B------:R-:W-:Y:S02]  /*118b0*/  LOP3.LUT R3, R3, 0xff000000, R9, 0xf8, !PT ;  /* 0xff00000003037812 */ /* 0x000fe400078ef809 */
[----:B------:R-:W-:-:S02]  /*118c0*/  LOP3.LUT R13, R27, 0xff000000, R11, 0xf8, !PT ;  /* 0xff0000001b0d7812 */ /* 0x000fc400078ef80b */
[----:B------:R-:W-:Y:S02]  /*118d0*/  LOP3.LUT R14, R29, 0xff000000, R4, 0xf8, !PT ;  /* 0xff0000001d0e7812 */ /* 0x000fe400078ef804 */
[----:B------:R-:W-:Y:S02]  /*118e0*/  LOP3.LUT R15, R33, 0xff000000, R5, 0xf8, !PT ;  /* 0xff000000210f7812 */ /* 0x000fe400078ef805 */
[----:B------:R-:W-:Y:S02]  /*118f0*/  LOP3.LUT R20, R35, 0xff000000, R6, 0xf8, !PT ;  /* 0xff00000023147812 */ /* 0x000fe400078ef806 */
[----:B------:R-:W-:Y:S01]  /*11900*/  LOP3.LUT R24, R37, 0xff000000, R7, 0xf8, !PT ;  /* 0xff00000025187812 */ /* 0x000fe200078ef807 */
[----:B------:R-:W-:Y:S06]  /*11910*/  @P1 BRA `(.L_x_630) ;  /* 0x0000000c00201947 */ /* 0x000fec0003800000 */
[----:B------:R-:W2:Y:S04]  /*11920*/  LDL R26, [R1+0x2c] ;  /* 0x00002c00011a7983 */ /* 0x000ea80000100800 */
[----:B------:R-:W3:Y:S01]  /*11930*/  LDL R61, [R1+0x30] ;  /* 0x00003000013d7983 */ /* 0x000ee20000100800 */
[----:B------:R-:W-:Y:S01]  /*11940*/  LEA.HI R4, R30, R31, RZ, 0x3 ;  /* 0x0000001f1e047211 */ /* 0x000fe200078f18ff */
[C---:B------:R-:W-:Y:S01]  /*11950*/  IMAD.SHL.U32 R42, R219.reuse, 0x80, RZ ;  /* 0x00000080db2a7824 */ /* 0x040fe200078e00ff */
[----:B------:R-:W-:Y:S02]  /*11960*/  SHF.L.U32 R41, R219, 0x7, RZ ;  /* 0x00000007db297819 */ /* 0x000fe400000006ff */
[----:B------:R-:W-:Y:S02]  /*11970*/  LOP3.LUT R4, R4, 0xfffffff8, RZ, 0xc0, !PT ;  /* 0xfffffff804047812 */ /* 0x000fe400078ec0ff */
[----:B------:R-:W-:-:S02]  /*11980*/  LOP3.LUT R42, R42, 0x380, RZ, 0xc0, !PT ;  /* 0x000003802a2a7812 */ /* 0x000fc400078ec0ff */
[----:B------:R-:W-:Y:S01]  /*11990*/  LOP3.LUT R41, R41, 0x380, RZ, 0xc0, !PT ;  /* 0x0000038029297812 */ /* 0x000fe200078ec0ff */
[----:B------:R-:W-:Y:S01]  /*119a0*/  IMAD.IADD R4, R31, 0x1, -R4 ;  /* 0x000000011f047824 */ /* 0x000fe200078e0a04 */
[----:B------:R-:W-:Y:S02]  /*119b0*/  F2FP.F16.E4M3.UNPACK_B R45, R14.H1 ;  /* 0x0000000eff2d723e */ /* 0x000fe400030006ff */
[----:B------:R-:W-:Y:S02]  /*119c0*/  SHF.R.U32.HI R41, RZ, 0x3, R41 ;  /* 0x00000003ff297819 */ /* 0x000fe40000011629 */
[----:B------:R-:W-:Y:S01]  /*119d0*/  LEA.HI R4, R21, R4, RZ, 0x1c ;  /* 0x0000000415047211 */ /* 0x000fe200078fe0ff */
[--C-:B------:R-:W-:Y:S01]  /*119e0*/  HADD2.F32 R46, -RZ, R45.reuse.H0_H0 ;  /* 0x2000002dff2e7230 */ /* 0x100fe20000004100 */
[----:B------:R-:W-:Y:S01]  /*119f0*/  F2FP.F16.E4M3.UNPACK_B R38, R0.H1 ;  /* 0x00000000ff26723e */ /* 0x000fe200030006ff */
[----:B------:R-:W-:Y:S01]  /*11a00*/  HADD2.F32 R47, -RZ, R45.H1_H1 ;  /* 0x3000002dff2f7230 */ /* 0x000fe20000004100 */
[----:B------:R-:W-:Y:S01]  /*11a10*/  SHF.R.S32.HI R7, RZ, 0x1f, R4 ;  /* 0x0000001fff077819 */ /* 0x000fe20000011404 */
[----:B------:R-:W-:-:S03]  /*11a20*/  IMAD.SHL.U32 R5, R4, 0x10, RZ ;  /* 0x0000001004057824 */ /* 0x000fc600078e00ff */
[----:B------:R-:W-:Y:S02]  /*11a30*/  LEA.HI R7, R7, R4, RZ, 0x3 ;  /* 0x0000000407077211 */ /* 0x000fe400078f18ff */
[----:B------:R-:W-:Y:S01]  /*11a40*/  LOP3.LUT R5, R42, 0x70, R5, 0xf8, !PT ;  /* 0x000000702a057812 */ /* 0x000fe200078ef805 */
[--C-:B------:R-:W-:Y:S02]  /*11a50*/  HADD2.F32 R42, -RZ, R38.reuse.H0_H0 ;  /* 0x20000026ff2a7230 */ /* 0x100fe40000004100 */
[----:B------:R-:W-:Y:S01]  /*11a60*/  IMAD.SHL.U32 R7, R7, 0x800, RZ ;  /* 0x0000080007077824 */ /* 0x000fe200078e00ff */
[----:B------:R-:W-:Y:S01]  /*11a70*/  LOP3.LUT R4, R5, R41, RZ, 0x3c, !PT ;  /* 0x0000002905047212 */ /* 0x000fe200078e3cff */
[----:B------:R-:W-:Y:S01]  /*11a80*/  HADD2.F32 R41, -RZ, R38.H1_H1 ;  /* 0x30000026ff297230 */ /* 0x000fe20000004100 */
[----:B------:R-:W-:Y:S02]  /*11a90*/  F2FP.F16.E4M3.UNPACK_B R38, R0 ;  /* 0x00000000ff26723e */ /* 0x000fe400020006ff */
[----:B------:R-:W-:-:S04]  /*11aa0*/  LOP3.LUT R7, R7, 0xffffc000, RZ, 0xc0, !PT ;  /* 0xffffc00007077812 */ /* 0x000fc800078ec0ff */
[----:B--2---:R-:W-:Y:S02]  /*11ab0*/  IADD3 R26, R4, R7, R26 ;  /* 0x00000007041a7210 */ /* 0x004fe40007ffe01a */
[----:B---3--:R-:W1:Y:S03]  /*11ac0*/  LDS.128 R4, [R61+0x20400] ;  /* 0x020400003d047984 */ /* 0x008e660000000c00 */
[----:B------:R-:W-:-:S05]  /*11ad0*/  IMAD.IADD R26, R19, 0x1, R26 ;  /* 0x00000001131a7824 */ /* 0x000fca00078e021a */
[----:B------:R-:W2:Y:S01]  /*11ae0*/  LDS.128 R8, [R26+0x20400] ;  /* 0x020400001a087984 */ /* 0x000ea20000000c00 */
[----:B-1----:R-:W-:Y:S02]  /*11af0*/  F2FP.F16.E4M3.UNPACK_B R29, R4.H1 ;  /* 0x00000004ff1d723e */ /* 0x002fe400030006ff */
[-C--:B------:R-:W-:Y:S02]  /*11b00*/  F2FP.F16.E4M3.UNPACK_B R43, R5.reuse ;  /* 0x00000005ff2b723e */ /* 0x080fe400020006ff */
[----:B------:R-:W-:Y:S02]  /*11b10*/  F2FP.F16.E4M3.UNPACK_B R39, R5.H1 ;  /* 0x00000005ff27723e */ /* 0x000fe400030006ff */
[----:B--2---:R-:W-:Y:S02]  /*11b20*/  F2FP.F16.E4M3.UNPACK_B R36, R8.H1 ;  /* 0x00000008ff24723e */ /* 0x004fe400030006ff */
[----:B0-----:R-:W-:Y:S02]  /*11b30*/  F2FP.F16.E4M3.UNPACK_B R34, R4 ;  /* 0x00000004ff22723e */ /* 0x001fe400020006ff */
[-C--:B------:R-:W-:Y:S01]  /*11b40*/  F2FP.F16.E4M3.UNPACK_B R4, R7.reuse ;  /* 0x00000007ff04723e */ /* 0x080fe200020006ff */
[--C-:B------:R-:W-:Y:S01]  /*11b50*/  HADD2.F32 R5, -RZ, R36.reuse.H0_H0 ;  /* 0x20000024ff057230 */ /* 0x100fe20000004100 */
[----:B------:R-:W-:Y:S01]  /*11b60*/  F2FP.F16.E4M3.UNPACK_B R27, R7.H1 ;  /* 0x00000007ff1b723e */ /* 0x000fe200030006ff */
[----:B------:R-:W-:Y:S01]  /*11b70*/  HADD2.F32 R7, -RZ, R29.H0_H0 ;  /* 0x2000001dff077230 */ /* 0x000fe20000004100 */
[----:B------:R-:W-:Y:S01]  /*11b80*/  F2FP.F16.E4M3.UNPACK_B R37, R8 ;  /* 0x00000008ff25723e */ /* 0x000fe200020006ff */
[----:B------:R-:W-:-:S02]  /*11b90*/  HADD2.F32 R36, -RZ, R36.H1_H1 ;  /* 0x30000024ff247230 */ /* 0x000fc40000004100 */
[C---:B------:R-:W-:Y:S01]  /*11ba0*/  FMUL.FTZ R8, R5.reuse, R46 ;  /* 0x0000002e05087220 */ /* 0x040fe20000410000 */
[-C--:B------:R-:W-:Y:S02]  /*11bb0*/  F2FP.F16.E4M3.UNPACK_B R44, R9.reuse ;  /* 0x00000009ff2c723e */ /* 0x080fe400020006ff */
[----:B------:R-:W-:Y:S01]  /*11bc0*/  F2FP.F16.E4M3.UNPACK_B R40, R9.H1 ;  /* 0x00000009ff28723e */ /* 0x000fe200030006ff */
[-C--:B------:R-:W-:Y:S01]  /*11bd0*/  FMUL.FTZ R9, R5, R42.reuse ;  /* 0x0000002a05097220 */ /* 0x080fe20000410000 */
[C---:B------:R-:W-:Y:S01]  /*11be0*/  FFMA.FTZ R5, R7.reuse, R42, -R8 ;  /* 0x0000002a07057223 */ /* 0x040fe20000010808 */
[----:B------:R-:W-:Y:S01]  /*11bf0*/  F2FP.F16.E4M3.UNPACK_B R42, R14 ;  /* 0x0000000eff2a723e */ /* 0x000fe200020006ff */
[----:B------:R-:W-:Y:S02]  /*11c00*/  HADD2.F32 R8, -RZ, R37.H0_H0 ;  /* 0x20000025ff087230 */ /* 0x000fe40000004100 */
[----:B------:R-:W-:Y:S01]  /*11c10*/  FFMA.FTZ R7, R7, R46, R9 ;  /* 0x0000002e07077223 */ /* 0x000fe20000010009 */
[----:B------:R-:W-:Y:S01]  /*11c20*/  HADD2.F32 R9, -RZ, R38.H0_H0 ;  /* 0x20000026ff097230 */ /* 0x000fe20000004100 */
[-C--:B------:R-:W-:Y:S01]  /*11c30*/  F2FP.F16.E4M3.UNPACK_B R32, R10.reuse ;  /* 0x0000000aff20723e */ /* 0x080fe200020006ff */
[----:B------:R-:W-:Y:S01]  /*11c40*/  HADD2.F32 R45, -RZ, R42.H0_H0 ;  /* 0x2000002aff2d7230 */ /* 0x000fe20000004100 */
[----:B------:R-:W-:Y:S01]  /*11c50*/  F2FP.F16.E4M3.UNPACK_B R35, R10.H1 ;  /* 0x0000000aff23723e */ /* 0x000fe200030006ff */
[----:B------:R-:W-:-:S02]  /*11c60*/  HADD2.F32 R10, -RZ, R29.H1_H1 ;  /* 0x3000001dff0a7230 */ /* 0x000fc40000004100 */
[C---:B------:R-:W-:Y:S01]  /*11c70*/  FMUL.FTZ R49, R36.reuse, R47 ;  /* 0x0000002f24317220 */ /* 0x040fe20000410000 */
[----:B------:R-:W-:Y:S02]  /*11c80*/  HADD2.F32 R29, -RZ, R34.H0_H0 ;  /* 0x20000022ff1d7230 */ /* 0x000fe40000004100 */
[----:B------:R-:W-:Y:S01]  /*11c90*/  FMUL.FTZ R48, R36, R41 ;  /* 0x0000002924307220 */ /* 0x000fe20000410000 */
[C---:B------:R-:W-:Y:S01]  /*11ca0*/  FMUL.FTZ R36, R8.reuse, R45 ;  /* 0x0000002d08247220 */ /* 0x040fe20000410000 */
[----:B------:R-:W-:Y:S01]  /*11cb0*/  FMUL.FTZ R46, R8, R9 ;  /* 0x00000009082e7220 */ /* 0x000fe20000410000 */
[C---:B------:R-:W-:Y:S01]  /*11cc0*/  FFMA.FTZ R8, R10.reuse, R41, -R49 ;  /* 0x000000290a087223 */ /* 0x040fe20000010831 */
[----:B------:R-:W-:Y:S01]  /*11cd0*/  FFMA.FTZ R10, R10, R47, R48 ;  /* 0x0000002f0a0a7223 */ /* 0x000fe20000010030 */
[C---:B------:R-:W-:Y:S01]  /*11ce0*/  FFMA.FTZ R9, R29.reuse, R9, -R36 ;  /* 0x000000091d097223 */ /* 0x040fe20000010824 */
[----:B------:R-:W-:Y:S01]  /*11cf0*/  FFMA.FTZ R29, R29, R45, R46 ;  /* 0x0000002d1d1d7223 */ /* 0x000fe2000001002e */
[----:B------:R-:W-:Y:S01]  /*11d00*/  F2FP.F16.E4M3.UNPACK_B R47, R15.H1 ;  /* 0x0000000fff2f723e */ /* 0x000fe200030006ff */
[----:B------:R-:W-:Y:S01]  /*11d10*/  HADD2.F32 R46, -RZ, R42.H1_H1 ;  /* 0x3000002aff2e7230 */ /* 0x000fe20000004100 */
[----:B------:R-:W-:Y:S01]  /*11d20*/  F2FP.F16.E4M3.UNPACK_B R42, R3.H1 ;  /* 0x00000003ff2a723e */ /* 0x000fe200030006ff */
[----:B------:R-:W-:Y:S01]  /*11d30*/  HADD2.F32 R37, -RZ, R37.H1_H1 ;  /* 0x30000025ff257230 */ /* 0x000fe20000004100 */
[-C--:B------:R-:W-:Y:S01]  /*11d40*/  F2FP.F16.E4M3.UNPACK_B R33, R6.reuse.H1 ;  /* 0x00000006ff21723e */ /* 0x080fe200030006ff */
[----:B------:R-:W-:Y:S01]  /*11d50*/  HADD2.F32 R41, -RZ, R38.H1_H1 ;  /* 0x30000026ff297230 */ /* 0x000fe20000004100 */
[----:B------:R-:W-:Y:S01]  /*11d60*/  F2FP.F16.E4M3.UNPACK_B R28, R6 ;  /* 0x00000006ff1c723e */ /* 0x000fe200020006ff */
[----:B------:R-:W-:-:S02]  /*11d70*/  HADD2.F32 R36, -RZ, R34.H1_H1 ;  /* 0x30000022ff247230 */ /* 0x000fc40000004100 */
[C---:B------:R-:W-:Y:S01]  /*11d80*/  FMUL.FTZ R51, R37.reuse, R46 ;  /* 0x0000002e25337220 */ /* 0x040fe20000410000 */
[----:B------:R-:W-:Y:S02]  /*11d90*/  HADD2.F32 R49, -RZ, R47.H0_H0 ;  /* 0x2000002fff317230 */ /* 0x000fe40000004100 */
[----:B------:R-:W-:Y:S01]  /*11da0*/  FMUL.FTZ R37, R37, R41 ;  /* 0x0000002925257220 */ /* 0x000fe20000410000 */
[----:B------:R-:W-:Y:S01]  /*11db0*/  HADD2.F32 R34, -RZ, R40.H0_H0 ;  /* 0x20000028ff227230 */ /* 0x000fe20000004100 */
[-C--:B------:R-:W-:Y:S01]  /*11dc0*/  F2FP.F16.E4M3.UNPACK_B R6, R11.reuse ;  /* 0x0000000bff06723e */ /* 0x080fe200020006ff */
[----:B------:R-:W-:Y:S01]  /*11dd0*/  HADD2.F32 R45, -RZ, R42.H0_H0 ;  /* 0x2000002aff2d7230 */ /* 0x000fe20000004100 */
[----:B------:R-:W-:Y:S01]  /*11de0*/  F2FP.F16.E4M3.UNPACK_B R11, R11.H1 ;  /* 0x0000000bff0b723e */ /* 0x000fe200030006ff */
[----:B------:R-:W-:Y:S02]  /*11df0*/  HADD2.F32 R38, -RZ, R39.H0_H0 ;  /* 0x20000027ff267230 */ /* 0x000fe40000004100 */
[----:B------:R-:W-:Y:S01]  /*11e00*/  FMUL.FTZ R53, R34, R49 ;  /* 0x0000003122357220 */ /* 0x000fe20000410000 */
[----:B------:R-:W-:-:S02]  /*11e10*/  HADD2.F32 R50, -RZ, R47.H1_H1 ;  /* 0x3000002fff327230 */ /* 0x000fc40000004100 */
[----:B------:R-:W-:Y:S01]  /*11e20*/  FMUL.FTZ R48, R34, R45 ;  /* 0x0000002d22307220 */ /* 0x000fe20000410000 */
[C---:B------:R-:W-:Y:S01]  /*11e30*/  FFMA.FTZ R34, R36.reuse, R41, -R51 ;  /* 0x0000002924227223 */ /* 0x040fe20000010833 */
[----:B------:R-:W-:Y:S01]  /*11e40*/  FFMA.FTZ R36, R36, R46, R37 ;  /* 0x0000002e24247223 */ /* 0x000fe20000010025 */
[C---:B------:R-:W-:Y:S01]  /*11e50*/  FFMA.FTZ R37, R38.reuse, R45, -R53 ;  /* 0x0000002d26257223 */ /* 0x040fe20000010835 */
[----:B------:R-:W-:Y:S01]  /*11e60*/  FFMA.FTZ R38, R38, R49, R48 ;  /* 0x0000003126267223 */ /* 0x000fe20000010030 */
[----:B------:R-:W-:Y:S01]  /*11e70*/  F2FP.F16.E4M3.UNPACK_B R48, R15 ;  /* 0x0000000fff30723e */ /* 0x000fe200020006ff */
[----:B------:R-:W-:Y:S01]  /*11e80*/  HADD2.F32 R41, -RZ, R40.H1_H1 ;  /* 0x30000028ff297230 */ /* 0x000fe20000004100 */
[----:B------:R-:W-:Y:S01]  /*11e90*/  F2FP.F16.E4M3.UNPACK_B R45, R3 ;  /* 0x00000003ff2d723e */ /* 0x000fe200020006ff */
[----:B------:R-:W-:Y:S02]  /*11ea0*/  HADD2.F32 R46, -RZ, R42.H1_H1 ;  /* 0x3000002aff2e7230 */ /* 0x000fe40000004100 */
[----:B------:R-:W-:-:S02]  /*11eb0*/  HADD2.F32 R49, -RZ, R48.H0_H0 ;  /* 0x20000030ff317230 */ /* 0x000fc40000004100 */
[C---:B------:R-:W-:Y:S01]  /*11ec0*/  FMUL.FTZ R54, R41.reuse, R50 ;  /* 0x0000003229367220 */ /* 0x040fe20000410000 */
[--C-:B------:R-:W-:Y:S02]  /*11ed0*/  HADD2.F32 R40, -RZ, R44.reuse.H0_H0 ;  /* 0x2000002cff287230 */ /* 0x100fe40000004100 */
[----:B------:R-:W-:Y:S01]  /*11ee0*/  FMUL.FTZ R41, R41, R46 ;  /* 0x0000002e29297220 */ /* 0x000fe20000410000 */
[----:B------:R-:W-:Y:S02]  /*11ef0*/  HADD2.F32 R47, -RZ, R45.H0_H0 ;  /* 0x2000002dff2f7230 */ /* 0x000fe40000004100 */
[----:B------:R-:W-:Y:S02]  /*11f00*/  HADD2.F32 R39, -RZ, R39.H1_H1 ;  /* 0x30000027ff277230 */ /* 0x000fe40000004100 */
[C---:B------:R-:W-:Y:S01]  /*11f10*/  FMUL.FTZ R51, R40.reuse, R49 ;  /* 0x0000003128337220 */ /* 0x040fe20000410000 */
[----:B------:R-:W-:Y:S02]  /*11f20*/  HADD2.F32 R42, -RZ, R43.H0_H0 ;  /* 0x2000002bff2a7230 */ /* 0x000fe40000004100 */
[----:B------:R-:W-:Y:S01]  /*11f30*/  FMUL.FTZ R52, R40, R47 ;  /* 0x0000002f28347220 */ /* 0x000fe20000410000 */
[----:B------:R-:W-:-:S02]  /*11f40*/  HADD2.F32 R44, -RZ, R44.H1_H1 ;  /* 0x3000002cff2c7230 */ /* 0x000fc40000004100 */
[C---:B------:R-:W-:Y:S01]  /*11f50*/  FFMA.FTZ R40, R39.reuse, R46, -R54 ;  /* 0x0000002e27287223 */ /* 0x040fe20000010836 */
[----:B------:R-:W-:Y:S01]  /*11f60*/  FFMA.FTZ R41, R39, R50, R41 ;  /* 0x0000003227297223 */ /* 0x000fe20000010029 */
[C---:B------:R-:W-:Y:S01]  /*11f70*/  FFMA.FTZ R39, R42.reuse, R47, -R51 ;  /* 0x0000002f2a277223 */ /* 0x040fe20000010833 */
[----:B------:R-:W-:Y:S01]  /*11f80*/  F2FP.F16.E4M3.UNPACK_B R51, R20.H1 ;  /* 0x00000014ff33723e */ /* 0x000fe200030006ff */
        /* <DEDUP_REMOVED lines=8> */
[----:B------:R-:W-:Y:S01]  /*12010*/  FMUL.FTZ R53, R44, R47 ;  /* 0x0000002f2c357220 */ /* 0x000fe20000410000 */
[--C-:B------:R-:W-:Y:S02]  /*12020*/  HADD2.F32 R49, -RZ, R48.reuse.H0_H0 ;  /* 0x20000030ff317230 */ /* 0x100fe40000004100 */
[----:B------:R-:W-:Y:S02]  /*12030*/  HADD2.F32 R46, -RZ, R33.H0_H0 ;  /* 0x20000021ff2e7230 */ /* 0x000fe40000004100 */
[C---:B------:R-:W-:Y:S01]  /*12040*/  FMUL.FTZ R55, R45.reuse, R52 ;  /* 0x000000342d377220 */ /* 0x040fe20000410000 */
[----:B------:R-:W-:Y:S02]  /*12050*/  HADD2.F32 R43, -RZ, R43.H1_H1 ;  /* 0x3000002bff2b7230 */ /* 0x000fe40000004100 */
[-C--:B------:R-:W-:Y:S01]  /*12060*/  FMUL.FTZ R57, R45, R49.reuse ;  /* 0x000000312d397220 */ /* 0x080fe20000410000 */
[----:B------:R-:W-:Y:S02]  /*12070*/  HADD2.F32 R35, -RZ, R35.H1_H1 ;  /* 0x30000023ff237230 */ /* 0x000fe40000004100 */
[----:B------:R-:W-:Y:S01]  /*12080*/  FFMA.FTZ R45, R46, R49, -R55 ;  /* 0x000000312e2d7223 */ /* 0x000fe20000010837 */
[----:B------:R-:W-:-:S02]  /*12090*/  HADD2.F32 R48, -RZ, R48.H1_H1 ;  /* 0x30000030ff307230 */ /* 0x000fc40000004100 */
[----:B------:R-:W-:Y:S01]  /*120a0*/  FFMA.FTZ R46, R46, R52, R57 ;  /* 0x000000342e2e7223 */ /* 0x000fe20000010039 */
[----:B------:R-:W-:Y:S02]  /*120b0*/  HADD2.F32 R52, -RZ, R51.H1_H1 ;  /* 0x30000033ff347230 */ /* 0x000fe40000004100 */
[C---:B------:R-:W-:Y:S01]  /*120c0*/  FFMA.FTZ R44, R43.reuse, R47, -R54 ;  /* 0x0000002f2b2c7223 */ /* 0x040fe20000010836 */
[----:B------:R-:W-:Y:S01]  /*120d0*/  HADD2.F32 R33, -RZ, R33.H1_H1 ;  /* 0x30000021ff217230 */ /* 0x000fe20000004100 */
[----:B------:R-:W-:Y:S01]  /*120e0*/  F2FP.F16.E4M3.UNPACK_B R49, R20 ;  /* 0x00000014ff31723e */ /* 0x000fe200020006ff */
[----:B------:R-:W-:Y:S01]  /*120f0*/  FFMA.FTZ R43, R43, R50, R53 ;  /* 0x000000322b2b7223 */ /* 0x000fe20000010035 */
[----:B------:R-:W-:Y:S01]  /*12100*/  F2FP.F16.E4M3.UNPACK_B R47, R12 ;  /* 0x0000000cff2f723e */ /* 0x000fe200020006ff */
[C---:B------:R-:W-:Y:S01]  /*12110*/  FMUL.FTZ R54, R35.reuse, R52 ;  /* 0x0000003423367220 */ /* 0x040fe20000410000 */
[----:B------:R-:W-:Y:S01]  /*12120*/  FMUL.FTZ R51, R35, R48 ;  /* 0x0000003023337220 */ /* 0x000fe20000410000 */
[----:B------:R-:W-:-:S02]  /*12130*/  HADD2.F32 R50, -RZ, R49.H0_H0 ;  /* 0x20000031ff327230 */ /* 0x000fc40000004100 */
[C---:B------:R-:W-:Y:S01]  /*12140*/  FFMA.FTZ R56, R33.reuse, R48, -R54 ;  /* 0x0000003021387223 */ /* 0x040fe20000010836 */
[--C-:B------:R-:W-:Y:S02]  /*12150*/  HADD2.F32 R35, -RZ, R32.reuse.H0_H0 ;  /* 0x20000020ff237230 */ /* 0x100fe40000004100 */
[----:B------:R-:W-:Y:S01]  /*12160*/  FFMA.FTZ R55, R33, R52, R51 ;  /* 0x0000003421377223 */ /* 0x000fe20000010033 */
[----:B------:R-:W-:Y:S01]  /*12170*/  HADD2.F32 R48, -RZ, R47.H0_H0 ;  /* 0x2000002fff307230 */ /* 0x000fe20000004100 */
[----:B------:R-:W-:Y:S01]  /*12180*/  F2FP.F16.E4M3.UNPACK_B R51, R24.H1 ;  /* 0x00000018ff33723e */ /* 0x000fe200030006ff */
[----:B------:R-:W-:Y:S02]  /*12190*/  HADD2.F32 R49, -RZ, R49.H1_H1 ;  /* 0x30000031ff317230 */ /* 0x000fe40000004100 */
[C---:B------:R-:W-:Y:S01]  /*121a0*/  FMUL.FTZ R52, R35.reuse, R50 ;  /* 0x0000003223347220 */ /* 0x040fe20000410000 */
[----:B------:R-:W-:Y:S02]  /*121b0*/  HADD2.F32 R32, -RZ, R32.H1_H1 ;  /* 0x30000020ff207230 */ /* 0x000fe40000004100 */
[----:B------:R-:W-:Y:S01]  /*121c0*/  FMUL.FTZ R54, R35, R48 ;  /* 0x0000003023367220 */ /* 0x000fe20000410000 */
[----:B------:R-:W-:-:S02]  /*121d0*/  HADD2.F32 R33, -RZ, R28.H0_H0 ;  /* 0x2000001cff217230 */ /* 0x000fc40000004100 */
[----:B------:R-:W-:Y:S02]  /*121e0*/  HADD2.F32 R47, -RZ, R47.H1_H1 ;  /* 0x3000002fff2f7230 */ /* 0x000fe40000004100 */
[C---:B------:R-:W-:Y:S01]  /*121f0*/  FMUL.FTZ R35, R32.reuse, R49 ;  /* 0x0000003120237220 */ /* 0x040fe20000410000 */
[----:B------:R-:W-:Y:S02]  /*12200*/  HADD2.F32 R28, -RZ, R28.H1_H1 ;  /* 0x3000001cff1c7230 */ /* 0x000fe40000004100 */
[C---:B------:R-:W-:Y:S01]  /*12210*/  FFMA.FTZ R52, R33.reuse, R48, -R52 ;  /* 0x0000003021347223 */ /* 0x040fe20000010834 */
[----:B------:R-:W-:Y:S01]  /*12220*/  FFMA.FTZ R54, R33, R50, R54 ;  /* 0x0000003221367223 */ /* 0x000fe20000010036 */
[----:B------:R-:W-:Y:S01]  /*12230*/  F2FP.F16.E4M3.UNPACK_B R33, R13.H1 ;  /* 0x0000000dff21723e */ /* 0x000fe200030006ff */
[-C--:B------:R-:W-:Y:S01]  /*12240*/  FMUL.FTZ R48, R32, R47.reuse ;  /* 0x0000002f20307220 */ /* 0x080fe20000410000 */
[----:B------:R-:W-:Y:S01]  /*12250*/  FFMA.FTZ R53, R28, R47, -R35 ;  /* 0x0000002f1c357223 */ /* 0x000fe20000010823 */
[----:B------:R-:W-:-:S02]  /*12260*/  HADD2.F32 R47, -RZ, R51.H0_H0 ;  /* 0x20000033ff2f7230 */ /* 0x000fc40000004100 */
[----:B------:R-:W-:Y:S02]  /*12270*/  HADD2.F32 R32, -RZ, R11.H0_H0 ;  /* 0x2000000bff207230 */ /* 0x000fe40000004100 */
[----:B------:R-:W-:Y:S01]  /*12280*/  FFMA.FTZ R49, R28, R49, R48 ;  /* 0x000000311c317223 */ /* 0x000fe20000010030 */
[--C-:B------:R-:W-:Y:S02]  /*12290*/  HADD2.F32 R35, -RZ, R33.reuse.H0_H0 ;  /* 0x20000021ff237230 */ /* 0x100fe40000004100 */
[----:B------:R-:W-:Y:S02]  /*122a0*/  HADD2.F32 R48, -RZ, R33.H1_H1 ;  /* 0x30000021ff307230 */ /* 0x000fe40000004100 */
[----:B------:R-:W-:Y:S01]  /*122b0*/  FMUL.FTZ R33, R32, R47 ;  /* 0x0000002f20217220 */ /* 0x000fe20000410000 */
[----:B------:R-:W-:Y:S02]  /*122c0*/  HADD2.F32 R28, -RZ, R27.H0_H0 ;  /* 0x2000001bff1c7230 */ /* 0x000fe40000004100 */
[----:B------:R-:W-:-:S02]  /*122d0*/  HADD2.F32 R50, -RZ, R51.H1_H1 ;  /* 0x30000033ff327230 */ /* 0x000fc40000004100 */
[-C--:B------:R-:W-:Y:S01]  /*122e0*/  FMUL.FTZ R51, R32, R35.reuse ;  /* 0x0000002320337220 */ /* 0x080fe20000410000 */
[----:B------:R-:W-:Y:S02]  /*122f0*/  HADD2.F32 R11, -RZ, R11.H1_H1 ;  /* 0x3000000bff0b7230 */ /* 0x000fe40000004100 */
[C---:B------:R-:W-:Y:S01]  /*12300*/  FFMA.FTZ R57, R28.reuse, R35, -R33 ;  /* 0x000000231c397223 */ /* 0x040fe20000010821 */
[----:B------:R-:W-:Y:S01]  /*12310*/  HADD2.F32 R27, -RZ, R27.H1_H1 ;  /* 0x3000001bff1b7230 */ /* 0x000fe20000004100 */
[----:B------:R-:W-:Y:S01]  /*12320*/  F2FP.F16.E4M3.UNPACK_B R32, R13 ;  /* 0x0000000dff20723e */ /* 0x000fe200020006ff */
[----:B------:R-:W-:Y:S01]  /*12330*/  FFMA.FTZ R58, R28, R47, R51 ;  /* 0x0000002f1c3a7223 */ /* 0x000fe20000010033 */
[C---:B------:R-:W-:Y:S01]  /*12340*/  FMUL.FTZ R60, R11.reuse, R50 ;  /* 0x000000320b3c7220 */ /* 0x040fe20000410000 */
[----:B------:R-:W-:Y:S01]  /*12350*/  F2FP.F16.E4M3.UNPACK_B R33, R24 ;  /* 0x00000018ff21723e */ /* 0x000fe200020006ff */
[----:B------:R-:W-:Y:S01]  /*12360*/  FMUL.FTZ R11, R11, R48 ;  /* 0x000000300b0b7220 */ /* 0x000fe20000410000 */
[----:B------:R-:W-:-:S02]  /*12370*/  HADD2.F32 R28, -RZ, R32.H0_H0 ;  /* 0x20000020ff1c7230 */ /* 0x000fc40000004100 */
[C---:B------:R-:W-:Y:S01]  /*12380*/  FFMA.FTZ R60, R27.reuse, R48, -R60 ;  /* 0x000000301b3c7223 */ /* 0x040fe2000001083c */
[----:B------:R-:W-:Y:S02]  /*12390*/  HADD2.F32 R32, -RZ, R32.H1_H1 ;  /* 0x30000020ff207230 */ /* 0x000fe40000004100 */
[----:B------:R-:W-:Y:S01]  /*123a0*/  FFMA.FTZ R59, R27, R50, R11 ;  /* 0x000000321b3b7223 */ /* 0x000fe2000001000b */
[--C-:B------:R-:W-:Y:S02]  /*123b0*/  HADD2.F32 R35, -RZ, R33.reuse.H0_H0 ;  /* 0x20000021ff237230 */ /* 0x100fe40000004100 */
[----:B------:R-:W-:Y:S02]  /*123c0*/  HADD2.F32 R33, -RZ, R33.H1_H1 ;  /* 0x30000021ff217230 */ /* 0x000fe40000004100 */
[--C-:B------:R-:W-:Y:S01]  /*123d0*/  HADD2.F32 R27, -RZ, R6.reuse.H1_H1 ;  /* 0x30000006ff1b7230 */ /* 0x100fe20000004100 */
[----:B------:R-:W-:Y:S01]  /*123e0*/  F2FP.SATFINITE.E4M3.F32.PACK_AB_MERGE_C R58, R59, R58, RZ ;  /* 0x0000003a3b3a723e */ /* 0x000fe200048070ff */
[----:B------:R-:W-:-:S02]  /*123f0*/  HADD2.F32 R11, -RZ, R6.H0_H0 ;  /* 0x20000006ff0b7230 */ /* 0x000fc40000004100 */
[--C-:B------:R-:W-:Y:S02]  /*12400*/  HADD2.F32 R6, -RZ, R4.reuse.H0_H0 ;  /* 0x20000004ff067230 */ /* 0x100fe40000004100 */
[C---:B------:R-:W-:Y:S01]  /*12410*/  FMUL.FTZ R51, R27.reuse, R33 ;  /* 0x000000211b337220 */ /* 0x040fe20000410000 */
[----:B------:R-:W-:Y:S02]  /*12420*/  HADD2.F32 R4, -RZ, R4.H1_H1 ;  /* 0x30000004ff047230 */ /* 0x000fe40000004100 */
[----:B------:R-:W-:Y:S01]  /*12430*/  FMUL.FTZ R50, R27, R32 ;  /* 0x000000201b327220 */ /* 0x000fe20000410000 */
[C---:B------:R-:W-:Y:S01]  /*12440*/  FMUL.FTZ R47, R11.reuse, R35 ;  /* 0x000000230b2f7220 */ /* 0x040fe20000410000 */
[----:B------:R-:W-:Y:S01]  /*12450*/  FMUL.FTZ R48, R11, R28 ;  /* 0x0000001c0b307220 */ /* 0x000fe20000410000 */
[C---:B------:R-:W-:Y:S01]  /*12460*/  FFMA.FTZ R32, R4.reuse, R32, -R51 ;  /* 0x0000002004207223 */ /* 0x040fe20000010833 */
[----:B------:R-:W-:Y:S01]  /*12470*/  FFMA.FTZ R50, R4, R33, R50 ;  /* 0x0000002104327223 */ /* 0x000fe20000010032 */
[----:B------:R-:W-:Y:S01]  /*12480*/  F2FP.SATFINITE.E4M3.F32.PACK_AB_MERGE_C R4, R8, R5, RZ ;  /* 0x000000050804723e */ /* 0x000fe200048070ff */
[C---:B------:R-:W-:Y:S01]  /*12490*/  FFMA.FTZ R47, R6.reuse, R28, -R47 ;  /* 0x0000001c062f7223 */ /* 0x040fe2000001082f */
[----:B------:R-:W-:Y:S01]  /*124a0*/  FFMA.FTZ R11, R6, R35, R48 ;  /* 0x00000023060b7223 */ /* 0x000fe20000010030 */
[----:B------:R-:W-:-:S02]  /*124b0*/  F2FP.SATFINITE.E4M3.F32.PACK_AB_MERGE_C R8, R10, R7, RZ ;  /* 0x000000070a08723e */ /* 0x000fc400048070ff */
[----:B------:R-:W-:Y:S02]  /*124c0*/  F2FP.SATFINITE.E4M3.F32.PACK_AB_MERGE_C R5, R40, R37, RZ ;  /* 0x000000252805723e */ /* 0x000fe400048070ff */
[----:B------:R-:W-:Y:S02]  /*124d0*/  F2FP.SATFINITE.E4M3.F32.PACK_AB_MERGE_C R6, R56, R45, RZ ;  /* 0x0000002d3806723e */ /* 0x000fe400048070ff */
[----:B------:R-:W-:Y:S02]  /*124e0*/  F2FP.SATFINITE.E4M3.F32.PACK_AB_MERGE_C R7, R60, R57, RZ ;  /* 0x000000393c07723e */ /* 0x000fe400048070ff */
[----:B------:R-:W-:Y:S02]  /*124f0*/  F2FP.SATFINITE.E4M3.F32.PACK_AB_MERGE_C R10, R55, R46, RZ ;  /* 0x0000002e370a723e */ /* 0x000fe400048070ff */
[----:B------:R-:W-:Y:S02]  /*12500*/  F2FP.SATFINITE.E4M3.F32.PACK_AB_MERGE_C R4, R34, R9, R4 ;  /* 0x000000092204723e */ /* 0x000fe40004807004 */
[----:B------:R-:W-:-:S02]  /*12510*/  F2FP.SATFINITE.E4M3.F32.PACK_AB_MERGE_C R5, R44, R39, R5 ;  /* 0x000000272c05723e */ /* 0x000fc40004807005 */
[----:B------:R-:W-:Y:S02]  /*12520*/  F2FP.SATFINITE.E4M3.F32.PACK_AB_MERGE_C R6, R53, R52, R6 ;  /* 0x000000343506723e */ /* 0x000fe40004807006 */
[----:B------:R-:W-:Y:S02]  /*12530*/  F2FP.SATFINITE.E4M3.F32.PACK_AB_MERGE_C R7, R32, R47, R7 ;  /* 0x0000002f2007723e */ /* 0x000fe40004807007 */
[----:B------:R-:W-:Y:S02]  /*12540*/  F2FP.SATFINITE.E4M3.F32.PACK_AB_MERGE_C R8, R36, R29, R8 ;  /* 0x0000001d2408723e */ /* 0x000fe40004807008 */
[----:B------:R-:W-:Y:S01]  /*12550*/  F2FP.SATFINITE.E4M3.F32.PACK_AB_MERGE_C R9, R43, R42, R38 ;  /* 0x0000002a2b09723e */ /* 0x000fe20004807026 */
[----:B------:R1:W-:Y:S01]  /*12560*/  STS.128 [R61+0x20400], R4 ;  /* 0x020400043d007388 */ /* 0x0003e20000000c00 */
[----:B------:R-:W-:Y:S02]  /*12570*/  F2FP.SATFINITE.E4M3.F32.PACK_AB_MERGE_C R10, R49, R54, R10 ;  /* 0x00000036310a723e */ /* 0x000fe4000480700a */
[----:B------:R-:W-:-:S05]  /*12580*/  F2FP.SATFINITE.E4M3.F32.PACK_AB_MERGE_C R11, R50, R11, R58 ;  /* 0x0000000b320b723e */ /* 0x000fca000480703a */
[----:B------:R1:W-:Y:S02]  /*12590*/  STS.128 [R26+0x20400], R8 ;  /* 0x020400081a007388 */ /* 0x0003e40000000c00 */
.L_x_630:
[----:B------:R-:W-:Y:S05]  /*125a0*/  BSYNC B1 ;  /* 0x0000000000017941 */ /* 0x000fea0003800000 */
.L_x_629:
[----:B------:R-:W-:Y:S04]  /*125b0*/  BSSY B1, `(.L_x_631) ;  /* 0x00000cc000017945 */ /* 0x000fe80003800000 */
[----:B------:R-:W-:Y:S05]  /*125c0*/  @P2 BRA `(.L_x_632) ;  /* 0x0000000c00282947 */ /* 0x000fea0003800000 */
[----:B-1----:R-:W2:Y:S04]  /*125d0*/  LDL R6, [R1+0x28] ;  /* 0x0000280001067983 */ /* 0x002ea80000100800 */
[----:B------:R-:W3:Y:S01]  /*125e0*/  LDL R62, [R1+0x190] ;  /* 0x00019000013e7983 */ /* 0x000ee20000100800 */
[----:B------:R-:W-:Y:S01]  /*125f0*/  LEA.HI R4, R30, R31, RZ, 0x3 ;  /* 0x0000001f1e047211 */ /* 0x000fe200078f18ff */
[C---:B------:R-:W-:Y:S01]  /*12600*/  VIADD R8, R219.reuse, 0x20 ;  /* 0x00000020db087836 */ /* 0x040fe20000000000 */
[----:B------:R-:W-:Y:S01]  /*12610*/  F2FP.F16.E4M3.UNPACK_B R46, R14.H1 ;  /* 0x0000000eff2e723e */ /* 0x000fe200030006ff */
[----:B------:R-:W-:Y:S01]  /*12620*/  VIADD R9, R219, 0x20 ;  /* 0x00000020db097836 */ /* 0x000fe20000000000 */
[----:B------:R-:W-:Y:S01]  /*12630*/  LOP3.LUT R4, R4, 0xfffffff8, RZ, 0xc0, !PT ;  /* 0xfffffff804047812 */ /* 0x000fe200078ec0ff */
[----:B------:R-:W-:Y:S01]  /*12640*/  IMAD.SHL.U32 R8, R8, 0x80, RZ ;  /* 0x0000008008087824 */ /* 0x000fe200078e00ff */
[----:B------:R-:W-:Y:S01]  /*12650*/  F2FP.F16.E4M3.UNPACK_B R39, R0.H1 ;  /* 0x00000000ff27723e */ /* 0x000fe200030006ff */
[----:B------:R-:W-:Y:S01]  /*12660*/  IMAD.SHL.U32 R9, R9, 0x80, RZ ;  /* 0x0000008009097824 */ /* 0x000fe200078e00ff */
[----:B------:R-:W-:Y:S01]  /*12670*/  F2FP.F16.E4M3.UNPACK_B R45, R14 ;  /* 0x0000000eff2d723e */ /* 0x000fe200020006ff */
[----:B------:R-:W-:Y:S01]  /*12680*/  IMAD.IADD R4, R31, 0x1, -R4 ;  /* 0x000000011f047824 */ /* 0x000fe200078e0a04 */
[----:B------:R-:W-:Y:S01]  /*12690*/  LOP3.LUT R8, R8, 0x380, RZ, 0xc0, !PT ;  /* 0x0000038008087812 */ /* 0x000fe200078ec0ff */
[--C-:B------:R-:W-:Y:S01]  /*126a0*/  HADD2.F32 R48, -RZ, R46.reuse.H0_H0 ;  /* 0x2000002eff307230 */ /* 0x100fe20000004100 */
[----:B------:R-:W-:Y:S01]  /*126b0*/  LOP3.LUT R9, R9, 0x380, RZ, 0xc0, !PT ;  /* 0x0000038009097812 */ /* 0x000fe200078ec0ff */
[--C-:B------:R-:W-:Y:S01]  /*126c0*/  HADD2.F32 R40, -RZ, R39.reuse.H0_H0 ;  /* 0x20000027ff287230 */ /* 0x100fe20000004100 */
[----:B------:R-:W-:Y:S01]  /*126d0*/  LEA.HI R4, R21, R4, RZ, 0x1c ;  /* 0x0000000415047211 */ /* 0x000fe200078fe0ff */
[----:B------:R-:W-:Y:S01]  /*126e0*/  HADD2.F32 R39, -RZ, R39.H1_H1 ;  /* 0x30000027ff277230 */ /* 0x000fe20000004100 */
[----:B------:R-:W-:Y:S01]  /*126f0*/  SHF.R.U32.HI R8, RZ, 0x3, R8 ;  /* 0x00000003ff087819 */ /* 0x000fe20000011608 */
[----:B------:R-:W-:Y:S01]  /*12700*/  HADD2.F32 R49, -RZ, R46.H1_H1 ;  /* 0x3000002eff317230 */ /* 0x000fe20000004100 */
[----:B------:R-:W-:Y:S01]  /*12710*/  SHF.R.S32.HI R7, RZ, 0x1f, R4 ;  /* 0x0000001fff077819 */ /* 0x000fe20000011404 */
[----:B------:R-:W-:Y:S01]  /*12720*/  HADD2.F32 R47, -RZ, R45.H0_H0 ;  /* 0x2000002dff2f7230 */ /* 0x000fe20000004100 */
[----:B------:R-:W-:-:S02]  /*12730*/  SHF.L.U32 R5, R4, 0x4, RZ ;  /* 0x0000000404057819 */ /* 0x000fc400000006ff */
[----:B------:R-:W-:Y:S02]  /*12740*/  LEA.HI R7, R7, R4, RZ, 0x3 ;  /* 0x0000000407077211 */ /* 0x000fe400078f18ff */
[----:B------:R-:W-:Y:S02]  /*12750*/  LOP3.LUT R4, R9, 0x70, R5, 0xf8, !PT ;  /* 0x0000007009047812 */ /* 0x000fe400078ef805 */
[----:B------:R-:W-:Y:S02]  /*12760*/  SHF.L.U32 R7, R7, 0xb, RZ ;  /* 0x0000000b07077819 */ /* 0x000fe400000006ff */
[----:B------:R-:W-:Y:S02]  /*12770*/  LOP3.LUT R4, R4, R8, RZ, 0x3c, !PT ;  /* 0x0000000804047212 */ /* 0x000fe400078e3cff */
[----:B------:R-:W-:Y:S02]  /*12780*/  LOP3.LUT R7, R7, 0xffffc000, RZ, 0xc0, !PT ;  /* 0xffffc00007077812 */ /* 0x000fe400078ec0ff */
[----:B------:R-:W-:-:S02]  /*12790*/  F2FP.F16.E4M3.UNPACK_B R50, R15.H1 ;  /* 0x0000000fff32723e */ /* 0x000fc400030006ff */
[----:B------:R-:W-:Y:S02]  /*127a0*/  F2FP.F16.E4M3.UNPACK_B R52, R15 ;  /* 0x0000000fff34723e */ /* 0x000fe400020006ff */
[----:B------:R-:W-:Y:S01]  /*127b0*/  F2FP.F16.E4M3.UNPACK_B R55, R20.H1 ;  /* 0x00000014ff37723e */ /* 0x000fe200030006ff */
[----:B------:R-:W-:Y:S02]  /*127c0*/  HADD2.F32 R51, -RZ, R50.H0_H0 ;  /* 0x20000032ff337230 */ /* 0x000fe40000004100 */
[--C-:B------:R-:W-:Y:S02]  /*127d0*/  HADD2.F32 R54, -RZ, R52.reuse.H0_H0 ;  /* 0x20000034ff367230 */ /* 0x100fe40000004100 */
[----:B------:R-:W-:Y:S01]  /*127e0*/  HADD2.F32 R53, -RZ, R52.H1_H1 ;  /* 0x30000034ff357230 */ /* 0x000fe20000004100 */
[----:B------:R-:W-:Y:S01]  /*127f0*/  F2FP.F16.E4M3.UNPACK_B R52, R12.H1 ;  /* 0x0000000cff34723e */ /* 0x000fe200030006ff */
[--C-:B------:R-:W-:Y:S02]  /*12800*/  HADD2.F32 R56, -RZ, R55.reuse.H0_H0 ;  /* 0x20000037ff387230 */ /* 0x100fe40000004100 */
[----:B------:R-:W-:Y:S01]  /*12810*/  HADD2.F32 R55, -RZ, R55.H1_H1 ;  /* 0x30000037ff377230 */ /* 0x000fe20000004100 */
[----:B--2---:R-:W-:-:S02]  /*12820*/  IADD3 R26, R4, R7, R6 ;  /* 0x00000007041a7210 */ /* 0x004fc40007ffe006 */
[----:B---3--:R-:W1:Y:S03]  /*12830*/  LDS.128 R4, [R62+0x20400] ;  /* 0x020400003e047984 */ /* 0x008e660000000c00 */
[----:B------:R-:W-:-:S05]  /*12840*/  IMAD.IADD R26, R19, 0x1, R26 ;  /* 0x00000001131a7824 */ /* 0x000fca00078e021a */
[----:B------:R-:W2:Y:S01]  /*12850*/  LDS.128 R8, [R26+0x20400] ;  /* 0x020400001a087984 */ /* 0x000ea20000000c00 */
[----:B-1----:R-:W-:Y:S02]  /*12860*/  F2FP.F16.E4M3.UNPACK_B R27, R4.H1 ;  /* 0x00000004ff1b723e */ /* 0x002fe400030006ff */
[-C--:B------:R-:W-:Y:S02]  /*12870*/  F2FP.F16.E4M3.UNPACK_B R41, R5.reuse ;  /* 0x00000005ff29723e */ /* 0x080fe400020006ff */
[----:B------:R-:W-:Y:S02]  /*12880*/  F2FP.F16.E4M3.UNPACK_B R37, R5.H1 ;  /* 0x00000005ff25723e */ /* 0x000fe400030006ff */
[----:B--2---:R-:W-:Y:S02]  /*12890*/  F2FP.F16.E4M3.UNPACK_B R32, R8.H1 ;  /* 0x00000008ff20723e */ /* 0x004fe400030006ff */
[-C--:B------:R-:W-:Y:S02]  /*128a0*/  F2FP.F16.E4M3.UNPACK_B R33, R6.reuse ;  /* 0x00000006ff21723e */ /* 0x080fe400020006ff */
[----:B------:R-:W-:Y:S01]  /*128b0*/  F2FP.F16.E4M3.UNPACK_B R43, R6.H1 ;  /* 0x00000006ff2b723e */ /* 0x000fe200030006ff */
[--C-:B------:R-:W-:Y:S01]  /*128c0*/  HADD2.F32 R5, -RZ, R32.reuse.H0_H0 ;  /* 0x20000020ff057230 */ /* 0x100fe20000004100 */
[-C--:B------:R-:W-:Y:S01]  /*128d0*/  F2FP.F16.E4M3.UNPACK_B R42, R9.reuse ;  /* 0x00000009ff2a723e */ /* 0x080fe200020006ff */
[----:B------:R-:W-:Y:S01]  /*128e0*/  HADD2.F32 R6, -RZ, R27.H0_H0 ;  /* 0x2000001bff067230 */ /* 0x000fe20000004100 */
[----:B------:R-:W-:Y:S01]  /*128f0*/  F2FP.F16.E4M3.UNPACK_B R38, R9.H1 ;  /* 0x00000009ff26723e */ /* 0x000fe200030006ff */
[----:B------:R-:W-:-:S02]  /*12900*/  HADD2.F32 R32, -RZ, R32.H1_H1 ;  /* 0x30000020ff207230 */ /* 0x000fc40000004100 */
[-C--:B------:R-:W-:Y:S01]  /*12910*/  FMUL.FTZ R9, R48, R5.reuse ;  /* 0x0000000530097220 */ /* 0x080fe20000410000 */
[C---:B------:R-:W-:Y:S01]  /*12920*/  FMUL.FTZ R35, R40.reuse, R5 ;  /* 0x0000000528237220 */ /* 0x040fe20000410000 */
[----:B0-----:R-:W-:Y:S02]  /*12930*/  F2FP.F16.E4M3.UNPACK_B R34, R8 ;  /* 0x00000008ff22723e */ /* 0x001fe400020006ff */
[-C--:B------:R-:W-:Y:S01]  /*12940*/  FFMA.FTZ R5, R40, R6.reuse, -R9 ;  /* 0x0000000628057223 */ /* 0x080fe20000010809 */
[----:B------:R-:W-:Y:S01]  /*12950*/  FFMA.FTZ R6, R48, R6, R35 ;  /* 0x0000000630067223 */ /* 0x000fe20000010023 */
[----:B------:R-:W-:Y:S01]  /*12960*/  F2FP.F16.E4M3.UNPACK_B R35, R0 ;  /* 0x00000000ff23723e */ /* 0x000fe200020006ff */
[----:B------:R-:W-:Y:S01]  /*12970*/  HADD2.F32 R8, -RZ, R34.H0_H0 ;  /* 0x20000022ff087230 */ /* 0x000fe20000004100 */
[----:B------:R-:W-:Y:S01]  /*12980*/  F2FP.F16.E4M3.UNPACK_B R28, R4 ;  /* 0x00000004ff1c723e */ /* 0x000fe200020006ff */
[----:B------:R-:W-:Y:S01]  /*12990*/  HADD2.F32 R9, -RZ, R27.H1_H1 ;  /* 0x3000001bff097230 */ /* 0x000fe20000004100 */
[----:B------:R-:W-:Y:S01]  /*129a0*/  F2FP.F16.E4M3.UNPACK_B R36, R10 ;  /* 0x0000000aff24723e */ /* 0x000fe200020006ff */
[----:B------:R-:W-:Y:S01]  /*129b0*/  FMUL.FTZ R46, R49, R32 ;  /* 0x00000020312e7220 */ /* 0x000fe20000410000 */
[----:B------:R-:W-:Y:S01]  /*129c0*/  F2FP.F16.E4M3.UNPACK_B R44, R10.H1 ;  /* 0x0000000aff2c723e */ /* 0x000fe200030006ff */
[----:B------:R-:W-:Y:S01]  /*129d0*/  HADD2.F32 R27, -RZ, R28.H0_H0 ;  /* 0x2000001cff1b7230 */ /* 0x000fe20000004100 */
[-C--:B------:R-:W-:Y:S01]  /*129e0*/  F2FP.F16.E4M3.UNPACK_B R10, R11.reuse ;  /* 0x0000000bff0a723e */ /* 0x080fe200020006ff */
[----:B------:R-:W-:Y:S01]  /*129f0*/  FMUL.FTZ R48, R39, R32 ;  /* 0x0000002027307220 */ /* 0x000fe20000410000 */
[----:B------:R-:W-:Y:S01]  /*12a00*/  F2FP.F16.E4M3.UNPACK_B R29, R11.H1 ;  /* 0x0000000bff1d723e */ /* 0x000fe200030006ff */
[----:B------:R-:W-:-:S02]  /*12a10*/  HADD2.F32 R11, -RZ, R35.H0_H0 ;  /* 0x20000023ff0b7230 */ /* 0x000fc40000004100 */
[-C--:B------:R-:W-:Y:S01]  /*12a20*/  FMUL.FTZ R32, R47, R8.reuse ;  /* 0x000000082f207220 */ /* 0x080fe20000410000 */
[----:B------:R-:W-:Y:S01]  /*12a30*/  HADD2.F32 R34, -RZ, R34.H1_H1 ;  /* 0x30000022ff227230 */ /* 0x000fe20000004100 */
[----:B------:R-:W-:Y:S01]  /*12a40*/  F2FP.F16.E4M3.UNPACK_B R4, R7 ;  /* 0x00000007ff04723e */ /* 0x000fe200020006ff */
[C---:B------:R-:W-:Y:S01]  /*12a50*/  FMUL.FTZ R40, R11.reuse, R8 ;  /* 0x000000080b287220 */ /* 0x040fe20000410000 */
[----:B------:R-:W-:Y:S01]  /*12a60*/  FFMA.FTZ R11, R11, R27, -R32 ;  /* 0x0000001b0b0b7223 */ /* 0x000fe20000010820 */
[-C--:B------:R-:W-:Y:S01]  /*12a70*/  FFMA.FTZ R8, R39, R9.reuse, -R46 ;  /* 0x0000000927087223 */ /* 0x080fe2000001082e */
[----:B------:R-:W-:Y:S01]  /*12a80*/  FFMA.FTZ R9, R49, R9, R48 ;  /* 0x0000000931097223 */ /* 0x000fe20000010030 */
[----:B------:R-:W-:Y:S01]  /*12a90*/  FFMA.FTZ R27, R47, R27, R40 ;  /* 0x0000001b2f1b7223 */ /* 0x000fe20000010028 */
[----:B------:R-:W-:Y:S01]  /*12aa0*/  F2FP.F16.E4M3.UNPACK_B R47, R3.H1 ;  /* 0x00000003ff2f723e */ /* 0x000fe200030006ff */
[----:B------:R-:W-:Y:S01]  /*12ab0*/  HADD2.F32 R48, -RZ, R45.H1_H1 ;  /* 0x3000002dff307230 */ /* 0x000fe20000004100 */
[----:B------:R-:W-:Y:S01]  /*12ac0*/  F2FP.F16.E4M3.UNPACK_B R7, R7.H1 ;  /* 0x00000007ff07723e */ /* 0x000fe200030006ff */
[----:B------:R-:W-:-:S02]  /*12ad0*/  HADD2.F32 R46, -RZ, R35.H1_H1 ;  /* 0x30000023ff2e7230 */ /* 0x000fc40000004100 */
[----:B------:R-:W-:Y:S02]  /*12ae0*/  HADD2.F32 R32, -RZ, R28.H1_H1 ;  /* 0x3000001cff207230 */ /* 0x000fe40000004100 */
[-C--:B------:R-:W-:Y:S01]  /*12af0*/  FMUL.FTZ R39, R48, R34.reuse ;  /* 0x0000002230277220 */ /* 0x080fe20000410000 */
[----:B------:R-:W-:Y:S02]  /*12b00*/  HADD2.F32 R28, -RZ, R38.H0_H0 ;  /* 0x20000026ff1c7230 */ /* 0x000fe40000004100 */
[----:B------:R-:W-:Y:S01]  /*12b10*/  FMUL.FTZ R45, R46, R34 ;  /* 0x000000222e2d7220 */ /* 0x000fe20000410000 */
[----:B------:R-:W-:Y:S02]  /*12b20*/  HADD2.F32 R49, -RZ, R47.H0_H0 ;  /* 0x2000002fff317230 */ /* 0x000fe40000004100 */
[--C-:B------:R-:W-:Y:S02]  /*12b30*/  HADD2.F32 R35, -RZ, R37.reuse.H0_H0 ;  /* 0x20000025ff237230 */ /* 0x100fe40000004100 */
[----:B------:R-:W-:Y:S01]  /*12b40*/  FMUL.FTZ R34, R51, R28 ;  /* 0x0000001c33227220 */ /* 0x000fe20000410000 */
[----:B------:R-:W-:-:S02]  /*12b50*/  HADD2.F32 R37, -RZ, R37.H1_H1 ;  /* 0x30000025ff257230 */ /* 0x000fc40000004100 */
[C---:B------:R-:W-:Y:S01]  /*12b60*/  FMUL.FTZ R40, R49.reuse, R28 ;  /* 0x0000001c31287220 */ /* 0x040fe20000410000 */
[-C--:B------:R-:W-:Y:S01]  /*12b70*/  FFMA.FTZ R28, R46, R32.reuse, -R39 ;  /* 0x000000202e1c7223 */ /* 0x080fe20000010827 */
[----:B------:R-:W-:Y:S01]  /*12b80*/  FFMA.FTZ R32, R48, R32, R45 ;  /* 0x0000002030207223 */ /* 0x000fe2000001002d */
[----:B------:R-:W-:Y:S01]  /*12b90*/  FFMA.FTZ R34, R49, R35, -R34 ;  /* 0x0000002331227223 */ /* 0x000fe20000010822 */
[----:B------:R-:W-:Y:S01]  /*12ba0*/  F2FP.F16.E4M3.UNPACK_B R48, R3 ;  /* 0x00000003ff30723e */ /* 0x000fe200020006ff */
[----:B------:R-:W-:Y:S01]  /*12bb0*/  FFMA.FTZ R35, R51, R35, R40 ;  /* 0x0000002333237223 */ /* 0x000fe20000010028 */
[----:B------:R-:W-:Y:S02]  /*12bc0*/  HADD2.F32 R51, -RZ, R50.H1_H1 ;  /* 0x30000032ff337230 */ /* 0x000fe40000004100 */
[----:B------:R-:W-:Y:S02]  /*12bd0*/  HADD2.F32 R40, -RZ, R38.H1_H1 ;  /* 0x30000026ff287230 */ /* 0x000fe40000004100 */
[----:B------:R-:W-:-:S02]  /*12be0*/  HADD2.F32 R49, -RZ, R47.H1_H1 ;  /* 0x3000002fff317230 */ /* 0x000fc40000004100 */
[----:B------:R-:W-:Y:S02]  /*12bf0*/  HADD2.F32 R39, -RZ, R42.H0_H0 ;  /* 0x2000002aff277230 */ /* 0x000fe40000004100 */
[-C--:B------:R-:W-:Y:S01]  /*12c00*/  FMUL.FTZ R46, R51, R40.reuse ;  /* 0x00000028332e7220 */ /* 0x080fe20000410000 */
[----:B------:R-:W-:Y:S02]  /*12c10*/  HADD2.F32 R50, -RZ, R48.H0_H0 ;  /* 0x20000030ff327230 */ /* 0x000fe40000004100 */
[C---:B------:R-:W-:Y:S01]  /*12c20*/  FMUL.FTZ R40, R49.reuse, R40 ;  /* 0x0000002831287220 */ /* 0x040fe20000410000 */
[----:B------:R-:W-:Y:S02]  /*12c30*/  HADD2.F32 R38, -RZ, R41.H0_H0 ;  /* 0x20000029ff267230 */ /* 0x000fe40000004100 */
[-C--:B------:R-:W-:Y:S01]  /*12c40*/  FMUL.FTZ R45, R54, R39.reuse ;  /* 0x00000027362d7220 */ /* 0x080fe20000410000 */
[----:B------:R-:W-:Y:S02]  /*12c50*/  HADD2.F32 R42, -RZ, R42.H1_H1 ;  /* 0x3000002aff2a7230 */ /* 0x000fe40000004100 */
[C---:B------:R-:W-:Y:S01]  /*12c60*/  FMUL.FTZ R47, R50.reuse, R39 ;  /* 0x00000027322f7220 */ /* 0x040fe20000410000 */
[-C--:B------:R-:W-:Y:S01]  /*12c70*/  FFMA.FTZ R39, R49, R37.reuse, -R46 ;  /* 0x0000002531277223 */ /* 0x080fe2000001082e */
[----:B------:R-:W-:Y:S01]  /*12c80*/  FFMA.FTZ R40, R51, R37, R40 ;  /* 0x0000002533287223 */ /* 0x000fe20000010028 */
[-C--:B------:R-:W-:Y:S01]  /*12c90*/  FFMA.FTZ R37, R50, R38.reuse, -R45 ;  /* 0x0000002632257223 */ /* 0x080fe2000001082d */
[----:B------:R-:W-:Y:S01]  /*12ca0*/  FFMA.FTZ R38, R54, R38, R47 ;  /* 0x0000002636267223 */ /* 0x000fe2000001002f */
[----:B------:R-:W-:-:S02]  /*12cb0*/  HADD2.F32 R45, -RZ, R44.H0_H0 ;  /* 0x2000002cff2d7230 */ /* 0x000fc40000004100 */
[----:B------:R-:W-:Y:S02]  /*12cc0*/  HADD2.F32 R54, -RZ, R52.H0_H0 ;  /* 0x20000034ff367230 */ /* 0x000fe40000004100 */
[----:B------:R-:W-:Y:S02]  /*12cd0*/  HADD2.F32 R46, -RZ, R43.H0_H0 ;  /* 0x2000002bff2e7230 */ /* 0x000fe40000004100 */
[-C--:B------:R-:W-:Y:S01]  /*12ce0*/  FMUL.FTZ R47, R56, R45.reuse ;  /* 0x0000002d382f7220 */ /* 0x080fe20000410000 */
[----:B------:R-:W-:Y:S02]  /*12cf0*/  HADD2.F32 R51, -RZ, R48.H1_H1 ;  /* 0x30000030ff337230 */ /* 0x000fe40000004100 */
[C---:B------:R-:W-:Y:S01]  /*12d00*/  FMUL.FTZ R49, R54.reuse, R45 ;  /* 0x0000002d36317220 */ /* 0x040fe20000410000 */
[----:B------:R-:W-:Y:S02]  /*12d10*/  HADD2.F32 R41, -RZ, R41.H1_H1 ;  /* 0x30000029ff297230 */ /* 0x000fe40000004100 */
[----:B------:R-:W-:Y:S01]  /*12d20*/  FFMA.FTZ R45, R54, R46, -R47 ;  /* 0x0000002e362d7223 */ /* 0x000fe2000001082f */
[----:B------:R-:W-:Y:S01]  /*12d30*/  FMUL.FTZ R48, R53, R42 ;  /* 0x0000002a35307220 */ /* 0x000fe20000410000 */
[----:B------:R-:W-:Y:S01]  /*12d40*/  FFMA.FTZ R46, R56, R46, R49 ;  /* 0x0000002e382e7223 */ /* 0x000fe20000010031 */
[----:B------:R-:W-:-:S02]  /*12d50*/  HADD2.F32 R44, -RZ, R44.H1_H1 ;  /* 0x3000002cff2c7230 */ /* 0x000fc40000004100 */
[C---:B------:R-:W-:Y:S01]  /*12d60*/  FMUL.FTZ R50, R51.reuse, R42 ;  /* 0x0000002a33327220 */ /* 0x040fe20000410000 */
[----:B------:R-:W-:Y:S01]  /*12d70*/  HADD2.F32 R49, -RZ, R52.H1_H1 ;  /* 0x30000034ff317230 */ /* 0x000fe20000004100 */
[----:B------:R-:W-:Y:S01]  /*12d80*/  F2FP.F16.E4M3.UNPACK_B R52, R20 ;  /* 0x00000014ff34723e */ /* 0x000fe200020006ff */
[-C--:B------:R-:W-:Y:S01]  /*12d90*/  FFMA.FTZ R42, R51, R41.reuse, -R48 ;  /* 0x00000029332a7223 */ /* 0x080fe20000010830 */
[----:B------:R-:W-:Y:S02]  /*12da0*/  HADD2.F32 R43, -RZ, R43.H1_H1 ;  /* 0x3000002bff2b7230 */ /* 0x000fe40000004100 */
[----:B------:R-:W-:Y:S01]  /*12db0*/  FFMA.FTZ R41, R53, R41, R50 ;  /* 0x0000002935297223 */ /* 0x000fe20000010032 */
[----:B------:R-:W-:Y:S01]  /*12dc0*/  FMUL.FTZ R48, R55, R44 ;  /* 0x0000002c37307220 */ /* 0x000fe20000410000 */
[----:B------:R-:W-:Y:S01]  /*12dd0*/  F2FP.F16.E4M3.UNPACK_B R47, R12 ;  /* 0x0000000cff2f723e */ /* 0x000fe200020006ff */
[----:B------:R-:W-:Y:S01]  /*12de0*/  FMUL.FTZ R50, R49, R44 ;  /* 0x0000002c31327220 */ /* 0x000fe20000410000 */
[----:B------:R-:W-:-:S02]  /*12df0*/  HADD2.F32 R53, -RZ, R52.H0_H0 ;  /* 0x20000034ff357230 */ /* 0x000fc40000004100 */
[-C--:B------:R-:W-:Y:S01]  /*12e00*/  FFMA.FTZ R54, R49, R43.reuse, -R48 ;  /* 0x0000002b31367223 */ /* 0x080fe20000010830 */
[----:B------:R-:W-:Y:S02]  /*12e10*/  HADD2.F32 R44, -RZ, R36.H0_H0 ;  /* 0x20000024ff2c7230 */ /* 0x000fe40000004100 */
[----:B------:R-:W-:Y:S01]  /*12e20*/  FFMA.FTZ R49, R55, R43, R50 ;  /* 0x0000002b37317223 */ /* 0x000fe20000010032 */
[----:B------:R-:W-:Y:S01]  /*12e30*/  HADD2.F32 R51, -RZ, R47.H0_H0 ;  /* 0x2000002fff337230 */ /* 0x000fe20000004100 */
[----:B------:R-:W-:Y:S01]  /*12e40*/  F2FP.F16.E4M3.UNPACK_B R56, R24.H1 ;  /* 0x00000018ff38723e */ /* 0x000fe200030006ff */
[----:B------:R-:W-:Y:S02]  /*12e50*/  HADD2.F32 R43, -RZ, R33.H0_H0 ;  /* 0x20000021ff2b7230 */ /* 0x000fe40000004100 */
[-C--:B------:R-:W-:Y:S01]  /*12e60*/  FMUL.FTZ R48, R53, R44.reuse ;  /* 0x0000002c35307220 */ /* 0x080fe20000410000 */
[----:B------:R-:W-:Y:S02]  /*12e70*/  HADD2.F32 R55, -RZ, R52.H1_H1 ;  /* 0x30000034ff377230 */ /* 0x000fe40000004100 */
[----:B------:R-:W-:Y:S01]  /*12e80*/  FMUL.FTZ R44, R51, R44 ;  /* 0x0000002c332c7220 */ /* 0x000fe20000410000 */
[----:B------:R-:W-:-:S02]  /*12e90*/  HADD2.F32 R36, -RZ, R36.H1_H1 ;  /* 0x30000024ff247230 */ /* 0x000fc40000004100 */
[----:B------:R-:W-:Y:S01]  /*12ea0*/  FFMA.FTZ R48, R51, R43, -R48 ;  /* 0x0000002b33307223 */ /* 0x000fe20000010830 */
[----:B------:R-:W-:Y:S01]  /*12eb0*/  HADD2.F32 R47, -RZ, R47.H1_H1 ;  /* 0x3000002fff2f7230 */ /* 0x000fe20000004100 */
[----:B------:R-:W-:Y:S01]  /*12ec0*/  F2FP.F16.E4M3.UNPACK_B R51, R13.H1 ;  /* 0x0000000dff33723e */ /* 0x000fe200030006ff */
[----:B------:R-:W-:Y:S02]  /*12ed0*/  HADD2.F32 R33, -RZ, R33.H1_H1 ;  /* 0x30000021ff217230 */ /* 0x000fe40000004100 */
[-C--:B------:R-:W-:Y:S01]  /*12ee0*/  FMUL.FTZ R50, R55, R36.reuse ;  /* 0x0000002437327220 */ /* 0x080fe20000410000 */
[----:B------:R-:W-:Y:S01]  /*12ef0*/  FFMA.FTZ R44, R53, R43, R44 ;  /* 0x0000002b352c7223 */ /* 0x000fe2000001002c */
[C---:B------:R-:W-:Y:S01]  /*12f00*/  FMUL.FTZ R52, R47.reuse, R36 ;  /* 0x000000242f347220 */ /* 0x040fe20000410000 */
[----:B------:R-:W-:Y:S02]  /*12f10*/  HADD2.F32 R59, -RZ, R56.H0_H0 ;  /* 0x20000038ff3b7230 */ /* 0x000fe40000004100 */
[----:B------:R-:W-:Y:S01]  /*12f20*/  FFMA.FTZ R43, R47, R33, -R50 ;  /* 0x000000212f2b7223 */ /* 0x000fe20000010832 */
[----:B------:R-:W-:-:S02]  /*12f30*/  HADD2.F32 R36, -RZ, R29.H0_H0 ;  /* 0x2000001dff247230 */ /* 0x000fc40000004100 */
[----:B------:R-:W-:Y:S01]  /*12f40*/  FFMA.FTZ R47, R55, R33, R52 ;  /* 0x00000021372f7223 */ /* 0x000fe20000010034 */
[----:B------:R-:W-:Y:S01]  /*12f50*/  HADD2.F32 R53, -RZ, R51.H0_H0 ;  /* 0x20000033ff357230 */ /* 0x000fe20000004100 */
[----:B------:R-:W-:Y:S01]  /*12f60*/  F2FP.F16.E4M3.UNPACK_B R55, R13 ;  /* 0x0000000dff37723e */ /* 0x000fe200020006ff */
[----:B------:R-:W-:Y:S02]  /*12f70*/  HADD2.F32 R33, -RZ, R7.H0_H0 ;  /* 0x20000007ff217230 */ /* 0x000fe40000004100 */
[-C--:B------:R-:W-:Y:S01]  /*12f80*/  FMUL.FTZ R50, R59, R36.reuse ;  /* 0x000000243b327220 */ /* 0x080fe20000410000 */
[----:B------:R-:W-:Y:S02]  /*12f90*/  HADD2.F32 R57, -RZ, R51.H1_H1 ;  /* 0x30000033ff397230 */ /* 0x000fe40000004100 */
[C---:B------:R-:W-:Y:S01]  /*12fa0*/  FMUL.FTZ R36, R53.reuse, R36 ;  /* 0x0000002435247220 */ /* 0x040fe20000410000 */
[----:B------:R-:W-:Y:S02]  /*12fb0*/  HADD2.F32 R61, -RZ, R56.H1_H1 ;  /* 0x30000038ff3d7230 */ /* 0x000fe40000004100 */
[----:B------:R-:W-:Y:S01]  /*12fc0*/  FFMA.FTZ R51, R53, R33, -R50 ;  /* 0x0000002135337223 */ /* 0x000fe20000010832 */
[----:B------:R-:W-:-:S02]  /*12fd0*/  HADD2.F32 R29, -RZ, R29.H1_H1 ;  /* 0x3000001dff1d7230 */ /* 0x000fc40000004100 */
[----:B------:R-:W-:Y:S01]  /*12fe0*/  FFMA.FTZ R52, R59, R33, R36 ;  /* 0x000000213b347223 */ /* 0x000fe20000010024 */
[----:B------:R-:W-:Y:S01]  /*12ff0*/  HADD2.F32 R7, -RZ, R7.H1_H1 ;  /* 0x30000007ff077230 */ /* 0x000fe20000004100 */
[----:B------:R-:W-:Y:S01]  /*13000*/  F2FP.F16.E4M3.UNPACK_B R33, R24 ;  /* 0x00000018ff21723e */ /* 0x000fe200020006ff */
[-C--:B------:R-:W-:Y:S01]  /*13010*/  FMUL.FTZ R50, R61, R29.reuse ;  /* 0x0000001d3d327220 */ /* 0x080fe20000410000 */
[C---:B------:R-:W-:Y:S01]  /*13020*/  FMUL.FTZ R58, R57.reuse, R29 ;  /* 0x0000001d393a7220 */ /* 0x040fe20000410000 */
[----:B------:R-:W-:Y:S02]  /*13030*/  HADD2.F32 R29, -RZ, R10.H0_H0 ;  /* 0x2000000aff1d7230 */ /* 0x000fe40000004100 */
[-C--:B------:R-:W-:Y:S01]  /*13040*/  FFMA.FTZ R56, R57, R7.reuse, -R50 ;  /* 0x0000000739387223 */ /* 0x080fe20000010832 */
[----:B------:R-:W-:Y:S01]  /*13050*/  FFMA.FTZ R53, R61, R7, R58 ;  /* 0x000000073d357223 */ /* 0x000fe2000001003a */
[--C-:B------:R-:W-:Y:S02]  /*13060*/  HADD2.F32 R57, -RZ, R55.reuse.H0_H0 ;  /* 0x20000037ff397230 */ /* 0x100fe40000004100 */
[----:B------:R-:W-:Y:S01]  /*13070*/  HADD2.F32 R58, -RZ, R55.H1_H1 ;  /* 0x30000037ff3a7230 */ /* 0x000fe20000004100 */
[----:B------:R-:W-:Y:S01]  /*13080*/  F2FP.SATFINITE.E4M3.F32.PACK_AB_MERGE_C R51, R56, R51, RZ ;  /* 0x000000333833723e */ /* 0x000fe200048070ff */
[----:B------:R-:W-:-:S02]  /*13090*/  HADD2.F32 R55, -RZ, R33.H0_H0 ;  /* 0x20000021ff377230 */ /* 0x000fc40000004100 */
[-C--:B------:R-:W-:Y:S01]  /*130a0*/  FMUL.FTZ R50, R57, R29.reuse ;  /* 0x0000001d39327220 */ /* 0x080fe20000410000 */
[----:B------:R-:W-:Y:S01]  /*130b0*/  HADD2.F32 R60, -RZ, R33.H1_H1 ;  /* 0x30000021ff3c7230 */ /* 0x000fe20000004100 */
[----:B------:R-:W-:Y:S01]  /*130c0*/  F2FP.SATFINITE.E4M3.F32.PACK_AB_MERGE_C R52, R53, R52, RZ ;  /* 0x000000343534723e */ /* 0x000fe200048070ff */
[----:B------:R-:W-:Y:S02]  /*130d0*/  HADD2.F32 R10, -RZ, R10.H1_H1 ;  /* 0x3000000aff0a7230 */ /* 0x000fe40000004100 */
[----:B------:R-:W-:Y:S01]  /*130e0*/  FMUL.FTZ R36, R55, R29 ;  /* 0x0000001d37247220 */ /* 0x000fe20000410000 */
[--C-:B------:R-:W-:Y:S02]  /*130f0*/  HADD2.F32 R7, -RZ, R4.reuse.H0_H0 ;  /* 0x20000004ff077230 */ /* 0x100fe40000004100 */
[----:B------:R-:W-:Y:S02]  /*13100*/  HADD2.F32 R4, -RZ, R4.H1_H1 ;  /* 0x30000004ff047230 */ /* 0x000fe40000004100 */
[-C--:B------:R-:W-:Y:S01]  /*13110*/  FMUL.FTZ R29, R60, R10.reuse ;  /* 0x0000000a3c1d7220 */ /* 0x080fe20000410000 */
[C---:B------:R-:W-:Y:S01]  /*13120*/  FMUL.FTZ R33, R58.reuse, R10 ;  /* 0x0000000a3a217220 */ /* 0x040fe20000410000 */
[-C--:B------:R-:W-:Y:S01]  /*13130*/  FFMA.FTZ R36, R57, R7.reuse, -R36 ;  /* 0x0000000739247223 */ /* 0x080fe20000010824 */
[----:B------:R-:W-:Y:S01]  /*13140*/  FFMA.FTZ R50, R55, R7, R50 ;  /* 0x0000000737327223 */ /* 0x000fe20000010032 */
[-C--:B------:R-:W-:Y:S01]  /*13150*/  FFMA.FTZ R7, R58, R4.reuse, -R29 ;  /* 0x000000043a077223 */ /* 0x080fe2000001081d */
[----:B------:R-:W-:Y:S01]  /*13160*/  FFMA.FTZ R33, R60, R4, R33 ;  /* 0x000000043c217223 */ /* 0x000fe20000010021 */
[----:B------:R-:W-:-:S02]  /*13170*/  F2FP.SATFINITE.E4M3.F32.PACK_AB_MERGE_C R4, R8, R5, RZ ;  /* 0x000000050804723e */ /* 0x000fc400048070ff */
[----:B------:R-:W-:Y:S02]  /*13180*/  F2FP.SATFINITE.E4M3.F32.PACK_AB_MERGE_C R8, R9, R6, RZ ;  /* 0x000000060908723e */ /* 0x000fe400048070ff */
[----:B------:R-:W-:Y:S02]  /*13190*/  F2FP.SATFINITE.E4M3.F32.PACK_AB_MERGE_C R5, R39, R34, RZ ;  /* 0x000000222705723e */ /* 0x000fe400048070ff */
[----:B------:R-:W-:Y:S02]  /*131a0*/  F2FP.SATFINITE.E4M3.F32.PACK_AB_MERGE_C R6, R54, R45, RZ ;  /* 0x0000002d3606723e */ /* 0x000fe400048070ff */
[----:B------:R-:W-:Y:S02]  /*131b0*/  F2FP.SATFINITE.E4M3.F32.PACK_AB_MERGE_C R9, R40, R35, RZ ;  /* 0x000000232809723e */ /* 0x000fe400048070ff */
[----:B------:R-:W-:Y:S02]  /*131c0*/  F2FP.SATFINITE.E4M3.F32.PACK_AB_MERGE_C R10, R49, R46, RZ ;  /* 0x0000002e310a723e */ /* 0x000fe400048070ff */
[----:B------:R-:W-:-:S02]  /*131d0*/  F2FP.SATFINITE.E4M3.F32.PACK_AB_MERGE_C R4, R28, R11, R4 ;  /* 0x0000000b1c04723e */ /* 0x000fc40004807004 */
[----:B------:R-:W-:Y:S02]  /*131e0*/  F2FP.SATFINITE.E4M3.F32.PACK_AB_MERGE_C R5, R42, R37, R5 ;  /* 0x000000252a05723e */ /* 0x000fe40004807005 */
[----:B------:R-:W-:Y:S02]  /*131f0*/  F2FP.SATFINITE.E4M3.F32.PACK_AB_MERGE_C R6, R43, R48, R6 ;  /* 0x000000302b06723e */ /* 0x000fe40004807006 */
[----:B------:R-:W-:Y:S02]  /*13200*/  F2FP.SATFINITE.E4M3.F32.PACK_AB_MERGE_C R7, R7, R36, R51 ;  /* 0x000000240707723e */ /* 0x000fe40004807033 */
[----:B------:R-:W-:Y:S02]  /*13210*/  F2FP.SATFINITE.E4M3.F32.PACK_AB_MERGE_C R8, R32, R27, R8 ;  /* 0x0000001b2008723e */ /* 0x000fe40004807008 */
[----:B------:R-:W-:Y:S01]  /*13220*/  F2FP.SATFINITE.E4M3.F32.PACK_AB_MERGE_C R9, R41, R38, R9 ;  /* 0x000000262909723e */ /* 0x000fe20004807009 */
[----:B------:R2:W-:Y:S01]  /*13230*/  STS.128 [R62+0x20400], R4 ;  /* 0x020400043e007388 */ /* 0x0005e20000000c00 */
[----:B------:R-:W-:-:S02]  /*13240*/  F2FP.SATFINITE.E4M3.F32.PACK_AB_MERGE_C R10, R47, R44, R10 ;  /* 0x0000002c2f0a723e */ /* 0x000fc4000480700a */
[----:B------:R-:W-:-:S05]  /*13250*/  F2FP.SATFINITE.E4M3.F32.PACK_AB_MERGE_C R11, R33, R50, R52 ;  /* 0x00000032210b723e */ /* 0x000fca0004807034 */
[----:B------:R2:W-:Y:S02]  /*13260*/  STS.128 [R26+0x20400], R8 ;  /* 0x020400081a007388 */ /* 0x0005e40000000c00 */
.L_x_632:
[----:B------:R-:W-:Y:S05]  /*13270*/  BSYNC B1 ;  /* 0x0000000000017941 */ /* 0x000fea0003800000 */
.L_x_631:
[----:B------:R-:W-:Y:S04]  /*13280*/  BSSY B1, `(.L_x_633) ;  /* 0x00000cc000017945 */ /* 0x000fe80003800000 */
[----:B------:R-:W-:Y:S05]  /*13290*/  @P3 BRA `(.L_x_634) ;  /* 0x0000000c00283947 */ /* 0x000fea0003800000 */
[----:B-12---:R-:W2:Y:S04]  /*132a0*/  LDL R6, [R1+0x24] ;  /* 0x0000240001067983 */ /* 0x006ea80000100800 */
[----:B------:R-:W3:Y:S01]  /*132b0*/  LDL R62, [R1+0x18c] ;  /* 0x00018c00013e7983 */ /* 0x000ee20000100800 */
[----:B------:R-:W-:Y:S01]  /*132c0*/  LEA.HI R4, R30, R31, RZ, 0x3 ;  /* 0x0000001f1e047211 */ /* 0x000fe200078f18ff */
[C---:B------:R-:W-:Y:S01]  /*132d0*/  VIADD R8, R219.reuse, 0x40 ;  /* 0x00000040db087836 */ /* 0x040fe20000000000 */
[----:B------:R-:W-:Y:S01]  /*132e0*/  F2FP.F16.E4M3.UNPACK_B R46, R14.H1 ;  /* 0x0000000eff2e723e */ /* 0x000fe200030006ff */
[----:B------:R-:W-:Y:S01]  /*132f0*/  VIADD R9, R219, 0x40 ;  /* 0x00000040db097836 */ /* 0x000fe20000000000 */
[----:B------:R-:W-:Y:S02]  /*13300*/  LOP3.LUT R4, R4, 0xfffffff8, RZ, 0xc0, !PT ;  /* 0xfffffff804047812 */ /* 0x000fe400078ec0ff */
[----:B------:R-:W-:Y:S01]  /*13310*/  SHF.L.U32 R8, R8, 0x7, RZ ;  /* 0x0000000708087819 */ /* 0x000fe200000006ff */
[----:B------:R-:W-:Y:S01]  /*13320*/  IMAD.SHL.U32 R9, R9, 0x80, RZ ;  /* 0x0000008009097824 */ /* 0x000fe200078e00ff */
[----:B------:R-:W-:Y:S01]  /*13330*/  F2FP.F16.E4M3.UNPACK_B R39, R0.H1 ;  /* 0x00000000ff27723e */ /* 0x000fe200030006ff */
        /* <DEDUP_REMOVED lines=10> */
[----:B------:R-:W-:Y:S01]  /*133e0*/  IMAD.SHL.U32 R5, R4, 0x10, RZ ;  /* 0x0000001004057824 */ /* 0x000fe200078e00ff */
[----:B------:R-:W-:-:S02]  /*133f0*/  F2FP.F16.E4M3.UNPACK_B R45, R14 ;  /* 0x0000000eff2d723e */ /* 0x000fc400020006ff */
[----:B------:R-:W-:Y:S02]  /*13400*/  LEA.HI R7, R7, R4, RZ, 0x3 ;  /* 0x0000000407077211 */ /* 0x000fe400078f18ff */
[----:B------:R-:W-:Y:S01]  /*13410*/  LOP3.LUT R4, R9, 0x70, R5, 0xf8, !PT ;  /* 0x0000007009047812 */ /* 0x000fe200078ef805 */
[----:B------:R-:W-:Y:S01]  /*13420*/  HADD2.F32 R47, -RZ, R45.H0_H0 ;  /* 0x2000002dff2f7230 */ /* 0x000fe20000004100 */
[-C--:B------:R-:W-:Y:S01]  /*13430*/  F2FP.F16.E4M3.UNPACK_B R50, R15.reuse.H1 ;  /* 0x0000000fff32723e */ /* 0x080fe200030006ff */
[----:B------:R-:W-:Y:S01]  /*13440*/  IMAD.SHL.U32 R7, R7, 0x800, RZ ;  /* 0x0000080007077824 */ /* 0x000fe200078e00ff */
[----:B------:R-:W-:Y:S02]  /*13450*/  LOP3.LUT R4, R4, R8, RZ, 0x3c, !PT ;  /* 0x0000000804047212 */ /* 0x000fe400078e3cff */
[----:B------:R-:W-:Y:S01]  /*13460*/  F2FP.F16.E4M3.UNPACK_B R52, R15 ;  /* 0x0000000fff34723e */ /* 0x000fe200020006ff */
[----:B------:R-:W-:Y:S01]  /*13470*/  HADD2.F32 R51, -RZ, R50.H0_H0 ;  /* 0x20000032ff337230 */ /* 0x000fe20000004100 */
[----:B------:R-:W-:-:S02]  /*13480*/  LOP3.LUT R7, R7, 0xffffc000, RZ, 0xc0, !PT ;  /* 0xffffc00007077812 */ /* 0x000fc400078ec0ff */
[----:B------:R-:W-:Y:S01]  /*13490*/  F2FP.F16.E4M3.UNPACK_B R55, R20.H1 ;  /* 0x00000014ff37723e */ /* 0x000fe200030006ff */
[--C-:B------:R-:W-:Y:S02]  /*134a0*/  HADD2.F32 R54, -RZ, R52.reuse.H0_H0 ;  /* 0x20000034ff367230 */ /* 0x100fe40000004100 */
[----:B------:R-:W-:Y:S01]  /*134b0*/  HADD2.F32 R53, -RZ, R52.H1_H1 ;  /* 0x30000034ff357230 */ /* 0x000fe20000004100 */
[----:B------:R-:W-:Y:S01]  /*134c0*/  F2FP.F16.E4M3.UNPACK_B R52, R12.H1 ;  /* 0x0000000cff34723e */ /* 0x000fe200030006ff */
[--C-:B------:R-:W-:Y:S02]  /*134d0*/  HADD2.F32 R56, -RZ, R55.reuse.H0_H0 ;  /* 0x20000037ff387230 */ /* 0x100fe40000004100 */
[----:B------:R-:W-:Y:S01]  /*134e0*/  HADD2.F32 R55, -RZ, R55.H1_H1 ;  /* 0x30000037ff377230 */ /* 0x000fe20000004100 */
        /* <DEDUP_REMOVED lines=165> */
.L_x_634:
[----:B------:R-:W-:Y:S05]  /*13f40*/  BSYNC B1 ;  /* 0x0000000000017941 */ /* 0x000fea0003800000 */
.L_x_633:
[----:B------:R-:W-:Y:S05]  /*13f50*/  @P0 BRA `(.L_x_621) ;  /* 0x0000000c00280947 */ /* 0x000fea0003800000 */
[----:B-123--:R-:W2:Y:S04]  /*13f60*/  LDL R7, [R1+0x20] ;  /* 0x0000200001077983 */ /* 0x00eea80000100800 */
        /* <DEDUP_REMOVED lines=8> */
[--C-:B------:R-:W-:Y:S01]  /*13ff0*/  HADD2.F32 R44, -RZ, R41.reuse.H0_H0 ;  /* 0x20000029ff2c7230 */ /* 0x100fe20000004100 */
[----:B------:R-:W-:Y:S01]  /*14000*/  IADD3 R30, R31, -R30, RZ ;  /* 0x8000001e1f1e7210 */ /* 0x000fe20007ffe0ff */
[----:B------:R-:W-:Y:S01]  /*14010*/  HADD2.F32 R45, -RZ, R41.H1_H1 ;  /* 0x30000029ff2d7230 */ /* 0x000fe20000004100 */
[----:B------:R-:W-:Y:S01]  /*14020*/  SHF.L.U32 R8, R8, 0x7, RZ ;  /* 0x0000000708087819 */ /* 0x000fe200000006ff */
[----:B------:R-:W-:Y:S01]  /*14030*/  HADD2.F32 R42, -RZ, R40.H0_H0 ;  /* 0x20000028ff2a7230 */ /* 0x000fe20000004100 */
[----:B------:R-:W-:-:S02]  /*14040*/  LEA.HI R21, R21, R30, RZ, 0x1c ;  /* 0x0000001e15157211 */ /* 0x000fc400078fe0ff */
[----:B------:R-:W-:Y:S02]  /*14050*/  LOP3.LUT R8, R8, 0x380, RZ, 0xc0, !PT ;  /* 0x0000038008087812 */ /* 0x000fe400078ec0ff */
[----:B------:R-:W-:Y:S01]  /*14060*/  SHF.R.S32.HI R6, RZ, 0x1f, R21 ;  /* 0x0000001fff067819 */ /* 0x000fe20000011415 */
[----:B------:R-:W-:Y:S01]  /*14070*/  IMAD.SHL.U32 R4, R21, 0x10, RZ ;  /* 0x0000001015047824 */ /* 0x000fe200078e00ff */
[----:B------:R-:W-:Y:S02]  /*14080*/  LOP3.LUT R5, R5, 0x380, RZ, 0xc0, !PT ;  /* 0x0000038005057812 */ /* 0x000fe400078ec0ff */
[----:B------:R-:W-:Y:S02]  /*14090*/  LEA.HI R6, R6, R21, RZ, 0x3 ;  /* 0x0000001506067211 */ /* 0x000fe400078f18ff */
[----:B------:R-:W-:Y:S02]  /*140a0*/  SHF.R.U32.HI R5, RZ, 0x3, R5 ;  /* 0x00000003ff057819 */ /* 0x000fe40000011605 */
[----:B------:R-:W-:Y:S01]  /*140b0*/  LOP3.LUT R4, R8, 0x70, R4, 0xf8, !PT ;  /* 0x0000007008047812 */ /* 0x000fe200078ef804 */
[----:B------:R-:W-:Y:S01]  /*140c0*/  IMAD.SHL.U32 R6, R6, 0x800, RZ ;  /* 0x0000080006067824 */ /* 0x000fe200078e00ff */
[----:B------:R-:W-:-:S02]  /*140d0*/  F2FP.F16.E4M3.UNPACK_B R46, R15.H1 ;  /* 0x0000000fff2e723e */ /* 0x000fc400030006ff */
[----:B------:R-:W-:Y:S02]  /*140e0*/  LOP3.LUT R4, R4, R5, RZ, 0x3c, !PT ;  /* 0x0000000504047212 */ /* 0x000fe400078e3cff */
[----:B------:R-:W-:Y:S01]  /*140f0*/  LOP3.LUT R5, R6, 0xffffc000, RZ, 0xc0, !PT ;  /* 0xffffc00006057812 */ /* 0x000fe200078ec0ff */
[--C-:B------:R-:W-:Y:S02]  /*14100*/  HADD2.F32 R48, -RZ, R46.reuse.H0_H0 ;  /* 0x2000002eff307230 */ /* 0x100fe40000004100 */
[----:B------:R-:W-:Y:S01]  /*14110*/  HADD2.F32 R49, -RZ, R46.H1_H1 ;  /* 0x3000002eff317230 */ /* 0x000fe20000004100 */
[----:B--2---:R-:W-:Y:S02]  /*14120*/  IADD3 R8, R4, R5, R7 ;  /* 0x0000000504087210 */ /* 0x004fe40007ffe007 */
[----:B---3--:R-:W1:Y:S03]  /*14130*/  LDS.128 R4, [R50+0x20400] ;  /* 0x0204000032047984 */ /* 0x008e660000000c00 */
[----:B------:R-:W-:-:S05]  /*14140*/  IMAD.IADD R21, R19, 0x1, R8 ;  /* 0x0000000113157824 */ /* 0x000fca00078e0208 */
[----:B------:R-:W0:Y:S01]  /*14150*/  LDS.128 R8, [R21+0x20400] ;  /* 0x0204000015087984 */ /* 0x000e220000000c00 */
[----:B-1----:R-:W-:Y:S02]  /*14160*/  F2FP.F16.E4M3.UNPACK_B R29, R4.H1 ;  /* 0x00000004ff1d723e */ /* 0x002fe400030006ff */
[-C--:B------:R-:W-:Y:S02]  /*14170*/  F2FP.F16.E4M3.UNPACK_B R36, R5.reuse ;  /* 0x00000005ff24723e */ /* 0x080fe400020006ff */
[----:B------:R-:W-:Y:S02]  /*14180*/  F2FP.F16.E4M3.UNPACK_B R33, R5.H1 ;  /* 0x00000005ff21723e */ /* 0x000fe400030006ff */
[----:B0-----:R-:W-:Y:S02]  /*14190*/  F2FP.F16.E4M3.UNPACK_B R34, R8.H1 ;  /* 0x00000008ff22723e */ /* 0x001fe400030006ff */
        /* <DEDUP_REMOVED lines=9> */
[----:B------:R-:W-:Y:S01]  /*14230*/  F2FP.F16.E4M3.UNPACK_B R30, R8 ;  /* 0x00000008ff1e723e */ /* 0x000fe200020006ff */
[----:B------:R-:W-:Y:S02]  /*14240*/  HADD2.F32 R29, -RZ, R29.H1_H1 ;  /* 0x3000001dff1d7230 */ /* 0x000fe40000004100 */
[-C--:B------:R-:W-:Y:S01]  /*14250*/  FFMA.FTZ R5, R42, R6.reuse, -R9 ;  /* 0x000000062a057223 */ /* 0x080fe20000010809 */
[----:B------:R-:W-:Y:S01]  /*14260*/  FFMA.FTZ R6, R44, R6, R39 ;  /* 0x000000062c067223 */ /* 0x000fe20000010027 */
[----:B------:R-:W-:Y:S01]  /*14270*/  F2FP.F16.E4M3.UNPACK_B R42, R14 ;  /* 0x0000000eff2a723e */ /* 0x000fe200020006ff */
[----:B------:R-:W-:Y:S01]  /*14280*/  HADD2.F32 R9, -RZ, R40.H1_H1 ;  /* 0x30000028ff097230 */ /* 0x000fe20000004100 */
[----:B------:R-:W-:Y:S01]  /*14290*/  F2FP.F16.E4M3.UNPACK_B R39, R0 ;  /* 0x00000000ff27723e */ /* 0x000fe200020006ff */
[----:B------:R-:W-:Y:S01]  /*142a0*/  HADD2.F32 R0, -RZ, R30.H0_H0 ;  /* 0x2000001eff007230 */ /* 0x000fe20000004100 */
[----:B------:R-:W-:Y:S01]  /*142b0*/  F2FP.F16.E4M3.UNPACK_B R27, R4 ;  /* 0x00000004ff1b723e */ /* 0x000fe200020006ff */
[----:B------:R-:W-:-:S02]  /*142c0*/  HADD2.F32 R43, -RZ, R42.H0_H0 ;  /* 0x2000002aff2b7230 */ /* 0x000fc40000004100 */
[----:B------:R-:W-:Y:S01]  /*142d0*/  FMUL.FTZ R40, R45, R34 ;  /* 0x000000222d287220 */ /* 0x000fe20000410000 */
[----:B------:R-:W-:Y:S01]  /*142e0*/  HADD2.F32 R41, -RZ, R39.H0_H0 ;  /* 0x20000027ff297230 */ /* 0x000fe20000004100 */
[----:B------:R-:W-:Y:S01]  /*142f0*/  F2FP.F16.E4M3.UNPACK_B R31, R10 ;  /* 0x0000000aff1f723e */ /* 0x000fe200020006ff */
[----:B------:R-:W-:Y:S01]  /*14300*/  FMUL.FTZ R34, R9, R34 ;  /* 0x0000002209227220 */ /* 0x000fe20000410000 */
[----:B------:R-:W-:Y:S01]  /*14310*/  F2FP.F16.E4M3.UNPACK_B R35, R10.H1 ;  /* 0x0000000aff23723e */ /* 0x000fe200030006ff */
[-C--:B------:R-:W-:Y:S01]  /*14320*/  FMUL.FTZ R10, R43, R0.reuse ;  /* 0x000000002b0a7220 */ /* 0x080fe20000410000 */
[-C--:B------:R-:W-:Y:S01]  /*14330*/  F2FP.F16.E4M3.UNPACK_B R8, R11.reuse ;  /* 0x0000000bff08723e */ /* 0x080fe200020006ff */
[----:B------:R-:W-:Y:S01]  /*14340*/  FMUL.FTZ R14, R41, R0 ;  /* 0x00000000290e7220 */ /* 0x000fe20000410000 */
[----:B------:R-:W-:Y:S01]  /*14350*/  F2FP.F16.E4M3.UNPACK_B R26, R11.H1 ;  /* 0x0000000bff1a723e */ /* 0x000fe200030006ff */
[----:B------:R-:W-:Y:S02]  /*14360*/  HADD2.F32 R11, -RZ, R27.H0_H0 ;  /* 0x2000001bff0b7230 */ /* 0x000fe40000004100 */
[----:B------:R-:W-:Y:S01]  /*14370*/  FFMA.FTZ R0, R9, R29, -R40 ;  /* 0x0000001d09007223 */ /* 0x000fe20000010828 */
[----:B------:R-:W-:Y:S01]  /*14380*/  F2FP.F16.E4M3.UNPACK_B R40, R3.H1 ;  /* 0x00000003ff28723e */ /* 0x000fe200030006ff */
[----:B------:R-:W-:Y:S01]  /*14390*/  FFMA.FTZ R9, R45, R29, R34 ;  /* 0x0000001d2d097223 */ /* 0x000fe20000010022 */
[----:B------:R-:W-:-:S02]  /*143a0*/  HADD2.F32 R44, -RZ, R42.H1_H1 ;  /* 0x3000002aff2c7230 */ /* 0x000fc40000004100 */
[-C--:B------:R-:W-:Y:S01]  /*143b0*/  FFMA.FTZ R10, R41, R11.reuse, -R10 ;  /* 0x0000000b290a7223 */ /* 0x080fe2000001080a */
[----:B------:R-:W-:Y:S02]  /*143c0*/  HADD2.F32 R29, -RZ, R38.H0_H0 ;  /* 0x20000026ff1d7230 */ /* 0x000fe40000004100 */
[----:B------:R-:W-:Y:S01]  /*143d0*/  FFMA.FTZ R11, R43, R11, R14 ;  /* 0x0000000b2b0b7223 */ /* 0x000fe2000001000e */
[----:B------:R-:W-:Y:S01]  /*143e0*/  HADD2.F32 R42, -RZ, R40.H0_H0 ;  /* 0x20000028ff2a7230 */ /* 0x000fe20000004100 */
[----:B------:R-:W-:Y:S01]  /*143f0*/  F2FP.F16.E4M3.UNPACK_B R4, R7 ;  /* 0x00000007ff04723e */ /* 0x000fe200020006ff */
[----:B------:R-:W-:Y:S02]  /*14400*/  HADD2.F32 R14, -RZ, R27.H1_H1 ;  /* 0x3000001bff0e7230 */ /* 0x000fe40000004100 */
[-C--:B------:R-:W-:Y:S01]  /*14410*/  FMUL.FTZ R43, R48, R29.reuse ;  /* 0x0000001d302b7220 */ /* 0x080fe20000410000 */
[----:B------:R-:W-:Y:S02]  /*14420*/  HADD2.F32 R27, -RZ, R30.H1_H1 ;  /* 0x3000001eff1b7230 */ /* 0x000fe40000004100 */
[----:B------:R-:W-:Y:S01]  /*14430*/  FMUL.FTZ R45, R42, R29 ;  /* 0x0000001d2a2d7220 */ /* 0x000fe20000410000 */
[----:B------:R-:W-:Y:S01]  /*14440*/  HADD2.F32 R30, -RZ, R33.H0_H0 ;  /* 0x20000021ff1e7230 */ /* 0x000fe20000004100 */
[----:B------:R-:W-:Y:S01]  /*14450*/  F2FP.F16.E4M3.UNPACK_B R7, R7.H1 ;  /* 0x00000007ff07723e */ /* 0x000fe200030006ff */
[----:B------:R-:W-:-:S02]  /*14460*/  HADD2.F32 R34, -RZ, R39.H1_H1 ;  /* 0x30000027ff227230 */ /* 0x000fc40000004100 */
[----:B------:R-:W-:Y:S01]  /*14470*/  FMUL.FTZ R39, R44, R27 ;  /* 0x0000001b2c277220 */ /* 0x000fe20000410000 */
[----:B------:R-:W-:Y:S02]  /*14480*/  HADD2.F32 R38, -RZ, R38.H1_H1 ;  /* 0x30000026ff267230 */ /* 0x000fe40000004100 */
[-C--:B------:R-:W-:Y:S01]  /*14490*/  FFMA.FTZ R29, R42, R30.reuse, -R43 ;  /* 0x0000001e2a1d7223 */ /* 0x080fe2000001082b */
[----:B------:R-:W-:Y:S01]  /*144a0*/  FFMA.FTZ R30, R48, R30, R45 ;  /* 0x0000001e301e7223 */ /* 0x000fe2000001002d */
[----:B------:R-:W-:Y:S01]  /*144b0*/  F2FP.F16.E4M3.UNPACK_B R45, R15 ;  /* 0x0000000fff2d723e */ /* 0x000fe200020006ff */
[C---:B------:R-:W-:Y:S01]  /*144c0*/  FMUL.FTZ R41, R34.reuse, R27 ;  /* 0x0000001b22297220 */ /* 0x040fe20000410000 */
[-C--:B------:R-:W-:Y:S01]  /*144d0*/  FFMA.FTZ R27, R34, R14.reuse, -R39 ;  /* 0x0000000e221b7223 */ /* 0x080fe20000010827 */
[----:B------:R-:W-:Y:S01]  /*144e0*/  F2FP.F16.E4M3.UNPACK_B R39, R3 ;  /* 0x00000003ff27723e */ /* 0x000fe200020006ff */
[----:B------:R-:W-:Y:S02]  /*144f0*/  HADD2.F32 R43, -RZ, R40.H1_H1 ;  /* 0x30000028ff2b7230 */ /* 0x000fe40000004100 */
[----:B------:R-:W-:Y:S01]  /*14500*/  FFMA.FTZ R14, R44, R14, R41 ;  /* 0x0000000e2c0e7223 */ /* 0x000fe20000010029 */
[----:B------:R-:W-:-:S02]  /*14510*/  HADD2.F32 R47, -RZ, R45.H0_H0 ;  /* 0x2000002dff2f7230 */ /* 0x000fc40000004100 */
[-C--:B------:R-:W-:Y:S01]  /*14520*/  FMUL.FTZ R34, R49, R38.reuse ;  /* 0x0000002631227220 */ /* 0x080fe20000410000 */
[----:B------:R-:W-:Y:S02]  /*14530*/  HADD2.F32 R3, -RZ, R37.H0_H0 ;  /* 0x20000025ff037230 */ /* 0x000fe40000004100 */
[----:B------:R-:W-:Y:S01]  /*14540*/  FMUL.FTZ R42, R43, R38 ;  /* 0x000000262b2a7220 */ /* 0x000fe20000410000 */
        /* <DEDUP_REMOVED lines=8> */
[----:B------:R-:W-:Y:S01]  /*145d0*/  F2FP.F16.E4M3.UNPACK_B R45, R12.H1 ;  /* 0x0000000cff2d723e */ /* 0x000fe200030006ff */
[----:B------:R-:W-:Y:S02]  /*145e0*/  HADD2.F32 R38, -RZ, R36.H1_H1 ;  /* 0x30000024ff267230 */ /* 0x000fe40000004100 */
[-C--:B------:R-:W-:Y:S01]  /*145f0*/  FFMA.FTZ R34, R43, R33.reuse, -R34 ;  /* 0x000000212b227223 */ /* 0x080fe20000010822 */
[----:B------:R-:W-:Y:S02]  /*14600*/  HADD2.F32 R36, -RZ, R37.H1_H1 ;  /* 0x30000025ff247230 */ /* 0x000fe40000004100 */
[----:B------:R-:W-:Y:S01]  /*14610*/  FFMA.FTZ R33, R49, R33, R42 ;  /* 0x0000002131217223 */ /* 0x000fe2000001002a */
[----:B------:R-:W-:Y:S01]  /*14620*/  FFMA.FTZ R15, R47, R15, R40 ;  /* 0x0000000f2f0f7223 */ /* 0x000fe20000010028 */
[----:B------:R-:W-:Y:S01]  /*14630*/  HADD2.F32 R44, -RZ, R39.H1_H1 ;  /* 0x30000027ff2c7230 */ /* 0x000fe20000004100 */
[----:B------:R-:W-:Y:S01]  /*14640*/  F2FP.SATFINITE.E4M3.F32.PACK_AB_MERGE_C R0, R0, R5, RZ ;  /* 0x000000050000723e */ /* 0x000fe200048070ff */
[----:B------:R-:W-:-:S02]  /*14650*/  HADD2.F32 R49, -RZ, R48.H0_H0 ;  /* 0x20000030ff317230 */ /* 0x000fc40000004100 */
[-C--:B------:R-:W-:Y:S01]  /*14660*/  FMUL.FTZ R41, R46, R36.reuse ;  /* 0x000000242e297220 */ /* 0x080fe20000410000 */
[----:B------:R-:W-:Y:S02]  /*14670*/  HADD2.F32 R39, -RZ, R35.H0_H0 ;  /* 0x20000023ff277230 */ /* 0x000fe40000004100 */
[C---:B------:R-:W-:Y:S01]  /*14680*/  FMUL.FTZ R43, R44.reuse, R36 ;  /* 0x000000242c2b7220 */ /* 0x040fe20000410000 */
[----:B------:R-:W-:Y:S02]  /*14690*/  HADD2.F32 R47, -RZ, R45.H0_H0 ;  /* 0x2000002dff2f7230 */ /* 0x000fe40000004100 */
[----:B------:R-:W-:Y:S01]  /*146a0*/  FFMA.FTZ R36, R44, R38, -R41 ;  /* 0x000000262c247223 */ /* 0x000fe20000010829 */
[----:B------:R-:W-:Y:S02]  /*146b0*/  HADD2.F32 R37, -RZ, R32.H0_H0 ;  /* 0x20000020ff257230 */ /* 0x000fe40000004100 */
[----:B------:R-:W-:Y:S01]  /*146c0*/  FMUL.FTZ R40, R49, R39 ;  /* 0x0000002731287220 */ /* 0x000fe20000410000 */
[----:B------:R-:W-:-:S02]  /*146d0*/  HADD2.F32 R48, -RZ, R48.H1_H1 ;  /* 0x30000030ff307230 */ /* 0x000fc40000004100 */
[C---:B------:R-:W-:Y:S01]  /*146e0*/  FMUL.FTZ R42, R47.reuse, R39 ;  /* 0x000000272f2a7220 */ /* 0x040fe20000410000 */
[----:B------:R-:W-:Y:S02]  /*146f0*/  HADD2.F32 R35, -RZ, R35.H1_H1 ;  /* 0x30000023ff237230 */ /* 0x000fe40000004100 */
[-C--:B------:R-:W-:Y:S01]  /*14700*/  FFMA.FTZ R40, R47, R37.reuse, -R40 ;  /* 0x000000252f287223 */ /* 0x080fe20000010828 */
[----:B------:R-:W-:Y:S01]  /*14710*/  HADD2.F32 R44, -RZ, R45.H1_H1 ;  /* 0x3000002dff2c7230 */ /* 0x000fe20000004100 */
[----:B------:R-:W-:Y:S01]  /*14720*/  F2FP.F16.E4M3.UNPACK_B R45, R20 ;  /* 0x00000014ff2d723e */ /* 0x000fe200020006ff */
[----:B------:R-:W-:Y:S01]  /*14730*/  FFMA.FTZ R42, R49, R37, R42 ;  /* 0x00000025312a7223 */ /* 0x000fe2000001002a */
[----:B------:R-:W-:Y:S02]  /*14740*/  HADD2.F32 R32, -RZ, R32.H1_H1 ;  /* 0x30000020ff207230 */ /* 0x000fe40000004100 */
[-C--:B------:R-:W-:Y:S01]  /*14750*/  FMUL.FTZ R37, R48, R35.reuse ;  /* 0x0000002330257220 */ /* 0x080fe20000410000 */
[----:B------:R-:W-:Y:S01]  /*14760*/  FFMA.FTZ R38, R46, R38, R43 ;  /* 0x000000262e267223 */ /* 0x000fe2000001002b */
[----:B------:R-:W-:Y:S01]  /*14770*/  F2FP.F16.E4M3.UNPACK_B R39, R12 ;  /* 0x0000000cff27723e */ /* 0x000fe200020006ff */
[----:B------:R-:W-:Y:S01]  /*14780*/  FMUL.FTZ R35, R44, R35 ;  /* 0x000000232c237220 */ /* 0x000fe20000410000 */
[----:B------:R-:W-:-:S02]  /*14790*/  HADD2.F32 R46, -RZ, R45.H0_H0 ;  /* 0x2000002dff2e7230 */ /* 0x000fc40000004100 */
[-C--:B------:R-:W-:Y:S01]  /*147a0*/  FFMA.FTZ R41, R44, R32.reuse, -R37 ;  /* 0x000000202c297223 */ /* 0x080fe20000010825 */
[----:B------:R-:W-:Y:S02]  /*147b0*/  HADD2.F32 R20, -RZ, R31.H0_H0 ;  /* 0x2000001fff147230 */ /* 0x000fe40000004100 */
[----:B------:R-:W-:Y:S01]  /*147c0*/  FFMA.FTZ R43, R48, R32, R35 ;  /* 0x00000020302b7223 */ /* 0x000fe20000010023 */
[----:B------:R-:W-:Y:S01]  /*147d0*/  HADD2.F32 R32, -RZ, R39.H0_H0 ;  /* 0x20000027ff207230 */ /* 0x000fe20000004100 */
[----:B------:R-:W-:Y:S01]  /*147e0*/  F2FP.SATFINITE.E4M3.F32.PACK_AB_MERGE_C R5, R34, R29, RZ ;  /* 0x0000001d2205723e */ /* 0x000fe200048070ff */
        /* <DEDUP_REMOVED lines=9> */
[----:B------:R-:W-:Y:S01]  /*14880*/  FMUL.FTZ R39, R44, R31 ;  /* 0x0000001f2c277220 */ /* 0x000fe20000410000 */
[----:B------:R-:W-:Y:S01]  /*14890*/  FFMA.FTZ R37, R46, R12, R37 ;  /* 0x0000000c2e257223 */ /* 0x000fe20000010025 */
[----:B------:R-:W-:Y:S01]  /*148a0*/  F2FP.F16.E4M3.UNPACK_B R12, R13.H1 ;  /* 0x0000000dff0c723e */ /* 0x000fe200030006ff */
[C---:B------:R-:W-:Y:S01]  /*148b0*/  FMUL.FTZ R31, R32.reuse, R31 ;  /* 0x0000001f201f7220 */ /* 0x040fe20000410000 */
[----:B------:R-:W-:Y:S02]  /*148c0*/  HADD2.F32 R46, -RZ, R45.H0_H0 ;  /* 0x2000002dff2e7230 */ /* 0x000fe40000004100 */
[----:B------:R-:W-:Y:S01]  /*148d0*/  FFMA.FTZ R32, R32, R28, -R39 ;  /* 0x0000001c20207223 */ /* 0x000fe20000010827 */
[----:B------:R-:W-:-:S02]  /*148e0*/  HADD2.F32 R20, -RZ, R26.H0_H0 ;  /* 0x2000001aff147230 */ /* 0x000fc40000004100 */
[----:B------:R-:W-:Y:S01]  /*148f0*/  FFMA.FTZ R28, R44, R28, R31 ;  /* 0x0000001c2c1c7223 */ /* 0x000fe2000001001f */
[--C-:B------:R-:W-:Y:S01]  /*14900*/  HADD2.F32 R44, -RZ, R12.reuse.H0_H0 ;  /* 0x2000000cff2c7230 */ /* 0x100fe20000004100 */
[----:B------:R-:W-:Y:S01]  /*14910*/  F2FP.F16.E4M3.UNPACK_B R13, R13 ;  /* 0x0000000dff0d723e */ /* 0x000fe200020006ff */
[----:B------:R-:W-:Y:S02]  /*14920*/  HADD2.F32 R47, -RZ, R12.H1_H1 ;  /* 0x3000000cff2f7230 */ /* 0x000fe40000004100 */
[----:B------:R-:W-:Y:S01]  /*14930*/  FMUL.FTZ R31, R46, R20 ;  /* 0x000000142e1f7220 */ /* 0x000fe20000410000 */
[----:B------:R-:W-:Y:S01]  /*14940*/  HADD2.F32 R12, -RZ, R7.H0_H0 ;  /* 0x20000007ff0c7230 */ /* 0x000fe20000004100 */
[----:B------:R-:W-:Y:S01]  /*14950*/  F2FP.SATFINITE.E4M3.F32.PACK_AB_MERGE_C R42, R43, R42, RZ ;  /* 0x0000002a2b2a723e */ /* 0x000fe200048070ff */
[----:B------:R-:W-:Y:S02]  /*14960*/  HADD2.F32 R49, -RZ, R45.H1_H1 ;  /* 0x3000002dff317230 */ /* 0x000fe40000004100 */
[----:B------:R-:W-:Y:S01]  /*14970*/  FMUL.FTZ R45, R44, R20 ;  /* 0x000000142c2d7220 */ /* 0x000fe20000410000 */
[----:B------:R-:W-:-:S02]  /*14980*/  HADD2.F32 R26, -RZ, R26.H1_H1 ;  /* 0x3000001aff1a7230 */ /* 0x000fc40000004100 */
[----:B------:R-:W-:Y:S01]  /*14990*/  FFMA.FTZ R39, R44, R12, -R31 ;  /* 0x0000000c2c277223 */ /* 0x000fe2000001081f */
[----:B------:R-:W-:Y:S01]  /*149a0*/  HADD2.F32 R7, -RZ, R7.H1_H1 ;  /* 0x30000007ff077230 */ /* 0x000fe20000004100 */
[----:B------:R-:W-:Y:S01]  /*149b0*/  F2FP.F16.E4M3.UNPACK_B R31, R24 ;  /* 0x00000018ff1f723e */ /* 0x000fe200020006ff */
[----:B------:R-:W-:Y:S01]  /*149c0*/  FFMA.FTZ R45, R46, R12, R45 ;  /* 0x0000000c2e2d7223 */ /* 0x000fe2000001002d */
[-C--:B------:R-:W-:Y:S01]  /*149d0*/  FMUL.FTZ R20, R49, R26.reuse ;  /* 0x0000001a31147220 */ /* 0x080fe20000410000 */
[C---:B------:R-:W-:Y:S01]  /*149e0*/  FMUL.FTZ R26, R47.reuse, R26 ;  /* 0x0000001a2f1a7220 */ /* 0x040fe20000410000 */
[----:B------:R-:W-:Y:S01]  /*149f0*/  HADD2.F32 R12, -RZ, R8.H0_H0 ;  /* 0x20000008ff0c7230 */ /* 0x000fe20000004100 */
[----:B------:R-:W-:Y:S01]  /*14a00*/  F2FP.SATFINITE.E4M3.F32.PACK_AB_MERGE_C R5, R36, R3, R5 ;  /* 0x000000032405723e */ /* 0x000fe20004807005 */
[-C--:B------:R-:W-:Y:S01]  /*14a10*/  FFMA.FTZ R24, R47, R7.reuse, -R20 ;  /* 0x000000072f187223 */ /* 0x080fe20000010814 */
[----:B------:R-:W-:Y:S01]  /*14a20*/  FFMA.FTZ R26, R49, R7, R26 ;  /* 0x00000007311a7223 */ /* 0x000fe2000001001a */
[----:B------:R-:W-:-:S02]  /*14a30*/  HADD2.F32 R49, -RZ, R31.H0_H0 ;  /* 0x2000001fff317230 */ /* 0x000fc40000004100 */
[----:B------:R-:W-:Y:S01]  /*14a40*/  HADD2.F32 R47, -RZ, R13.H0_H0 ;  /* 0x2000000dff2f7230 */ /* 0x000fe20000004100 */
[----:B------:R-:W-:Y:S01]  /*14a50*/  F2FP.SATFINITE.E4M3.F32.PACK_AB_MERGE_C R24, R24, R39, RZ ;  /* 0x000000271818723e */ /* 0x000fe200048070ff */
[----:B------:R-:W-:Y:S02]  /*14a60*/  HADD2.F32 R46, -RZ, R31.H1_H1 ;  /* 0x3000001fff2e7230 */ /* 0x000fe40000004100 */
[-C--:B------:R-:W-:Y:S01]  /*14a70*/  FMUL.FTZ R20, R49, R12.reuse ;  /* 0x0000000c31147220 */ /* 0x080fe20000410000 */
[----:B------:R-:W-:Y:S02]  /*14a80*/  HADD2.F32 R8, -RZ, R8.H1_H1 ;  /* 0x30000008ff087230 */ /* 0x000fe40000004100 */
[----:B------:R-:W-:Y:S01]  /*14a90*/  FMUL.FTZ R12, R47, R12 ;  /* 0x0000000c2f0c7220 */ /* 0x000fe20000410000 */
[----:B------:R-:W-:Y:S01]  /*14aa0*/  HADD2.F32 R44, -RZ, R13.H1_H1 ;  /* 0x3000000dff2c7230 */ /* 0x000fe20000004100 */
[----:B------:R-:W-:Y:S01]  /*14ab0*/  F2FP.SATFINITE.E4M3.F32.PACK_AB_MERGE_C R26, R26, R45, RZ ;  /* 0x0000002d1a1a723e */ /* 0x000fe200048070ff */
[----:B------:R-:W-:-:S02]  /*14ac0*/  HADD2.F32 R7, -RZ, R4.H0_H0 ;  /* 0x20000004ff077230 */ /* 0x000fc40000004100 */
[-C--:B------:R-:W-:Y:S01]  /*14ad0*/  FMUL.FTZ R13, R46, R8.reuse ;  /* 0x000000082e0d7220 */ /* 0x080fe20000410000 */
[----:B------:R-:W-:Y:S02]  /*14ae0*/  HADD2.F32 R4, -RZ, R4.H1_H1 ;  /* 0x30000004ff047230 */ /* 0x000fe40000004100 */
[C---:B------:R-:W-:Y:S01]  /*14af0*/  FMUL.FTZ R31, R44.reuse, R8 ;  /* 0x000000082c1f7220 */ /* 0x040fe20000410000 */
[----:B------:R-:W-:Y:S01]  /*14b00*/  F2FP.SATFINITE.E4M3.F32.PACK_AB_MERGE_C R8, R9, R6, RZ ;  /* 0x000000060908723e */ /* 0x000fe200048070ff */
        /* <DEDUP_REMOVED lines=8> */
[----:B------:R-:W-:Y:S02]  /*14b90*/  F2FP.SATFINITE.E4M3.F32.PACK_AB_MERGE_C R6, R32, R35, R6 ;  /* 0x000000232006723e */ /* 0x000fe40004807006 */
[----:B------:R-:W-:Y:S02]  /*14ba0*/  F2FP.SATFINITE.E4M3.F32.PACK_AB_MERGE_C R7, R7, R20, R24 ;  /* 0x000000140707723e */ /* 0x000fe40004807018 */
[----:B------:R-:W-:Y:S02]  /*14bb0*/  F2FP.SATFINITE.E4M3.F32.PACK_AB_MERGE_C R9, R38, R15, R9 ;  /* 0x0000000f2609723e */ /* 0x000fe40004807009 */
[----:B------:R-:W-:Y:S01]  /*14bc0*/  F2FP.SATFINITE.E4M3.F32.PACK_AB_MERGE_C R10, R28, R37, R42 ;  /* 0x000000251c0a723e */ /* 0x000fe2000480702a */
[----:B------:R4:W-:Y:S01]  /*14bd0*/  STS.128 [R50+0x20400], R4 ;  /* 0x0204000432007388 */ /* 0x0009e20000000c00 */
[----:B------:R-:W-:-:S05]  /*14be0*/  F2FP.SATFINITE.E4M3.F32.PACK_AB_MERGE_C R11, R31, R12, R26 ;  /* 0x0000000c1f0b723e */ /* 0x000fca000480701a */
[----:B------:R4:W-:Y:S02]  /*14bf0*/  STS.128 [R21+0x20400], R8 ;  /* 0x0204000815007388 */ /* 0x0009e40000000c00 */
.L_x_621:
[----:B------:R-:W-:Y:S05]  /*14c00*/  BSYNC B0 ;  /* 0x0000000000007941 */ /* 0x000fea0003800000 */
.L_x_602:
[----:B------:R-:W-:Y:S01]  /*14c10*/  @!PT LDS RZ, [RZ] ;  /* 0x00000000fffff984 */ /* 0x000fe20000000800 */
[----:B------:R-:W-:Y:S01]  /*14c20*/  @!PT LDS RZ, [RZ] ;  /* 0x00000000fffff984 */ /* 0x000fe20000000800 */
[----:B------:R-:W-:Y:S01]  /*14c30*/  @!PT LDS RZ, [RZ] ;  /* 0x00000000fffff984 */ /* 0x000fe20000000800 */
[----:B------:R-:W-:Y:S01]  /*14c40*/  @!PT LDS RZ, [RZ] ;  /* 0x00000000fffff984 */ /* 0x000fe20000000800 */
[----:B------:R0:W-:Y:S06]  /*14c50*/  MEMBAR.ALL.CTA ;  /* 0x0000000000007992 */ /* 0x0001ec0000008000 */
[----:B0-----:R-:W0:Y:S01]  /*14c60*/  FENCE.VIEW.ASYNC.S ;  /* 0x00000000000073c6 */ /* 0x001e220000000000 */
[----:B------:R-:W-:Y:S05]  /*14c70*/  WARPSYNC.ALL ;  /* 0x0000000000007948 */ /* 0x000fea0003800000 */
[----:B0-----:R-:W-:Y:S06]  /*14c80*/  BAR.SYNC.DEFER_BLOCKING 0xd, 0x100 ;  /* 0x0344000000007b1d */ /* 0x001fec0000010000 */
.L_x_600:
[----:B-12---:R-:W1:Y:S01]  /*14c90*/  S2R R0, SR_TID.X ;  /* 0x0000000000007919 */ /* 0x006e620000002100 */
[----:B------:R-:W-:Y:S05]  /*14ca0*/  WARPSYNC.ALL ;  /* 0x0000000000007948 */ /* 0x000fea0003800000 */
[----:B-1----:R-:W-:-:S05]  /*14cb0*/  SHF.R.U32.HI R0, RZ, 0x7, R0 ;  /* 0x00000007ff007819 */ /* 0x002fca0000011600 */
[----:B---34-:R-:W-:Y:S02]  /*14cc0*/  VIADD R11, R0, 0x8 ;  /* 0x00000008000b7836 */ /* 0x018fe40000000000 */
[----:B------:R-:W-:-:S03]  /*14cd0*/  IMAD.U32 R0, RZ, RZ, UR39 ;  /* 0x00000027ff007e24 */ /* 0x000fc6000f8e00ff */
[----:B------:R1:W-:Y:S02]  /*14ce0*/  BAR.SYNC.DEFER_BLOCKING R11, 0x100 ;  /* 0x0004000b0000751d */ /* 0x0003e40000010000 */
[----:B------:R-:W-:-:S13]  /*14cf0*/  ISETP.NE.AND P0, PT, R0, 0x3, PT ;  /* 0x000000030000780c */ /* 0x000fda0003f05270 */
[----:B-1----:R-:W-:Y:S05]  /*14d00*/  @!P0 BRA `(.L_x_635) ;  /* 0x0000000000048947 */ /* 0x002fea0003800000 */
[----:B------:R-:W-:Y:S01]  /*14d10*/  BPT.TRAP 0x1 ;  /* 0x000000040000795c */ /* 0x000fe20000300000 */
.L_x_635:
[----:B------:R-:W-:Y:S02]  /*14d20*/  LEA R3, R222, R19, 0x3 ;  /* 0x00000013de037211 */ /* 0x000fe400078e18ff */
[----:B------:R-:W-:-:S04]  /*14d30*/  SHF.L.U32 R10, R223, 0x1f, RZ ;  /* 0x0000001fdf0a7819 */ /* 0x000fc800000006ff */
[----:B------:R1:W2:Y:S01]  /*14d40*/  SYNCS.PHASECHK.TRANS64.TRYWAIT P1, [R3+URZ+0x38830], R10 ;  /* 0x0388300a030075a7 */ /* 0x0002a2000802017f */
[----:B------:R-:W-:Y:S05]  /*14d50*/  @!P0 BRA `(.L_x_636) ;  /* 0x0000000000048947 */ /* 0x000fea0003800000 */
[----:B------:R-:W-:Y:S01]  /*14d60*/  BPT.TRAP 0x1 ;  /* 0x000000040000795c */ /* 0x000fe20000300000 */
.L_x_636:
[----:B--2---:R-:W-:Y:S05]  /*14d70*/  @P1 BRA `(.L_x_637) ;  /* 0x0000000000081947 */ /* 0x004fea0003800000 */
[----:B------:R-:W2:Y:S02]  /*14d80*/  SYNCS.PHASECHK.TRANS64.TRYWAIT P1, [R3+URZ+0x38830], R10 ;  /* 0x0388300a030075a7 */ /* 0x000ea4000802017f */
[----:B--2---:R-:W-:Y:S05]  /*14d90*/  @!P1 BRA `(.L_x_638) ;  /* 0x0000015c009c9947 */ /* 0x004fea0003800000 */
.L_x_637:
[----:B------:R-:W-:Y:S05]  /*14da0*/  WARPSYNC.ALL ;  /* 0x0000000000007948 */ /* 0x000fea0003800000 */
[----:B------:R-:W-:Y:S01]  /*14db0*/  R2UR UR4, R19 ;  /* 0x00000000130472ca */ /* 0x000fe200000e0000 */
[----:B------:R-:W-:Y:S01]  /*14dc0*/  IMAD.MOV.U32 R5, RZ, RZ, 0x40000040 ;  /* 0x40000040ff057424 */ /* 0x000fe200078e00ff */
[----:B------:R-:W-:Y:S01]  /*14dd0*/  R2UR UR5, R25 ;  /* 0x00000000190572ca */ /* 0x000fe200000e0000 */
[----:B------:R-:W-:Y:S01]  /*14de0*/  UMOV UR9, 0x40000040 ;  /* 0x4000004000097882 */ /* 0x000fe20000000000 */
[----:B-----5:R-:W-:Y:S01]  /*14df0*/  WARPGROUP.ARRIVE ;  /* 0x00000000000079c5 */ /* 0x020fe20000000000 */
[----:B------:R-:W-:Y:S01]  /*14e00*/  MOV R7, 0x40000040 ;  /* 0x4000004000077802 */ /* 0x000fe20000000f00 */
[----:B------:R-:W-:Y:S01]  /*14e10*/  IMAD.U32 R229, RZ, RZ, UR9 ;  /* 0x00000009ffe57e24 */ /* 0x000fe2000f8e00ff */
[----:B------:R-:W-:Y:S01]  /*14e20*/  R2UR UR11, R5 ;  /* 0x00000000050b72ca */ /* 0x000fe200000e0000 */
[----:B------:R-:W-:Y:S01]  /*14e30*/  UMOV UR57, 0x40000040 ;  /* 0x4000004000397882 */ /* 0x000fe20000000000 */
[----:B------:R-:W-:Y:S01]  /*14e40*/  UMOV UR53, 0x40000040 ;  /* 0x4000004000357882 */ /* 0x000fe20000000000 */
[----:B------:R-:W-:Y:S01]  /*14e50*/  UMOV UR49, 0x40000040 ;  /* 0x4000004000317882 */ /* 0x000fe20000000000 */
[----:B------:R-:W-:Y:S01]  /*14e60*/  UMOV UR45, 0x40000040 ;  /* 0x40000040002d7882 */ /* 0x000fe20000000000 */
[----:B------:R-:W-:Y:S01]  /*14e70*/  IMAD.MOV.U32 R5, RZ, RZ, 0x40000040 ;  /* 0x40000040ff057424 */ /* 0x000fe200078e00ff */
[----:B------:R-:W-:Y:S01]  /*14e80*/  UIADD3 UR4, UR4, 0x28400, URZ ;  /* 0x0002840004047890 */ /* 0x000fe2000fffe03f */
[----:B------:R-:W3:Y:S01]  /*14e90*/  S2R R0, SR_TID.X ;  /* 0x0000000000007919 */ /* 0x000ee20000002100 */
[----:B------:R-:W-:-:S02]  /*14ea0*/  ULOP3.LUT UR5, UR5, 0x10000, URZ, 0xfc, !UPT ;  /* 0x0001000005057892 */ /* 0x000fc4000f8efc3f */
[----:B------:R-:W-:Y:S01]  /*14eb0*/  USHF.R.U32.HI UR4, URZ, 0x4, UR4 ;  /* 0x000000043f047899 */ /* 0x000fe20008011604 */
[----:B------:R-:W-:Y:S01]  /*14ec0*/  R2UR UR43, R5 ;  /* 0x00000000052b72ca */ /* 0x000fe200000e0000 */
[----:B------:R-:W-:Y:S02]  /*14ed0*/  UIADD3 UR56, UR5, 0x6, URZ ;  /* 0x0000000605387890 */ /* 0x000fe4000fffe03f */
[----:B------:R-:W-:Y:S01]  /*14ee0*/  ULOP3.LUT UR4, UR4, 0x3fff, URZ, 0xc0, !UPT ;  /* 0x00003fff04047892 */ /* 0x000fe2000f8ec03f */
[----:B------:R-:W-:Y:S01]  /*14ef0*/  UMOV UR8, UR5 ;  /* 0x0000000500087c82 */ /* 0x000fe20008000000 */
[----:B------:R-:W-:Y:S01]  /*14f00*/  UIADD3 UR52, UR5, 0x400, URZ ;  /* 0x0000040005347890 */ /* 0x000fe2000fffe03f */
[----:B------:R-:W-:Y:S01]  /*14f10*/  IMAD.U32 R228, RZ, RZ, UR8 ;  /* 0x00000008ffe47e24 */ /* 0x000fe2000f8e00ff */
[----:B------:R-:W-:Y:S02]  /*14f20*/  ULOP3.LUT UR61, UR4, 0x10000, URZ, 0xfc, !UPT ;  /* 0x00010000043d7892 */ /* 0x000fe4000f8efc3f */
[----:B------:R-:W-:-:S02]  /*14f30*/  UIADD3 UR4, UR5, 0x2, URZ ;  /* 0x0000000205047890 */ /* 0x000fc4000fffe03f */
[----:B------:R-:W-:Y:S02]  /*14f40*/  UIADD3 UR48, UR5, 0x402, URZ ;  /* 0x0000040205307890 */ /* 0x000fe4000fffe03f */
[----:B------:R-:W-:Y:S01]  /*14f50*/  LEA R4, R222, UR61, 0xb ;  /* 0x0000003dde047c11 */ /* 0x000fe2000f8e58ff */
[----:B------:R-:W-:Y:S02]  /*14f60*/  UIADD3 UR44, UR5, 0x404, URZ ;  /* 0x00000404052c7890 */ /* 0x000fe4000fffe03f */
[----:B------:R-:W-:Y:S01]  /*14f70*/  UIADD3 UR40, UR5, 0x406, URZ ;  /* 0x0000040605287890 */ /* 0x000fe2000fffe03f */
[C---:B------:R-:W-:Y:S01]  /*14f80*/  R2UR UR10, R4.reuse ;  /* 0x00000000040a72ca */ /* 0x040fe200000e0000 */
[----:B------:R-:W-:Y:S01]  /*14f90*/  VIADD R6, R4, 0x2 ;  /* 0x0000000204067836 */ /* 0x000fe20000000000 */
[----:B------:R-:W-:Y:S01]  /*14fa0*/  UMOV UR41, 0x40000040 ;  /* 0x4000004000297882 */ /* 0x000fe20000000000 */
[----:B---3--:R-:W-:-:S10]  /*14fb0*/  SHF.R.U32.HI R0, RZ, 0x7, R0 ;  /* 0x00000007ff007819 */ /* 0x008fd40000011600 */
[----:B------:R-:W-:Y:S01]  /*14fc0*/  QGMMA.64x128x32.F32.E4M3.E4M3 R24, gdesc[UR8], RZ, !UPT, gsb0 ;  /* 0x01e00000081879f3 */ /* 0x000fe2000c0008ff */
[----:B------:R-:W-:Y:S01]  /*14fd0*/  R2UR UR10, R6 ;  /* 0x00000000060a72ca */ /* 0x000fe200000e0000 */
[----:B------:R-:W-:Y:S01]  /*14fe0*/  UMOV UR8, UR4 ;  /* 0x0000000400087c82 */ /* 0x000fe20008000000 */
[----:B------:R-:W-:Y:S01]  /*14ff0*/  R2UR UR11, R7 ;  /* 0x00000000070b72ca */ /* 0x000fe200000e0000 */
[----:B------:R-:W-:Y:S01]  /*15000*/  UMOV UR9, 0x40000040 ;  /* 0x4000004000097882 */ /* 0x000fe20000000000 */
[----:B------:R-:W-:Y:S01]  /*15010*/  VIADD R6, R4, 0x4 ;  /* 0x0000000404067836 */ /* 0x000fe20000000000 */
[----:B------:R-:W-:Y:S01]  /*15020*/  UIADD3 UR4, UR5, 0x4, URZ ;  /* 0x0000000405047890 */ /* 0x000fe2000fffe03f */
[----:B------:R-:W-:Y:S01]  /*15030*/  IMAD.MOV.U32 R7, RZ, RZ, 0x40000040 ;  /* 0x40000040ff077424 */ /* 0x000fe200078e00ff */
[----:B------:R-:W-:Y:S01]  /*15040*/  IADD3 R9, -R0, 0xb, RZ ;  /* 0x0000000b00097810 */ /* 0x000fe20007ffe1ff */
[----:B------:R-:W-:Y:S02]  /*15050*/  IMAD.U32 R226, RZ, RZ, UR8 ;  /* 0x00000008ffe27e24 */ /* 0x000fe4000f8e00ff */
[----:B------:R-:W-:Y:S01]  /*15060*/  IMAD.U32 R227, RZ, RZ, UR9 ;  /* 0x00000009ffe37e24 */ /* 0x000fe2000f8e00ff */
[----:B------:R-:W-:-:S02]  /*15070*/  WARPGROUP.DEPBAR.LE gsb0, 0x0 ;  /* 0x00008000000079c5 */ /* 0x000fc40000010000 */
[----:B------:R-:W-:-:S06]  /*15080*/  WARPGROUP.ARRIVE ;  /* 0x00000000000079c5 */ /* 0x000fcc0000000000 */
[----:B------:R-:W-:Y:S01]  /*15090*/  QGMMA.64x128x32.F32.E4M3.E4M3 R24, gdesc[UR8], R24, gsb0 ;  /* 0x01e00000081879f3 */ /* 0x000fe20008000818 */
[----:B------:R-:W-:Y:S01]  /*150a0*/  R2UR UR10, R6 ;  /* 0x00000000060a72ca */ /* 0x000fe200000e0000 */
[----:B------:R-:W-:Y:S01]  /*150b0*/  UMOV UR8, UR4 ;  /* 0x0000000400087c82 */ /* 0x000fe20008000000 */
[----:B------:R-:W-:Y:S01]  /*150c0*/  R2UR UR11, R7 ;  /* 0x00000000070b72ca */ /* 0x000fe200000e0000 */
[----:B------:R-:W-:Y:S01]  /*150d0*/  UMOV UR9, 0x40000040 ;  /* 0x4000004000097882 */ /* 0x000fe20000000000 */
[----:B------:R-:W-:Y:S01]  /*150e0*/  VIADD R6, R4, 0x6 ;  /* 0x0000000604067836 */ /* 0x000fe20000000000 */
[----:B------:R-:W-:Y:S01]  /*150f0*/  MOV R224, UR8 ;  /* 0x0000000800e07c02 */ /* 0x000fe20008000f00 */
[----:B------:R-:W-:Y:S02]  /*15100*/  IMAD.MOV.U32 R7, RZ, RZ, 0x40000040 ;  /* 0x40000040ff077424 */ /* 0x000fe400078e00ff */
[----:B------:R-:W-:Y:S01]  /*15110*/  IMAD.U32 R225, RZ, RZ, UR9 ;  /* 0x00000009ffe17e24 */ /* 0x000fe2000f8e00ff */
[----:B------:R-:W-:Y:S01]  /*15120*/  R2UR UR58, R6 ;  /* 0x00000000063a72ca */ /* 0x000fe200000e0000 */
[----:B------:R-:W-:Y:S01]  /*15130*/  VIADD R6, R4, 0x400 ;  /* 0x0000040004067836 */ /* 0x000fe20000000000 */
[----:B------:R-:W-:-:S02]  /*15140*/  R2UR UR59, R7 ;  /* 0x00000000073b72ca */ /* 0x000fc400000e0000 */
[----:B------:R-:W-:Y:S02]  /*15150*/  MOV R7, 0x40000040 ;  /* 0x4000004000077802 */ /* 0x000fe40000000f00 */
[----:B------:R-:W-:Y:S01]  /*15160*/  R2UR UR54, R6 ;  /* 0x00000000063672ca */ /* 0x000fe200000e0000 */
[----:B------:R-:W-:Y:S01]  /*15170*/  VIADD R6, R4, 0x402 ;  /* 0x0000040204067836 */ /* 0x000fe20000000000 */
[----:B------:R-:W-:Y:S01]  /*15180*/  R2UR UR55, R7 ;  /* 0x00000000073772ca */ /* 0x000fe200000e0000 */
[----:B------:R-:W-:-:S03]  /*15190*/  IMAD.MOV.U32 R7, RZ, RZ, 0x40000040 ;  /* 0x40000040ff077424 */ /* 0x000fc600078e00ff */
[----:B------:R-:W-:Y:S01]  /*151a0*/  R2UR UR50, R6 ;  /* 0x00000000063272ca */ /* 0x000fe200000e0000 */
[C---:B------:R-:W-:Y:S01]  /*151b0*/  VIADD R6, R4.reuse, 0x404 ;  /* 0x0000040404067836 */ /* 0x040fe20000000000 */
[----:B------:R-:W-:Y:S01]  /*151c0*/  R2UR UR51, R7 ;  /* 0x00000000073372ca */ /* 0x000fe200000e0000 */
[----:B------:R-:W-:Y:S01]  /*151d0*/  IMAD.MOV.U32 R7, RZ, RZ, 0x40000040 ;  /* 0x40000040ff077424 */ /* 0x000fe200078e00ff */
[----:B------:R-:W-:Y:S02]  /*151e0*/  IADD3 R4, R4, 0x406, RZ ;  /* 0x0000040604047810 */ /* 0x000fe40007ffe0ff */
[----:B------:R-:W-:Y:S02]  /*151f0*/  R2UR UR46, R6 ;  /* 0x00000000062e72ca */ /* 0x000fe400000e0000 */
[----:B------:R-:W-:Y:S02]  /*15200*/  R2UR UR47, R7 ;  /* 0x00000000072f72ca */ /* 0x000fe400000e0000 */
[----:B------:R-:W-:Y:S01]  /*15210*/  R2UR UR42, R4 ;  /* 0x00000000042a72ca */ /* 0x000fe200000e0000 */
        /* <DEDUP_REMOVED lines=22> */
.L_x_639:
[----:B------:R-:W4:Y:S01]  /*15380*/  LDL R0, [R1+0x64] ;  /* 0x0000640001007983 */ /* 0x000f220000100800 */
[----:B------:R-:W-:Y:S01]  /*15390*/  IMAD R4, R168, -0x80, R94 ;  /* 0xffffff80a8047824 */ /* 0x000fe200078e025e */
[----:B------:R-:W-:-:S04]  /*153a0*/  P2R R6, PR, RZ, 0x1 ;  /* 0x00000001ff067803 */ /* 0x000fc80000000000 */
[----:B----4-:R-:W-:-:S04]  /*153b0*/  IADD3 R4, -R0, 0x80, R4 ;  /* 0x0000008000047810 */ /* 0x010fc80007ffe104 */
        /* <DEDUP_REMOVED lines=11> */
[----:B------:R-:W-:-:S02]  /*15470*/  FSEL R15, R26, -INF , P3 ;  /* 0xff8000001a0f7808 */ /* 0x000fc40001800000 */
[----:B------:R-:W-:Y:S02]  /*15480*/  ISETP.GT.AND P3, PT, R4, 0x11, PT ;  /* 0x000000110400780c */ /* 0x000fe40003f64270 */
[----:B0-----:R-:W-:Y:S02]  /*15490*/  FSEL R13, R32, -INF , P4 ;  /* 0xff800000200d7808 */ /* 0x001fe40002000000 */
[----:B------:R-:W-:Y:S02]  /*154a0*/  FMNMX.FTZ R0, R29, R0, !PT ;  /* 0x000000001d007209 */ /* 0x000fe40007810000 */
[----:B------:R-:W-:Y:S02]  /*154b0*/  FSEL R27, R27, -INF , P1 ;  /* 0xff8000001b1b7808 */ /* 0x000fe40000800000 */
[----:B------:R-:W-:Y:S02]  /*154c0*/  ISETP.GT.AND P1, PT, R4, 0x18, PT ;  /* 0x000000180400780c */ /* 0x000fe40003f24270 */
[----:B------:R-:W-:-:S02]  /*154d0*/  FSEL R33, R33, -INF , P3 ;  /* 0xff80000021217808 */ /* 0x000fc40001800000 */
[----:B------:R-:W-:Y:S02]  /*154e0*/  FMNMX.FTZ R0, R13, R0, !PT ;  /* 0x000000000d007209 */ /* 0x000fe40007810000 */
[----:B------:R-:W-:Y:S02]  /*154f0*/  FSEL R21, R30, -INF , P2 ;  /* 0xff8000001e157808 */ /* 0x000fe40001000000 */
[----:B------:R-:W-:Y:S02]  /*15500*/  ISETP.GT.AND P2, PT, R4, 0x19, PT ;  /* 0x000000190400780c */ /* 0x000fe40003f44270 */
[----:B------:R-:W-:Y:S02]  /*15510*/  FSEL R89, R36, -INF , P1 ;  /* 0xff80000024597808 */ /* 0x000fe40000800000 */
[----:B------:R-:W-:Y:S02]  /*15520*/  FMNMX.FTZ R0, R33, R0, !PT ;  /* 0x0000000021007209 */ /* 0x000fe40007810000 */
[----:B------:R-:W-:-:S02]  /*15530*/  FSEL R31, R31, -INF , P5 ;  /* 0xff8000001f1f7808 */ /* 0x000fc40002800000 */
[----:B------:R-:W-:Y:S02]  /*15540*/  ISETP.GT.AND P5, PT, R4, 0x20, PT ;  /* 0x000000200400780c */ /* 0x000fe40003fa4270 */
[----:B------:R-:W-:Y:S02]  /*15550*/  FSEL R37, R37, -INF , P2 ;  /* 0xff80000025257808 */ /* 0x000fe40001000000 */
        /* <DEDUP_REMOVED lines=54> */
[C---:B------:R-:W-:Y:S02]  /*158c0*/  ISETP.GT.AND P2, PT, R4.reuse, 0x58, PT ;  /* 0x000000580400780c */ /* 0x040fe40003f44270 */
[----:B------:R-:W-:Y:S02]  /*158d0*/  FSEL R119, R65, -INF , P1 ;  /* 0xff80000041777808 */ /* 0x000fe40000800000 */
[----:B------:R-:W-:Y:S02]  /*158e0*/  FMNMX.FTZ R0, R117, R0, !PT ;  /* 0x0000000075007209 */ /* 0x000fe40007810000 */
        /* <DEDUP_REMOVED lines=25> */
[----:B------:R-:W-:Y:S01]  /*15a80*/  FSEL R65, R62, -INF , P5 ;  /* 0xff8000003e417808 */ /* 0x000fe20002800000 */
[----:B------:R-:W-:Y:S01]  /*15a90*/  IMAD.U32 R62, RZ, RZ, UR60 ;  /* 0x0000003cff3e7e24 */ /* 0x000fe2000f8e00ff */
[----:B------:R-:W-:Y:S02]  /*15aa0*/  FSEL R133, R81, -INF , P4 ;  /* 0xff80000051857808 */ /* 0x000fe40002000000 */
[----:B------:R-:W-:Y:S02]  /*15ab0*/  FMNMX.FTZ R0, R131, R0, !PT ;  /* 0x0000000083007209 */ /* 0x000fe40007810000 */
[----:B------:R-:W-:Y:S02]  /*15ac0*/  ISETP.GT.AND P5, PT, R4, 0x78, PT ;  /* 0x000000780400780c */ /* 0x000fe40003fa4270 */
[----:B------:R-:W-:Y:S02]  /*15ad0*/  FMNMX.FTZ R0, R133, R0, !PT ;  /* 0x0000000085007209 */ /* 0x000fe40007810000 */
[----:B------:R-:W-:-:S02]  /*15ae0*/  FSEL R81, R84, -INF , P5 ;  /* 0xff80000054517808 */ /* 0x000fc40002800000 */
[----:B------:R-:W-:Y:S02]  /*15af0*/  ISETP.GT.AND P6, PT, R4, 0x79, PT ;  /* 0x000000790400780c */ /* 0x000fe40003fc4270 */
[----:B------:R-:W-:Y:S02]  /*15b00*/  FMNMX.FTZ R0, R81, R0, !PT ;  /* 0x0000000051007209 */ /* 0x000fe40007810000 */
[----:B------:R-:W-:Y:S02]  /*15b10*/  FSEL R85, R85, -INF , P6 ;  /* 0xff80000055557808 */ /* 0x000fe40003000000 */
[----:B------:R-:W-:Y:S02]  /*15b20*/  P2R R20, PR, RZ, 0x4 ;  /* 0x00000004ff147803 */ /* 0x000fe40000000000 */
[----:B------:R-:W-:Y:S02]  /*15b30*/  FMNMX.FTZ R8, R85, R0, !PT ;  /* 0x0000000055087209 */ /* 0x000fe40007810000 */
[----:B------:R-:W-:-:S02]  /*15b40*/  P2R R26, PR, RZ, 0x1 ;  /* 0x00000001ff1a7803 */ /* 0x000fc40000000000 */
[----:B------:R-:W-:Y:S01]  /*15b50*/  P2R R24, PR, RZ, 0x2 ;  /* 0x00000002ff187803 */ /* 0x000fe20000000000 */
[----:B------:R-:W0:Y:S01]  /*15b60*/  SHFL.BFLY PT, R135, R8, 0x2, 0x1f ;  /* 0x0c401f0008877f89 */ /* 0x000e2200000e0000 */
[C---:B------:R-:W-:Y:S02]  /*15b70*/  ISETP.GT.AND P1, PT, R4.reuse, 0x59, PT ;  /* 0x000000590400780c */ /* 0x040fe40003f24270 */
[----:B------:R-:W-:Y:S02]  /*15b80*/  ISETP.GT.AND P0, PT, R4, 0x60, PT ;  /* 0x000000600400780c */ /* 0x000fe40003f04270 */
[----:B------:R-:W-:Y:S02]  /*15b90*/  FSEL R71, R71, -INF , P1 ;  /* 0xff80000047477808 */ /* 0x000fe40000800000 */
[----:B------:R-:W-:Y:S02]  /*15ba0*/  ISETP.NE.AND P1, PT, R24, RZ, PT ;  /* 0x000000ff1800720c */ /* 0x000fe40003f25270 */
[----:B------:R-:W-:-:S02]  /*15bb0*/  FSEL R83, R83, -INF , P4 ;  /* 0xff80000053537808 */ /* 0x000fc40002000000 */
[----:B------:R-:W-:Y:S02]  /*15bc0*/  FSEL R137, R78, -INF , P1 ;  /* 0xff8000004e897808 */ /* 0x000fe40000800000 */
[----:B------:R-:W-:Y:S02]  /*15bd0*/  FSEL R87, R87, -INF , P6 ;  /* 0xff80000057577808 */ /* 0x000fe40003000000 */
[----:B0-----:R-:W-:Y:S02]  /*15be0*/  FMNMX.FTZ R12, R8, R135, !PT ;  /* 0x00000087080c7209 */ /* 0x001fe40007810000 */
[----:B------:R-:W-:-:S03]  /*15bf0*/  FMNMX.FTZ R8, R15, R27, !PT ;  /* 0x0000001b0f087209 */ /* 0x000fc60007810000 */
[----:B------:R-:W0:Y:S01]  /*15c00*/  SHFL.BFLY PT, R135, R12, 0x1, 0x1f ;  /* 0x0c201f000c877f89 */ /* 0x000e2200000e0000 */
[----:B------:R-:W-:-:S04]  /*15c10*/  FMNMX.FTZ R8, R21, R8, !PT ;  /* 0x0000000815087209 */ /* 0x000fc80007810000 */
[----:B------:R-:W-:-:S04]  /*15c20*/  FMNMX.FTZ R8, R31, R8, !PT ;  /* 0x000000081f087209 */ /* 0x000fc80007810000 */
[----:B------:R-:W-:-:S04]  /*15c30*/  FMNMX.FTZ R8, R91, R8, !PT ;  /* 0x000000085b087209 */ /* 0x000fc80007810000 */
[----:B------:R-:W-:-:S04]  /*15c40*/  FMNMX.FTZ R8, R35, R8, !PT ;  /* 0x0000000823087209 */ /* 0x000fc80007810000 */
[----:B------:R-:W-:Y:S02]  /*15c50*/  FMNMX.FTZ R8, R41, R8, !PT ;  /* 0x0000000829087209 */ /* 0x000fe40007810000 */
[----:B0-----:R-:W-:Y:S02]  /*15c60*/  FMNMX.FTZ R0, R12, R135, !PT ;  /* 0x000000870c007209 */ /* 0x001fe40007810000 */
[----:B------:R-:W-:Y:S02]  /*15c70*/  FMNMX.FTZ R12, R39, R8, !PT ;  /* 0x00000008270c7209 */ /* 0x000fe40007810000 */
[----:B------:R-:W-:Y:S01]  /*15c80*/  FSETP.NEU.FTZ.AND P2, PT, R0, -INF , PT ;  /* 0xff8000000000780b */ /* 0x000fe20003f5d000 */
[----:B------:R-:W-:-:S01]  /*15c90*/  FFMA.FTZ R14, R2, R0, -8 ;  /* 0xc1000000020e7423 */ /* 0x000fc20000010000 */
[----:B------:R-:W-:Y:S02]  /*15ca0*/  FMNMX.FTZ R12, R45, R12, !PT ;  /* 0x0000000c2d0c7209 */ /* 0x000fe40007810000 */
[----:B------:R-:W-:-:S02]  /*15cb0*/  FSEL R135, R74, -INF , P0 ;  /* 0xff8000004a877808 */ /* 0x000fc40000000000 */
[----:B------:R-:W-:Y:S02]  /*15cc0*/  FMNMX.FTZ R12, R43, R12, !PT ;  /* 0x0000000c2b0c7209 */ /* 0x000fe40007810000 */
[----:B------:R-:W-:Y:S02]  /*15cd0*/  FSEL R4, R14, RZ, P2 ;  /* 0x000000ff0e047208 */ /* 0x000fe40001000000 */
[----:B------:R-:W-:Y:S02]  /*15ce0*/  FMNMX.FTZ R12, R49, R12, !PT ;  /* 0x0000000c310c7209 */ /* 0x000fe40007810000 */
[----:B------:R-:W-:Y:S01]  /*15cf0*/  ISETP.NE.AND P2, PT, R20, RZ, PT ;  /* 0x000000ff1400720c */ /* 0x000fe20003f45270 */
[C-C-:B------:R-:W-:Y:S01]  /*15d00*/  FFMA.FTZ R152, R2.reuse, R5, -R4.reuse ;  /* 0x0000000502987223 */ /* 0x140fe20000010804 */
[----:B------:R-:W-:Y:S01]  /*15d10*/  FMNMX.FTZ R12, R47, R12, !PT ;  /* 0x0000000c2f0c7209 */ /* 0x000fe20007810000 */
[--C-:B------:R-:W-:Y:S01]  /*15d20*/  FFMA.FTZ R5, R2, R25, -R4.reuse ;  /* 0x0000001902057223 */ /* 0x100fe20000010804 */
[----:B------:R-:W-:Y:S01]  /*15d30*/  ISETP.NE.AND P0, PT, R26, RZ, PT ;  /* 0x000000ff1a00720c */ /* 0x000fe20003f05270 */
[C-C-:B------:R-:W-:Y:S01]  /*15d40*/  FFMA.FTZ R25, R2.reuse, R29, -R4.reuse ;  /* 0x0000001d02197223 */ /* 0x140fe20000010804 */
[----:B------:R-:W-:Y:S01]  /*15d50*/  FMNMX.FTZ R12, R107, R12, !PT ;  /* 0x0000000c6b0c7209 */ /* 0x000fe20007810000 */
[C-C-:B------:R-:W-:Y:S01]  /*15d60*/  FFMA.FTZ R29, R2.reuse, R95, -R4.reuse ;  /* 0x0000005f021d7223 */ /* 0x140fe20000010804 */
[----:B------:R-:W-:Y:S01]  /*15d70*/  FSEL R75, R75, -INF , P0 ;  /* 0xff8000004b4b7808 */ /* 0x000fe20000000000 */
[C-C-:B------:R-:W-:Y:S01]  /*15d80*/  FFMA.FTZ R97, R2.reuse, R97, -R4.reuse ;  /* 0x0000006102617223 */ /* 0x140fe20000010804 */
[----:B------:R-:W-:Y:S01]  /*15d90*/  FMNMX.FTZ R12, R51, R12, !PT ;  /* 0x0000000c330c7209 */ /* 0x000fe20007810000 */
[C-C-:B------:R-:W-:Y:S01]  /*15da0*/  FFMA.FTZ R154, R2.reuse, R13, -R4.reuse ;  /* 0x0000000d029a7223 */ /* 0x140fe20000010804 */
[----:B------:R-:W-:Y:S01]  /*15db0*/  FSEL R79, R79, -INF , P2 ;  /* 0xff8000004f4f7808 */ /* 0x000fe20001000000 */
[C-C-:B------:R-:W-:Y:S01]  /*15dc0*/  FFMA.FTZ R89, R2.reuse, R89, -R4.reuse ;  /* 0x0000005902597223 */ /* 0x140fe20000010804 */
[----:B------:R-:W-:Y:S01]  /*15dd0*/  FMNMX.FTZ R12, R111, R12, !PT ;  /* 0x0000000c6f0c7209 */ /* 0x000fe20007810000 */
[--C-:B------:R-:W-:Y:S01]  /*15de0*/  FFMA.FTZ R156, R2, R93, -R4.reuse ;  /* 0x0000005d029c7223 */ /* 0x100fe20000010804 */
[----:B------:R-:W-:Y:S01]  /*15df0*/  FSEL R95, R82, -INF , P3 ;  /* 0xff800000525f7808 */ /* 0x000fe20001800000 */
[----:B------:R0:W-:Y:S01]  /*15e00*/  MUFU.EX2 R8, R89 ;  /* 0x0000005900087308 */ /* 0x0001e20000000800 */
[----:B------:R-:W-:Y:S01]  /*15e10*/  FMNMX.FTZ R14, R55, R12, !PT ;  /* 0x0000000c370e7209 */ /* 0x000fe20007810000 */
[--C-:B------:R-:W-:Y:S01]  /*15e20*/  FFMA.FTZ R158, R2, R101, -R4.reuse ;  /* 0x00000065029e7223 */ /* 0x100fe20000010804 */
[----:B------:R-:W-:Y:S01]  /*15e30*/  ISETP.NE.AND P0, PT, R6, RZ, PT ;  /* 0x000000ff0600720c */ /* 0x000fe20003f05270 */
[C-C-:B------:R-:W-:Y:S01]  /*15e40*/  FFMA.FTZ R6, R2.reuse, R7, -R4.reuse ;  /* 0x0000000702067223 */ /* 0x140fe20000010804 */
[----:B------:R-:W-:Y:S01]  /*15e50*/  FMNMX.FTZ R14, R115, R14, !PT ;  /* 0x0000000e730e7209 */ /* 0x000fe20007810000 */
[C-C-:B------:R-:W-:Y:S01]  /*15e60*/  FFMA.FTZ R7, R2.reuse, R33, -R4.reuse ;  /* 0x0000002102077223 */ /* 0x140fe20000010804 */
[----:B------:R-:W-:-:S01]  /*15e70*/  FFMA.FTZ R93, R2, R53, -R4 ;  /* 0x00000035025d7223 */ /* 0x000fc20000010804 */
[----:B------:R4:W-:Y:S01]  /*15e80*/  MUFU.EX2 R12, R97 ;  /* 0x00000061000c7308 */ /* 0x0009e20000000800 */
[----:B------:R-:W-:Y:S01]  /*15e90*/  FMNMX.FTZ R14, R59, R14, !PT ;  /* 0x0000000e3b0e7209 */ /* 0x000fe20007810000 */
[C-C-:B0-----:R-:W-:Y:S01]  /*15ea0*/  FFMA.FTZ R89, R2.reuse, R99, -R4.reuse ;  /* 0x0000006302597223 */ /* 0x141fe20000010804 */
[----:B------:R-:W-:-:S01]  /*15eb0*/  FFMA.FTZ R99, R2, R61, -R4 ;  /* 0x0000003d02637223 */ /* 0x000fc20000010804 */
[C-C-:B------:R-:W-:Y:S01]  /*15ec0*/  FFMA.FTZ R61, R2.reuse, R73, -R4.reuse ;  /* 0x00000049023d7223 */ /* 0x140fe20000010804 */
[----:B------:R-:W-:Y:S01]  /*15ed0*/  FMNMX.FTZ R14, R65, R14, !PT ;  /* 0x0000000e410e7209 */ /* 0x000fe20007810000 */
[C-C-:B------:R-:W-:Y:S01]  /*15ee0*/  FFMA.FTZ R33, R2.reuse, R37, -R4.reuse ;  /* 0x0000002502217223 */ /* 0x140fe20000010804 */
[----:B------:R-:W-:-:S01]  /*15ef0*/  FFMA.FTZ R53, R2, R57, -R4 ;  /* 0x0000003902357223 */ /* 0x000fc20000010804 */
[C-C-:B------:R-:W-:Y:S01]  /*15f00*/  FFMA.FTZ R101, R2.reuse, R69, -R4.reuse ;  /* 0x0000004502657223 */ /* 0x140fe20000010804 */
[----:B------:R-:W-:Y:S01]  /*15f10*/  FMNMX.FTZ R14, R63, R14, !PT ;  /* 0x0000000e3f0e7209 */ /* 0x000fe20007810000 */
[--C-:B------:R-:W-:Y:S01]  /*15f20*/  FFMA.FTZ R73, R2, R77, -R4.reuse ;  /* 0x0000004d02497223 */ /* 0x100fe20000010804 */
[----:B----4-:R-:W-:Y:S01]  /*15f30*/  FSEL R97, R86, -INF , P5 ;  /* 0xff80000056617808 */ /* 0x010fe20002800000 */
[C-C-:B------:R-:W-:Y:S01]  /*15f40*/  FFMA.FTZ R37, R2.reuse, R103, -R4.reuse ;  /* 0x0000006702257223 */ /* 0x140fe20000010804 */
[----:B------:R-:W-:Y:S01]  /*15f50*/  FMNMX.FTZ R14, R123, R14, !PT ;  /* 0x0000000e7b0e7209 */ /* 0x000fe20007810000 */
[C-C-:B------:R-:W-:Y:S01]  /*15f60*/  FFMA.FTZ R105, R2.reuse, R105, -R4.reuse ;  /* 0x0000006902697223 */ /* 0x140fe20000010804 */
[----:B------:R-:W-:-:S01]  /*15f70*/  FFMA.FTZ R160, R2, R109, -R4 ;  /* 0x0000006d02a07223 */ /* 0x000fc20000010804 */
        /* <DEDUP_REMOVED lines=12> */
[----:B------:R-:W-:Y:S01]  /*16040*/  FFMA.FTZ R77, R2, R85, -R4 ;  /* 0x00000055024d7223 */ /* 0x000fe20000010804 */
[----:B------:R-:W-:Y:S01]  /*16050*/  FMNMX.FTZ R20, R135, R20, !PT ;  /* 0x0000001487147209 */ /* 0x000fe20007810000 */
[----:B------:R-:W-:Y:S03]  /*16060*/  MUFU.EX2 R152, R152 ;  /* 0x0000009800987308 */ /* 0x000fe60000000800 */
[----:B------:R-:W-:-:S04]  /*16070*/  FMNMX.FTZ R20, R75, R20, !PT ;  /* 0x000000144b147209 */ /* 0x000fc80007810000 */
[----:B------:R-:W-:Y:S01]  /*16080*/  FMNMX.FTZ R20, R137, R20, !PT ;  /* 0x0000001489147209 */ /* 0x000fe20007810000 */
[----:B------:R-:W0:Y:S03]  /*16090*/  MUFU.EX2 R5, R5 ;  /* 0x0000000500057308 */ /* 0x000e260000000800 */
[----:B------:R-:W-:-:S04]  /*160a0*/  FMNMX.FTZ R20, R79, R20, !PT ;  /* 0x000000144f147209 */ /* 0x000fc80007810000 */
[----:B------:R-:W-:Y:S01]  /*160b0*/  FMNMX.FTZ R20, R95, R20, !PT ;  /* 0x000000145f147209 */ /* 0x000fe20007810000 */
[----:B------:R-:W4:Y:S03]  /*160c0*/  MUFU.EX2 R6, R6 ;  /* 0x0000000600067308 */ /* 0x000f260000000800 */
[----:B------:R-:W-:-:S04]  /*160d0*/  FMNMX.FTZ R20, R83, R20, !PT ;  /* 0x0000001453147209 */ /* 0x000fc80007810000 */
[----:B------:R-:W-:Y:S01]  /*160e0*/  FMNMX.FTZ R20, R97, R20, !PT ;  /* 0x0000001461147209 */ /* 0x000fe20007810000 */
[----:B------:R-:W5:Y:S03]  /*160f0*/  MUFU.EX2 R25, R25 ;  /* 0x0000001900197308 */ /* 0x000f660000000800 */
[----:B------:R-:W-:-:S05]  /*16100*/  FMNMX.FTZ R13, R87, R20, !PT ;  /* 0x00000014570d7209 */ /* 0x000fca0007810000 */
[----:B------:R-:W1:Y:S01]  /*16110*/  SHFL.BFLY PT, R26, R13, 0x2, 0x1f ;  /* 0x0c401f000d1a7f89 */ /* 0x000e6200000e0000 */
[----:B------:R-:W2:Y:S08]  /*16120*/  MUFU.EX2 R154, R154 ;  /* 0x0000009a009a7308 */ /* 0x000eb00000000800 */
[----:B------:R-:W3:Y:S08]  /*16130*/  MUFU.EX2 R7, R7 ;  /* 0x0000000700077308 */ /* 0x000ef00000000800 */
[----:B------:R-:W-:Y:S01]  /*16140*/  MUFU.EX2 R33, R33 ;  /* 0x0000002100217308 */ /* 0x000fe20000000800 */
[----:B-1----:R-:W-:-:S07]  /*16150*/  FMNMX.FTZ R26, R13, R26, !PT ;  /* 0x0000001a0d1a7209 */ /* 0x002fce0007810000 */
[----:B------:R-:W-:Y:S01]  /*16160*/  MUFU.EX2 R156, R156 ;  /* 0x0000009c009c7308 */ /* 0x000fe20000000800 */
[----:B------:R-:W1:Y:S07]  /*16170*/  SHFL.BFLY PT, R13, R26, 0x1, 0x1f ;  /* 0x0c201f001a0d7f89 */ /* 0x000e6e00000e0000 */
[----:B------:R-:W-:Y:S08]  /*16180*/  MUFU.EX2 R29, R29 ;  /* 0x0000001d001d7308 */ /* 0x000ff00000000800 */
[----:B------:R-:W-:Y:S08]  /*16190*/  MUFU.EX2 R89, R89 ;  /* 0x0000005900597308 */ /* 0x000ff00000000800 */
[----:B------:R-:W-:Y:S01]  /*161a0*/  MUFU.EX2 R158, R158 ;  /* 0x0000009e009e7308 */ /* 0x000fe20000000800 */
[----:B-1----:R-:W-:-:S04]  /*161b0*/  FMNMX.FTZ R13, R26, R13, !PT ;  /* 0x0000000d1a0d7209 */ /* 0x002fc80007810000 */
[----:B------:R-:W-:Y:S01]  /*161c0*/  FSETP.NEU.FTZ.AND P1, PT, R13, -INF , PT ;  /* 0xff8000000d00780b */ /* 0x000fe20003f3d000 */
[----:B------:R-:W-:-:S02]  /*161d0*/  FFMA.FTZ R26, R2, R13, -8 ;  /* 0xc1000000021a7423 */ /* 0x000fc4000001000d */
[----:B------:R-:W-:Y:S03]  /*161e0*/  MUFU.EX2 R37, R37 ;  /* 0x0000002500257308 */ /* 0x000fe60000000800 */
[----:B------:R-:W-:-:S05]  /*161f0*/  FSEL R4, R26, RZ, P1 ;  /* 0x000000ff1a047208 */ /* 0x000fca0000800000 */
[----:B------:R-:W-:Y:S01]  /*16200*/  MUFU.EX2 R14, R105 ;  /* 0x00000069000e7308 */ /* 0x000fe20000000800 */
[----:B------:R-:W-:-:S01]  /*16210*/  FFMA.FTZ R153, R2, R15, -R4 ;  /* 0x0000000f02997223 */ /* 0x000fc20000010804 */
[C-C-:B------:R-:W-:Y:S01]  /*16220*/  FFMA.FTZ R26, R2.reuse, R27, -R4.reuse ;  /* 0x0000001b021a7223 */ /* 0x140fe20000010804 */
[----:B------:R-:W-:-:S01]  /*16230*/  FFMA.FTZ R15, R2, R21, -R4 ;  /* 0x00000015020f7223 */ /* 0x000fc20000010804 */
[C-C-:B------:R-:W-:Y:S01]  /*16240*/  FFMA.FTZ R38, R2.reuse, R31, -R4.reuse ;  /* 0x0000001f02267223 */ /* 0x140fe20000010804 */
[----:B------:R-:W-:-:S01]  /*16250*/  FFMA.FTZ R155, R2, R91, -R4 ;  /* 0x0000005b029b7223 */ /* 0x000fc20000010804 */
[C-C-:B------:R-:W-:Y:S01]  /*16260*/  FFMA.FTZ R30, R2.reuse, R35, -R4.reuse ;  /* 0x00000023021e7223 */ /* 0x140fe20000010804 */
[----:B------:R-:W-:-:S01]  /*16270*/  FFMA.FTZ R21, R2, R41, -R4 ;  /* 0x0000002902157223 */ /* 0x000fc20000010804 */
[----:B------:R-:W-:Y:S01]  /*16280*/  MUFU.EX2 R153, R153 ;  /* 0x0000009900997308 */ /* 0x000fe20000000800 */
[----:B------:R-:W-:-:S01]  /*16290*/  FFMA.FTZ R40, R2, R39, -R4 ;  /* 0x0000002702287223 */ /* 0x000fc20000010804 */
[----:B0-----:R-:W-:Y:S01]  /*162a0*/  FADD.FTZ R39, R152, R5 ;  /* 0x0000000598277221 */ /* 0x001fe20000010000 */
[----:B------:R-:W-:-:S01]  /*162b0*/  FFMA.FTZ R157, R2, R45, -R4 ;  /* 0x0000002d029d7223 */ /* 0x000fc20000010804 */
[C-C-:B------:R-:W-:Y:S01]  /*162c0*/  FFMA.FTZ R34, R2.reuse, R43, -R4.reuse ;  /* 0x0000002b02227223 */ /* 0x140fe20000010804 */
[----:B------:R-:W-:-:S01]  /*162d0*/  FFMA.FTZ R27, R2, R49, -R4 ;  /* 0x00000031021b7223 */ /* 0x000fc20000010804 */
[----:B----4-:R-:W-:Y:S01]  /*162e0*/  FADD.FTZ R50, R6, R39 ;  /* 0x0000002706327221 */ /* 0x010fe20000010000 */
[----:B------:R-:W-:-:S01]  /*162f0*/  FFMA.FTZ R44, R2, R47, -R4 ;  /* 0x0000002f022c7223 */ /* 0x000fc20000010804 */
[----:B------:R-:W0:Y:S01]  /*16300*/  MUFU.EX2 R26, R26 ;  /* 0x0000001a001a7308 */ /* 0x000e220000000800 */
[----:B------:R-:W-:-:S01]  /*16310*/  FFMA.FTZ R159, R2, R107, -R4 ;  /* 0x0000006b029f7223 */ /* 0x000fc20000010804 */
[----:B-----5:R-:W-:Y:S01]  /*16320*/  FADD.FTZ R41, R25, R50 ;  /* 0x0000003219297221 */ /* 0x020fe20000010000 */
[----:B------:R-:W-:-:S01]  /*16330*/  FFMA.FTZ R36, R2, R51, -R4 ;  /* 0x0000003302247223 */ /* 0x000fc20000010804 */
[C-C-:B------:R-:W-:Y:S01]  /*16340*/  FFMA.FTZ R31, R2.reuse, R111, -R4.reuse ;  /* 0x0000006f021f7223 */ /* 0x140fe20000010804 */
[----:B------:R-:W-:-:S01]  /*16350*/  FFMA.FTZ R48, R2, R55, -R4 ;  /* 0x0000003702307223 */ /* 0x000fc20000010804 */
[----:B--2---:R-:W-:Y:S01]  /*16360*/  FADD.FTZ R50, R154, R41 ;  /* 0x000000299a327221 */ /* 0x004fe20000010000 */
[----:B------:R-:W-:-:S01]  /*16370*/  FFMA.FTZ R161, R2, R115, -R4 ;  /* 0x0000007302a17223 */ /* 0x000fc20000010804 */
[----:B------:R-:W1:Y:S01]  /*16380*/  MUFU.EX2 R15, R15 ;  /* 0x0000000f000f7308 */ /* 0x000e620000000800 */
[----:B------:R-:W-:-:S01]  /*16390*/  FFMA.FTZ R42, R2, R59, -R4 ;  /* 0x0000003b022a7223 */ /* 0x000fc20000010804 */
[----:B---3--:R-:W-:Y:S01]  /*163a0*/  FADD.FTZ R41, R7, R50 ;  /* 0x0000003207297221 */ /* 0x008fe20000010000 */
[----:B------:R-:W-:-:S01]  /*163b0*/  FFMA.FTZ R35, R2, R65, -R4 ;  /* 0x0000004102237223 */ /* 0x000fc20000010804 */
[C-C-:B------:R-:W-:Y:S01]  /*163c0*/  FFMA.FTZ R52, R2.reuse, R63, -R4.reuse ;  /* 0x0000003f02347223 */ /* 0x140fe20000010804 */
[----:B------:R-:W-:-:S01]  /*163d0*/  FFMA.FTZ R163, R2, R123, -R4 ;  /* 0x0000007b02a37223 */ /* 0x000fc20000010804 */
[----:B------:R-:W-:Y:S01]  /*163e0*/  FADD.FTZ R54, R8, R41 ;  /* 0x0000002908367221 */ /* 0x000fe20000010000 */
[----:B------:R-:W-:-:S01]  /*163f0*/  FFMA.FTZ R165, R2, R135, -R4 ;  /* 0x0000008702a57223 */ /* 0x000fc20000010804 */
[----:B------:R-:W2:Y:S01]  /*16400*/  MUFU.EX2 R38, R38 ;  /* 0x0000002600267308 */ /* 0x000ea20000000800 */
[----:B0-----:R-:W-:-:S01]  /*16410*/  FADD.FTZ R46, R153, R26 ;  /* 0x0000001a992e7221 */ /* 0x001fc20000010000 */
[----:B------:R-:W-:Y:S01]  /*16420*/  FADD.FTZ R41, R33, R54 ;  /* 0x0000003621297221 */ /* 0x000fe20000010000 */
[----:B------:R-:W-:-:S01]  /*16430*/  FFMA.FTZ R167, R2, R95, -R4 ;  /* 0x0000005f02a77223 */ /* 0x000fc20000010804 */
[----:B------:R-:W-:Y:S01]  /*16440*/  F2FP.SATFINITE.E4M3.F32.PACK_AB_MERGE_C R33, R33, R8, RZ ;  /* 0x000000082121723e */ /* 0x000fe200048070ff */
[----:B------:R-:W-:-:S01]  /*16450*/  FFMA.FTZ R83, R2, R83, -R4 ;  /* 0x0000005302537223 */ /* 0x000fc20000010804 */
[----:B------:R-:W-:Y:S01]  /*16460*/  FADD.FTZ R54, R156, R41 ;  /* 0x000000299c367221 */ /* 0x000fe20000010000 */
[----:B------:R-:W-:-:S01]  /*16470*/  FFMA.FTZ R97, R2, R97, -R4 ;  /* 0x0000006102617223 */ /* 0x000fc20000010804 */
[----:B------:R-:W0:Y:S01]  /*16480*/  MUFU.EX2 R155, R155 ;  /* 0x0000009b009b7308 */ /* 0x000e220000000800 */
[----:B-1----:R-:W-:-:S01]  /*16490*/  FADD.FTZ R39, R15, R46 ;  /* 0x0000002e0f277221 */ /* 0x002fc20000010000 */
[----:B------:R-:W-:Y:S01]  /*164a0*/  FADD.FTZ R43, R29, R54 ;  /* 0x000000361d2b7221 */ /* 0x000fe20000010000 */
[----:B------:R-:W-:-:S01]  /*164b0*/  FFMA.FTZ R54, R2, R71, -R4 ;  /* 0x0000004702367223 */ /* 0x000fc20000010804 */
[----:B------:R-:W-:-:S02]  /*164c0*/  F2FP.SATFINITE.E4M3.F32.PACK_AB_MERGE_C R25, R25, R6, RZ ;  /* 0x000000061919723e */ /* 0x000fc400048070ff */
[----:B------:R-:W-:-:S01]  /*164d0*/  FADD.FTZ R56, R12, R43 ;  /* 0x0000002b0c387221 */ /* 0x000fc20000010000 */
[----:B------:R-:W-:Y:S01]  /*164e0*/  F2FP.SATFINITE.E4M3.F32.PACK_AB_MERGE_C R154, R7, R154, R33 ;  /* 0x0000009a079a723e */ /* 0x000fe20004807021 */
[----:B------:R-:W1:Y:S01]  /*164f0*/  MUFU.EX2 R30, R30 ;  /* 0x0000001e001e7308 */ /* 0x000e620000000800 */
[----:B--2---:R-:W-:-:S01]  /*16500*/  FADD.FTZ R46, R38, R39 ;  /* 0x00000027262e7221 */ /* 0x004fc20000010000 */
[C---:B------:R-:W-:Y:S01]  /*16510*/  FADD.FTZ R43, R89.reuse, R56 ;  /* 0x00000038592b7221 */ /* 0x040fe20000010000 */
[----:B------:R-:W-:Y:S02]  /*16520*/  F2FP.SATFINITE.E4M3.F32.PACK_AB_MERGE_C R89, R89, R12, RZ ;  /* 0x0000000c5959723e */ /* 0x000fe400048070ff */
[----:B------:R-:W-:Y:S01]  /*16530*/  F2FP.SATFINITE.E4M3.F32.PACK_AB_MERGE_C R38, R38, R15, RZ ;  /* 0x0000000f2626723e */ /* 0x000fe200048070ff */
[----:B------:R-:W-:-:S01]  /*16540*/  FADD.FTZ R56, R158, R43 ;  /* 0x0000002b9e387221 */ /* 0x000fc20000010000 */
[----:B------:R-:W-:Y:S01]  /*16550*/  F2FP.SATFINITE.E4M3.F32.PACK_AB_MERGE_C R152, R5, R152, R25 ;  /* 0x000000980598723e */ /* 0x000fe20004807019 */
[----:B------:R-:W2:Y:S01]  /*16560*/  MUFU.EX2 R21, R21 ;  /* 0x0000001500157308 */ /* 0x000ea20000000800 */
[----:B0-----:R-:W-:-:S01]  /*16570*/  FADD.FTZ R39, R155, R46 ;  /* 0x0000002e9b277221 */ /* 0x001fc20000010000 */
[----:B------:R-:W-:Y:S01]  /*16580*/  FADD.FTZ R43, R37, R56 ;  /* 0x00000038252b7221 */ /* 0x000fe20000010000 */
[----:B------:R-:W-:-:S01]  /*16590*/  FFMA.FTZ R46, R2, R67, -R4 ;  /* 0x00000043022e7223 */ /* 0x000fc20000010804 */
[----:B------:R-:W-:-:S02]  /*165a0*/  F2FP.SATFINITE.E4M3.F32.PACK_AB_MERGE_C R156, R29, R156, R89 ;  /* 0x0000009c1d9c723e */ /* 0x000fc40004807059 */
[----:B------:R-:W-:-:S01]  /*165b0*/  FADD.FTZ R58, R14, R43 ;  /* 0x0000002b0e3a7221 */ /* 0x000fc20000010000 */
[----:B------:R-:W-:Y:S01]  /*165c0*/  F2FP.SATFINITE.E4M3.F32.PACK_AB_MERGE_C R153, R26, R153, R38 ;  /* 0x000000991a99723e */ /* 0x000fe20004807026 */
[----:B------:R-:W0:Y:S01]  /*165d0*/  MUFU.EX2 R40, R40 ;  /* 0x0000002800287308 */ /* 0x000e220000000800 */
[----:B-1----:R-:W-:-:S07]  /*165e0*/  FADD.FTZ R50, R30, R39 ;  /* 0x000000271e327221 */ /* 0x002fce0000010000 */
[----:B------:R-:W1:Y:S01]  /*165f0*/  MUFU.EX2 R157, R157 ;  /* 0x0000009d009d7308 */ /* 0x000e620000000800 */
[----:B--2---:R-:W-:-:S07]  /*16600*/  FADD.FTZ R39, R21, R50 ;  /* 0x0000003215277221 */ /* 0x004fce0000010000 */
[----:B------:R-:W2:Y:S01]  /*16610*/  MUFU.EX2 R34, R34 ;  /* 0x0000002200227308 */ /* 0x000ea20000000800 */
[----:B0-----:R-:W-:-:S01]  /*16620*/  FADD.FTZ R50, R40, R39 ;  /* 0x0000002728327221 */ /* 0x001fc20000010000 */
[----:B------:R-:W-:Y:S01]  /*16630*/  FFMA.FTZ R39, R2, R127, -R4 ;  /* 0x0000007f02277223 */ /* 0x000fe20000010804 */
[----:B------:R-:W-:-:S04]  /*16640*/  F2FP.SATFINITE.E4M3.F32.PACK_AB_MERGE_C R40, R40, R21, RZ ;  /* 0x000000152828723e */ /* 0x000fc800048070ff */
[----:B------:R-:W-:Y:S01]  /*16650*/  F2FP.SATFINITE.E4M3.F32.PACK_AB_MERGE_C R155, R30, R155, R40 ;  /* 0x0000009b1e9b723e */ /* 0x000fe20004807028 */
[----:B------:R-:W0:Y:S01]  /*16660*/  MUFU.EX2 R27, R27 ;  /* 0x0000001b001b7308 */ /* 0x000e220000000800 */
[----:B-1----:R-:W-:-:S07]  /*16670*/  FADD.FTZ R41, R157, R50 ;  /* 0x000000329d297221 */ /* 0x002fce0000010000 */
[----:B------:R-:W1:Y:S01]  /*16680*/  MUFU.EX2 R44, R44 ;  /* 0x0000002c002c7308 */ /* 0x000e620000000800 */
[----:B--2---:R-:W-:-:S07]  /*16690*/  FADD.FTZ R50, R34, R41 ;  /* 0x0000002922327221 */ /* 0x004fce0000010000 */
[----:B------:R-:W2:Y:S01]  /*166a0*/  MUFU.EX2 R159, R159 ;  /* 0x0000009f009f7308 */ /* 0x000ea20000000800 */
[----:B0-----:R-:W-:-:S07]  /*166b0*/  FADD.FTZ R41, R27, R50 ;  /* 0x000000321b297221 */ /* 0x001fce0000010000 */
[----:B------:R-:W0:Y:S01]  /*166c0*/  MUFU.EX2 R36, R36 ;  /* 0x0000002400247308 */ /* 0x000e220000000800 */
[----:B-1----:R-:W-:-:S01]  /*166d0*/  FADD.FTZ R50, R44, R41 ;  /* 0x000000292c327221 */ /* 0x002fc20000010000 */
[----:B------:R-:W-:-:S04]  /*166e0*/  F2FP.SATFINITE.E4M3.F32.PACK_AB_MERGE_C R27, R44, R27, RZ ;  /* 0x0000001b2c1b723e */ /* 0x000fc800048070ff */
[----:B------:R-:W-:Y:S02]  /*166f0*/  F2FP.SATFINITE.E4M3.F32.PACK_AB_MERGE_C R157, R34, R157, R27 ;  /* 0x0000009d229d723e */ /* 0x000fe4000480701b */
[----:B------:R-:W1:Y:S01]  /*16700*/  MUFU.EX2 R31, R31 ;  /* 0x0000001f001f7308 */ /* 0x000e620000000800 */
[----:B--2---:R-:W-:-:S01]  /*16710*/  FADD.FTZ R41, R159, R50 ;  /* 0x000000329f297221 */ /* 0x004fc20000010000 */
[----:B------:R-:W-:-:S06]  /*16720*/  FFMA.FTZ R50, R2, R75, -R4 ;  /* 0x0000004b02327223 */ /* 0x000fcc0000010804 */
[----:B------:R-:W2:Y:S01]  /*16730*/  MUFU.EX2 R93, R93 ;  /* 0x0000005d005d7308 */ /* 0x000ea20000000800 */
[----:B0-----:R-:W-:-:S07]  /*16740*/  FADD.FTZ R56, R36, R41 ;  /* 0x0000002924387221 */ /* 0x001fce0000010000 */
[----:B------:R-:W0:Y:S01]  /*16750*/  MUFU.EX2 R48, R48 ;  /* 0x0000003000307308 */ /* 0x000e220000000800 */
[----:B-1----:R-:W-:-:S07]  /*16760*/  FADD.FTZ R41, R31, R56 ;  /* 0x000000381f297221 */ /* 0x002fce0000010000 */
[----:B------:R-:W1:Y:S01]  /*16770*/  MUFU.EX2 R160, R160 ;  /* 0x000000a000a07308 */ /* 0x000e620000000800 */
[----:B--2---:R-:W-:-:S01]  /*16780*/  FADD.FTZ R43, R93, R58 ;  /* 0x0000003a5d2b7221 */ /* 0x004fc20000010000 */
[----:B------:R-:W-:-:S04]  /*16790*/  F2FP.SATFINITE.E4M3.F32.PACK_AB_MERGE_C R14, R93, R14, RZ ;  /* 0x0000000e5d0e723e */ /* 0x000fc800048070ff */
[----:B------:R-:W-:Y:S02]  /*167a0*/  F2FP.SATFINITE.E4M3.F32.PACK_AB_MERGE_C R158, R37, R158, R14 ;  /* 0x0000009e259e723e */ /* 0x000fe4000480700e */
[----:B------:R-:W2:Y:S01]  /*167b0*/  MUFU.EX2 R161, R161 ;  /* 0x000000a100a17308 */ /* 0x000ea20000000800 */
[----:B0-----:R-:W-:-:S01]  /*167c0*/  FADD.FTZ R56, R48, R41 ;  /* 0x0000002930387221 */ /* 0x001fc20000010000 */
[----:B------:R-:W-:Y:S01]  /*167d0*/  FFMA.FTZ R41, R2, R137, -R4 ;  /* 0x0000008902297223 */ /* 0x000fe20000010804 */
[----:B------:R-:W-:-:S04]  /*167e0*/  F2FP.SATFINITE.E4M3.F32.PACK_AB_MERGE_C R31, R48, R31, RZ ;  /* 0x0000001f301f723e */ /* 0x000fc800048070ff */
[----:B------:R-:W-:Y:S01]  /*167f0*/  F2FP.SATFINITE.E4M3.F32.PACK_AB_MERGE_C R159, R36, R159, R31 ;  /* 0x0000009f249f723e */ /* 0x000fe2000480701f */
[----:B------:R-:W0:Y:S01]  /*16800*/  MUFU.EX2 R53, R53 ;  /* 0x0000003500357308 */ /* 0x000e220000000800 */
[----:B-1----:R-:W-:-:S01]  /*16810*/  FADD.FTZ R58, R160, R43 ;  /* 0x0000002ba03a7221 */ /* 0x002fc20000010000 */
[----:B------:R-:W-:-:S05]  /*16820*/  VIADD R43, R3, 0x38840 ;  /* 0x00038840032b7836 */ /* 0x000fca0000000000 */
[----:B------:R-:W-:Y:S01]  /*16830*/  PRMT R43, R62, 0x654, R43 ;  /* 0x000006543e2b7816 */ /* 0x000fe2000000002b */
[----:B------:R-:W1:Y:S01]  /*16840*/  MUFU.EX2 R42, R42 ;  /* 0x0000002a002a7308 */ /* 0x000e620000000800 */
[----:B--2---:R-:W-:-:S01]  /*16850*/  FADD.FTZ R45, R161, R56 ;  /* 0x00000038a12d7221 */ /* 0x004fc20000010000 */
[C-C-:B------:R-:W-:Y:S01]  /*16860*/  FFMA.FTZ R56, R2.reuse, R79, -R4.reuse ;  /* 0x0000004f02387223 */ /* 0x140fe20000010804 */
[----:B------:R2:W-:Y:S01]  /*16870*/  SYNCS.ARRIVE.TRANS64.RED.A1T0 RZ, [R43+URZ], RZ ;  /* 0x000000ff2bff79a7 */ /* 0x0005e2000810043f */
[----:B------:R-:W-:-:S04]  /*16880*/  FFMA.FTZ R4, R2, R87, -R4 ;  /* 0x0000005702047223 */ /* 0x000fc80000010804 */
[----:B------:R-:W3:Y:S01]  /*16890*/  MUFU.EX2 R20, R113 ;  /* 0x0000007100147308 */ /* 0x000ee20000000800 */
[----:B0-----:R-:W-:-:S07]  /*168a0*/  FADD.FTZ R47, R53, R58 ;  /* 0x0000003a352f7221 */ /* 0x001fce0000010000 */
[----:B------:R-:W0:Y:S01]  /*168b0*/  MUFU.EX2 R35, R35 ;  /* 0x0000002300237308 */ /* 0x000e220000000800 */
[----:B-1----:R-:W-:-:S07]  /*168c0*/  FADD.FTZ R58, R42, R45 ;  /* 0x0000002d2a3a7221 */ /* 0x002fce0000010000 */
[----:B------:R-:W1:Y:S01]  /*168d0*/  MUFU.EX2 R99, R99 ;  /* 0x0000006300637308 */ /* 0x000e620000000800 */
[----:B---3--:R-:W-:-:S07]  /*168e0*/  FADD.FTZ R60, R20, R47 ;  /* 0x0000002f143c7221 */ /* 0x008fce0000010000 */
[----:B------:R-:W3:Y:S01]  /*168f0*/  MUFU.EX2 R52, R52 ;  /* 0x0000003400347308 */ /* 0x000ee20000000800 */
[----:B0-----:R-:W-:-:S07]  /*16900*/  FADD.FTZ R45, R35, R58 ;  /* 0x0000003a232d7221 */ /* 0x001fce0000010000 */
[----:B------:R-:W0:Y:S01]  /*16910*/  MUFU.EX2 R162, R162 ;  /* 0x000000a200a27308 */ /* 0x000e220000000800 */
[----:B-1----:R-:W-:-:S01]  /*16920*/  FADD.FTZ R47, R99, R60 ;  /* 0x0000003c632f7221 */ /* 0x002fc20000010000 */
[----:B------:R-:W-:-:S04]  /*16930*/  F2FP.SATFINITE.E4M3.F32.PACK_AB_MERGE_C R20, R99, R20, RZ ;  /* 0x000000146314723e */ /* 0x000fc800048070ff */
[----:B------:R-:W-:Y:S02]  /*16940*/  F2FP.SATFINITE.E4M3.F32.PACK_AB_MERGE_C R160, R53, R160, R20 ;  /* 0x000000a035a0723e */ /* 0x000fe40004807014 */
[----:B------:R-:W2:Y:S01]  /*16950*/  MUFU.EX2 R163, R163 ;  /* 0x000000a300a37308 */ /* 0x000ea20000000800 */
[----:B---3--:R-:W-:-:S01]  /*16960*/  FADD.FTZ R58, R52, R45 ;  /* 0x0000002d343a7221 */ /* 0x008fc20000010000 */
[----:B------:R-:W-:-:S04]  /*16970*/  F2FP.SATFINITE.E4M3.F32.PACK_AB_MERGE_C R35, R52, R35, RZ ;  /* 0x000000233423723e */ /* 0x000fc800048070ff */
[----:B------:R-:W-:Y:S02]  /*16980*/  F2FP.SATFINITE.E4M3.F32.PACK_AB_MERGE_C R161, R42, R161, R35 ;  /* 0x000000a12aa1723e */ /* 0x000fe40004807023 */
[----:B------:R-:W1:Y:S01]  /*16990*/  MUFU.EX2 R57, R57 ;  /* 0x0000003900397308 */ /* 0x000e620000000800 */
[----:B0-----:R-:W-:-:S07]  /*169a0*/  FADD.FTZ R60, R162, R47 ;  /* 0x0000002fa23c7221 */ /* 0x001fce0000010000 */
[----:B------:R-:W0:Y:S01]  /*169b0*/  MUFU.EX2 R46, R46 ;  /* 0x0000002e002e7308 */ /* 0x000e220000000800 */
[----:B--2---:R-:W-:-:S07]  /*169c0*/  FADD.FTZ R43, R163, R58 ;  /* 0x0000003aa32b7221 */ /* 0x004fce0000010000 */
[----:B------:R-:W2:Y:S01]  /*169d0*/  MUFU.EX2 R24, R24 ;  /* 0x0000001800187308 */ /* 0x000ea20000000800 */
[----:B-1----:R-:W-:-:S07]  /*169e0*/  FADD.FTZ R45, R57, R60 ;  /* 0x0000003c392d7221 */ /* 0x002fce0000010000 */
[----:B------:R-:W1:Y:S01]  /*169f0*/  MUFU.EX2 R39, R39 ;  /* 0x0000002700277308 */ /* 0x000e620000000800 */
[----:B0-----:R-:W-:-:S07]  /*16a00*/  FADD.FTZ R58, R46, R43 ;  /* 0x0000002b2e3a7221 */ /* 0x001fce0000010000 */
[----:B------:R-:W0:Y:S01]  /*16a10*/  MUFU.EX2 R101, R101 ;  /* 0x0000006500657308 */ /* 0x000e220000000800 */
[----:B--2---:R-:W-:-:S07]  /*16a20*/  FADD.FTZ R60, R24, R45 ;  /* 0x0000002d183c7221 */ /* 0x004fce0000010000 */
[----:B------:R-:W2:Y:S01]  /*16a30*/  MUFU.EX2 R54, R54 ;  /* 0x0000003600367308 */ /* 0x000ea20000000800 */
[----:B-1----:R-:W-:-:S07]  /*16a40*/  FADD.FTZ R43, R39, R58 ;  /* 0x0000003a272b7221 */ /* 0x002fce0000010000 */
[----:B------:R-:W1:Y:S01]  /*16a50*/  MUFU.EX2 R164, R164 ;  /* 0x000000a400a47308 */ /* 0x000e620000000800 */
[----:B0-----:R-:W-:-:S01]  /*16a60*/  FADD.FTZ R45, R101, R60 ;  /* 0x0000003c652d7221 */ /* 0x001fc20000010000 */
[----:B------:R-:W-:-:S04]  /*16a70*/  F2FP.SATFINITE.E4M3.F32.PACK_AB_MERGE_C R24, R101, R24, RZ ;  /* 0x000000186518723e */ /* 0x000fc800048070ff */
[----:B------:R-:W-:Y:S02]  /*16a80*/  F2FP.SATFINITE.E4M3.F32.PACK_AB_MERGE_C R162, R57, R162, R24 ;  /* 0x000000a239a2723e */ /* 0x000fe40004807018 */
[----:B------:R-:W0:Y:S01]  /*16a90*/  MUFU.EX2 R165, R165 ;  /* 0x000000a500a57308 */ /* 0x000e220000000800 */
[----:B--2---:R-:W-:-:S01]  /*16aa0*/  FADD.FTZ R8, R54, R43 ;  /* 0x0000002b36087221 */ /* 0x004fc20000010000 */
[----:B------:R-:W-:-:S04]  /*16ab0*/  F2FP.SATFINITE.E4M3.F32.PACK_AB_MERGE_C R39, R54, R39, RZ ;  /* 0x000000273627723e */ /* 0x000fc800048070ff */
[----:B------:R-:W-:Y:S02]  /*16ac0*/  F2FP.SATFINITE.E4M3.F32.PACK_AB_MERGE_C R163, R46, R163, R39 ;  /* 0x000000a32ea3723e */ /* 0x000fe40004807027 */
        /* <DEDUP_REMOVED lines=13> */
[C---:B-1----:R-:W-:Y:S01]  /*16ba0*/  F2FP.SATFINITE.E4M3.F32.PACK_AB_MERGE_C R28, R73.reuse, R28, RZ ;  /* 0x0000001c491c723e */ /* 0x042fe200048070ff */
[----:B------:R-:W-:-:S03]  /*16bb0*/  FADD.FTZ R73, R73, R12 ;  /* 0x0000000c49497221 */ /* 0x000fc60000010000 */
[----:B------:R-:W-:-:S03]  /*16bc0*/  F2FP.SATFINITE.E4M3.F32.PACK_AB_MERGE_C R164, R61, R164, R28 ;  /* 0x000000a43da4723e */ /* 0x000fc6000480701c */
[----:B------:R-:W1:Y:S01]  /*16bd0*/  MUFU.EX2 R167, R167 ;  /* 0x000000a700a77308 */ /* 0x000e620000000800 */
[----:B0-----:R-:W-:-:S01]  /*16be0*/  FADD.FTZ R8, R56, R43 ;  /* 0x0000002b38087221 */ /* 0x001fc20000010000 */
[----:B------:R-:W-:-:S04]  /*16bf0*/  F2FP.SATFINITE.E4M3.F32.PACK_AB_MERGE_C R41, R56, R41, RZ ;  /* 0x000000293829723e */ /* 0x000fc800048070ff */
[----:B------:R-:W-:Y:S02]  /*16c00*/  F2FP.SATFINITE.E4M3.F32.PACK_AB_MERGE_C R165, R50, R165, R41 ;  /* 0x000000a532a5723e */ /* 0x000fe40004807029 */
        /* <DEDUP_REMOVED lines=20> */
.L_x_640:
[----:B------:R0:W1:Y:S01]  /*16d50*/  SYNCS.PHASECHK.TRANS64.TRYWAIT P1, [R3+URZ+0x38850], R10 ;  /* 0x0388500a030075a7 */ /* 0x000062000802017f */
[----:B------:R-:W-:Y:S05]  /*16d60*/  @!P0 BRA `(.L_x_641) ;  /* 0x0000000000048947 */ /* 0x000fea0003800000 */
[----:B------:R-:W-:Y:S01]  /*16d70*/  BPT.TRAP 0x1 ;  /* 0x000000040000795c */ /* 0x000fe20000300000 */
.L_x_641:
[----:B------:R-:W-:Y:S04]  /*16d80*/  BSSY B0, `(.L_x_642) ;  /* 0x0000004000007945 */ /* 0x000fe80003800000 */
[----:B-1----:R-:W-:Y:S05]  /*16d90*/  @P1 BRA `(.L_x_643) ;  /* 0x0000000000081947 */ /* 0x002fea0003800000 */
[----:B------:R-:W1:Y:S02]  /*16da0*/  SYNCS.PHASECHK.TRANS64.TRYWAIT P1, [R3+URZ+0x38850], R10 ;  /* 0x0388500a030075a7 */ /* 0x000e64000802017f */
[----:B-1----:R-:W-:Y:S05]  /*16db0*/  @!P1 BRA `(.L_x_644) ;  /* 0x0000013c00a89947 */ /* 0x002fea0003800000 */
.L_x_643:
[----:B------:R-:W-:Y:S05]  /*16dc0*/  BSYNC B0 ;  /* 0x0000000000007941 */ /* 0x000fea0003800000 */
.L_x_642:
[----:B------:R-:W-:Y:S05]  /*16dd0*/  WARPSYNC.ALL ;  /* 0x0000000000007948 */ /* 0x000fea0003800000 */
[----:B------:R-:W-:Y:S01]  /*16de0*/  R2UR UR4, R19 ;  /* 0x00000000130472ca */ /* 0x000fe200000e0000 */
[----:B------:R2:W-:Y:S01]  /*16df0*/  BAR.SYNC.DEFER_BLOCKING R11, 0x100 ;  /* 0x0004000b0000751d */ /* 0x0005e20000010000 */
[----:B------:R-:W-:Y:S02]  /*16e00*/  IMAD.MOV.U32 R15, RZ, RZ, 0x40000040 ;  /* 0x40000040ff0f7424 */ /* 0x000fe400078e00ff */
[----:B------:R-:W-:-:S03]  /*16e10*/  IMAD.MOV.U32 R7, RZ, RZ, 0x40000040 ;  /* 0x40000040ff077424 */ /* 0x000fc600078e00ff */
[----:B------:R-:W-:Y:S01]  /*16e20*/  R2UR UR7, R15 ;  /* 0x000000000f0772ca */ /* 0x000fe200000e0000 */
[----:B--2---:R-:W-:Y:S01]  /*16e30*/  IMAD.MOV.U32 R11, RZ, RZ, 0x40000040 ;  /* 0x40000040ff0b7424 */ /* 0x004fe200078e00ff */
[----:B------:R-:W-:Y:S02]  /*16e40*/  R2UR UR15, R7 ;  /* 0x00000000070f72ca */ /* 0x000fe400000e0000 */
[----:B------:R-:W-:Y:S02]  /*16e50*/  R2UR UR19, R15 ;  /* 0x000000000f1372ca */ /* 0x000fe400000e0000 */
[----:B------:R-:W-:Y:S01]  /*16e60*/  UIADD3 UR4, UR4, 0x400, URZ ;  /* 0x0000040004047890 */ /* 0x000fe2000fffe03f */
[----:B------:R-:W-:-:S03]  /*16e70*/  R2UR UR11, R11 ;  /* 0x000000000b0b72ca */ /* 0x000fc600000e0000 */
[----:B------:R-:W-:-:S04]  /*16e80*/  USHF.R.U32.HI UR4, URZ, 0x4, UR4 ;  /* 0x000000043f047899 */ /* 0x000fc80008011604 */
[----:B------:R-:W-:-:S04]  /*16e90*/  ULOP3.LUT UR4, UR4, 0x3fff, URZ, 0xc0, !UPT ;  /* 0x00003fff04047892 */ /* 0x000fc8000f8ec03f */
[----:B------:R-:W-:Y:S01]  /*16ea0*/  ULOP3.LUT UR42, UR4, 0x10000, URZ, 0xfc, !UPT ;  /* 0x00010000042a7892 */ /* 0x000fe2000f8efc3f */
[----:B------:R-:W-:-:S05]  /*16eb0*/  WARPGROUP.ARRIVE ;  /* 0x00000000000079c5 */ /* 0x000fca0000000000 */
[----:B------:R-:W-:-:S04]  /*16ec0*/  LEA R14, R222, UR42, 0xb ;  /* 0x0000002ade0e7c11 */ /* 0x000fc8000f8e58ff */
[C---:B------:R-:W-:Y:S01]  /*16ed0*/  R2UR UR6, R14.reuse ;  /* 0x000000000e0672ca */ /* 0x040fe200000e0000 */
[C---:B------:R-:W-:Y:S01]  /*16ee0*/  VIADD R6, R14.reuse, 0x4 ;  /* 0x000000040e067836 */ /* 0x040fe20000000000 */
[C---:B01----:R-:W-:Y:S01]  /*16ef0*/  IADD3 R10, R14.reuse, 0x2, RZ ;  /* 0x000000020e0a7810 */ /* 0x043fe20007ffe0ff */
[----:B------:R-:W-:-:S03]  /*16f00*/  VIADD R14, R14, 0x6 ;  /* 0x000000060e0e7836 */ /* 0x000fc60000000000 */
[----:B------:R-:W-:Y:S02]  /*16f10*/  R2UR UR10, R10 ;  /* 0x000000000a0a72ca */ /* 0x000fe400000e0000 */
[----:B------:R-:W-:Y:S02]  /*16f20*/  R2UR UR14, R6 ;  /* 0x00000000060e72ca */ /* 0x000fe400000e0000 */
[----:B------:R-:W-:-:S03]  /*16f30*/  R2UR UR18, R14 ;  /* 0x000000000e1272ca */ /* 0x000fc600000e0000 */
[----:B------:R-:W-:Y:S03]  /*16f40*/  QGMMA.64x256x32.F32.E4M3.E4M3 R24, R152, gdesc[UR4], RZ, !UPT, gsb0 ;  /* 0x03e0000498187df3 */ /* 0x000fe6000c0008ff */
[----:B------:R-:W-:Y:S02]  /*16f50*/  WARPGROUP.DEPBAR.LE gsb0, 0x0 ;  /* 0x00008000000079c5 */ /* 0x000fe40000010000 */
[----:B------:R-:W-:-:S15]  /*16f60*/  WARPGROUP.ARRIVE ;  /* 0x00000000000079c5 */ /* 0x000fde0000000000 */
[----:B------:R-:W-:-:S08]  /*16f70*/  NOP ;  /* 0x0000000000007918 */ /* 0x000fd00000000000 */
[----:B------:R-:W-:Y:S03]  /*16f80*/  QGMMA.64x256x32.F32.E4M3.E4M3 R24, R156, gdesc[UR8], R24, gsb0 ;  /* 0x03e000089c187df3 */ /* 0x000fe60008000818 */
        /* <DEDUP_REMOVED lines=9> */
[----:B------:R-:W-:Y:S05]  /*17020*/  @!P0 BRA `(.L_x_645) ;  /* 0x0000000000048947 */ /* 0x000fea0003800000 */
[----:B------:R-:W-:Y:S01]  /*17030*/  BPT.TRAP 0x1 ;  /* 0x000000040000795c */ /* 0x000fe20000300000 */
.L_x_645:
[----:B------:R-:W2:Y:S01]  /*17040*/  LDL R6, [R1+0x8] ;  /* 0x0000080001067983 */ /* 0x000ea20000100800 */
[----:B------:R-:W-:Y:S01]  /*17050*/  IMAD.U32 R5, RZ, RZ, UR60 ;  /* 0x0000003cff057e24 */ /* 0x000fe2000f8e00ff */
[----:B------:R-:W-:-:S04]  /*17060*/  IADD3 R3, R3, 0x38860, RZ ;  /* 0x0003886003037810 */ /* 0x000fc80007ffe0ff */
[----:B------:R-:W-:-:S04]  /*17070*/  PRMT R3, R5, 0x654, R3 ;  /* 0x0000065405037816 */ /* 0x000fc80000000003 */
[----:B------:R0:W-:Y:S02]  /*17080*/  SYNCS.ARRIVE.TRANS64.RED.A1T0 RZ, [R3+URZ], RZ ;  /* 0x000000ff03ff79a7 */ /* 0x0001e4000810043f */
[----:B0-----:R-:W-:-:S05]  /*17090*/  VIADD R3, R168, 0xfffffffe ;  /* 0xfffffffea8037836 */ /* 0x001fca0000000000 */
[----:B--2---:R-:W-:-:S13]  /*170a0*/  ISETP.GE.AND P1, PT, R3, R6, PT ;  /* 0x000000060300720c */ /* 0x004fda0003f26270 */
[----:B------:R-:W-:Y:S05]  /*170b0*/  @!P1 BRA `(.L_x_646) ;  /* 0x00000024003c9947 */ /* 0x000fea0003800000 */
[----:B------:R-:W-:Y:S02]  /*170c0*/  IMAD.MOV.U32 R10, RZ, RZ, R13 ;  /* 0x000000ffff0a7224 */ /* 0x000fe400078e000d */
[----:B------:R-:W-:-:S07]  /*170d0*/  IMAD.MOV.U32 R12, RZ, RZ, R0 ;  /* 0x000000ffff0c7224 */ /* 0x000fce00078e0000 */
.L_x_658:
[----:B0-2---:R-:W2:Y:S01]  /*170e0*/  LDL R5, [R1+0x8] ;  /* 0x0000080001057983 */ /* 0x005ea20000100800 */
[----:B------:R-:W-:Y:S01]  /*170f0*/  IADD3 R222, R222, 0x1, RZ ;  /* 0x00000001dede7810 */ /* 0x000fe20007ffe0ff */
[----:B------:R-:W-:Y:S01]  /*17100*/  IMAD.MOV.U32 R0, RZ, RZ, R3 ;  /* 0x000000ffff007224 */ /* 0x000fe200078e0003 */
[----:B------:R-:W-:Y:S05]  /*17110*/  YIELD ;  /* 0x0000000000007946 */ /* 0x000fea0003800000 */
[----:B------:R-:W-:Y:S01]  /*17120*/  ISETP.NE.AND P2, PT, R222, 0x2, PT ;  /* 0x00000002de00780c */ /* 0x000fe20003f45270 */
[----:B------:R-:W-:-:S03]  /*17130*/  VIADD R3, R3, 0xffffffff ;  /* 0xffffffff03037836 */ /* 0x000fc60000000000 */
[----:B------:R-:W-:-:S05]  /*17140*/  SEL R7, R222, RZ, P2 ;  /* 0x000000ffde077207 */ /* 0x000fca0001000000 */
[----:B------:R-:W-:Y:S01]  /*17150*/  IMAD.MOV.U32 R222, RZ, RZ, R7 ;  /* 0x000000ffffde7224 */ /* 0x000fe200078e0007 */
[----:B--2---:R-:W-:Y:S02]  /*17160*/  ISETP.GT.AND P1, PT, R0, R5, PT ;  /* 0x000000050000720c */ /* 0x004fe40003f24270 */
[----:B------:R-:W-:-:S04]  /*17170*/  SEL R0, RZ, 0x1, P2 ;  /* 0x00000001ff007807 */ /* 0x000fc80001000000 */
[----:B------:R-:W-:Y:S01]  /*17180*/  LOP3.LUT R223, R223, R0, RZ, 0x3c, !PT ;  /* 0x00000000dfdf7212 */ /* 0x000fe200078e3cff */
[----:B------:R-:W-:Y:S06]  /*17190*/  @!P0 BRA `(.L_x_647) ;  /* 0x0000000000048947 */ /* 0x000fec0003800000 */
[----:B------:R-:W-:Y:S01]  /*171a0*/  BPT.TRAP 0x1 ;  /* 0x000000040000795c */ /* 0x000fe20000300000 */
.L_x_647:
[----:B------:R-:W-:Y:S01]  /*171b0*/  IMAD R5, R222, 0x8, R19 ;  /* 0x00000008de057824 */ /* 0x000fe200078e0213 */
[----:B------:R-:W-:-:S04]  /*171c0*/  SHF.L.U32 R6, R223, 0x1f, RZ ;  /* 0x0000001fdf067819 */ /* 0x000fc800000006ff */
[----:B------:R0:W1:Y:S01]  /*171d0*/  SYNCS.PHASECHK.TRANS64.TRYWAIT P2, [R5+URZ+0x38830], R6 ;  /* 0x03883006050075a7 */ /* 0x000062000804017f */
[----:B------:R-:W-:Y:S05]  /*171e0*/  @!P0 BRA `(.L_x_648) ;  /* 0x0000000000048947 */ /* 0x000fea0003800000 */
[----:B------:R-:W-:Y:S01]  /*171f0*/  BPT.TRAP 0x1 ;  /* 0x000000040000795c */ /* 0x000fe20000300000 */
.L_x_648:
[----:B------:R-:W-:Y:S01]  /*17200*/  LEA R14, R7, UR61, 0xb ;  /* 0x0000003d070e7c11 */ /* 0x000fe2000f8e58ff */
[----:B------:R-:W-:-:S03]  /*17210*/  IMAD.MOV.U32 R15, RZ, RZ, 0x40000040 ;  /* 0x40000040ff0f7424 */ /* 0x000fc600078e00ff */
[C---:B------:R-:W-:Y:S01]  /*17220*/  IADD3 R20, R14.reuse, 0x2, RZ ;  /* 0x000000020e147810 */ /* 0x040fe20007ffe0ff */
[----:B------:R-:W-:Y:S01]  /*17230*/  VIADD R0, R14, 0x4 ;  /* 0x000000040e007836 */ /* 0x000fe20000000000 */
[----:B-1----:R-:W-:Y:S06]  /*17240*/  @P2 BRA `(.L_x_649) ;  /* 0x0000000000082947 */ /* 0x002fec0003800000 */
[----:B------:R-:W1:Y:S02]  /*17250*/  SYNCS.PHASECHK.TRANS64.TRYWAIT P2, [R5+URZ+0x38830], R6 ;  /* 0x03883006050075a7 */ /* 0x000e64000804017f */
[----:B-1----:R-:W-:Y:S05]  /*17260*/  @!P2 BRA `(.L_x_650) ;  /* 0x000001380090a947 */ /* 0x002fea0003800000 */
.L_x_649:
[C---:B------:R-:W-:Y:S01]  /*17270*/  VIADD R152, R14.reuse, 0x6 ;  /* 0x000000060e987836 */ /* 0x040fe20000000000 */
[----:B------:R-:W-:Y:S05]  /*17280*/  WARPSYNC.ALL ;  /* 0x0000000000007948 */ /* 0x000fea0003800000 */
[C---:B------:R-:W-:Y:S01]  /*17290*/  R2UR UR10, R14.reuse ;  /* 0x000000000e0a72ca */ /* 0x040fe200000e0000 */
[----:B------:R-:W-:Y:S01]  /*172a0*/  IMAD.MOV.U32 R153, RZ, RZ, 0x40000040 ;  /* 0x40000040ff997424 */ /* 0x000fe200078e00ff */
[----:B------:R-:W-:Y:S01]  /*172b0*/  R2UR UR11, R15 ;  /* 0x000000000f0b72ca */ /* 0x000fe200000e0000 */
[----:B------:R-:W-:Y:S01]  /*172c0*/  VIADD R154, R14, 0x404 ;  /* 0x000004040e9a7836 */ /* 0x000fe20000000000 */
[----:B------:R-:W-:Y:S01]  /*172d0*/  R2UR UR18, R152 ;  /* 0x00000000981272ca */ /* 0x000fe200000e0000 */
[----:B------:R-:W-:Y:S01]  /*172e0*/  VIADD R152, R14, 0x402 ;  /* 0x000004020e987836 */ /* 0x000fe20000000000 */
[----:B------:R-:W-:Y:S01]  /*172f0*/  R2UR UR8, R228 ;  /* 0x00000000e40872ca */ /* 0x000fe200000e0000 */
[----:B------:R-:W-:Y:S01]  /*17300*/  IMAD.MOV.U32 R155, RZ, RZ, 0x40000040 ;  /* 0x40000040ff9b7424 */ /* 0x000fe200078e00ff */
[----:B------:R-:W-:Y:S01]  /*17310*/  R2UR UR9, R229 ;  /* 0x00000000e50972ca */ /* 0x000fe200000e0000 */
[----:B------:R-:W-:Y:S01]  /*17320*/  IMAD.MOV.U32 R21, RZ, RZ, 0x40000040 ;  /* 0x40000040ff157424 */ /* 0x000fe200078e00ff */
[C---:B------:R-:W-:Y:S01]  /*17330*/  R2UR UR19, R153.reuse ;  /* 0x00000000991372ca */ /* 0x040fe200000e0000 */
[----:B------:R-:W-:Y:S01]  /*17340*/  UMOV UR16, UR56 ;  /* 0x0000003800107c82 */ /* 0x000fe20008000000 */
[----:B------:R-:W-:Y:S01]  /*17350*/  R2UR UR26, R152 ;  /* 0x00000000981a72ca */ /* 0x000fe200000e0000 */
[----:B------:R-:W-:Y:S01]  /*17360*/  UMOV UR17, UR57 ;  /* 0x0000003900117c82 */ /* 0x000fe20008000000 */
[----:B------:R-:W-:Y:S01]  /*17370*/  R2UR UR27, R153 ;  /* 0x00000000991b72ca */ /* 0x000fe200000e0000 */
[----:B------:R-:W-:Y:S01]  /*17380*/  UMOV UR20, UR52 ;  /* 0x0000003400147c82 */ /* 0x000fe20008000000 */
[----:B------:R-:W-:Y:S01]  /*17390*/  R2UR UR30, R154 ;  /* 0x000000009a1e72ca */ /* 0x000fe200000e0000 */
[----:B------:R-:W-:Y:S01]  /*173a0*/  UMOV UR21, UR53 ;  /* 0x0000003500157c82 */ /* 0x000fe20008000000 */
[----:B------:R-:W-:Y:S01]  /*173b0*/  R2UR UR31, R155 ;  /* 0x000000009b1f72ca */ /* 0x000fe200000e0000 */
[----:B------:R-:W-:Y:S01]  /*173c0*/  UMOV UR24, UR48 ;  /* 0x0000003000187c82 */ /* 0x000fe20008000000 */
[----:B------:R-:W-:Y:S01]  /*173d0*/  WARPGROUP.ARRIVE ;  /* 0x00000000000079c5 */ /* 0x000fe20000000000 */
[----:B------:R-:W-:Y:S01]  /*173e0*/  R2UR UR6, R20 ;  /* 0x00000000140672ca */ /* 0x000fe200000e0000 */
[----:B------:R-:W-:Y:S01]  /*173f0*/  UMOV UR25, UR49 ;  /* 0x0000003100197c82 */ /* 0x000fe20008000000 */
[----:B------:R-:W-:Y:S01]  /*17400*/  R2UR UR7, R21 ;  /* 0x00000000150772ca */ /* 0x000fe200000e0000 */
[----:B------:R-:W-:Y:S01]  /*17410*/  UMOV UR28, UR44 ;  /* 0x0000002c001c7c82 */ /* 0x000fe20008000000 */
[----:B------:R-:W-:Y:S01]  /*17420*/  R2UR UR4, R226 ;  /* 0x00000000e20472ca */ /* 0x000fe200000e0000 */
[----:B------:R-:W-:Y:S01]  /*17430*/  QGMMA.64x128x32.F32.E4M3.E4M3 R152, gdesc[UR8], RZ, !UPT, gsb0 ;  /* 0x01e00000089879f3 */ /* 0x000fe2000c0008ff */
[----:B------:R-:W-:Y:S01]  /*17440*/  R2UR UR5, R227 ;  /* 0x00000000e30572ca */ /* 0x000fe200000e0000 */
[----:B------:R-:W-:Y:S01]  /*17450*/  UMOV UR29, UR45 ;  /* 0x0000002d001d7c82 */ /* 0x000fe20008000000 */
[----:B------:R-:W-:Y:S01]  /*17460*/  MOV R20, R0 ;  /* 0x0000000000147202 */ /* 0x000fe20000000f00 */
[----:B------:R-:W-:Y:S01]  /*17470*/  IMAD.MOV.U32 R15, RZ, RZ, 0x40000040 ;  /* 0x40000040ff0f7424 */ /* 0x000fe200078e00ff */
[----:B------:R-:W-:Y:S01]  /*17480*/  R2UR UR15, R21 ;  /* 0x00000000150f72ca */ /* 0x000fe200000e0000 */
[----:B------:R-:W-:Y:S01]  /*17490*/  UMOV UR32, UR40 ;  /* 0x0000002800207c82 */ /* 0x000fe20008000000 */
[----:B------:R-:W-:Y:S01]  /*174a0*/  R2UR UR14, R20 ;  /* 0x00000000140e72ca */ /* 0x000fe200000e0000 */
[----:B------:R-:W-:Y:S01]  /*174b0*/  VIADD R20, R14, 0x400 ;  /* 0x000004000e147836 */ /* 0x000fe20000000000 */
[----:B------:R-:W-:Y:S01]  /*174c0*/  R2UR UR12, R224 ;  /* 0x00000000e00c72ca */ /* 0x000fe200000e0000 */
[----:B------:R-:W-:Y:S01]  /*174d0*/  UMOV UR33, UR41 ;  /* 0x0000002900217c82 */ /* 0x000fe20008000000 */
[----:B------:R-:W-:Y:S01]  /*174e0*/  R2UR UR13, R225 ;  /* 0x00000000e10d72ca */ /* 0x000fe200000e0000 */
[----:B------:R-:W2:Y:S01]  /*174f0*/  S2R R9, SR_TID.X ;  /* 0x0000000000097919 */ /* 0x000ea20000002100 */
[----:B------:R-:W-:-:S02]  /*17500*/  R2UR UR22, R20 ;  /* 0x00000000141672ca */ /* 0x000fc400000e0000 */
[----:B------:R-:W-:Y:S02]  /*17510*/  R2UR UR23, R21 ;  /* 0x00000000151772ca */ /* 0x000fe400000e0000 */
[----:B------:R-:W-:Y:S02]  /*17520*/  IADD3 R14, R14, 0x406, RZ ;  /* 0x000004060e0e7810 */ /* 0x000fe40007ffe0ff */
[----:B------:R-:W-:Y:S02]  /*17530*/  R2UR UR35, R15 ;  /* 0x000000000f2372ca */ /* 0x000fe400000e0000 */
[----:B------:R-:W-:Y:S02]  /*17540*/  R2UR UR34, R14 ;  /* 0x000000000e2272ca */ /* 0x000fe400000e0000 */
[----:B--2---:R-:W-:-:S04]  /*17550*/  SHF.R.U32.HI R9, RZ, 0x7, R9 ;  /* 0x00000007ff097819 */ /* 0x004fc80000011609 */
        /* <DEDUP_REMOVED lines=26> */
.L_x_651:
        /* <DEDUP_REMOVED lines=64> */
[----:B------:R-:W3:Y:S04]  /*17b00*/  SHFL.BFLY PT, R11, R0, 0x2, 0x1f ;  /* 0x0c401f00000b7f89 */ /* 0x000ee800000e0000 */
[----:B------:R-:W4:Y:S01]  /*17b10*/  SHFL.BFLY PT, R14, R13, 0x2, 0x1f ;  /* 0x0c401f000d0e7f89 */ /* 0x000f2200000e0000 */
[----:B---3--:R-:W-:Y:S02]  /*17b20*/  FMNMX.FTZ R0, R0, R11, !PT ;  /* 0x0000000b00007209 */ /* 0x008fe40007810000 */
[----:B----4-:R-:W-:-:S03]  /*17b30*/  FMNMX.FTZ R13, R13, R14, !PT ;  /* 0x0000000e0d0d7209 */ /* 0x010fc60007810000 */
[----:B------:R-:W3:Y:S04]  /*17b40*/  SHFL.BFLY PT, R11, R0, 0x1, 0x1f ;  /* 0x0c201f00000b7f89 */ /* 0x000ee800000e0000 */
[----:B------:R-:W4:Y:S01]  /*17b50*/  SHFL.BFLY PT, R14, R13, 0x1, 0x1f ;  /* 0x0c201f000d0e7f89 */ /* 0x000f2200000e0000 */
[----:B---3--:R-:W-:Y:S02]  /*17b60*/  FMNMX.FTZ R0, R0, R11, !PT ;  /* 0x0000000b00007209 */ /* 0x008fe40007810000 */
[----:B----4-:R-:W-:-:S03]  /*17b70*/  FMNMX.FTZ R13, R13, R14, !PT ;  /* 0x0000000e0d0d7209 */ /* 0x010fc60007810000 */
[----:B------:R-:W-:Y:S01]  /*17b80*/  FFMA.FTZ R11, R2, R0, -8 ;  /* 0xc1000000020b7423 */ /* 0x000fe20000010000 */
[----:B------:R-:W-:-:S03]  /*17b90*/  FADD.FTZ R12, -R0, R12 ;  /* 0x0000000c000c7221 */ /* 0x000fc60000010100 */
[C-C-:B------:R-:W-:Y:S01]  /*17ba0*/  FFMA.FTZ R152, R2.reuse, R152, -R11.reuse ;  /* 0x0000009802987223 */ /* 0x140fe2000001080b */
[C---:B------:R-:W-:Y:S01]  /*17bb0*/  FMUL.FTZ R12, R2.reuse, R12 ;  /* 0x0000000c020c7220 */ /* 0x040fe20000410000 */
[C-C-:B------:R-:W-:Y:S01]  /*17bc0*/  FFMA.FTZ R153, R2.reuse, R153, -R11.reuse ;  /* 0x0000009902997223 */ /* 0x140fe2000001080b */
[----:B------:R-:W-:-:S01]  /*17bd0*/  FFMA.FTZ R156, R2, R156, -R11 ;  /* 0x0000009c029c7223 */ /* 0x000fc2000001080b */
[----:B------:R-:W-:Y:S01]  /*17be0*/  FFMA.FTZ R157, R2, R157, -R11 ;  /* 0x0000009d029d7223 */ /* 0x000fe2000001080b */
[----:B------:R-:W-:-:S01]  /*17bf0*/  FADD.FTZ R10, -R13, R10 ;  /* 0x0000000a0d0a7221 */ /* 0x000fc20000010100 */
[----:B------:R-:W-:Y:S01]  /*17c00*/  MUFU.EX2 R152, R152 ;  /* 0x0000009800987308 */ /* 0x000fe20000000800 */
[----:B------:R-:W-:-:S01]  /*17c10*/  FFMA.FTZ R15, R2, R13, -8 ;  /* 0xc1000000020f7423 */ /* 0x000fc2000001000d */
[C-C-:B------:R-:W-:Y:S01]  /*17c20*/  FFMA.FTZ R160, R2.reuse, R160, -R11.reuse ;  /* 0x000000a002a07223 */ /* 0x140fe2000001080b */
[C---:B------:R-:W-:Y:S01]  /*17c30*/  FMUL.FTZ R10, R2.reuse, R10 ;  /* 0x0000000a020a7220 */ /* 0x040fe20000410000 */
[C---:B------:R-:W-:Y:S01]  /*17c40*/  FFMA.FTZ R161, R2.reuse, R161, -R11 ;  /* 0x000000a102a17223 */ /* 0x040fe2000001080b */
[----:B------:R-:W-:-:S01]  /*17c50*/  FFMA.FTZ R14, R2, R155, -R15 ;  /* 0x0000009b020e7223 */ /* 0x000fc2000001080f */
[C-C-:B------:R-:W-:Y:S01]  /*17c60*/  FFMA.FTZ R21, R2.reuse, R158, -R15.reuse ;  /* 0x0000009e02157223 */ /* 0x140fe2000001080f */
[----:B------:R-:W-:-:S01]  /*17c70*/  FFMA.FTZ R20, R2, R159, -R15 ;  /* 0x0000009f02147223 */ /* 0x000fc2000001080f */
[----:B------:R-:W3:Y:S01]  /*17c80*/  MUFU.EX2 R12, R12 ;  /* 0x0000000c000c7308 */ /* 0x000ee20000000800 */
[----:B------:R-:W-:-:S01]  /*17c90*/  FFMA.FTZ R164, R2, R164, -R11 ;  /* 0x000000a402a47223 */ /* 0x000fc2000001080b */
[C-C-:B------:R-:W-:Y:S01]  /*17ca0*/  FFMA.FTZ R165, R2.reuse, R165, -R11.reuse ;  /* 0x000000a502a57223 */ /* 0x140fe2000001080b */
[----:B------:R-:W-:-:S01]  /*17cb0*/  FFMA.FTZ R168, R2, R168, -R11 ;  /* 0x000000a802a87223 */ /* 0x000fc2000001080b */
[C-C-:B------:R-:W-:Y:S01]  /*17cc0*/  FFMA.FTZ R169, R2.reuse, R169, -R11.reuse ;  /* 0x000000a902a97223 */ /* 0x140fe2000001080b */
[----:B------:R-:W-:-:S01]  /*17cd0*/  FFMA.FTZ R172, R2, R172, -R11 ;  /* 0x000000ac02ac7223 */ /* 0x000fc2000001080b */
[C-C-:B------:R-:W-:Y:S01]  /*17ce0*/  FFMA.FTZ R173, R2.reuse, R173, -R11.reuse ;  /* 0x000000ad02ad7223 */ /* 0x140fe2000001080b */
[----:B------:R-:W-:-:S01]  /*17cf0*/  FFMA.FTZ R176, R2, R176, -R11 ;  /* 0x000000b002b07223 */ /* 0x000fc2000001080b */
[----:B------:R-:W4:Y:S01]  /*17d00*/  MUFU.EX2 R153, R153 ;  /* 0x0000009900997308 */ /* 0x000f220000000800 */
[----:B------:R-:W-:-:S01]  /*17d10*/  FFMA.FTZ R177, R2, R177, -R11 ;  /* 0x000000b102b17223 */ /* 0x000fc2000001080b */
[C-C-:B------:R-:W-:Y:S01]  /*17d20*/  FFMA.FTZ R180, R2.reuse, R180, -R11.reuse ;  /* 0x000000b402b47223 */ /* 0x140fe2000001080b */
[----:B------:R-:W-:-:S01]  /*17d30*/  FFMA.FTZ R181, R2, R181, -R11 ;  /* 0x000000b502b57223 */ /* 0x000fc2000001080b */
[C-C-:B------:R-:W-:Y:S01]  /*17d40*/  FFMA.FTZ R184, R2.reuse, R184, -R11.reuse ;  /* 0x000000b802b87223 */ /* 0x140fe2000001080b */
[----:B------:R-:W-:-:S01]  /*17d50*/  FFMA.FTZ R185, R2, R185, -R11 ;  /* 0x000000b902b97223 */ /* 0x000fc2000001080b */
[C-C-:B------:R-:W-:Y:S01]  /*17d60*/  FFMA.FTZ R188, R2.reuse, R188, -R11.reuse ;  /* 0x000000bc02bc7223 */ /* 0x140fe2000001080b */
[----:B------:R-:W-:-:S01]  /*17d70*/  FFMA.FTZ R189, R2, R189, -R11 ;  /* 0x000000bd02bd7223 */ /* 0x000fc2000001080b */
[----:B------:R-:W5:Y:S01]  /*17d80*/  MUFU.EX2 R156, R156 ;  /* 0x0000009c009c7308 */ /* 0x000f620000000800 */
[----:B---3--:R-:W-:-:S01]  /*17d90*/  FFMA.FTZ R8, R12, R8, R152 ;  /* 0x000000080c087223 */ /* 0x008fc20000010098 */
[C-C-:B------:R-:W-:Y:S01]  /*17da0*/  FFMA.FTZ R192, R2.reuse, R192, -R11.reuse ;  /* 0x000000c002c07223 */ /* 0x140fe2000001080b */
[----:B------:R-:W-:-:S01]  /*17db0*/  FFMA.FTZ R193, R2, R193, -R11 ;  /* 0x000000c102c17223 */ /* 0x000fc2000001080b */
[C-C-:B------:R-:W-:Y:S01]  /*17dc0*/  FFMA.FTZ R196, R2.reuse, R196, -R11.reuse ;  /* 0x000000c402c47223 */ /* 0x140fe2000001080b */
[----:B------:R-:W-:-:S01]  /*17dd0*/  FFMA.FTZ R197, R2, R197, -R11 ;  /* 0x000000c502c57223 */ /* 0x000fc2000001080b */
[C-C-:B------:R-:W-:Y:S01]  /*17de0*/  FFMA.FTZ R200, R2.reuse, R200, -R11.reuse ;  /* 0x000000c802c87223 */ /* 0x140fe2000001080b */
[----:B------:R-:W-:-:S01]  /*17df0*/  FFMA.FTZ R201, R2, R201, -R11 ;  /* 0x000000c902c97223 */ /* 0x000fc2000001080b */
[----:B------:R-:W3:Y:S01]  /*17e00*/  MUFU.EX2 R157, R157 ;  /* 0x0000009d009d7308 */ /* 0x000ee20000000800 */
[----:B----4-:R-:W-:-:S01]  /*17e10*/  FADD.FTZ R8, R153, R8 ;  /* 0x0000000899087221 */ /* 0x010fc20000010000 */
[C-C-:B------:R-:W-:Y:S01]  /*17e20*/  FFMA.FTZ R204, R2.reuse, R204, -R11.reuse ;  /* 0x000000cc02cc7223 */ /* 0x140fe2000001080b */
[----:B------:R-:W-:-:S01]  /*17e30*/  FFMA.FTZ R205, R2, R205, -R11 ;  /* 0x000000cd02cd7223 */ /* 0x000fc2000001080b */
[C-C-:B------:R-:W-:Y:S01]  /*17e40*/  FFMA.FTZ R208, R2.reuse, R208, -R11.reuse ;  /* 0x000000d002d07223 */ /* 0x140fe2000001080b */
[----:B------:R-:W-:-:S01]  /*17e50*/  FFMA.FTZ R209, R2, R209, -R11 ;  /* 0x000000d102d17223 */ /* 0x000fc2000001080b */
[C-C-:B------:R-:W-:Y:S01]  /*17e60*/  FFMA.FTZ R212, R2.reuse, R212, -R11.reuse ;  /* 0x000000d402d47223 */ /* 0x140fe2000001080b */
[----:B------:R-:W-:-:S01]  /*17e70*/  FFMA.FTZ R11, R2, R213, -R11 ;  /* 0x000000d5020b7223 */ /* 0x000fc2000001080b */
[----:B------:R-:W-:Y:S01]  /*17e80*/  MUFU.EX2 R10, R10 ;  /* 0x0000000a000a7308 */ /* 0x000fe20000000800 */
[----:B-----5:R-:W-:-:S01]  /*17e90*/  FADD.FTZ R8, R156, R8 ;  /* 0x000000089c087221 */ /* 0x020fc20000010000 */
[C-C-:B------:R-:W-:Y:S01]  /*17ea0*/  FFMA.FTZ R155, R2.reuse, R162, -R15.reuse ;  /* 0x000000a2029b7223 */ /* 0x140fe2000001080f */
[----:B------:R-:W-:-:S01]  /*17eb0*/  FFMA.FTZ R158, R2, R167, -R15 ;  /* 0x000000a7029e7223 */ /* 0x000fc2000001080f */
[C-C-:B------:R-:W-:Y:S01]  /*17ec0*/  FFMA.FTZ R159, R2.reuse, R178, -R15.reuse ;  /* 0x000000b2029f7223 */ /* 0x140fe2000001080f */
[----:B------:R-:W-:-:S01]  /*17ed0*/  FFMA.FTZ R162, R2, R179, -R15 ;  /* 0x000000b302a27223 */ /* 0x000fc2000001080f */
[----:B------:R-:W-:-:S02]  /*17ee0*/  IMAD.U32 R167, RZ, RZ, UR60 ;  /* 0x0000003cffa77e24 */ /* 0x000fc4000f8e00ff */
[----:B------:R-:W-:-:S01]  /*17ef0*/  FFMA.FTZ R186, R2, R186, -R15 ;  /* 0x000000ba02ba7223 */ /* 0x000fc2000001080f */
[----:B------:R-:W-:Y:S01]  /*17f00*/  MUFU.EX2 R14, R14 ;  /* 0x0000000e000e7308 */ /* 0x000fe20000000800 */
[C---:B---3--:R-:W-:Y:S01]  /*17f10*/  F2FP.SATFINITE.E4M3.F32.PACK_AB_MERGE_C R156, R157.reuse, R156, RZ ;  /* 0x0000009c9d9c723e */ /* 0x048fe200048070ff */
[----:B------:R-:W-:Y:S01]  /*17f20*/  FADD.FTZ R8, R157, R8 ;  /* 0x000000089d087221 */ /* 0x000fe20000010000 */
[----:B------:R-:W-:-:S01]  /*17f30*/  FFMA.FTZ R157, R2, R170, -R15 ;  /* 0x000000aa029d7223 */ /* 0x000fc2000001080f */
[C-C-:B------:R-:W-:Y:S01]  /*17f40*/  FFMA.FTZ R170, R2.reuse, R182, -R15.reuse ;  /* 0x000000b602aa7223 */ /* 0x140fe2000001080f */
[----:B------:R-:W-:Y:S01]  /*17f50*/  F2FP.SATFINITE.E4M3.F32.PACK_AB_MERGE_C R152, R153, R152, R156 ;  /* 0x000000989998723e */ /* 0x000fe2000480709c */
[C-C-:B------:R-:W-:Y:S01]  /*17f60*/  FFMA.FTZ R153, R2.reuse, R154, -R15.reuse ;  /* 0x0000009a02997223 */ /* 0x140fe2000001080f */
[----:B------:R-:W-:-:S01]  /*17f70*/  FFMA.FTZ R156, R2, R166, -R15 ;  /* 0x000000a6029c7223 */ /* 0x000fc2000001080f */
[----:B------:R-:W-:Y:S01]  /*17f80*/  MUFU.EX2 R21, R21 ;  /* 0x0000001500157308 */ /* 0x000fe20000000800 */
[----:B------:R-:W-:-:S01]  /*17f90*/  FFMA.FTZ R166, R2, R175, -R15 ;  /* 0x000000af02a67223 */ /* 0x000fc2000001080f */
[----:B------:R-:W-:-:S02]  /*17fa0*/  VIADD R154, R5, 0x38840 ;  /* 0x00038840059a7836 */ /* 0x000fc40000000000 */
[----:B------:R-:W-:-:S01]  /*17fb0*/  FFMA.FTZ R190, R2, R190, -R15 ;  /* 0x000000be02be7223 */ /* 0x000fc2000001080f */
[C-C-:B------:R-:W-:Y:S01]  /*17fc0*/  FFMA.FTZ R191, R2.reuse, R191, -R15.reuse ;  /* 0x000000bf02bf7223 */ /* 0x140fe2000001080f */
[----:B------:R-:W-:-:S01]  /*17fd0*/  FFMA.FTZ R194, R2, R194, -R15 ;  /* 0x000000c202c27223 */ /* 0x000fc2000001080f */
[C-C-:B------:R-:W-:Y:S01]  /*17fe0*/  FFMA.FTZ R195, R2.reuse, R195, -R15.reuse ;  /* 0x000000c302c37223 */ /* 0x140fe2000001080f */
[----:B------:R-:W-:Y:S01]  /*17ff0*/  PRMT R154, R167, 0x654, R154 ;  /* 0x00000654a79a7816 */ /* 0x000fe2000000009a */
        /* <DEDUP_REMOVED lines=12> */
[----:B------:R5:W-:Y:S01]  /*180c0*/  SYNCS.ARRIVE.TRANS64.RED.A1T0 RZ, [R154+URZ], RZ ;  /* 0x000000ff9aff79a7 */ /* 0x000be2000810043f */
[-C--:B------:R-:W-:Y:S01]  /*180d0*/  FMUL.FTZ R24, R24, R12.reuse ;  /* 0x0000000c18187220 */ /* 0x080fe20000410000 */
[-C--:B------:R-:W-:Y:S01]  /*180e0*/  FMUL.FTZ R25, R25, R12.reuse ;  /* 0x0000000c19197220 */ /* 0x080fe20000410000 */
[----:B------:R-:W-:Y:S01]  /*180f0*/  FMUL.FTZ R28, R28, R12 ;  /* 0x0000000c1c1c7220 */ /* 0x000fe20000410000 */
[----:B------:R-:W0:Y:S01]  /*18100*/  MUFU.EX2 R160, R160 ;  /* 0x000000a000a07308 */ /* 0x000e220000000800 */
[----:B---3--:R-:W-:-:S01]  /*18110*/  FFMA.FTZ R4, R10, R4, R153 ;  /* 0x000000040a047223 */ /* 0x008fc20000010099 */
[-C--:B------:R-:W-:Y:S01]  /*18120*/  FMUL.FTZ R29, R29, R12.reuse ;  /* 0x0000000c1d1d7220 */ /* 0x080fe20000410000 */
[-C--:B------:R-:W-:Y:S01]  /*18130*/  FMUL.FTZ R32, R32, R12.reuse ;  /* 0x0000000c20207220 */ /* 0x080fe20000410000 */
[----:B------:R-:W-:Y:S01]  /*18140*/  FMUL.FTZ R33, R33, R12 ;  /* 0x0000000c21217220 */ /* 0x000fe20000410000 */
[----:B------:R-:W-:-:S01]  /*18150*/  FADD.FTZ R4, R14, R4 ;  /* 0x000000040e047221 */ /* 0x000fc20000010000 */
[-C--:B------:R-:W-:Y:S01]  /*18160*/  FMUL.FTZ R36, R36, R12.reuse ;  /* 0x0000000c24247220 */ /* 0x080fe20000410000 */
[----:B------:R-:W-:Y:S01]  /*18170*/  FMUL.FTZ R37, R37, R12 ;  /* 0x0000000c25257220 */ /* 0x000fe20000410000 */
[----:B------:R-:W3:Y:S01]  /*18180*/  MUFU.EX2 R161, R161 ;  /* 0x000000a100a17308 */ /* 0x000ee20000000800 */
[----:B------:R-:W-:-:S01]  /*18190*/  FADD.FTZ R4, R21, R4 ;  /* 0x0000000415047221 */ /* 0x000fc20000010000 */
[----:B----4-:R-:W-:Y:S01]  /*181a0*/  F2FP.SATFINITE.E4M3.F32.PACK_AB_MERGE_C R21, R20, R21, RZ ;  /* 0x000000151415723e */ /* 0x010fe200048070ff */
[-C--:B------:R-:W-:Y:S01]  /*181b0*/  FMUL.FTZ R40, R40, R12.reuse ;  /* 0x0000000c28287220 */ /* 0x080fe20000410000 */
[----:B------:R-:W-:Y:S01]  /*181c0*/  FMUL.FTZ R41, R41, R12 ;  /* 0x0000000c29297220 */ /* 0x000fe20000410000 */
[----:B------:R-:W-:-:S01]  /*181d0*/  FADD.FTZ R4, R20, R4 ;  /* 0x0000000414047221 */ /* 0x000fc20000010000 */
[----:B------:R-:W-:Y:S01]  /*181e0*/  F2FP.SATFINITE.E4M3.F32.PACK_AB_MERGE_C R153, R14, R153, R21 ;  /* 0x000000990e99723e */ /* 0x000fe20004807015 */
[----:B------:R-:W-:-:S01]  /*181f0*/  FFMA.FTZ R21, R2, R171, -R15 ;  /* 0x000000ab02157223 */ /* 0x000fc2000001080f */
[----:B------:R4:W-:Y:S01]  /*18200*/  MUFU.EX2 R14, R11 ;  /* 0x0000000b000e7308 */ /* 0x0009e20000000800 */
[----:B0-----:R-:W-:-:S01]  /*18210*/  FADD.FTZ R8, R160, R8 ;  /* 0x00000008a0087221 */ /* 0x001fc20000010000 */
[--C-:B------:R-:W-:Y:S01]  /*18220*/  FFMA.FTZ R171, R2, R183, -R15.reuse ;  /* 0x000000b702ab7223 */ /* 0x100fe2000001080f */
[-C--:B------:R-:W-:Y:S01]  /*18230*/  FMUL.FTZ R44, R44, R12.reuse ;  /* 0x0000000c2c2c7220 */ /* 0x080fe20000410000 */
[-C--:B------:R-:W-:Y:S01]  /*18240*/  FMUL.FTZ R45, R45, R12.reuse ;  /* 0x0000000c2d2d7220 */ /* 0x080fe20000410000 */
[-C--:B------:R-:W-:Y:S01]  /*18250*/  FMUL.FTZ R48, R48, R12.reuse ;  /* 0x0000000c30307220 */ /* 0x080fe20000410000 */
[-C--:B------:R-:W-:Y:S01]  /*18260*/  FMUL.FTZ R49, R49, R12.reuse ;  /* 0x0000000c31317220 */ /* 0x080fe20000410000 */
[----:B------:R-:W-:Y:S01]  /*18270*/  FMUL.FTZ R52, R52, R12 ;  /* 0x0000000c34347220 */ /* 0x000fe20000410000 */
[----:B------:R-:W0:Y:S01]  /*18280*/  MUFU.EX2 R155, R155 ;  /* 0x0000009b009b7308 */ /* 0x000e220000000800 */
[----:B----4-:R-:W-:-:S01]  /*18290*/  FFMA.FTZ R11, R2, R163, -R15 ;  /* 0x000000a3020b7223 */ /* 0x010fc2000001080f */
[----:B---3--:R-:W-:Y:S01]  /*182a0*/  FADD.FTZ R8, R161, R8 ;  /* 0x00000008a1087221 */ /* 0x008fe20000010000 */
[----:B------:R-:W-:-:S01]  /*182b0*/  FFMA.FTZ R163, R2, R174, -R15 ;  /* 0x000000ae02a37223 */ /* 0x000fc2000001080f */
[----:B------:R-:W-:Y:S01]  /*182c0*/  FFMA.FTZ R15, R2, R215, -R15 ;  /* 0x000000d7020f7223 */ /* 0x000fe2000001080f */
[-C--:B------:R-:W-:Y:S01]  /*182d0*/  FMUL.FTZ R53, R53, R12.reuse ;  /* 0x0000000c35357220 */ /* 0x080fe20000410000 */
[-C--:B------:R-:W-:Y:S01]  /*182e0*/  FMUL.FTZ R56, R56, R12.reuse ;  /* 0x0000000c38387220 */ /* 0x080fe20000410000 */
[-C--:B------:R-:W-:Y:S01]  /*182f0*/  FMUL.FTZ R57, R57, R12.reuse ;  /* 0x0000000c39397220 */ /* 0x080fe20000410000 */
[----:B------:R-:W3:Y:S01]  /*18300*/  MUFU.EX2 R164, R164 ;  /* 0x000000a400a47308 */ /* 0x000ee20000000800 */
[-C--:B------:R-:W-:Y:S01]  /*18310*/  FMUL.FTZ R60, R60, R12.reuse ;  /* 0x0000000c3c3c7220 */ /* 0x080fe20000410000 */
[-C--:B------:R-:W-:Y:S01]  /*18320*/  FMUL.FTZ R61, R61, R12.reuse ;  /* 0x0000000c3d3d7220 */ /* 0x080fe20000410000 */
[-C--:B------:R-:W-:Y:S01]  /*18330*/  FMUL.FTZ R64, R64, R12.reuse ;  /* 0x0000000c40407220 */ /* 0x080fe20000410000 */
[-C--:B------:R-:W-:Y:S01]  /*18340*/  FMUL.FTZ R65, R65, R12.reuse ;  /* 0x0000000c41417220 */ /* 0x080fe20000410000 */
[-C--:B------:R-:W-:Y:S01]  /*18350*/  FMUL.FTZ R68, R68, R12.reuse ;  /* 0x0000000c44447220 */ /* 0x080fe20000410000 */
[-C--:B------:R-:W-:Y:S01]  /*18360*/  FMUL.FTZ R69, R69, R12.reuse ;  /* 0x0000000c45457220 */ /* 0x080fe20000410000 */
[----:B------:R-:W-:Y:S01]  /*18370*/  FMUL.FTZ R72, R72, R12 ;  /* 0x0000000c48487220 */ /* 0x000fe20000410000 */
[----:B------:R-:W4:Y:S01]  /*18380*/  MUFU.EX2 R11, R11 ;  /* 0x0000000b000b7308 */ /* 0x000f220000000800 */
        /* <DEDUP_REMOVED lines=16> */
[----:B----4-:R-:W-:-:S01]  /*18490*/  FADD.FTZ R4, R11, R4 ;  /* 0x000000040b047221 */ /* 0x010fc20000010000 */
        /* <DEDUP_REMOVED lines=8> */
[----:B-----5:R-:W-:Y:S01]  /*18520*/  F2FP.SATFINITE.E4M3.F32.PACK_AB_MERGE_C R154, R165, R164, RZ ;  /* 0x000000a4a59a723e */ /* 0x020fe200048070ff */
[-C--:B------:R-:W-:Y:S01]  /*18530*/  FMUL.FTZ R109, R109, R12.reuse ;  /* 0x0000000c6d6d7220 */ /* 0x080fe20000410000 */
[-C--:B------:R-:W-:Y:S01]  /*18540*/  FMUL.FTZ R112, R112, R12.reuse ;  /* 0x0000000c70707220 */ /* 0x080fe20000410000 */
[----:B------:R-:W-:Y:S01]  /*18550*/  FMUL.FTZ R113, R113, R12 ;  /* 0x0000000c71717220 */ /* 0x000fe20000410000 */
[----:B------:R-:W-:Y:S01]  /*18560*/  F2FP.SATFINITE.E4M3.F32.PACK_AB_MERGE_C R154, R161, R160, R154 ;  /* 0x000000a0a19a723e */ /* 0x000fe2000480709a */
        /* <DEDUP_REMOVED lines=19> */
[----:B------:R-:W-:Y:S01]  /*186a0*/  F2FP.SATFINITE.E4M3.F32.PACK_AB_MERGE_C R156, R158, R156, RZ ;  /* 0x0000009c9e9c723e */ /* 0x000fe200048070ff */
[-C--:B------:R-:W-:Y:S01]  /*186b0*/  FMUL.FTZ R141, R141, R12.reuse ;  /* 0x0000000c8d8d7220 */ /* 0x080fe20000410000 */
[-C--:B------:R-:W-:Y:S01]  /*186c0*/  FMUL.FTZ R144, R144, R12.reuse ;  /* 0x0000000c90907220 */ /* 0x080fe20000410000 */
[-C--:B------:R-:W-:Y:S01]  /*186d0*/  FMUL.FTZ R145, R145, R12.reuse ;  /* 0x0000000c91917220 */ /* 0x080fe20000410000 */
[----:B------:R-:W-:Y:S01]  /*186e0*/  F2FP.SATFINITE.E4M3.F32.PACK_AB_MERGE_C R155, R11, R155, R156 ;  /* 0x0000009b0b9b723e */ /* 0x000fe2000480709c */
[----:B------:R-:W-:Y:S01]  /*186f0*/  FMUL.FTZ R148, R148, R12 ;  /* 0x0000000c94947220 */ /* 0x000fe20000410000 */
[----:B------:R-:W0:Y:S01]  /*18700*/  MUFU.EX2 R172, R172 ;  /* 0x000000ac00ac7308 */ /* 0x000e220000000800 */
[----:B---3--:R-:W-:-:S01]  /*18710*/  FADD.FTZ R8, R169, R8 ;  /* 0x00000008a9087221 */ /* 0x008fc20000010000 */
[----:B------:R-:W-:Y:S01]  /*18720*/  FMUL.FTZ R149, R149, R12 ;  /* 0x0000000c95957220 */ /* 0x000fe20000410000 */
        /* <DEDUP_REMOVED lines=31> */
[----:B------:R-:W-:Y:S01]  /*18920*/  F2FP.SATFINITE.E4M3.F32.PACK_AB_MERGE_C R172, R173, R172, RZ ;  /* 0x000000acadac723e */ /* 0x000fe200048070ff */
        /* <DEDUP_REMOVED lines=27> */
[----:B------:R-:W-:Y:S01]  /*18ae0*/  F2FP.SATFINITE.E4M3.F32.PACK_AB_MERGE_C R157, R21, R157, R163 ;  /* 0x0000009d159d723e */ /* 0x000fe200048070a3 */
        /* <DEDUP_REMOVED lines=28> */
[----:B------:R-:W-:Y:S01]  /*18cb0*/  FMUL.FTZ R151, R151, R10 ;  /* 0x0000000a97977220 */ /* 0x000fe20000410000 */
[----:B------:R-:W-:-:S04]  /*18cc0*/  F2FP.SATFINITE.E4M3.F32.PACK_AB_MERGE_C R156, R169, R168, R172 ;  /* 0x000000a8a99c723e */ /* 0x000fc800048070ac */
[----:B------:R-:W0:Y:S01]  /*18cd0*/  MUFU.EX2 R184, R184 ;  /* 0x000000b800b87308 */ /* 0x000e220000000800 */
[----:B---3--:R-:W-:-:S01]  /*18ce0*/  FADD.FTZ R8, R181, R8 ;  /* 0x00000008b5087221 */ /* 0x008fc20000010000 */
[----:B------:R-:W-:-:S04]  /*18cf0*/  F2FP.SATFINITE.E4M3.F32.PACK_AB_MERGE_C R158, R181, R180, RZ ;  /* 0x000000b4b59e723e */ /* 0x000fc800048070ff */
[----:B------:R-:W-:Y:S02]  /*18d00*/  F2FP.SATFINITE.E4M3.F32.PACK_AB_MERGE_C R158, R177, R176, R158 ;  /* 0x000000b0b19e723e */ /* 0x000fe4000480709e */
[----:B------:R-:W3:Y:S01]  /*18d10*/  MUFU.EX2 R171, R171 ;  /* 0x000000ab00ab7308 */ /* 0x000ee20000000800 */
[----:B----4-:R-:W-:-:S07]  /*18d20*/  FADD.FTZ R4, R170, R4 ;  /* 0x00000004aa047221 */ /* 0x010fce0000010000 */
[----:B------:R-:W4:Y:S01]  /*18d30*/  MUFU.EX2 R185, R185 ;  /* 0x000000b900b97308 */ /* 0x000f220000000800 */
[----:B0-----:R-:W-:-:S07]  /*18d40*/  FADD.FTZ R8, R184, R8 ;  /* 0x00000008b8087221 */ /* 0x001fce0000010000 */
        /* <DEDUP_REMOVED lines=9> */
[----:B---3--:R-:W-:-:S07]  /*18de0*/  FADD.FTZ R8, R188, R8 ;  /* 0x00000008bc087221 */ /* 0x008fce0000010000 */
[----:B------:R-:W3:Y:S01]  /*18df0*/  MUFU.EX2 R190, R190 ;  /* 0x000000be00be7308 */ /* 0x000ee20000000800 */
[----:B----4-:R-:W-:-:S07]  /*18e00*/  FADD.FTZ R4, R167, R4 ;  /* 0x00000004a7047221 */ /* 0x010fce0000010000 */
[----:B------:R-:W4:Y:S01]  /*18e10*/  MUFU.EX2 R192, R192 ;  /* 0x000000c000c07308 */ /* 0x000f220000000800 */
[----:B0-----:R-:W-:-:S01]  /*18e20*/  FADD.FTZ R8, R189, R8 ;  /* 0x00000008bd087221 */ /* 0x001fc20000010000 */
[----:B------:R-:W-:-:S04]  /*18e30*/  F2FP.SATFINITE.E4M3.F32.PACK_AB_MERGE_C R160, R189, R188, RZ ;  /* 0x000000bcbda0723e */ /* 0x000fc800048070ff */
[----:B------:R-:W-:Y:S02]  /*18e40*/  F2FP.SATFINITE.E4M3.F32.PACK_AB_MERGE_C R160, R185, R184, R160 ;  /* 0x000000b8b9a0723e */ /* 0x000fe400048070a0 */
        /* <DEDUP_REMOVED lines=13> */
[----:B0-----:R-:W-:-:S07]  /*18f20*/  FADD.FTZ R8, R196, R8 ;  /* 0x00000008c4087221 */ /* 0x001fce0000010000 */
[----:B------:R-:W0:Y:S01]  /*18f30*/  MUFU.EX2 R198, R198 ;  /* 0x000000c600c67308 */ /* 0x000e220000000800 */
[----:B---3--:R-:W-:-:S07]  /*18f40*/  FADD.FTZ R4, R195, R4 ;  /* 0x00000004c3047221 */ /* 0x008fce0000010000 */
[----:B------:R-:W3:Y:S01]  /*18f50*/  MUFU.EX2 R200, R200 ;  /* 0x000000c800c87308 */ /* 0x000ee20000000800 */
[----:B----4-:R-:W-:-:S01]  /*18f60*/  FADD.FTZ R8, R197, R8 ;  /* 0x00000008c5087221 */ /* 0x010fc20000010000 */
[----:B------:R-:W-:-:S04]  /*18f70*/  F2FP.SATFINITE.E4M3.F32.PACK_AB_MERGE_C R196, R197, R196, RZ ;  /* 0x000000c4c5c4723e */ /* 0x000fc800048070ff */
[----:B------:R-:W-:Y:S02]  /*18f80*/  F2FP.SATFINITE.E4M3.F32.PACK_AB_MERGE_C R162, R193, R192, R196 ;  /* 0x000000c0c1a2723e */ /* 0x000fe400048070c4 */
        /* <DEDUP_REMOVED lines=34> */
[----:B------:R-:W-:-:S03]  /*191b0*/  F2FP.SATFINITE.E4M3.F32.PACK_AB_MERGE_C R166, R14, R212, RZ ;  /* 0x000000d40ea6723e */ /* 0x000fc600048070ff */
[----:B------:R-:W-:Y:S01]  /*191c0*/  FADD.FTZ R8, R14, R8 ;  /* 0x000000080e087221 */ /* 0x000fe20000010000 */
[----:B------:R-:W-:Y:S02]  /*191d0*/  F2FP.SATFINITE.E4M3.F32.PACK_AB_MERGE_C R166, R209, R208, R166 ;  /* 0x000000d0d1a6723e */ /* 0x000fe400048070a6 */
[----:B------:R-:W3:Y:S01]  /*191e0*/  MUFU.EX2 R15, R15 ;  /* 0x0000000f000f7308 */ /* 0x000ee20000000800 */
[----:B----4-:R-:W-:-:S04]  /*191f0*/  FADD.FTZ R4, R211, R4 ;  /* 0x00000004d3047221 */ /* 0x010fc80000010000 */
[----:B0-----:R-:W-:Y:S01]  /*19200*/  FADD.FTZ R4, R214, R4 ;  /* 0x00000004d6047221 */ /* 0x001fe20000010000 */
[----:B---3--:R-:W-:-:S03]  /*19210*/  F2FP.SATFINITE.E4M3.F32.PACK_AB_MERGE_C R14, R15, R214, RZ ;  /* 0x000000d60f0e723e */ /* 0x008fc600048070ff */
[----:B------:R-:W-:Y:S01]  /*19220*/  FADD.FTZ R4, R15, R4 ;  /* 0x000000040f047221 */ /* 0x000fe20000010000 */
[----:B------:R-:W-:Y:S01]  /*19230*/  F2FP.SATFINITE.E4M3.F32.PACK_AB_MERGE_C R167, R211, R210, R14 ;  /* 0x000000d2d3a7723e */ /* 0x000fe2000480700e */
[----:B------:R-:W-:Y:S06]  /*19240*/  @!P0 BRA `(.L_x_652) ;  /* 0x0000000000048947 */ /* 0x000fec0003800000 */
[----:B------:R-:W-:Y:S01]  /*19250*/  BPT.TRAP 0x1 ;  /* 0x000000040000795c */ /* 0x000fe20000300000 */
.L_x_652:
[----:B------:R0:W3:Y:S01]  /*19260*/  SYNCS.PHASECHK.TRANS64.TRYWAIT P2, [R5+URZ+0x38850], R6 ;  /* 0x03885006050075a7 */ /* 0x0000e2000804017f */
[----:B------:R-:W-:Y:S05]  /*19270*/  @!P0 BRA `(.L_x_653) ;  /* 0x0000000000048947 */ /* 0x000fea0003800000 */
[----:B------:R-:W-:Y:S01]  /*19280*/  BPT.TRAP 0x1 ;  /* 0x000000040000795c */ /* 0x000fe20000300000 */
.L_x_653:
[----:B------:R-:W-:Y:S04]  /*19290*/  BSSY B0, `(.L_x_654) ;  /* 0x0000004000007945 */ /* 0x000fe80003800000 */
[----:B---3--:R-:W-:Y:S05]  /*192a0*/  @P2 BRA `(.L_x_655) ;  /* 0x0000000000082947 */ /* 0x008fea0003800000 */
[----:B------:R-:W3:Y:S02]  /*192b0*/  SYNCS.PHASECHK.TRANS64.TRYWAIT P2, [R5+URZ+0x38850], R6 ;  /* 0x03885006050075a7 */ /* 0x000ee4000804017f */
[----:B---3--:R-:W-:Y:S05]  /*192c0*/  @!P2 BRA `(.L_x_656) ;  /* 0x00000118008ca947 */ /* 0x008fea0003800000 */
.L_x_655:
[----:B------:R-:W-:Y:S05]  /*192d0*/  BSYNC B0 ;  /* 0x0000000000007941 */ /* 0x000fea0003800000 */
.L_x_654:
[----:B------:R-:W4:Y:S01]  /*192e0*/  S2R R10, SR_TID.X ;  /* 0x00000000000a7919 */ /* 0x000f220000002100 */
[----:B01-3--:R-:W-:Y:S01]  /*192f0*/  LEA R6, R7, UR42, 0xb ;  /* 0x0000002a07067c11 */ /* 0x00bfe2000f8e58ff */
[----:B------:R-:W-:Y:S05]  /*19300*/  WARPSYNC.ALL ;  /* 0x0000000000007948 */ /* 0x000fea0003800000 */
[----:B------:R-:W-:Y:S01]  /*19310*/  MOV R7, 0x40000040 ;  /* 0x4000004000077802 */ /* 0x000fe20000000f00 */
[----:B------:R-:W-:Y:S01]  /*19320*/  IMAD.MOV.U32 R11, RZ, RZ, 0x40000040 ;  /* 0x40000040ff0b7424 */ /* 0x000fe200078e00ff */
[----:B------:R-:W-:Y:S02]  /*19330*/  R2UR UR6, R6 ;  /* 0x00000000060672ca */ /* 0x000fe400000e0000 */
[----:B------:R-:W-:-:S02]  /*19340*/  R2UR UR7, R7 ;  /* 0x00000000070772ca */ /* 0x000fc400000e0000 */
[----:B----4-:R-:W-:-:S05]  /*19350*/  SHF.R.U32.HI R10, RZ, 0x7, R10 ;  /* 0x00000007ff0a7819 */ /* 0x010fca000001160a */
[----:B------:R-:W-:Y:S02]  /*19360*/  VIADD R7, R10, 0x8 ;  /* 0x000000080a077836 */ /* 0x000fe40000000000 */
[----:B------:R-:W-:-:S03]  /*19370*/  VIADD R10, R6, 0x2 ;  /* 0x00000002060a7836 */ /* 0x000fc60000000000 */
[----:B------:R0:W-:Y:S02]  /*19380*/  BAR.SYNC.DEFER_BLOCKING R7, 0x100 ;  /* 0x000400070000751d */ /* 0x0001e40000010000 */
[----:B0-----:R-:W-:-:S04]  /*19390*/  IMAD.MOV.U32 R7, RZ, RZ, 0x40000040 ;  /* 0x40000040ff077424 */ /* 0x001fc800078e00ff */
[----:B------:R-:W-:-:S06]  /*193a0*/  WARPGROUP.ARRIVE ;  /* 0x00000000000079c5 */ /* 0x000fcc0000000000 */
[----:B------:R-:W-:Y:S01]  /*193b0*/  QGMMA.64x256x32.F32.E4M3.E4M3 R24, R152, gdesc[UR4], R24, gsb0 ;  /* 0x03e0000498187df3 */ /* 0x000fe20008000818 */
[----:B------:R-:W-:Y:S01]  /*193c0*/  R2UR UR6, R10 ;  /* 0x000000000a0672ca */ /* 0x000fe200000e0000 */
[C---:B------:R-:W-:Y:S01]  /*193d0*/  VIADD R10, R6.reuse, 0x4 ;  /* 0x00000004060a7836 */ /* 0x040fe20000000000 */
[----:B------:R-:W-:Y:S01]  /*193e0*/  R2UR UR7, R11 ;  /* 0x000000000b0772ca */ /* 0x000fe200000e0000 */
[----:B------:R-:W-:Y:S01]  /*193f0*/  VIADD R6, R6, 0x6 ;  /* 0x0000000606067836 */ /* 0x000fe20000000000 */
[----:B------:R-:W-:Y:S01]  /*19400*/  MOV R11, 0x40000040 ;  /* 0x40000040000b7802 */ /* 0x000fe20000000f00 */
[----:B------:R-:W-:Y:S02]  /*19410*/  WARPGROUP.DEPBAR.LE gsb0, 0x0 ;  /* 0x00008000000079c5 */ /* 0x000fe40000010000 */
[----:B------:R-:W-:-:S15]  /*19420*/  WARPGROUP.ARRIVE ;  /* 0x00000000000079c5 */ /* 0x000fde0000000000 */
[----:B------:R-:W-:-:S05]  /*19430*/  NOP ;  /* 0x0000000000007918 */ /* 0x000fca0000000000 */
[----:B------:R-:W-:Y:S01]  /*19440*/  QGMMA.64x256x32.F32.E4M3.E4M3 R24, R156, gdesc[UR4], R24, gsb0 ;  /* 0x03e000049c187df3 */ /* 0x000fe20008000818 */
[----:B------:R-:W-:Y:S02]  /*19450*/  R2UR UR6, R10 ;  /* 0x000000000a0672ca */ /* 0x000fe400000e0000 */
[----:B------:R-:W-:Y:S01]  /*19460*/  R2UR UR7, R11 ;  /* 0x000000000b0772ca */ /* 0x000fe200000e0000 */
[----:B------:R-:W-:Y:S02]  /*19470*/  WARPGROUP.DEPBAR.LE gsb0, 0x0 ;  /* 0x00008000000079c5 */ /* 0x000fe40000010000 */
[----:B------:R-:W-:-:S15]  /*19480*/  WARPGROUP.ARRIVE ;  /* 0x00000000000079c5 */ /* 0x000fde0000000000 */
[----:B------:R-:W-:-:S07]  /*19490*/  NOP ;  /* 0x0000000000007918 */ /* 0x000fce0000000000 */
[----:B------:R-:W-:Y:S01]  /*194a0*/  QGMMA.64x256x32.F32.E4M3.E4M3 R24, R160, gdesc[UR4], R24, gsb0 ;  /* 0x03e00004a0187df3 */ /* 0x000fe20008000818 */
[----:B------:R-:W-:Y:S02]  /*194b0*/  R2UR UR6, R6 ;  /* 0x00000000060672ca */ /* 0x000fe400000e0000 */
[----:B------:R-:W-:Y:S01]  /*194c0*/  R2UR UR7, R7 ;  /* 0x00000000070772ca */ /* 0x000fe200000e0000 */
[----:B------:R-:W-:Y:S02]  /*194d0*/  WARPGROUP.DEPBAR.LE gsb0, 0x0 ;  /* 0x00008000000079c5 */ /* 0x000fe40000010000 */
[----:B------:R-:W-:-:S15]  /*194e0*/  WARPGROUP.ARRIVE ;  /* 0x00000000000079c5 */ /* 0x000fde0000000000 */
[----:B------:R-:W-:-:S07]  /*194f0*/  NOP ;  /* 0x0000000000007918 */ /* 0x000fce0000000000 */
[----:B------:R-:W-:Y:S03]  /*19500*/  QGMMA.64x256x32.F32.E4M3.E4M3 R24, R164, gdesc[UR4], R24, gsb0 ;  /* 0x03e00004a4187df3 */ /* 0x000fe60008000818 */
[----:B------:R-:W-:Y:S02]  /*19510*/  WARPGROUP.DEPBAR.LE gsb0, 0x0 ;  /* 0x00008000000079c5 */ /* 0x000fe40000010000 */
[----:B------:R-:W-:Y:S05]  /*19520*/  @!P0 BRA `(.L_x_657) ;  /* 0x0000000000048947 */ /* 0x000fea0003800000 */
[----:B------:R-:W-:Y:S01]  /*19530*/  BPT.TRAP 0x1 ;  /* 0x000000040000795c */ /* 0x000fe20000300000 */
.L_x_657:
[----:B------:R-:W-:Y:S01]  /*19540*/  VIADD R5, R5, 0x38860 ;  /* 0x0003886005057836 */ /* 0x000fe20000000000 */
[----:B------:R-:W-:Y:S01]  /*19550*/  MOV R10, R13 ;  /* 0x0000000d000a7202 */ /* 0x000fe20000000f00 */
[----:B------:R-:W-:Y:S02]  /*19560*/  IMAD.U32 R6, RZ, RZ, UR60 ;  /* 0x0000003cff067e24 */ /* 0x000fe4000f8e00ff */
[----:B------:R-:W-:-:S03]  /*19570*/  IMAD.MOV.U32 R12, RZ, RZ, R0 ;  /* 0x000000ffff0c7224 */ /* 0x000fc600078e0000 */
[----:B------:R-:W-:-:S04]  /*19580*/  PRMT R5, R6, 0x654, R5 ;  /* 0x0000065406057816 */ /* 0x000fc80000000005 */
[----:B------:R0:W-:Y:S01]  /*19590*/  SYNCS.ARRIVE.TRANS64.RED.A1T0 RZ, [R5+URZ], RZ ;  /* 0x000000ff05ff79a7 */ /* 0x0001e2000810043f */
[----:B------:R-:W-:Y:S05]  /*195a0*/  @P1 BRA `(.L_x_658) ;  /* 0xffffffd800cc1947 */ /* 0x000fea000383ffff */
.L_x_646:
[----:B------:R-:W3:Y:S04]  /*195b0*/  LDL R14, [R1+0x4c] ;  /* 0x00004c00010e7983 */ /* 0x000ee80000100800 */
[----:B------:R-:W4:Y:S01]  /*195c0*/  LDL R11, [R1+0x38] ;  /* 0x00003800010b7983 */ /* 0x000f220000100800 */
[----:B------:R-:W-:Y:S05]  /*195d0*/  WARPSYNC.ALL ;  /* 0x0000000000007948 */ /* 0x000fea0003800000 */
[----:B------:R-:W1:Y:S01]  /*195e0*/  SHFL.BFLY PT, R3, R8, 0x2, 0x1f ;  /* 0x0c401f0008037f89 */ /* 0x000e6200000e0000 */
[----:B------:R-:W-:Y:S01]  /*195f0*/  CS2R R6, SRZ ;  /* 0x0000000000067805 */ /* 0x000fe2000001ff00 */
[----:B------:R-:W-:Y:S01]  /*19600*/  IMAD.MOV.U32 R170, RZ, RZ, -0x800000 ;  /* 0xff800000ffaa7424 */ /* 0x000fe200078e00ff */
[----:B------:R-:W-:Y:S01]  /*19610*/  ULDC.64 UR4, c[0x0][0x9a0] ;  /* 0x0002680000047ab9 */ /* 0x000fe20000000a00 */
[----:B------:R-:W-:-:S02]  /*19620*/  IMAD.MOV.U32 R169, RZ, RZ, -0x800000 ;  /* 0xff800000ffa97424 */ /* 0x000fc400078e00ff */
[----:B-1----:R-:W-:Y:S02]  /*19630*/  FADD.FTZ R3, R3, R8 ;  /* 0x0000000803037221 */ /* 0x002fe40000010000 */
[----:B------:R-:W5:Y:S04]  /*19640*/  LDL.LU R8, [R1+0x54] ;  /* 0x0000540001087983 */ /* 0x000f680000300800 */
[----:B0-----:R-:W0:Y:S02]  /*19650*/  SHFL.BFLY PT, R5, R3, 0x1, 0x1f ;  /* 0x0c201f0003057f89 */ /* 0x001e2400000e0000 */
[----:B0-----:R-:W-:Y:S01]  /*19660*/  FADD.FTZ R5, R3, R5 ;  /* 0x0000000503057221 */ /* 0x001fe20000010000 */
[----:B------:R0:W-:Y:S08]  /*19670*/  BAR.ARV R9, 0x100 ;  /* 0x000400090000751d */ /* 0x0001f00000002000 */
[----:B------:R-:W-:Y:S06]  /*19680*/  BAR.ARV 0x8, 0x180 ;  /* 0x0206000000007b1d */ /* 0x000fec0000002000 */
[----:B------:R-:W-:-:S13]  /*19690*/  FSETP.NE.FTZ.AND P0, PT, R5, RZ, PT ;  /* 0x000000ff0500720b */ /* 0x000fda0003f15000 */
[----:B------:R1:W-:Y:S02]  /*196a0*/  @P0 MUFU.RCP R6, R5 ;  /* 0x0000000500060308 */ /* 0x0003e40000001000 */
[----:B-1----:R-:W-:-:S05]  /*196b0*/  FMUL.FTZ R5, R5, 0.00390625 ;  /* 0x3b80000005057820 */ /* 0x002fca0000410000 */
[----:B------:R-:W-:-:S13]  /*196c0*/  FSETP.NE.FTZ.AND P0, PT, R5, RZ, PT ;  /* 0x000000ff0500720b */ /* 0x000fda0003f15000 */
[----:B------:R1:W2:Y:S02]  /*196d0*/  @P0 MUFU.LG2 R3, R5 ;  /* 0x0000000500030308 */ /* 0x0002a40000000c00 */
[----:B-1----:R-:W-:Y:S01]  /*196e0*/  @P0 FMUL.FTZ R5, R2, 0.69314718246459960938 ;  /* 0x3f31721802050820 */ /* 0x002fe20000410000 */
[----:B--2---:R-:W-:-:S04]  /*196f0*/  @P0 FMUL.FTZ R3, R3, 0.69314718246459960938 ;  /* 0x3f31721803030820 */ /* 0x004fc80000410000 */
[----:B------:R-:W-:Y:S02]  /*19700*/  @P0 FFMA.FTZ R170, R5, R0, R3 ;  /* 0x0000000005aa0223 */ /* 0x000fe40000010003 */
[----:B------:R-:W1:Y:S02]  /*19710*/  SHFL.BFLY PT, R0, R4, 0x2, 0x1f ;  /* 0x0c401f0004007f89 */ /* 0x000e6400000e0000 */
[----:B-1----:R-:W-:-:S05]  /*19720*/  FADD.FTZ R0, R0, R4 ;  /* 0x0000000400007221 */ /* 0x002fca0000010000 */
[----:B------:R-:W1:Y:S02]  /*19730*/  SHFL.BFLY PT, R3, R0, 0x1, 0x1f ;  /* 0x0c201f0000037f89 */ /* 0x000e6400000e0000 */
[----:B-1----:R-:W-:-:S04]  /*19740*/  FADD.FTZ R3, R0, R3 ;  /* 0x0000000300037221 */ /* 0x002fc80000010000 */
[C---:B------:R-:W-:Y:S01]  /*19750*/  FMUL.FTZ R0, R3.reuse, 0.00390625 ;  /* 0x3b80000003007820 */ /* 0x040fe20000410000 */
[----:B------:R-:W-:-:S13]  /*19760*/  FSETP.NE.FTZ.AND P0, PT, R3, RZ, PT ;  /* 0x000000ff0300720b */ /* 0x000fda0003f15000 */
[----:B------:R-:W-:Y:S01]  /*19770*/  @P0 MUFU.RCP R7, R3 ;  /* 0x0000000300070308 */ /* 0x000fe20000001000 */
[----:B------:R-:W-:-:S13]  /*19780*/  FSETP.NE.FTZ.AND P0, PT, R0, RZ, PT ;  /* 0x000000ff0000720b */ /* 0x000fda0003f15000 */
[----:B------:R-:W1:Y:S01]  /*19790*/  @P0 MUFU.LG2 R0, R0 ;  /* 0x0000000000000308 */ /* 0x000e620000000c00 */
[----:B------:R-:W-:Y:S01]  /*197a0*/  @P0 FMUL.FTZ R2, R2, 0.69314718246459960938 ;  /* 0x3f31721802020820 */ /* 0x000fe20000410000 */
[----:B-1----:R-:W-:-:S04]  /*197b0*/  @P0 FMUL.FTZ R0, R0, 0.69314718246459960938 ;  /* 0x3f31721800000820 */ /* 0x002fc80000410000 */
[----:B------:R-:W-:Y:S01]  /*197c0*/  @P0 FFMA.FTZ R169, R2, R13, R0 ;  /* 0x0000000d02a90223 */ /* 0x000fe20000010000 */
[----:B------:R-:W-:-:S04]  /*197d0*/  ISETP.NE.U32.AND P0, PT, RZ, UR4, PT ;  /* 0x00000004ff007c0c */ /* 0x000fc8000bf05070 */
[----:B------:R-:W-:-:S13]  /*197e0*/  ISETP.NE.AND.EX P0, PT, RZ, UR5, PT, P0 ;  /* 0x00000005ff007c0c */ /* 0x000fda000bf05300 */
[----:B------:R-:W3:Y:S02]  /*197f0*/  @P0 LDC.64 R2, c[0x0][0x9c8] ;  /* 0x00027200ff020b82 */ /* 0x000ee40000000a00 */
[----:B---3--:R-:W-:-:S04]  /*19800*/  @P0 IMAD R4, R14, R2, RZ ;  /* 0x000000020e040224 */ /* 0x008fc800078e02ff */
[C---:B----4-:R-:W-:Y:S02]  /*19810*/  @P0 IMAD R4, R11.reuse, R3, R4 ;  /* 0x000000030b040224 */ /* 0x050fe400078e0204 */
[----:B------:R-:W-:-:S04]  /*19820*/  @P0 IMAD.WIDE.U32 R2, R11, R2, RZ ;  /* 0x000000020b020225 */ /* 0x000fc800078e00ff */
[----:B------:R-:W-:Y:S01]  /*19830*/  @P0 IMAD.IADD R5, R3, 0x1, R4 ;  /* 0x0000000103050824 */ /* 0x000fe200078e0204 */
[----:B------:R-:W-:Y:S02]  /*19840*/  @P0 MOV R4, R2 ;  /* 0x0000000200040202 */ /* 0x000fe40000000f00 */
[----:B------:R-:W1:Y:S03]  /*19850*/  @P0 LDC.64 R2, c[0x0][0x9d0] ;  /* 0x00027400ff020b82 */ /* 0x000e660000000a00 */
[----:B-1----:R-:W-:-:S04]  /*19860*/  @P0 IMAD.WIDE.U32 R4, R220, R2, R4 ;  /* 0x00000002dc040225 */ /* 0x002fc800078e0004 */
[----:B------:R-:W-:Y:S01]  /*19870*/  @P0 IMAD R3, R220, R3, R5 ;  /* 0x00000003dc030224 */ /* 0x000fe200078e0205 */
[----:B------:R-:W-:-:S04]  /*19880*/  @P0 LEA R2, P1, R4, UR4, 0x2 ;  /* 0x0000000404020c11 */ /* 0x000fc8000f8210ff */
[----:B------:R-:W-:Y:S01]  /*19890*/  @P0 LEA.HI.X R3, R4, UR5, R3, 0x2, P1 ;  /* 0x0000000504030c11 */ /* 0x000fe200088f1403 */
[----:B------:R-:W-:-:S06]  /*198a0*/  IMAD.MOV.U32 R4, RZ, RZ, 0x3f800000 ;  /* 0x3f800000ff047424 */ /* 0x000fcc00078e00ff */
[----:B------:R-:W2:Y:S01]  /*198b0*/  @P0 LDG.E R4, desc[UR36][R2.64] ;  /* 0x0000002402040981 */ /* 0x000ea2000c1e1900 */
[----:B-----5:R-:W-:-:S05]  /*198c0*/  VIADD R8, R8, 0x1 ;  /* 0x0000000108087836 */ /* 0x020fca0000000000 */
[----:B------:R0:W-:Y:S01]  /*198d0*/  STL [R1+0x54], R8 ;  /* 0x0000540801007387 */ /* 0x0001e20000100800 */
[----:B------:R-:W-:-:S05]  /*198e0*/  VIADD R222, R222, 0x1 ;  /* 0x00000001dede7836 */ /* 0x000fca0000000000 */
[C---:B------:R-:W-:Y:S02]  /*198f0*/  ISETP.NE.AND P1, PT, R222.reuse, 0x2, PT ;  /* 0x00000002de00780c */ /* 0x040fe40003f25270 */
[----:B------:R-:W-:Y:S02]  /*19900*/  PLOP3.LUT P0, PT, PT, PT, PT, 0x8, 0x0 ;  /* 0x000000000000781c */ /* 0x000fe40003f0e170 */
[----:B------:R-:W-:Y:S01]  /*19910*/  SEL R222, R222, RZ, P1 ;  /* 0x000000ffdede7207 */ /* 0x000fe20000800000 */
[-C--:B--2---:R-:W-:Y:S01]  /*19920*/  FMUL.FTZ R0, R6, R4.reuse ;  /* 0x0000000406007220 */ /* 0x084fe20000410000 */
[----:B------:R-:W-:-:S03]  /*19930*/  FMUL.FTZ R2, R7, R4 ;  /* 0x0000000407027220 */ /* 0x000fc60000410000 */
        /* <DEDUP_REMOVED lines=64> */
[----:B------:R-:W-:Y:S01]  /*19d40*/  SEL R0, RZ, 0x1, P1 ;  /* 0x00000001ff007807 */ /* 0x000fe20000800000 */
        /* <DEDUP_REMOVED lines=64> */
[----:B0-----:R-:W-:-:S07]  /*1a150*/  LOP3.LUT R223, R223, R0, RZ, 0x3c, !PT ;  /* 0x00000000dfdf7212 */ /* 0x001fce00078e3cff */
.L_x_593:
[----:B------:R-:W-:Y:S05]  /*1a160*/  WARPSYNC.ALL ;  /* 0x0000000000007948 */ /* 0x000fea0003800000 */
[----:B------:R-:W2:Y:S01]  /*1a170*/  LDL R0, [R1+0x3c] ;  /* 0x00003c0001007983 */ /* 0x000ea20000100800 */
[----:B------:R-:W0:Y:S01]  /*1a180*/  S2UR UR60, SR_CgaCtaId ;  /* 0x00000000003c79c3 */ /* 0x000e220000008800 */
[----:B------:R-:W-:Y:S01]  /*1a190*/  UMOV UR4, 0x400 ;  /* 0x0000040000047882 */ /* 0x000fe20000000000 */
[----:B------:R-:W-:Y:S01]  /*1a1a0*/  BSSY B0, `(.L_x_659) ;  /* 0x000071d000007945 */ /* 0x000fe20003800000 */
[----:B0-----:R-:W-:-:S06]  /*1a1b0*/  ULEA UR4, UR60, UR4, 0x18 ;  /* 0x000000043c047291 */ /* 0x001fcc000f8ec03f */
[----:B------:R-:W-:Y:S01]  /*1a1c0*/  IMAD.U32 R19, RZ, RZ, UR4 ;  /* 0x00000004ff137e24 */ /* 0x000fe2000f8e00ff */
[----:B------:R-:W-:Y:S06]  /*1a1d0*/  BAR.SYNC.DEFER_BLOCKING 0x5, 0x180 ;  /* 0x0146000000007b1d */ /* 0x000fec0000010000 */
[----:B------:R0:W1:Y:S02]  /*1a1e0*/  LDS.128 R40, [R19+0x388d0] ;  /* 0x0388d00013287984 */ /* 0x0000640000000c00 */
[----:B------:R-:W-:Y:S06]  /*1a1f0*/  BAR.ARV 0x4, 0x180 ;  /* 0x0106000000007b1d */ /* 0x000fec0000002000 */
[----:B--2---:R-:W-:-:S13]  /*1a200*/  ISETP.NE.AND P1, PT, R0, RZ, PT ;  /* 0x000000ff0000720c */ /* 0x004fda0003f25270 */
[----:B------:R-:W2:Y:S02]  /*1a210*/  @!P1 LDC R0, c[0x0][0xad4] ;  /* 0x0002b500ff009b82 */ /* 0x000ea40000000800 */
[----:B--2---:R0:W-:Y:S01]  /*1a220*/  @!P1 STL [R1+0x3c], R0 ;  /* 0x00003c0001009387 */ /* 0x0041e20000100800 */
[----:B-1----:R-:W-:Y:S05]  /*1a230*/  @P0 BRA `(.L_x_660) ;  /* 0x0000006000540947 */ /* 0x002fea0003800000 */
[----:B------:R-:W2:Y:S01]  /*1a240*/  LDL R2, [R1+0x1a0] ;  /* 0x0001a00001027983 */ /* 0x000ea20000100800 */
[----:B------:R-:W-:Y:S01]  /*1a250*/  ULDC.64 UR4, c[0x4][0x38] ;  /* 0x01000e0000047ab9 */ /* 0x000fe20000000a00 */
[----:B0-----:R-:W0:Y:S01]  /*1a260*/  S2R R0, SR_SWINHI ;  /* 0x0000000000007919 */ /* 0x001e220000002f00 */
[----:B-----5:R-:W1:Y:S01]  /*1a270*/  S2R R24, SR_TID.X ;  /* 0x0000000000187919 */ /* 0x020e620000002100 */
[----:B------:R-:W-:Y:S02]  /*1a280*/  MOV R20, R19 ;  /* 0x0000001300147202 */ /* 0x000fe40000000f00 */
[----:B0-----:R-:W-:-:S03]  /*1a290*/  MOV R21, R0 ;  /* 0x0000000000157202 */ /* 0x001fc60000000f00 */
[----:B--2---:R-:W-:-:S03]  /*1a2a0*/  IMAD.WIDE R2, R2, 0x2, R20 ;  /* 0x0000000202027825 */ /* 0x004fc600078e0214 */
[C---:B------:R-:W-:Y:S02]  /*1a2b0*/  IADD3 R46, P5, R2.reuse, 0xc000, RZ ;  /* 0x0000c000022e7810 */ /* 0x040fe40007fbe0ff */
[----:B------:R-:W-:Y:S02]  /*1a2c0*/  IADD3 R50, P1, R2, 0xc060, RZ ;  /* 0x0000c06002327810 */ /* 0x000fe40007f3e0ff */
[----:B------:R-:W-:Y:S02]  /*1a2d0*/  LOP3.LUT R47, R46, 0x380, RZ, 0xc0, !PT ;  /* 0x000003802e2f7812 */ /* 0x000fe400078ec0ff */
[----:B------:R-:W-:Y:S02]  /*1a2e0*/  LOP3.LUT R0, R50, 0x380, RZ, 0xc0, !PT ;  /* 0x0000038032007812 */ /* 0x000fe400078ec0ff */
[----:B------:R-:W-:Y:S02]  /*1a2f0*/  SHF.R.U64 R47, R47, 0x3, RZ ;  /* 0x000000032f2f7819 */ /* 0x000fe400000012ff */
[----:B------:R-:W-:-:S02]  /*1a300*/  IADD3 R54, P0, R2, 0xc040, RZ ;  /* 0x0000c04002367810 */ /* 0x000fc40007f1e0ff */
[----:B------:R-:W-:Y:S01]  /*1a310*/  LOP3.LUT R46, R47, R46, RZ, 0x3c, !PT ;  /* 0x0000002e2f2e7212 */ /* 0x000fe200078e3cff */
[--C-:B------:R-:W-:Y:S01]  /*1a320*/  IMAD.X R47, RZ, RZ, R3.reuse, P5 ;  /* 0x000000ffff2f7224 */ /* 0x100fe200028e0603 */
[----:B------:R-:W-:Y:S02]  /*1a330*/  SHF.R.U64 R0, R0, 0x3, RZ ;  /* 0x0000000300007819 */ /* 0x000fe400000012ff */
[----:B------:R-:W-:Y:S02]  /*1a340*/  LOP3.LUT R55, R54, 0x380, RZ, 0xc0, !PT ;  /* 0x0000038036377812 */ /* 0x000fe400078ec0ff */
[C---:B------:R-:W-:Y:S02]  /*1a350*/  IADD3 R26, P5, R2.reuse, 0x4040, RZ ;  /* 0x00004040021a7810 */ /* 0x040fe40007fbe0ff */
[----:B------:R-:W-:Y:S02]  /*1a360*/  IADD3 R30, P4, R2, 0x8060, RZ ;  /* 0x00008060021e7810 */ /* 0x000fe40007f9e0ff */
[----:B------:R-:W-:Y:S01]  /*1a370*/  LOP3.LUT R50, R0, R50, RZ, 0x3c, !PT ;  /* 0x0000003200327212 */ /* 0x000fe200078e3cff */
[----:B------:R-:W-:Y:S01]  /*1a380*/  IMAD.X R27, RZ, RZ, R3, P5 ;  /* 0x000000ffff1b7224 */ /* 0x000fe200028e0603 */
[----:B------:R-:W-:-:S02]  /*1a390*/  SHF.R.U64 R55, R55, 0x3, RZ ;  /* 0x0000000337377819 */ /* 0x000fc400000012ff */
[----:B------:R-:W-:Y:S02]  /*1a3a0*/  LOP3.LUT R0, R26, 0x380, RZ, 0xc0, !PT ;  /* 0x000003801a007812 */ /* 0x000fe400078ec0ff */
[----:B------:R-:W-:Y:S02]  /*1a3b0*/  LOP3.LUT R31, R30, 0x380, RZ, 0xc0, !PT ;  /* 0x000003801e1f7812 */ /* 0x000fe400078ec0ff */
[----:B------:R-:W-:Y:S01]  /*1a3c0*/  LOP3.LUT R54, R55, R54, RZ, 0x3c, !PT ;  /* 0x0000003637367212 */ /* 0x000fe200078e3cff */
[----:B------:R-:W-:Y:S01]  /*1a3d0*/  IMAD.X R55, RZ, RZ, R3, P0 ;  /* 0x000000ffff377224 */ /* 0x000fe200000e0603 */
[----:B------:R-:W-:Y:S02]  /*1a3e0*/  IADD3.X R51, RZ, R3, RZ, P1, !PT ;  /* 0x00000003ff337210 */ /* 0x000fe40000ffe4ff */
[----:B------:R-:W-:Y:S02]  /*1a3f0*/  SHF.R.U64 R0, R0, 0x3, RZ ;  /* 0x0000000300007819 */ /* 0x000fe400000012ff */
[----:B------:R-:W-:-:S02]  /*1a400*/  IADD3 R38, P3, R2, 0xc020, RZ ;  /* 0x0000c02002267810 */ /* 0x000fc40007f7e0ff */
[----:B------:R-:W-:Y:S02]  /*1a410*/  SHF.R.U64 R31, R31, 0x3, RZ ;  /* 0x000000031f1f7819 */ /* 0x000fe400000012ff */
[----:B------:R-:W-:Y:S02]  /*1a420*/  LOP3.LUT R26, R0, R26, RZ, 0x3c, !PT ;  /* 0x0000001a001a7212 */ /* 0x000fe400078e3cff */
[----:B------:R-:W-:Y:S02]  /*1a430*/  MOV R4, R50 ;  /* 0x0000003200047202 */ /* 0x000fe40000000f00 */
[----:B------:R-:W-:Y:S02]  /*1a440*/  LOP3.LUT R39, R38, 0x380, RZ, 0xc0, !PT ;  /* 0x0000038026277812 */ /* 0x000fe400078ec0ff */
[----:B------:R-:W-:Y:S01]  /*1a450*/  LOP3.LUT R30, R31, R30, RZ, 0x3c, !PT ;  /* 0x0000001e1f1e7212 */ /* 0x000fe200078e3cff */
[----:B------:R-:W-:Y:S01]  /*1a460*/  IMAD.X R31, RZ, RZ, R3, P4 ;  /* 0x000000ffff1f7224 */ /* 0x000fe200020e0603 */
[----:B------:R-:W-:Y:S01]  /*1a470*/  MOV R0, R54 ;  /* 0x0000003600007202 */ /* 0x000fe20000000f00 */
[----:B------:R-:W-:Y:S01]  /*1a480*/  STL [R1+0x104], R4 ;  /* 0x0001040401007387 */ /* 0x000fe20000100800 */
[----:B------:R-:W-:-:S02]  /*1a490*/  IADD3 R50, P4, R2, 0x4020, RZ ;  /* 0x0000402002327810 */ /* 0x000fc40007f9e0ff */
[----:B------:R-:W-:Y:S01]  /*1a4a0*/  IADD3 R34, P2, R2, 0x8040, RZ ;  /* 0x0000804002227810 */ /* 0x000fe20007f5e0ff */
[----:B------:R0:W-:Y:S01]  /*1a4b0*/  STL [R1+0xec], R0 ;  /* 0x0000ec0001007387 */ /* 0x0001e20000100800 */
[----:B------:R-:W-:Y:S02]  /*1a4c0*/  SHF.R.U64 R39, R39, 0x3, RZ ;  /* 0x0000000327277819 */ /* 0x000fe400000012ff */
[----:B------:R-:W-:Y:S02]  /*1a4d0*/  LOP3.LUT R35, R34, 0x380, RZ, 0xc0, !PT ;  /* 0x0000038022237812 */ /* 0x000fe400078ec0ff */
[----:B------:R-:W-:Y:S01]  /*1a4e0*/  LOP3.LUT R38, R39, R38, RZ, 0x3c, !PT ;  /* 0x0000002627267212 */ /* 0x000fe200078e3cff */
[----:B------:R-:W-:Y:S01]  /*1a4f0*/  IMAD.X R39, RZ, RZ, R3, P3 ;  /* 0x000000ffff277224 */ /* 0x000fe200018e0603 */
[----:B------:R-:W-:Y:S02]  /*1a500*/  SHF.R.U64 R35, R35, 0x3, RZ ;  /* 0x0000000323237819 */ /* 0x000fe400000012ff */
[----:B------:R-:W-:-:S02]  /*1a510*/  IADD3 R6, P1, R2, 0x8020, RZ ;  /* 0x0000802002067810 */ /* 0x000fc40007f3e0ff */
[----:B0-----:R-:W-:Y:S02]  /*1a520*/  LOP3.LUT R0, R50, 0x380, RZ, 0xc0, !PT ;  /* 0x0000038032007812 */ /* 0x001fe400078ec0ff */
[----:B------:R-:W-:Y:S02]  /*1a530*/  MOV R4, R38 ;  /* 0x0000002600047202 */ /* 0x000fe40000000f00 */
[----:B------:R-:W-:Y:S02]  /*1a540*/  SHF.R.U64 R0, R0, 0x3, RZ ;  /* 0x0000000300007819 */ /* 0x000fe400000012ff */
[----:B------:R-:W-:Y:S01]  /*1a550*/  LOP3.LUT R34, R35, R34, RZ, 0x3c, !PT ;  /* 0x0000002223227212 */ /* 0x000fe200078e3cff */
[----:B------:R0:W-:Y:S01]  /*1a560*/  STL [R1+0xe4], R4 ;  /* 0x0000e40401007387 */ /* 0x0001e20000100800 */
[----:B------:R-:W-:Y:S02]  /*1a570*/  LOP3.LUT R50, R0, R50, RZ, 0x3c, !PT ;  /* 0x0000003200327212 */ /* 0x000fe400078e3cff */
[----:B------:R-:W-:-:S02]  /*1a580*/  MOV R0, R46 ;  /* 0x0000002e00007202 */ /* 0x000fc40000000f00 */
[----:B------:R-:W-:Y:S02]  /*1a590*/  IADD3.X R35, RZ, R3, RZ, P2, !PT ;  /* 0x00000003ff237210 */ /* 0x000fe400017fe4ff */
[----:B------:R-:W-:Y:S01]  /*1a5a0*/  IADD3 R38, P2, R2, 0x4000, RZ ;  /* 0x0000400002267810 */ /* 0x000fe20007f5e0ff */
[----:B------:R2:W-:Y:S01]  /*1a5b0*/  STL [R1+0xc8], R0 ;  /* 0x0000c80001007387 */ /* 0x0005e20000100800 */
[----:B------:R-:W-:Y:S02]  /*1a5c0*/  LOP3.LUT R7, R6, 0x380, RZ, 0xc0, !PT ;  /* 0x0000038006077812 */ /* 0x000fe400078ec0ff */
[----:B------:R-:W-:Y:S01]  /*1a5d0*/  IADD3 R8, P0, R2, 0x8000, RZ ;  /* 0x0000800002087810 */ /* 0x000fe20007f1e0ff */
[----:B------:R-:W-:Y:S01]  /*1a5e0*/  IMAD.X R39, RZ, RZ, R3, P2 ;  /* 0x000000ffff277224 */ /* 0x000fe200010e0603 */
[----:B------:R-:W-:Y:S02]  /*1a5f0*/  SHF.R.U64 R7, R7, 0x3, RZ ;  /* 0x0000000307077819 */ /* 0x000fe400000012ff */
[----:B0-----:R-:W-:-:S02]  /*1a600*/  MOV R4, R30 ;  /* 0x0000001e00047202 */ /* 0x001fc40000000f00 */
[----:B------:R-:W-:Y:S01]  /*1a610*/  LOP3.LUT R6, R7, R6, RZ, 0x3c, !PT ;  /* 0x0000000607067212 */ /* 0x000fe200078e3cff */
[----:B------:R-:W-:Y:S01]  /*1a620*/  IMAD.X R7, RZ, RZ, R3, P1 ;  /* 0x000000ffff077224 */ /* 0x000fe200008e0603 */
[----:B--2---:R-:W-:Y:S01]  /*1a630*/  LOP3.LUT R0, R38, 0x380, RZ, 0xc0, !PT ;  /* 0x0000038026007812 */ /* 0x004fe200078ec0ff */
[----:B------:R0:W-:Y:S01]  /*1a640*/  STL [R1+0xbc], R4 ;  /* 0x0000bc0401007387 */ /* 0x0001e20000100800 */
[----:B------:R-:W-:Y:S02]  /*1a650*/  LOP3.LUT R9, R8, 0x380, RZ, 0xc0, !PT ;  /* 0x0000038008097812 */ /* 0x000fe400078ec0ff */
[----:B------:R-:W-:Y:S02]  /*1a660*/  SHF.R.U64 R0, R0, 0x3, RZ ;  /* 0x0000000300007819 */ /* 0x000fe400000012ff */
[----:B------:R-:W-:Y:S02]  /*1a670*/  IADD3 R14, P3, R2, 0x4060, RZ ;  /* 0x00004060020e7810 */ /* 0x000fe40007f7e0ff */
[----:B------:R-:W-:-:S02]  /*1a680*/  LOP3.LUT R38, R0, R38, RZ, 0x3c, !PT ;  /* 0x0000002600267212 */ /* 0x000fc400078e3cff */
[----:B------:R-:W-:Y:S02]  /*1a690*/  MOV R0, R34 ;  /* 0x0000002200007202 */ /* 0x000fe40000000f00 */
[----:B------:R-:W-:Y:S02]  /*1a6a0*/  IADD3 R30, P1, R2, 0x60, RZ ;  /* 0x00000060021e7810 */ /* 0x000fe40007f3e0ff */
[----:B------:R-:W-:Y:S01]  /*1a6b0*/  SHF.R.U64 R9, R9, 0x3, RZ ;  /* 0x0000000309097819 */ /* 0x000fe200000012ff */
[----:B------:R2:W-:Y:S01]  /*1a6c0*/  STL [R1+0xac], R0 ;  /* 0x0000ac0001007387 */ /* 0x0005e20000100800 */
[----:B------:R-:W-:Y:S01]  /*1a6d0*/  LOP3.LUT R15, R14, 0x380, RZ, 0xc0, !PT ;  /* 0x000003800e0f7812 */ /* 0x000fe200078ec0ff */
[--C-:B------:R-:W-:Y:S01]  /*1a6e0*/  IMAD.X R31, RZ, RZ, R3.reuse, P1 ;  /* 0x000000ffff1f7224 */ /* 0x100fe200008e0603 */
[----:B------:R-:W-:Y:S01]  /*1a6f0*/  LOP3.LUT R8, R9, R8, RZ, 0x3c, !PT ;  /* 0x0000000809087212 */ /* 0x000fe200078e3cff */
[----:B------:R-:W-:Y:S01]  /*1a700*/  IMAD.X R9, RZ, RZ, R3, P0 ;  /* 0x000000ffff097224 */ /* 0x000fe200000e0603 */
[----:B------:R-:W-:-:S02]  /*1a710*/  SHF.R.U64 R15, R15, 0x3, RZ ;  /* 0x000000030f0f7819 */ /* 0x000fc400000012ff */
[----:B0-----:R-:W-:Y:S02]  /*1a720*/  MOV R4, R6 ;  /* 0x0000000600047202 */ /* 0x001fe40000000f00 */
[----:B------:R-:W-:Y:S01]  /*1a730*/  LOP3.LUT R14, R15, R14, RZ, 0x3c, !PT ;  /* 0x0000000e0f0e7212 */ /* 0x000fe200078e3cff */
[--C-:B------:R-:W-:Y:S01]  /*1a740*/  IMAD.X R15, RZ, RZ, R3.reuse, P3 ;  /* 0x000000ffff0f7224 */ /* 0x100fe200018e0603 */
[----:B--2---:R-:W-:Y:S01]  /*1a750*/  LOP3.LUT R0, R30, 0x380, RZ, 0xc0, !PT ;  /* 0x000003801e007812 */ /* 0x004fe200078ec0ff */
[----:B------:R0:W-:Y:S01]  /*1a760*/  STL [R1+0xa8], R4 ;  /* 0x0000a80401007387 */ /* 0x0001e20000100800 */
[----:B------:R-:W-:Y:S02]  /*1a770*/  IADD3 R6, P0, R2, 0x40, RZ ;  /* 0x0000004002067810 */ /* 0x000fe40007f1e0ff */
[----:B------:R-:W-:Y:S02]  /*1a780*/  SHF.R.U64 R0, R0, 0x3, RZ ;  /* 0x0000000300007819 */ /* 0x000fe400000012ff */
[----:B------:R-:W-:Y:S01]  /*1a790*/  IADD3.X R51, RZ, R3, RZ, P4, !PT ;  /* 0x00000003ff337210 */ /* 0x000fe200027fe4ff */
[----:B------:R-:W-:Y:S01]  /*1a7a0*/  IMAD.X R7, RZ, RZ, R3, P0 ;  /* 0x000000ffff077224 */ /* 0x000fe200000e0603 */
[----:B------:R-:W-:-:S02]  /*1a7b0*/  LOP3.LUT R30, R0, R30, RZ, 0x3c, !PT ;  /* 0x0000001e001e7212 */ /* 0x000fc400078e3cff */
[----:B------:R-:W-:Y:S02]  /*1a7c0*/  MOV R0, R8 ;  /* 0x0000000800007202 */ /* 0x000fe40000000f00 */
[----:B0-----:R-:W-:Y:S02]  /*1a7d0*/  MOV R4, R14 ;  /* 0x0000000e00047202 */ /* 0x001fe40000000f00 */
[----:B------:R-:W-:Y:S01]  /*1a7e0*/  MOV R215, R50 ;  /* 0x0000003200d77202 */ /* 0x000fe20000000f00 */
[----:B------:R0:W-:Y:S01]  /*1a7f0*/  STL [R1+0xa4], R0 ;  /* 0x0000a40001007387 */ /* 0x0001e20000100800 */
[----:B------:R-:W-:Y:S02]  /*1a800*/  MOV R214, R38 ;  /* 0x0000002600d67202 */ /* 0x000fe40000000f00 */
[----:B------:R-:W-:Y:S01]  /*1a810*/  MOV R213, R30 ;  /* 0x0000001e00d57202 */ /* 0x000fe20000000f00 */
[----:B------:R-:W-:Y:S01]  /*1a820*/  STL [R1+0x9c], R4 ;  /* 0x00009c0401007387 */ /* 0x000fe20000100800 */
[----:B0-----:R-:W-:-:S05]  /*1a830*/  MOV R0, R26 ;  /* 0x0000001a00007202 */ /* 0x001fca0000000f00 */
[----:B------:R0:W-:Y:S02]  /*1a840*/  STL [R1+0x8], R0 ;  /* 0x0000080001007387 */ /* 0x0001e40000100800 */
[----:B0-----:R-:W-:-:S04]  /*1a850*/  LOP3.LUT R0, R6, 0x380, RZ, 0xc0, !PT ;  /* 0x0000038006007812 */ /* 0x001fc800078ec0ff */
[----:B------:R-:W-:-:S04]  /*1a860*/  SHF.R.U64 R0, R0, 0x3, RZ ;  /* 0x0000000300007819 */ /* 0x000fc800000012ff */
[----:B------:R-:W-:-:S04]  /*1a870*/  LOP3.LUT R6, R0, R6, RZ, 0x3c, !PT ;  /* 0x0000000600067212 */ /* 0x000fc800078e3cff */
[----:B------:R-:W-:Y:S02]  /*1a880*/  MOV R212, R6 ;  /* 0x0000000600d47202 */ /* 0x000fe40000000f00 */
[----:B------:R-:W-:-:S04]  /*1a890*/  IADD3 R6, P0, R2, 0x20, RZ ;  /* 0x0000002002067810 */ /* 0x000fc80007f1e0ff */
[----:B------:R-:W-:Y:S01]  /*1a8a0*/  LOP3.LUT R0, R6, 0x380, RZ, 0xc0, !PT ;  /* 0x0000038006007812 */ /* 0x000fe200078ec0ff */
[----:B------:R-:W-:-:S03]  /*1a8b0*/  IMAD.X R7, RZ, RZ, R3, P0 ;  /* 0x000000ffff077224 */ /* 0x000fc600000e0603 */
[----:B------:R-:W-:-:S04]  /*1a8c0*/  SHF.R.U64 R0, R0, 0x3, RZ ;  /* 0x0000000300007819 */ /* 0x000fc800000012ff */
[----:B------:R-:W-:Y:S02]  /*1a8d0*/  LOP3.LUT R6, R0, R6, RZ, 0x3c, !PT ;  /* 0x0000000600067212 */ /* 0x000fe400078e3cff */
[----:B------:R-:W-:Y:S02]  /*1a8e0*/  LOP3.LUT R0, R2, 0x380, RZ, 0xc0, !PT ;  /* 0x0000038002007812 */ /* 0x000fe400078ec0ff */
[----:B------:R-:W-:Y:S02]  /*1a8f0*/  MOV R211, R6 ;  /* 0x0000000600d37202 */ /* 0x000fe40000000f00 */
[----:B------:R-:W-:-:S04]  /*1a900*/  SHF.R.U64 R0, R0, 0x3, RZ ;  /* 0x0000000300007819 */ /* 0x000fc800000012ff */
[----:B------:R-:W-:Y:S02]  /*1a910*/  LOP3.LUT R2, R0, R2, RZ, 0x3c, !PT ;  /* 0x0000000200027212 */ /* 0x000fe400078e3cff */
[C---:B-1----:R-:W-:Y:S02]  /*1a920*/  LOP3.LUT P0, R0, R24.reuse, 0x3, RZ, 0xc0, !PT ;  /* 0x0000000318007812 */ /* 0x042fe4000780c0ff */
[----:B------:R-:W-:Y:S02]  /*1a930*/  MOV R210, R2 ;  /* 0x0000000200d27202 */ /* 0x000fe40000000f00 */
[----:B------:R-:W-:Y:S02]  /*1a940*/  SHF.L.U32 R2, R24, 0x2, RZ ;  /* 0x0000000218027819 */ /* 0x000fe400000006ff */
[----:B------:R-:W-:Y:S02]  /*1a950*/  ISETP.EQ.OR P0, PT, R0, 0x3, !P0 ;  /* 0x000000030000780c */ /* 0x000fe40004702670 */
[----:B------:R-:W-:-:S02]  /*1a960*/  LOP3.LUT R2, R2, 0xc, RZ, 0xc0, !PT ;  /* 0x0000000c02027812 */ /* 0x000fc400078ec0ff */
[----:B------:R-:W-:Y:S02]  /*1a970*/  SEL R4, R5, R25, P0 ;  /* 0x0000001905047207 */ /* 0x000fe40000000000 */
[----:B------:R-:W-:Y:S02]  /*1a980*/  IADD3 R2, P1, R2, UR4, RZ ;  /* 0x0000000402027c10 */ /* 0x000fe4000ff3e0ff */
[----:B------:R-:W-:Y:S02]  /*1a990*/  SEL R5, R25, R5, P0 ;  /* 0x0000000519057207 */ /* 0x000fe40000000000 */
[----:B------:R-:W-:Y:S01]  /*1a9a0*/  SEL R9, R28, R29, P0 ;  /* 0x0000001d1c097207 */ /* 0x000fe20000000000 */
[----:B------:R-:W-:Y:S01]  /*1a9b0*/  IMAD.X R3, RZ, RZ, UR5, P1 ;  /* 0x00000005ff037e24 */ /* 0x000fe200088e06ff */
[----:B------:R-:W-:-:S04]  /*1a9c0*/  SEL R6, R29, R28, P0 ;  /* 0x0000001c1d067207 */ /* 0x000fc80000000000 */
[----:B------:R0:W5:Y:S01]  /*1a9d0*/  LDG.E.CONSTANT R0, desc[UR36][R2.64] ;  /* 0x0000002402007981 */ /* 0x000162000c1e9900 */
[----:B------:R-:W-:-:S03]  /*1a9e0*/  UMOV UR4, 0xffffffff ;  /* 0xffffffff00047882 */ /* 0x000fc60000000000 */
[----:B------:R-:W-:Y:S05]  /*1a9f0*/  BRA.DIV UR4, `(.L_x_661) ;  /* 0x0000010204d47947 */ /* 0x000fea000b800000 */
[----:B------:R-:W-:Y:S01]  /*1aa00*/  SEL R34, R52, R53, P0 ;  /* 0x0000003534227207 */ /* 0x000fe20000000000 */
[----:B0----5:R-:W-:Y:S01]  /*1aa10*/  SHFL.IDX PT, R3, R9, R0, 0x1c1f ;  /* 0x001c1f0009037589 */ /* 0x021fe200000e0000 */
[----:B------:R-:W-:Y:S02]  /*1aa20*/  SEL R52, R53, R52, P0 ;  /* 0x0000003435347207 */ /* 0x000fe40000000000 */
[----:B------:R-:W-:Y:S01]  /*1aa30*/  SEL R53, R120, R121, P0 ;  /* 0x0000007978357207 */ /* 0x000fe20000000000 */
[----:B------:R-:W-:Y:S01]  /*1aa40*/  SHFL.IDX PT, R4, R4, R0, 0x1c1f ;  /* 0x001c1f0004047589 */ /* 0x000fe200000e0000 */
[----:B------:R-:W-:Y:S02]  /*1aa50*/  SEL R120, R121, R120, P0 ;  /* 0x0000007879787207 */ /* 0x000fe40000000000 */
[----:B------:R-:W-:Y:S01]  /*1aa60*/  SEL R121, R98, R99, P0 ;  /* 0x0000006362797207 */ /* 0x000fe20000000000 */
[----:B------:R-:W-:Y:S01]  /*1aa70*/  SHFL.IDX PT, R34, R34, R0, 0x1c1f ;  /* 0x001c1f0022227589 */ /* 0x000fe200000e0000 */
[----:B------:R-:W-:-:S02]  /*1aa80*/  SEL R47, R104, R105, P0 ;  /* 0x00000069682f7207 */ /* 0x000fc40000000000 */
[----:B------:R-:W-:Y:S01]  /*1aa90*/  SEL R99, R99, R98, P0 ;  /* 0x0000006263637207 */ /* 0x000fe20000000000 */
[----:B------:R-:W-:Y:S01]  /*1aaa0*/  SHFL.IDX PT, R53, R53, R0, 0x1c1f ;  /* 0x001c1f0035357589 */ /* 0x000fe200000e0000 */
[----:B------:R-:W-:Y:S02]  /*1aab0*/  SEL R104, R105, R104, P0 ;  /* 0x0000006869687207 */ /* 0x000fe40000000000 */
[----:B------:R-:W-:Y:S01]  /*1aac0*/  SEL R55, R128, R129, P0 ;  /* 0x0000008180377207 */ /* 0x000fe20000000000 */
[----:B------:R-:W-:Y:S01]  /*1aad0*/  SHFL.IDX PT, R47, R47, R0, 0x1c1f ;  /* 0x001c1f002f2f7589 */ /* 0x000fe200000e0000 */
[----:B------:R-:W-:Y:S02]  /*1aae0*/  SEL R98, R110, R111, P0 ;  /* 0x0000006f6e627207 */ /* 0x000fe40000000000 */
        /* <DEDUP_REMOVED lines=29> */
[----:B------:R-:W-:-:S02]  /*1acc0*/  SEL R67, R74, R75, P0 ;  /* 0x0000004b4a437207 */ /* 0x000fc40000000000 */
[----:B------:R-:W-:Y:S02]  /*1acd0*/  SEL R123, R123, R122, P0 ;  /* 0x0000007a7b7b7207 */ /* 0x000fe40000000000 */
        /* <DEDUP_REMOVED lines=18> */
[----:B------:R-:W-:Y:S02]  /*1ae00*/  LOP3.LUT R2, R0, 0x2, RZ, 0x3c, !PT ;  /* 0x0000000200027812 */ /* 0x000fe400078e3cff */
[----:B------:R-:W-:Y:S01]  /*1ae10*/  SEL R32, R33, R32, P0 ;  /* 0x0000002021207207 */ /* 0x000fe20000000000 */
[----:B------:R-:W-:Y:S01]  /*1ae20*/  SHFL.IDX PT, R71, R71, R0, 0x1c1f ;  /* 0x001c1f0047477589 */ /* 0x000fe200000e0000 */
[----:B------:R-:W-:Y:S02]  /*1ae30*/  SEL R36, R37, R36, P0 ;  /* 0x0000002425247207 */ /* 0x000fe40000000000 */
[----:B------:R-:W-:Y:S01]  /*1ae40*/  SEL R25, R56, R57, P0 ;  /* 0x0000003938197207 */ /* 0x000fe20000000000 */
[----:B------:R-:W0:Y:S01]  /*1ae50*/  SHFL.IDX PT, R93, R93, R2, 0x1c1f ;  /* 0x001c1f025d5d7589 */ /* 0x000e2200000e0000 */
[----:B------:R-:W-:-:S02]  /*1ae60*/  SEL R38, R84, R85, P0 ;  /* 0x0000005554267207 */ /* 0x000fc40000000000 */
[----:B------:R-:W-:Y:S01]  /*1ae70*/  SEL R39, R88, R89, P0 ;  /* 0x0000005958277207 */ /* 0x000fe20000000000 */
[----:B------:R-:W1:Y:S01]  /*1ae80*/  SHFL.IDX PT, R96, R96, R2, 0x1c1f ;  /* 0x001c1f0260607589 */ /* 0x000e6200000e0000 */
[----:B------:R-:W-:Y:S02]  /*1ae90*/  SEL R78, R79, R78, P0 ;  /* 0x0000004e4f4e7207 */ /* 0x000fe40000000000 */
[----:B------:R-:W-:Y:S01]  /*1aea0*/  SEL R82, R83, R82, P0 ;  /* 0x0000005253527207 */ /* 0x000fe20000000000 */
[----:B------:R-:W2:Y:S01]  /*1aeb0*/  SHFL.IDX PT, R104, R104, R2, 0x1c1f ;  /* 0x001c1f0268687589 */ /* 0x000ea200000e0000 */
[----:B------:R-:W-:Y:S02]  /*1aec0*/  SEL R127, R130, R131, P0 ;  /* 0x00000083827f7207 */ /* 0x000fe40000000000 */
[----:B------:R-:W-:Y:S01]  /*1aed0*/  SEL R56, R57, R56, P0 ;  /* 0x0000003839387207 */ /* 0x000fe20000000000 */
[----:B------:R-:W3:Y:S01]  /*1aee0*/  SHFL.IDX PT, R108, R108, R2, 0x1c1f ;  /* 0x001c1f026c6c7589 */ /* 0x000ee200000e0000 */
[----:B------:R-:W-:-:S02]  /*1aef0*/  SEL R33, R60, R61, P0 ;  /* 0x0000003d3c217207 */ /* 0x000fc40000000000 */
[----:B------:R-:W-:Y:S01]  /*1af00*/  SEL R24, R64, R65, P0 ;  /* 0x0000004140187207 */ /* 0x000fe20000000000 */
[----:B------:R-:W4:Y:S01]  /*1af10*/  SHFL.IDX PT, R6, R6, R2, 0x1c1f ;  /* 0x001c1f0206067589 */ /* 0x000f2200000e0000 */
[----:B------:R-:W-:Y:S02]  /*1af20*/  SEL R31, R68, R69, P0 ;  /* 0x00000045441f7207 */ /* 0x000fe40000000000 */
[----:B------:R-:W-:Y:S01]  /*1af30*/  SEL R30, R72, R73, P0 ;  /* 0x00000049481e7207 */ /* 0x000fe20000000000 */
[----:B------:R-:W4:Y:S01]  /*1af40*/  SHFL.IDX PT, R44, R44, R2, 0x1c1f ;  /* 0x001c1f022c2c7589 */ /* 0x000f2200000e0000 */
[----:B------:R-:W-:Y:S02]  /*1af50*/  SEL R35, R76, R77, P0 ;  /* 0x0000004d4c237207 */ /* 0x000fe40000000000 */
[----:B------:R-:W-:Y:S01]  /*1af60*/  SEL R37, R80, R81, P0 ;  /* 0x0000005150257207 */ /* 0x000fe20000000000 */
[----:B------:R-:W4:Y:S01]  /*1af70*/  SHFL.IDX PT, R48, R48, R2, 0x1c1f ;  /* 0x001c1f0230307589 */ /* 0x000f2200000e0000 */
[----:B------:R-:W-:-:S02]  /*1af80*/  SEL R84, R85, R84, P0 ;  /* 0x0000005455547207 */ /* 0x000fc40000000000 */
[----:B------:R-:W-:Y:S01]  /*1af90*/  SEL R88, R89, R88, P0 ;  /* 0x0000005859587207 */ /* 0x000fe20000000000 */
[----:B------:R-:W-:Y:S01]  /*1afa0*/  SHFL.IDX PT, R38, R38, R0, 0x1c1f ;  /* 0x001c1f0026267589 */ /* 0x000fe200000e0000 */
[----:B------:R-:W-:Y:S02]  /*1afb0*/  SEL R46, R100, R101, P0 ;  /* 0x00000065642e7207 */ /* 0x000fe40000000000 */
[----:B------:R-:W-:Y:S01]  /*1afc0*/  SEL R50, R112, R113, P0 ;  /* 0x0000007170327207 */ /* 0x000fe20000000000 */
[----:B------:R-:W4:Y:S01]  /*1afd0*/  SHFL.IDX PT, R84, R84, R2, 0x1c1f ;  /* 0x001c1f0254547589 */ /* 0x000f2200000e0000 */
[----:B------:R-:W-:Y:S02]  /*1afe0*/  SEL R51, R116, R117, P0 ;  /* 0x0000007574337207 */ /* 0x000fe40000000000 */
[----:B------:R-:W-:Y:S01]  /*1aff0*/  SEL R54, R124, R125, P0 ;  /* 0x0000007d7c367207 */ /* 0x000fe20000000000 */
[----:B------:R-:W-:Y:S01]  /*1b000*/  SHFL.IDX PT, R39, R39, R0, 0x1c1f ;  /* 0x001c1f0027277589 */ /* 0x000fe200000e0000 */
[----:B------:R-:W-:-:S02]  /*1b010*/  SEL R79, R86, R87, P0 ;  /* 0x00000057564f7207 */ /* 0x000fc40000000000 */
[----:B------:R-:W-:Y:S01]  /*1b020*/  SEL R83, R90, R91, P0 ;  /* 0x0000005b5a537207 */ /* 0x000fe20000000000 */
[----:B------:R-:W4:Y:S01]  /*1b030*/  SHFL.IDX PT, R88, R88, R2, 0x1c1f ;  /* 0x001c1f0258587589 */ /* 0x000f2200000e0000 */
        /* <DEDUP_REMOVED lines=84> */
[----:B0-----:R-:W-:Y:S02]  /*1b580*/  SEL R173, R40, R93, P0 ;  /* 0x0000005d28ad7207 */ /* 0x001fe40000000000 */
[----:B------:R-:W-:Y:S01]  /*1b590*/  SEL R172, R93, R40, P0 ;  /* 0x000000285dac7207 */ /* 0x000fe20000000000 */
[----:B------:R-:W0:Y:S01]  /*1b5a0*/  SHFL.IDX PT, R10, R36, R2, 0x1c1f ;  /* 0x001c1f02240a7589 */ /* 0x000e2200000e0000 */
[----:B-1----:R-:W-:-:S02]  /*1b5b0*/  SEL R171, R45, R96, P0 ;  /* 0x000000602dab7207 */ /* 0x002fc40000000000 */
[----:B------:R-:W-:Y:S01]  /*1b5c0*/  SEL R168, R96, R45, P0 ;  /* 0x0000002d60a87207 */ /* 0x000fe20000000000 */
[----:B------:R-:W-:Y:S01]  /*1b5d0*/  SHFL.IDX PT, R31, R31, R0, 0x1c1f ;  /* 0x001c1f001f1f7589 */ /* 0x000fe200000e0000 */
[----:B------:R-:W-:Y:S02]  /*1b5e0*/  SEL R150, R151, R150, P0 ;  /* 0x0000009697967207 */ /* 0x000fe40000000000 */
[----:B--2---:R-:W-:Y:S01]  /*1b5f0*/  SEL R96, R47, R104, P0 ;  /* 0x000000682f607207 */ /* 0x004fe20000000000 */
[----:B------:R-:W1:Y:S01]  /*1b600*/  SHFL.IDX PT, R68, R68, R2, 0x1c1f ;  /* 0x001c1f0244447589 */ /* 0x000e6200000e0000 */
[----:B---3--:R-:W-:Y:S02]  /*1b610*/  SEL R93, R49, R108, P0 ;  /* 0x0000006c315d7207 */ /* 0x008fe40000000000 */
[----:B----4-:R-:W-:Y:S01]  /*1b620*/  SEL R204, R3, R6, P0 ;  /* 0x0000000603cc7207 */ /* 0x010fe20000000000 */
[----:B------:R-:W-:Y:S01]  /*1b630*/  SHFL.IDX PT, R30, R30, R0, 0x1c1f ;  /* 0x001c1f001e1e7589 */ /* 0x000fe200000e0000 */
[----:B------:R-:W-:-:S02]  /*1b640*/  SEL R205, R6, R3, P0 ;  /* 0x0000000306cd7207 */ /* 0x000fc40000000000 */
[----:B------:R-:W-:Y:S01]  /*1b650*/  SEL R196, R29, R44, P0 ;  /* 0x0000002c1dc47207 */ /* 0x000fe20000000000 */
[----:B------:R-:W2:Y:S01]  /*1b660*/  SHFL.IDX PT, R72, R72, R2, 0x1c1f ;  /* 0x001c1f0248487589 */ /* 0x000ea200000e0000 */
[----:B------:R-:W-:Y:S02]  /*1b670*/  SEL R197, R44, R29, P0 ;  /* 0x0000001d2cc57207 */ /* 0x000fe40000000000 */
[----:B------:R-:W-:Y:S01]  /*1b680*/  SEL R194, R26, R48, P0 ;  /* 0x000000301ac27207 */ /* 0x000fe20000000000 */
[----:B------:R-:W-:Y:S01]  /*1b690*/  SHFL.IDX PT, R35, R35, R0, 0x1c1f ;  /* 0x001c1f0023237589 */ /* 0x000fe200000e0000 */
[----:B------:R-:W-:Y:S02]  /*1b6a0*/  SEL R195, R48, R26, P0 ;  /* 0x0000001a30c37207 */ /* 0x000fe40000000000 */
[----:B------:R-:W-:Y:S01]  /*1b6b0*/  SEL R177, R38, R84, P0 ;  /* 0x0000005426b17207 */ /* 0x000fe20000000000 */
[----:B------:R-:W3:Y:S01]  /*1b6c0*/  SHFL.IDX PT, R76, R76, R2, 0x1c1f ;  /* 0x001c1f024c4c7589 */ /* 0x000ee200000e0000 */
        /* <DEDUP_REMOVED lines=25> */
[----:B0-----:R-:W-:Y:S01]  /*1b860*/  SEL R200, R7, R10, P0 ;  /* 0x0000000a07c87207 */ /* 0x001fe20000000000 */
[----:B------:R-:W-:Y:S01]  /*1b870*/  SHFL.IDX PT, R57, R57, R0, 0x1c1f ;  /* 0x001c1f0039397589 */ /* 0x000fe200000e0000 */
[----:B------:R-:W-:-:S02]  /*1b880*/  SEL R201, R10, R7, P0 ;  /* 0x000000070ac97207 */ /* 0x000fc40000000000 */
[----:B------:R-:W-:Y:S01]  /*1b890*/  SEL R198, R28, R27, P0 ;  /* 0x0000001b1cc67207 */ /* 0x000fe20000000000 */
[----:B------:R-:W0:Y:S01]  /*1b8a0*/  SHFL.IDX PT, R132, R132, R2, 0x1c1f ;  /* 0x001c1f0284847589 */ /* 0x000e2200000e0000 */
[----:B------:R-:W-:Y:S02]  /*1b8b0*/  SEL R199, R27, R28, P0 ;  /* 0x0000001c1bc77207 */ /* 0x000fe40000000000 */
[----:B------:R-:W-:Y:S01]  /*1b8c0*/  SEL R192, R34, R52, P0 ;  /* 0x0000003422c07207 */ /* 0x000fe20000000000 */
[----:B------:R-:W-:Y:S01]  /*1b8d0*/  SHFL.IDX PT, R61, R61, R0, 0x1c1f ;  /* 0x001c1f003d3d7589 */ /* 0x000fe200000e0000 */
[----:B------:R-:W-:Y:S02]  /*1b8e0*/  SEL R193, R52, R34, P0 ;  /* 0x0000002234c17207 */ /* 0x000fe40000000000 */
[----:B------:R-:W-:Y:S01]  /*1b8f0*/  SEL R190, R25, R56, P0 ;  /* 0x0000003819be7207 */ /* 0x000fe20000000000 */
[----:B------:R-:W0:Y:S01]  /*1b900*/  SHFL.IDX PT, R136, R136, R2, 0x1c1f ;  /* 0x001c1f0288887589 */ /* 0x000e2200000e0000 */
[----:B------:R-:W-:-:S02]  /*1b910*/  SEL R191, R56, R25, P0 ;  /* 0x0000001938bf7207 */ /* 0x000fc40000000000 */
[----:B------:R-:W-:Y:S01]  /*1b920*/  SEL R188, R33, R60, P0 ;  /* 0x0000003c21bc7207 */ /* 0x000fe20000000000 */
[----:B------:R-:W-:Y:S01]  /*1b930*/  SHFL.IDX PT, R65, R65, R0, 0x1c1f ;  /* 0x001c1f0041417589 */ /* 0x000fe200000e0000 */
[----:B------:R-:W-:Y:S02]  /*1b940*/  SEL R189, R60, R33, P0 ;  /* 0x000000213cbd7207 */ /* 0x000fe40000000000 */
[----:B------:R-:W-:Y:S01]  /*1b950*/  SEL R187, R24, R64, P0 ;  /* 0x0000004018bb7207 */ /* 0x000fe20000000000 */
[----:B------:R-:W0:Y:S01]  /*1b960*/  SHFL.IDX PT, R140, R140, R2, 0x1c1f ;  /* 0x001c1f028c8c7589 */ /* 0x000e2200000e0000 */
[----:B------:R-:W-:Y:S02]  /*1b970*/  SEL R186, R64, R24, P0 ;  /* 0x0000001840ba7207 */ /* 0x000fe40000000000 */
[----:B-1----:R-:W-:Y:S01]  /*1b980*/  SEL R185, R31, R68, P0 ;  /* 0x000000441fb97207 */ /* 0x002fe20000000000 */
[----:B------:R-:W-:Y:S01]  /*1b990*/  SHFL.IDX PT, R69, R69, R0, 0x1c1f ;  /* 0x001c1f0045457589 */ /* 0x000fe200000e0000 */
[----:B------:R-:W-:-:S02]  /*1b9a0*/  SEL R184, R68, R31, P0 ;  /* 0x0000001f44b87207 */ /* 0x000fc40000000000 */
[----:B--2---:R-:W-:Y:S01]  /*1b9b0*/  SEL R183, R30, R72, P0 ;  /* 0x000000481eb77207 */ /* 0x004fe20000000000 */
[----:B------:R-:W1:Y:S01]  /*1b9c0*/  SHFL.IDX PT, R144, R144, R2, 0x1c1f ;  /* 0x001c1f0290907589 */ /* 0x000e6200000e0000 */
[----:B------:R-:W-:Y:S02]  /*1b9d0*/  SEL R182, R72, R30, P0 ;  /* 0x0000001e48b67207 */ /* 0x000fe40000000000 */
[----:B---3--:R-:W-:Y:S01]  /*1b9e0*/  SEL R181, R35, R76, P0 ;  /* 0x0000004c23b57207 */ /* 0x008fe20000000000 */
[----:B------:R-:W-:Y:S01]  /*1b9f0*/  SHFL.IDX PT, R73, R73, R0, 0x1c1f ;  /* 0x001c1f0049497589 */ /* 0x000fe200000e0000 */
[----:B------:R-:W-:Y:S02]  /*1ba00*/  SEL R180, R76, R35, P0 ;  /* 0x000000234cb47207 */ /* 0x000fe40000000000 */
[----:B----4-:R-:W-:Y:S01]  /*1ba10*/  SEL R179, R37, R80, P0 ;  /* 0x0000005025b37207 */ /* 0x010fe20000000000 */
[----:B------:R-:W2:Y:S01]  /*1ba20*/  SHFL.IDX PT, R148, R148, R2, 0x1c1f ;  /* 0x001c1f0294947589 */ /* 0x000ea200000e0000 */
[----:B------:R-:W-:-:S02]  /*1ba30*/  SEL R178, R80, R37, P0 ;  /* 0x0000002550b27207 */ /* 0x000fc40000000000 */
[----:B------:R-:W-:Y:S01]  /*1ba40*/  SEL R100, R100, R46, P0 ;  /* 0x0000002e64647207 */ /* 0x000fe20000000000 */
        /* <DEDUP_REMOVED lines=14> */
[----:B0-----:R-:W-:Y:S01]  /*1bb30*/  SEL R6, R57, R132, P0 ;  /* 0x0000008439067207 */ /* 0x001fe20000000000 */
[----:B------:R-:W0:Y:S01]  /*1bb40*/  SHFL.IDX PT, R154, R154, R2, 0x1c1f ;  /* 0x001c1f029a9a7589 */ /* 0x000e2200000e0000 */
[----:B------:R-:W-:-:S02]  /*1bb50*/  SEL R7, R61, R136, P0 ;  /* 0x000000883d077207 */ /* 0x000fc40000000000 */
[----:B------:R-:W-:Y:S01]  /*1bb60*/  SEL R8, R65, R140, P0 ;  /* 0x0000008c41087207 */ /* 0x000fe20000000000 */
[----:B------:R-:W-:Y:S01]  /*1bb70*/  SHFL.IDX PT, R89, R89, R0, 0x1c1f ;  /* 0x001c1f0059597589 */ /* 0x000fe200000e0000 */
[----:B-1----:R-:W-:Y:S02]  /*1bb80*/  SEL R9, R69, R144, P0 ;  /* 0x0000009045097207 */ /* 0x002fe40000000000 */
[----:B--2---:R-:W-:Y:S01]  /*1bb90*/  SEL R10, R73, R148, P0 ;  /* 0x00000094490a7207 */ /* 0x004fe20000000000 */
[----:B------:R-:W1:Y:S01]  /*1bba0*/  SHFL.IDX PT, R155, R155, R2, 0x1c1f ;  /* 0x001c1f029b9b7589 */ /* 0x000e6200000e0000 */
[----:B---3--:R-:W-:Y:S02]  /*1bbb0*/  SEL R24, R77, R152, P0 ;  /* 0x000000984d187207 */ /* 0x008fe40000000000 */
[----:B------:R-:W-:Y:S01]  /*1bbc0*/  SEL R64, R114, R111, P0 ;  /* 0x0000006f72407207 */ /* 0x000fe20000000000 */
[----:B------:R-:W-:Y:S01]  /*1bbd0*/  SHFL.IDX PT, R92, R92, R0, 0x1c1f ;  /* 0x001c1f005c5c7589 */ /* 0x000fe200000e0000 */
[----:B------:R-:W-:-:S02]  /*1bbe0*/  SEL R72, R121, R119, P0 ;  /* 0x0000007779487207 */ /* 0x000fc40000000000 */
[----:B------:R-:W-:Y:S01]  /*1bbf0*/  SEL R76, R123, R127, P0 ;  /* 0x0000007f7b4c7207 */ /* 0x000fe20000000000 */
[----:B------:R-:W2:Y:S01]  /*1bc00*/  SHFL.IDX PT, R32, R156, R2, 0x1c1f ;  /* 0x001c1f029c207589 */ /* 0x000ea200000e0000 */
[----:B----4-:R-:W-:Y:S02]  /*1bc10*/  SEL R25, R81, R146, P0 ;  /* 0x0000009251197207 */ /* 0x010fe40000000000 */
[----:B------:R-:W-:Y:S01]  /*1bc20*/  SEL R54, R124, R54, P0 ;  /* 0x000000367c367207 */ /* 0x000fe20000000000 */
[----:B------:R-:W-:Y:S01]  /*1bc30*/  SHFL.IDX PT, R94, R94, R0, 0x1c1f ;  /* 0x001c1f005e5e7589 */ /* 0x000fe200000e0000 */
[----:B------:R-:W-:Y:S02]  /*1bc40*/  SEL R55, R128, R55, P0 ;  /* 0x0000003780377207 */ /* 0x000fe40000000000 */
[----:B------:R-:W-:Y:S01]  /*1bc50*/  SEL R57, R132, R57, P0 ;  /* 0x0000003984397207 */ /* 0x000fe20000000000 */
[----:B------:R-:W3:Y:S01]  /*1bc60*/  SHFL.IDX PT, R157, R157, R2, 0x1c1f ;  /* 0x001c1f029d9d7589 */ /* 0x000ee200000e0000 */
[----:B0-----:R-:W-:-:S02]  /*1bc70*/  SEL R26, R85, R154, P0 ;  /* 0x0000009a551a7207 */ /* 0x001fc40000000000 */
[----:B------:R-:W-:Y:S01]  /*1bc80*/  SEL R61, R136, R61, P0 ;  /* 0x0000003d883d7207 */ /* 0x000fe20000000000 */
[----:B------:R-:W-:Y:S01]  /*1bc90*/  SHFL.IDX PT, R97, R97, R0, 0x1c1f ;  /* 0x001c1f0061617589 */ /* 0x000fe200000e0000 */
[----:B------:R-:W-:Y:S02]  /*1bca0*/  SEL R65, R140, R65, P0 ;  /* 0x000000418c417207 */ /* 0x000fe40000000000 */
[----:B------:R-:W-:Y:S01]  /*1bcb0*/  SEL R69, R144, R69, P0 ;  /* 0x0000004590457207 */ /* 0x000fe20000000000 */
[----:B------:R-:W0:Y:S01]  /*1bcc0*/  SHFL.IDX PT, R158, R158, R2, 0x1c1f ;  /* 0x001c1f029e9e7589 */ /* 0x000e2200000e0000 */
[----:B-1----:R-:W-:Y:S02]  /*1bcd0*/  SEL R27, R89, R155, P0 ;  /* 0x0000009b591b7207 */ /* 0x002fe40000000000 */
[----:B------:R-:W-:Y:S01]  /*1bce0*/  SEL R73, R148, R73, P0 ;  /* 0x0000004994497207 */ /* 0x000fe20000000000 */
[----:B------:R-:W-:Y:S01]  /*1bcf0*/  SHFL.IDX PT, R101, R101, R0, 0x1c1f ;  /* 0x001c1f0065657589 */ /* 0x000fe200000e0000 */
[----:B------:R-:W-:-:S02]  /*1bd00*/  SEL R77, R152, R77, P0 ;  /* 0x0000004d984d7207 */ /* 0x000fc40000000000 */
[----:B------:R-:W-:Y:S01]  /*1bd10*/  SEL R81, R146, R81, P0 ;  /* 0x0000005192517207 */ /* 0x000fe20000000000 */
[----:B------:R-:W1:Y:S01]  /*1bd20*/  SHFL.IDX PT, R159, R159, R2, 0x1c1f ;  /* 0x001c1f029f9f7589 */ /* 0x000e6200000e0000 */
[----:B--2---:R-:W-:Y:S02]  /*1bd30*/  SEL R36, R92, R32, P0 ;  /* 0x000000205c247207 */ /* 0x004fe40000000000 */
[----:B------:R-:W-:Y:S01]  /*1bd40*/  SEL R85, R154, R85, P0 ;  /* 0x000000559a557207 */ /* 0x000fe20000000000 */
[----:B------:R-:W2:Y:S01]  /*1bd50*/  SHFL.IDX PT, R59, R59, R2, 0x1c1f ;  /* 0x001c1f023b3b7589 */ /* 0x000ea200000e0000 */
[----:B------:R-:W-:Y:S02]  /*1bd60*/  SEL R89, R155, R89, P0 ;  /* 0x000000599b597207 */ /* 0x000fe40000000000 */
[----:B------:R-:W-:Y:S01]  /*1bd70*/  SEL R92, R32, R92, P0 ;  /* 0x0000005c205c7207 */ /* 0x000fe20000000000 */
[----:B------:R-:W-:Y:S01]  /*1bd80*/  SHFL.IDX PT, R113, R62, R0, 0x1c1f ;  /* 0x001c1f003e717589 */ /* 0x000fe200000e0000 */
[----:B---3--:R-:W-:-:S02]  /*1bd90*/  SEL R37, R94, R157, P0 ;  /* 0x0000009d5e257207 */ /* 0x008fc40000000000 */
[----:B------:R-:W-:Y:S01]  /*1bda0*/  SEL R94, R157, R94, P0 ;  /* 0x0000005e9d5e7207 */ /* 0x000fe20000000000 */
[----:B------:R-:W3:Y:S01]  /*1bdb0*/  SHFL.IDX PT, R109, R109, R2, 0x1c1f ;  /* 0x001c1f026d6d7589 */ /* 0x000ee200000e0000 */
[----:B------:R-:W-:Y:S02]  /*1bdc0*/  SEL R111, R111, R114, P0 ;  /* 0x000000726f6f7207 */ /* 0x000fe40000000000 */
[----:B------:R-:W-:Y:S01]  /*1bdd0*/  SEL R119, R119, R121, P0 ;  /* 0x0000007977777207 */ /* 0x000fe20000000000 */
[----:B------:R-:W-:Y:S01]  /*1bde0*/  SHFL.IDX PT, R117, R66, R0, 0x1c1f ;  /* 0x001c1f0042757589 */ /* 0x000fe200000e0000 */
[----:B0-----:R-:W-:Y:S02]  /*1bdf0*/  SEL R38, R97, R158, P0 ;  /* 0x0000009e61267207 */ /* 0x001fe40000000000 */
[----:B------:R-:W-:Y:S01]  /*1be00*/  SEL R97, R158, R97, P0 ;  /* 0x000000619e617207 */ /* 0x000fe20000000000 */
[----:B------:R-:W0:Y:S01]  /*1be10*/  SHFL.IDX PT, R70, R70, R2, 0x1c1f ;  /* 0x001c1f0246467589 */ /* 0x000e2200000e0000 */
[----:B------:R-:W-:-:S03]  /*1be20*/  SEL R123, R127, R123, P0 ;  /* 0x0000007b7f7b7207 */ /* 0x000fc60000000000 */
[----:B------:R-:W-:Y:S01]  /*1be30*/  SHFL.IDX PT, R79, R79, R0, 0x1c1f ;  /* 0x001c1f004f4f7589 */ /* 0x000fe200000e0000 */
[----:B-1----:R-:W-:Y:S02]  /*1be40*/  SEL R39, R101, R159, P0 ;  /* 0x0000009f65277207 */ /* 0x002fe40000000000 */
[----:B------:R-:W-:Y:S01]  /*1be50*/  SEL R101, R159, R101, P0 ;  /* 0x000000659f657207 */ /* 0x000fe20000000000 */
[----:B------:R-:W1:Y:S01]  /*1be60*/  SHFL.IDX PT, R86, R86, R2, 0x1c1f ;  /* 0x001c1f0256567589 */ /* 0x000e6200000e0000 */
[----:B--2---:R-:W-:Y:S02]  /*1be70*/  SEL R40, R105, R59, P0 ;  /* 0x0000003b69287207 */ /* 0x004fe40000000000 */
[----:B------:R-:W-:Y:S01]  /*1be80*/  SEL R59, R59, R105, P0 ;  /* 0x000000693b3b7207 */ /* 0x000fe20000000000 */
[----:B------:R-:W-:Y:S04]  /*1be90*/  SHFL.IDX PT, R83, R83, R0, 0x1c1f ;  /* 0x001c1f0053537589 */ /* 0x000fe800000e0000 */
[----:B------:R-:W2:Y:S01]  /*1bea0*/  SHFL.IDX PT, R90, R90, R2, 0x1c1f ;  /* 0x001c1f025a5a7589 */ /* 0x000ea200000e0000 */
[----:B---3--:R-:W-:-:S02]  /*1beb0*/  SEL R45, R113, R109, P0 ;  /* 0x0000006d712d7207 */ /* 0x008fc40000000000 */
[----:B------:R-:W-:Y:S01]  /*1bec0*/  SEL R109, R109, R113, P0 ;  /* 0x000000716d6d7207 */ /* 0x000fe20000000000 */
[----:B------:R-:W-:Y:S04]  /*1bed0*/  SHFL.IDX PT, R87, R87, R0, 0x1c1f ;  /* 0x001c1f0057577589 */ /* 0x000fe800000e0000 */
[----:B------:R-:W3:Y:S01]  /*1bee0*/  SHFL.IDX PT, R95, R95, R2, 0x1c1f ;  /* 0x001c1f025f5f7589 */ /* 0x000ee200000e0000 */
[----:B0-----:R-:W-:Y:S02]  /*1bef0*/  SEL R46, R117, R70, P0 ;  /* 0x00000046752e7207 */ /* 0x001fe40000000000 */
[----:B------:R-:W-:Y:S01]  /*1bf00*/  SEL R70, R70, R117, P0 ;  /* 0x0000007546467207 */ /* 0x000fe20000000000 */
[----:B------:R-:W0:Y:S04]  /*1bf10*/  SHFL.IDX PT, R99, R99, R2, 0x1c1f ;  /* 0x001c1f0263637589 */ /* 0x000e2800000e0000 */
[----:B------:R-:W-:Y:S01]  /*1bf20*/  SHFL.IDX PT, R91, R91, R0, 0x1c1f ;  /* 0x001c1f005b5b7589 */ /* 0x000fe200000e0000 */
[----:B-1----:R-:W-:-:S02]  /*1bf30*/  SEL R50, R79, R86, P0 ;  /* 0x000000564f327207 */ /* 0x002fc40000000000 */
[----:B------:R-:W-:Y:S01]  /*1bf40*/  SEL R79, R86, R79, P0 ;  /* 0x0000004f564f7207 */ /* 0x000fe20000000000 */
[----:B------:R-:W1:Y:S04]  /*1bf50*/  SHFL.IDX PT, R102, R102, R2, 0x1c1f ;  /* 0x001c1f0266667589 */ /* 0x000e6800000e0000 */
[----:B------:R-:W4:Y:S01]  /*1bf60*/  SHFL.IDX PT, R106, R106, R2, 0x1c1f ;  /* 0x001c1f026a6a7589 */ /* 0x000f2200000e0000 */
[----:B--2---:R-:W-:Y:S02]  /*1bf70*/  SEL R51, R83, R90, P0 ;  /* 0x0000005a53337207 */ /* 0x004fe40000000000 */
[----:B------:R-:W-:Y:S01]  /*1bf80*/  SEL R83, R90, R83, P0 ;  /* 0x000000535a537207 */ /* 0x000fe20000000000 */
[----:B------:R-:W2:Y:S04]  /*1bf90*/  SHFL.IDX PT, R110, R110, R2, 0x1c1f ;  /* 0x001c1f026e6e7589 */ /* 0x000ea800000e0000 */
[----:B------:R-:W2:Y:S01]  /*1bfa0*/  SHFL.IDX PT, R118, R118, R2, 0x1c1f ;  /* 0x001c1f0276767589 */ /* 0x000ea200000e0000 */
[----:B---3--:R-:W-:-:S02]  /*1bfb0*/  SEL R52, R87, R95, P0 ;  /* 0x0000005f57347207 */ /* 0x008fc40000000000 */
[----:B------:R-:W-:Y:S01]  /*1bfc0*/  SEL R87, R95, R87, P0 ;  /* 0x000000575f577207 */ /* 0x000fe20000000000 */
[----:B------:R-:W3:Y:S01]  /*1bfd0*/  SHFL.IDX PT, R126, R126, R2, 0x1c1f ;  /* 0x001c1f027e7e7589 */ /* 0x000ee200000e0000 */
[----:B0-----:R-:W-:Y:S02]  /*1bfe0*/  SEL R53, R103, R99, P0 ;  /* 0x0000006367357207 */ /* 0x001fe40000000000 */
[----:B------:R-:W-:Y:S01]  /*1bff0*/  SEL R99, R99, R103, P0 ;  /* 0x0000006763637207 */ /* 0x000fe20000000000 */
[----:B------:R-:W0:Y:S04]  /*1c000*/  SHFL.IDX PT, R134, R134, R2, 0x1c1f ;  /* 0x001c1f0286867589 */ /* 0x000e2800000e0000 */
[----:B------:R-:W-:Y:S01]  /*1c010*/  SHFL.IDX PT, R131, R135, R0, 0x1c1f ;  /* 0x001c1f0087837589 */ /* 0x000fe200000e0000 */
[----:B-1----:R-:W-:-:S02]  /*1c020*/  SEL R56, R91, R102, P0 ;  /* 0x000000665b387207 */ /* 0x002fc40000000000 */
[----:B------:R-:W-:Y:S01]  /*1c030*/  SEL R91, R102, R91, P0 ;  /* 0x0000005b665b7207 */ /* 0x000fe20000000000 */
[----:B------:R-:W1:Y:S01]  /*1c040*/  SHFL.IDX PT, R129, R138, R2, 0x1c1f ;  /* 0x001c1f028a817589 */ /* 0x000e6200000e0000 */
[----:B----4-:R-:W-:Y:S02]  /*1c050*/  SEL R60, R107, R106, P0 ;  /* 0x0000006a6b3c7207 */ /* 0x010fe40000000000 */
[----:B------:R-:W-:Y:S01]  /*1c060*/  SEL R106, R106, R107, P0 ;  /* 0x0000006b6a6a7207 */ /* 0x000fe20000000000 */
[----:B------:R-:W-:Y:S01]  /*1c070*/  SHFL.IDX PT, R133, R133, R0, 0x1c1f ;  /* 0x001c1f0085857589 */ /* 0x000fe200000e0000 */
[----:B--2---:R-:W-:Y:S02]  /*1c080*/  SEL R63, R98, R110, P0 ;  /* 0x0000006e623f7207 */ /* 0x004fe40000000000 */
[----:B------:R-:W-:Y:S01]  /*1c090*/  SEL R98, R110, R98, P0 ;  /* 0x000000626e627207 */ /* 0x000fe20000000000 */
[----:B------:R-:W2:Y:S01]  /*1c0a0*/  SHFL.IDX PT, R130, R142, R2, 0x1c1f ;  /* 0x001c1f028e827589 */ /* 0x000ea200000e0000 */
[----:B------:R-:W-:-:S02]  /*1c0b0*/  SEL R68, R115, R118, P0 ;  /* 0x0000007673447207 */ /* 0x000fc40000000000 */
[----:B------:R-:W-:Y:S01]  /*1c0c0*/  SEL R115, R118, R115, P0 ;  /* 0x0000007376737207 */ /* 0x000fe20000000000 */
[----:B------:R-:W4:Y:S01]  /*1c0d0*/  SHFL.IDX PT, R62, R208, R0, 0x1c1f ;  /* 0x001c1f00d03e7589 */ /* 0x000f2200000e0000 */
[----:B---3--:R-:W-:Y:S02]  /*1c0e0*/  SEL R74, R122, R126, P0 ;  /* 0x0000007e7a4a7207 */ /* 0x008fe40000000000 */
[----:B------:R-:W-:Y:S01]  /*1c0f0*/  SEL R122, R126, R122, P0 ;  /* 0x0000007a7e7a7207 */ /* 0x000fe20000000000 */
[----:B------:R-:W3:Y:S01]  /*1c100*/  SHFL.IDX PT, R66, R137, R0, 0x1c1f ;  /* 0x001c1f0089427589 */ /* 0x000ee200000e0000 */
[----:B0-----:R-:W-:Y:S02]  /*1c110*/  SEL R78, R125, R134, P0 ;  /* 0x000000867d4e7207 */ /* 0x001fe40000000000 */
[----:B------:R-:W-:Y:S01]  /*1c120*/  SEL R125, R134, R125, P0 ;  /* 0x0000007d867d7207 */ /* 0x000fe20000000000 */
[----:B------:R-:W0:Y:S01]  /*1c130*/  SHFL.IDX PT, R11, R209, R2, 0x1c1f ;  /* 0x001c1f02d10b7589 */ /* 0x000e2200000e0000 */
[----:B-1----:R-:W-:-:S03]  /*1c140*/  SEL R80, R131, R129, P0 ;  /* 0x0000008183507207 */ /* 0x002fc60000000000 */
[----:B------:R1:W0:Y:S01]  /*1c150*/  SHFL.IDX PT, R0, R150, R2, 0x1c1f ;  /* 0x001c1f0296007589 */ /* 0x00022200000e0000 */
[----:B------:R-:W-:Y:S02]  /*1c160*/  SEL R129, R129, R131, P0 ;  /* 0x0000008381817207 */ /* 0x000fe40000000000 */
[----:B--2---:R-:W-:Y:S02]  /*1c170*/  SEL R82, R133, R130, P0 ;  /* 0x0000008285527207 */ /* 0x004fe40000000000 */
[----:B------:R-:W-:Y:S01]  /*1c180*/  SEL R130, R130, R133, P0 ;  /* 0x0000008582827207 */ /* 0x000fe20000000000 */
[----:B-1--4-:R-:W-:-:S07]  /*1c190*/  IMAD.MOV.U32 R2, RZ, RZ, RZ ;  /* 0x000000ffff027224 */ /* 0x012fce00078e00ff */
.L_x_1028:
[----:B------:R-:W2:Y:S01]  /*1c1a0*/  LDL.LU R86, [R1+0x8] ;  /* 0x0000080001567983 */ /* 0x000ea20000300800 */
[----:B------:R-:W-:Y:S05]  /*1c1b0*/  WARPSYNC.ALL ;  /* 0x0000000000007948 */ /* 0x000fea0003800000 */
[----:B------:R-:W4:Y:S01]  /*1c1c0*/  LDL.LU R105, [R1+0x9c] ;  /* 0x00009c0001697983 */ /* 0x000f220000300800 */
[----:B------:R-:W-:Y:S01]  /*1c1d0*/  F2FP.BF16.F32.PACK_AB R12, R204, R206 ;  /* 0x000000cecc0c723e */ /* 0x000fe200000010ff */
[----:B------:R-:W-:Y:S01]  /*1c1e0*/  ULDC.64 UR4, c[0x0][0xc00] ;  /* 0x0003000000047ab9 */ /* 0x000fe20000000a00 */
[----:B------:R-:W-:Y:S01]  /*1c1f0*/  F2FP.BF16.F32.PACK_AB R13, R25, R24 ;  /* 0x00000018190d723e */ /* 0x000fe200000010ff */
[----:B------:R-:W3:Y:S01]  /*1c200*/  LDL.LU R103, [R1+0xa4] ;  /* 0x0000a40001677983 */ /* 0x000ee20000300800 */
[----:B------:R-:W-:Y:S01]  /*1c210*/  F2FP.BF16.F32.PACK_AB R14, R205, R207 ;  /* 0x000000cfcd0e723e */ /* 0x000fe200000010ff */
[----:B------:R-:W-:Y:S01]  /*1c220*/  ULDC.64 UR6, c[0x0][0xc08] ;  /* 0x0003020000067ab9 */ /* 0x000fe20000000a00 */
[----:B------:R-:W-:Y:S01]  /*1c230*/  F2FP.BF16.F32.PACK_AB R15, R81, R77 ;  /* 0x0000004d510f723e */ /* 0x000fe200000010ff */
[----:B------:R-:W3:Y:S01]  /*1c240*/  LDL.LU R102, [R1+0xa8] ;  /* 0x0000a80001667983 */ /* 0x000ee20000300800 */
[----:B------:R-:W-:Y:S01]  /*1c250*/  F2FP.BF16.F32.PACK_AB R28, R200, R202 ;  /* 0x000000cac81c723e */ /* 0x000fe200000010ff */
[----:B------:R-:W1:Y:S02]  /*1c260*/  LDC R107, c[0x0][0xbe8] ;  /* 0x0002fa00ff6b7b82 */ /* 0x000e640000000800 */
[----:B------:R-:W3:Y:S04]  /*1c270*/  LDL.LU R95, [R1+0xac] ;  /* 0x0000ac00015f7983 */ /* 0x000ee80000300800 */
[----:B------:R-:W3:Y:S01]  /*1c280*/  LDL.LU R90, [R1+0xbc] ;  /* 0x0000bc00015a7983 */ /* 0x000ee20000300800 */
[----:B------:R-:W-:-:S02]  /*1c290*/  F2FP.BF16.F32.PACK_AB R29, R27, R26 ;  /* 0x0000001a1b1d723e */ /* 0x000fc400000010ff */
[----:B------:R-:W-:Y:S01]  /*1c2a0*/  F2FP.BF16.F32.PACK_AB R30, R201, R203 ;  /* 0x000000cbc91e723e */ /* 0x000fe200000010ff */
[----:B------:R-:W-:Y:S01]  /*1c2b0*/  BAR.SYNC.DEFER_BLOCKING 0x1, 0x100 ;  /* 0x0044000000007b1d */ /* 0x000fe20000010000 */
[----:B------:R-:W-:Y:S02]  /*1c2c0*/  F2FP.BF16.F32.PACK_AB R31, R89, R85 ;  /* 0x00000055591f723e */ /* 0x000fe400000010ff */
[----:B------:R-:W-:Y:S02]  /*1c2d0*/  F2FP.BF16.F32.PACK_AB R32, R196, R198 ;  /* 0x000000c6c420723e */ /* 0x000fe400000010ff */
[----:B------:R-:W-:Y:S02]  /*1c2e0*/  F2FP.BF16.F32.PACK_AB R33, R37, R36 ;  /* 0x000000242521723e */ /* 0x000fe400000010ff */
[----:B------:R-:W-:Y:S02]  /*1c2f0*/  F2FP.BF16.F32.PACK_AB R34, R197, R199 ;  /* 0x000000c7c522723e */ /* 0x000fe400000010ff */
[----:B------:R-:W-:Y:S01]  /*1c300*/  F2FP.BF16.F32.PACK_AB R35, R94, R92 ;  /* 0x0000005c5e23723e */ /* 0x000fe200000010ff */
[----:B------:R0:W-:Y:S04]  /*1c310*/  STSM.16.M88.4 [R210], R12 ;  /* 0x0000000cd2007844 */ /* 0x0001e80000000200 */
[----:B------:R0:W-:Y:S04]  /*1c320*/  STSM.16.M88.4 [R211], R28 ;  /* 0x0000001cd3007844 */ /* 0x0001e80000000200 */
[----:B------:R1:W-:Y:S01]  /*1c330*/  STSM.16.M88.4 [R212], R32 ;  /* 0x00000020d4007844 */ /* 0x0003e20000000200 */
[----:B0-----:R-:W-:-:S02]  /*1c340*/  F2FP.BF16.F32.PACK_AB R12, R192, R194 ;  /* 0x000000c2c00c723e */ /* 0x001fc400000010ff */
[----:B------:R-:W-:Y:S02]  /*1c350*/  F2FP.BF16.F32.PACK_AB R13, R39, R38 ;  /* 0x00000026270d723e */ /* 0x000fe400000010ff */
[----:B------:R-:W-:Y:S02]  /*1c360*/  F2FP.BF16.F32.PACK_AB R14, R193, R195 ;  /* 0x000000c3c10e723e */ /* 0x000fe400000010ff */
[----:B------:R-:W-:Y:S02]  /*1c370*/  F2FP.BF16.F32.PACK_AB R15, R101, R97 ;  /* 0x00000061650f723e */ /* 0x000fe400000010ff */
[----:B------:R-:W-:Y:S02]  /*1c380*/  F2FP.BF16.F32.PACK_AB R28, R188, R190 ;  /* 0x000000bebc1c723e */ /* 0x000fe400000010ff */
[----:B------:R-:W-:Y:S01]  /*1c390*/  F2FP.BF16.F32.PACK_AB R29, R44, R40 ;  /* 0x000000282c1d723e */ /* 0x000fe200000010ff */
[----:B------:R0:W-:Y:S01]  /*1c3a0*/  STSM.16.M88.4 [R213], R12 ;  /* 0x0000000cd5007844 */ /* 0x0001e20000000200 */
[----:B------:R-:W-:-:S02]  /*1c3b0*/  F2FP.BF16.F32.PACK_AB R30, R189, R191 ;  /* 0x000000bfbd1e723e */ /* 0x000fc400000010ff */
[----:B------:R-:W-:Y:S02]  /*1c3c0*/  F2FP.BF16.F32.PACK_AB R31, R58, R59 ;  /* 0x0000003b3a1f723e */ /* 0x000fe400000010ff */
[----:B-1----:R-:W-:Y:S02]  /*1c3d0*/  F2FP.BF16.F32.PACK_AB R32, R185, R187 ;  /* 0x000000bbb920723e */ /* 0x002fe400000010ff */
[----:B------:R-:W-:Y:S01]  /*1c3e0*/  F2FP.BF16.F32.PACK_AB R33, R46, R45 ;  /* 0x0000002d2e21723e */ /* 0x000fe200000010ff */
[----:B------:R1:W-:Y:S01]  /*1c3f0*/  STSM.16.M88.4 [R214], R28 ;  /* 0x0000001cd6007844 */ /* 0x0003e20000000200 */
[----:B------:R-:W-:Y:S02]  /*1c400*/  F2FP.BF16.F32.PACK_AB R34, R184, R186 ;  /* 0x000000bab822723e */ /* 0x000fe400000010ff */
[----:B------:R-:W-:Y:S02]  /*1c410*/  F2FP.BF16.F32.PACK_AB R35, R70, R109 ;  /* 0x0000006d4623723e */ /* 0x000fe400000010ff */
[----:B0-----:R-:W-:-:S03]  /*1c420*/  F2FP.BF16.F32.PACK_AB R12, R181, R183 ;  /* 0x000000b7b50c723e */ /* 0x001fc600000010ff */
[----:B------:R0:W-:Y:S01]  /*1c430*/  STSM.16.M88.4 [R215], R32 ;  /* 0x00000020d7007844 */ /* 0x0001e20000000200 */
[----:B------:R-:W-:Y:S02]  /*1c440*/  F2FP.BF16.F32.PACK_AB R13, R48, R47 ;  /* 0x0000002f300d723e */ /* 0x000fe400000010ff */
[----:B------:R-:W-:Y:S02]  /*1c450*/  F2FP.BF16.F32.PACK_AB R14, R180, R182 ;  /* 0x000000b6b40e723e */ /* 0x000fe400000010ff */
[----:B------:R-:W-:Y:S02]  /*1c460*/  F2FP.BF16.F32.PACK_AB R15, R71, R67 ;  /* 0x00000043470f723e */ /* 0x000fe400000010ff */
        /* <DEDUP_REMOVED lines=8> */
[----:B--2---:R0:W-:Y:S04]  /*1c4f0*/  STSM.16.M88.4 [R86], R12 ;  /* 0x0000000c56007844 */ /* 0x0041e80000000200 */
[----:B0-----:R-:W2:Y:S04]  /*1c500*/  LDL.LU R86, [R1+0xc8] ;  /* 0x0000c80001567983 */ /* 0x001ea80000300800 */
[----:B----4-:R0:W-:Y:S01]  /*1c510*/  STSM.16.M88.4 [R105], R28 ;  /* 0x0000001c69007844 */ /* 0x0101e20000000200 */
[----:B------:R-:W-:-:S02]  /*1c520*/  F2FP.BF16.F32.PACK_AB R12, R147, R171 ;  /* 0x000000ab930c723e */ /* 0x000fc400000010ff */
[----:B------:R-:W-:Y:S02]  /*1c530*/  F2FP.BF16.F32.PACK_AB R13, R56, R53 ;  /* 0x00000035380d723e */ /* 0x000fe400000010ff */
[----:B------:R-:W-:Y:S02]  /*1c540*/  F2FP.BF16.F32.PACK_AB R14, R100, R168 ;  /* 0x000000a8640e723e */ /* 0x000fe400000010ff */
[----:B------:R-:W-:Y:S01]  /*1c550*/  F2FP.BF16.F32.PACK_AB R15, R91, R99 ;  /* 0x000000635b0f723e */ /* 0x000fe200000010ff */
[----:B---3--:R1:W-:Y:S04]  /*1c560*/  STSM.16.M88.4 [R103], R32 ;  /* 0x0000002067007844 */ /* 0x0083e80000000200 */
[----:B0-----:R-:W3:Y:S04]  /*1c570*/  LDL.LU R105, [R1+0xe4] ;  /* 0x0000e40001697983 */ /* 0x001ee80000300800 */
[----:B------:R0:W-:Y:S04]  /*1c580*/  STSM.16.M88.4 [R102], R12 ;  /* 0x0000000c66007844 */ /* 0x0001e80000000200 */
[----:B-1----:R-:W4:Y:S01]  /*1c590*/  LDL.LU R103, [R1+0xec] ;  /* 0x0000ec0001677983 */ /* 0x002f220000300800 */
[----:B------:R-:W-:-:S02]  /*1c5a0*/  F2FP.BF16.F32.PACK_AB R28, R93, R96 ;  /* 0x000000605d1c723e */ /* 0x000fc400000010ff */
[----:B------:R-:W-:Y:S02]  /*1c5b0*/  F2FP.BF16.F32.PACK_AB R29, R63, R60 ;  /* 0x0000003c3f1d723e */ /* 0x000fe400000010ff */
[----:B------:R-:W-:Y:S02]  /*1c5c0*/  F2FP.BF16.F32.PACK_AB R30, R108, R104 ;  /* 0x000000686c1e723e */ /* 0x000fe400000010ff */
[----:B------:R-:W-:Y:S01]  /*1c5d0*/  F2FP.BF16.F32.PACK_AB R31, R98, R106 ;  /* 0x0000006a621f723e */ /* 0x000fe200000010ff */
[----:B0-----:R-:W4:Y:S01]  /*1c5e0*/  LDL.LU R102, [R1+0x104] ;  /* 0x0001040001667983 */ /* 0x001f220000300800 */
[----:B------:R-:W-:Y:S02]  /*1c5f0*/  F2FP.BF16.F32.PACK_AB R32, R84, R88 ;  /* 0x000000585420723e */ /* 0x000fe400000010ff */
[----:B------:R-:W-:Y:S01]  /*1c600*/  F2FP.BF16.F32.PACK_AB R33, R68, R64 ;  /* 0x000000404421723e */ /* 0x000fe200000010ff */
[----:B------:R0:W-:Y:S01]  /*1c610*/  STSM.16.M88.4 [R95], R28 ;  /* 0x0000001c5f007844 */ /* 0x0001e20000000200 */
[----:B------:R-:W-:-:S02]  /*1c620*/  F2FP.BF16.F32.PACK_AB R34, R116, R112 ;  /* 0x000000707422723e */ /* 0x000fc400000010ff */
[----:B------:R-:W-:-:S05]  /*1c630*/  F2FP.BF16.F32.PACK_AB R35, R115, R111 ;  /* 0x0000006f7323723e */ /* 0x000fca00000010ff */
[----:B------:R1:W-:Y:S04]  /*1c640*/  STSM.16.M88.4 [R90], R32 ;  /* 0x000000205a007844 */ /* 0x0003e80000000200 */
[----:B0-----:R-:W4:Y:S04]  /*1c650*/  LDL.LU R95, [R1+0x44] ;  /* 0x00004400015f7983 */ /* 0x001f280000300800 */
[----:B-1----:R-:W4:Y:S01]  /*1c660*/  LDL.LU R90, [R1+0x48] ;  /* 0x00004800015a7983 */ /* 0x002f220000300800 */
[----:B------:R-:W-:Y:S02]  /*1c670*/  F2FP.BF16.F32.PACK_AB R12, R4, R3 ;  /* 0x00000003040c723e */ /* 0x000fe400000010ff */
[----:B------:R-:W-:-:S02]  /*1c680*/  F2FP.BF16.F32.PACK_AB R13, R74, R72 ;  /* 0x000000484a0d723e */ /* 0x000fc400000010ff */
[----:B------:R-:W-:Y:S02]  /*1c690*/  F2FP.BF16.F32.PACK_AB R14, R54, R120 ;  /* 0x00000078360e723e */ /* 0x000fe400000010ff */
[----:B------:R-:W-:Y:S02]  /*1c6a0*/  F2FP.BF16.F32.PACK_AB R15, R122, R119 ;  /* 0x000000777a0f723e */ /* 0x000fe400000010ff */
[----:B------:R-:W-:Y:S02]  /*1c6b0*/  F2FP.BF16.F32.PACK_AB R28, R6, R5 ;  /* 0x00000005061c723e */ /* 0x000fe400000010ff */
[----:B------:R-:W-:Y:S02]  /*1c6c0*/  F2FP.BF16.F32.PACK_AB R29, R78, R76 ;  /* 0x0000004c4e1d723e */ /* 0x000fe400000010ff */
[----:B------:R-:W-:Y:S02]  /*1c6d0*/  F2FP.BF16.F32.PACK_AB R30, R57, R55 ;  /* 0x00000037391e723e */ /* 0x000fe400000010ff */
[----:B------:R-:W-:-:S02]  /*1c6e0*/  F2FP.BF16.F32.PACK_AB R31, R125, R123 ;  /* 0x0000007b7d1f723e */ /* 0x000fc400000010ff */
[----:B------:R-:W-:Y:S02]  /*1c6f0*/  F2FP.BF16.F32.PACK_AB R32, R8, R7 ;  /* 0x000000070820723e */ /* 0x000fe400000010ff */
[----:B------:R-:W-:Y:S02]  /*1c700*/  F2FP.BF16.F32.PACK_AB R33, R82, R80 ;  /* 0x000000505221723e */ /* 0x000fe400000010ff */
[----:B------:R-:W-:Y:S02]  /*1c710*/  F2FP.BF16.F32.PACK_AB R34, R65, R61 ;  /* 0x0000003d4122723e */ /* 0x000fe400000010ff */
[----:B------:R-:W-:Y:S01]  /*1c720*/  F2FP.BF16.F32.PACK_AB R35, R130, R129 ;  /* 0x000000818223723e */ /* 0x000fe200000010ff */
[----:B--2---:R0:W-:Y:S04]  /*1c730*/  STSM.16.M88.4 [R86], R12 ;  /* 0x0000000c56007844 */ /* 0x0041e80000000200 */
[----:B0-----:R-:W2:Y:S04]  /*1c740*/  LDL.LU R86, [R1+0x3c] ;  /* 0x00003c0001567983 */ /* 0x001ea80000300800 */
[----:B---3--:R0:W-:Y:S01]  /*1c750*/  STSM.16.M88.4 [R105], R28 ;  /* 0x0000001c69007844 */ /* 0x0081e20000000200 */
[----:B------:R-:W-:-:S02]  /*1c760*/  F2FP.BF16.F32.PACK_AB R12, R10, R9 ;  /* 0x000000090a0c723e */ /* 0x000fc400000010ff */
[----:B------:R-:W-:Y:S01]  /*1c770*/  F2FP.BF16.F32.PACK_AB R14, R73, R69 ;  /* 0x00000045490e723e */ /* 0x000fe200000010ff */
[----:B----4-:R-:W-:Y:S01]  /*1c780*/  STSM.16.M88.4 [R103], R32 ;  /* 0x0000002067007844 */ /* 0x010fe20000000200 */
[----:B0-----:R-:W-:Y:S02]  /*1c790*/  SEL R28, R62, R11, P0 ;  /* 0x0000000b3e1c7207 */ /* 0x001fe40000000000 */
[----:B------:R-:W-:Y:S02]  /*1c7a0*/  SEL R30, R11, R62, P0 ;  /* 0x0000003e0b1e7207 */ /* 0x000fe40000000000 */
[----:B------:R-:W-:Y:S02]  /*1c7b0*/  SEL R29, R66, R0, P0 ;  /* 0x00000000421d7207 */ /* 0x000fe40000000000 */
[----:B------:R-:W-:Y:S02]  /*1c7c0*/  SEL R31, R0, R66, P0 ;  /* 0x00000042001f7207 */ /* 0x000fe40000000000 */
[----:B------:R-:W-:-:S02]  /*1c7d0*/  F2FP.BF16.F32.PACK_AB R13, R29, R28 ;  /* 0x0000001c1d0d723e */ /* 0x000fc400000010ff */
[----:B------:R-:W-:-:S05]  /*1c7e0*/  F2FP.BF16.F32.PACK_AB R15, R31, R30 ;  /* 0x0000001e1f0f723e */ /* 0x000fca00000010ff */
[----:B------:R0:W-:Y:S01]  /*1c7f0*/  STSM.16.M88.4 [R102], R12 ;  /* 0x0000000c66007844 */ /* 0x0001e20000000200 */
[----:B------:R-:W-:Y:S01]  /*1c800*/  BAR.SYNC.DEFER_BLOCKING 0x1, 0x100 ;  /* 0x0044000000007b1d */ /* 0x000fe20000010000 */
[----:B------:R-:W-:-:S04]  /*1c810*/  ISETP.NE.U32.AND P0, PT, RZ, UR4, PT ;  /* 0x00000004ff007c0c */ /* 0x000fc8000bf05070 */
[----:B------:R-:W-:Y:S02]  /*1c820*/  ISETP.NE.AND.EX P0, PT, RZ, UR5, PT, P0 ;  /* 0x00000005ff007c0c */ /* 0x000fe4000bf05300 */
[----:B0-----:R-:W-:-:S04]  /*1c830*/  IADD3 R12, P1, R95, UR4, RZ ;  /* 0x000000045f0c7c10 */ /* 0x001fc8000ff3e0ff */
[----:B------:R-:W-:-:S07]  /*1c840*/  IADD3.X R13, R90, UR5, RZ, P1, !PT ;  /* 0x000000055a0d7c10 */ /* 0x000fce0008ffe4ff */
[----:B------:R-:W5:Y:S01]  /*1c850*/  @P0 LDG.E R2, desc[UR36][R12.64] ;  /* 0x000000240c020981 */ /* 0x000f62000c1e1900 */
[----:B------:R-:W-:-:S04]  /*1c860*/  ISETP.NE.U32.AND P3, PT, RZ, UR6, PT ;  /* 0x00000006ff007c0c */ /* 0x000fc8000bf65070 */
[----:B------:R-:W-:Y:S01]  /*1c870*/  ISETP.NE.AND.EX P3, PT, RZ, UR7, PT, P3 ;  /* 0x00000007ff007c0c */ /* 0x000fe2000bf65330 */
[----:B------:R-:W-:-:S12]  /*1c880*/  IMAD.MOV.U32 R11, RZ, RZ, 0x9b8 ;  /* 0x000009b8ff0b7424 */ /* 0x000fd800078e00ff */
[----:B------:R-:W-:Y:S01]  /*1c890*/  @P3 IADD3 R14, P1, R95, UR6, RZ ;  /* 0x000000065f0e3c10 */ /* 0x000fe2000ff3e0ff */
[----:B------:R-:W-:Y:S02]  /*1c8a0*/  ULDC UR6, c[0x0][0xa88] ;  /* 0x0002a20000067ab9 */ /* 0x000fe40000000800 */
[----:B------:R-:W-:Y:S01]  /*1c8b0*/  IMAD.U32 R66, RZ, RZ, UR6 ;  /* 0x00000006ff427e24 */ /* 0x000fe2000f8e00ff */
[----:B------:R-:W-:-:S05]  /*1c8c0*/  @P3 IADD3.X R15, R90, UR7, RZ, P1, !PT ;  /* 0x000000075a0f3c10 */ /* 0x000fca0008ffe4ff */
[----:B------:R0:W5:Y:S01]  /*1c8d0*/  @P3 LDG.E R66, desc[UR36][R14.64] ;  /* 0x000000240e423981 */ /* 0x000162000c1e1900 */
[----:B------:R-:W-:-:S13]  /*1c8e0*/  ISETP.NE.AND P1, PT, R107, 0x1, PT ;  /* 0x000000016b00780c */ /* 0x000fda0003f25270 */
[----:B------:R-:W1:Y:S01]  /*1c8f0*/  @P1 LDC R0, c[0x0][0xbf0] ;  /* 0x0002fc00ff001b82 */ /* 0x000e620000000800 */
[----:B--2---:R-:W-:-:S07]  /*1c900*/  ISETP.GT.AND P2, PT, R86, 0x1, PT ;  /* 0x000000015600780c */ /* 0x004fce0003f44270 */
[----:B------:R-:W2:Y:S01]  /*1c910*/  @P1 LDC R86, c[0x0][0xbec] ;  /* 0x0002fb00ff561b82 */ /* 0x000ea20000000800 */
[----:B------:R-:W-:-:S07]  /*1c920*/  SEL R11, R11, 0x978, P2 ;  /* 0x000009780b0b7807 */ /* 0x000fce0001000000 */
[----:B0-----:R0:W3:Y:S08]  /*1c930*/  LDC.64 R14, c[0x0][R11+0x220] ;  /* 0x000088000b0e7b82 */ /* 0x0010f00000000a00 */
[----:B------:R0:W4:Y:S08]  /*1c940*/  LDC.64 R32, c[0x0][R11+0x218] ;  /* 0x000086000b207b82 */ /* 0x0001300000000a00 */
[----:B------:R0:W0:Y:S01]  /*1c950*/  LDC.64 R34, c[0x0][R11+0x228] ;  /* 0x00008a000b227b82 */ /* 0x0000220000000a00 */
[----:B-1----:R-:W-:Y:S05]  /*1c960*/  @P3 BRA `(.L_x_662) ;  /* 0x0000000000103947 */ /* 0x002fea0003800000 */
[----:B------:R-:W-:Y:S05]  /*1c970*/  @!P0 BRA `(.L_x_662) ;  /* 0x00000000000c8947 */ /* 0x000fea0003800000 */
[----:B-----5:R-:W2:Y:S04]  /*1c980*/  LDG.E R66, desc[UR36][R12.64] ;  /* 0x000000240c427981 */ /* 0x020ea8000c1e1900 */
[----:B------:R-:W2:Y:S02]  /*1c990*/  LDG.E R12, desc[UR36][R12.64+0x4] ;  /* 0x000004240c0c7981 */ /* 0x000ea4000c1e1900 */
[----:B--2---:R-:W-:-:S07]  /*1c9a0*/  IADD3 R66, -R66, R12, RZ ;  /* 0x0000000c42427210 */ /* 0x004fce0007ffe1ff */
.L_x_662:
[----:B------:R-:W2:Y:S01]  /*1c9b0*/  LDL R12, [R1+0x19c] ;  /* 0x00019c00010c7983 */ /* 0x000ea20000100800 */
[----:B------:R-:W-:Y:S01]  /*1c9c0*/  ISETP.NE.U32.AND P0, PT, RZ, UR4, PT ;  /* 0x00000004ff007c0c */ /* 0x000fe2000bf05070 */
[----:B------:R-:W1:Y:S02]  /*1c9d0*/  LDC.64 R102, c[0x0][0xba8] ;  /* 0x0002ea00ff667b82 */ /* 0x000e640000000a00 */
[----:B------:R-:W3:Y:S04]  /*1c9e0*/  LDL.LU R13, [R1+0x38] ;  /* 0x00003800010d7983 */ /* 0x000ee80000300800 */
[----:B------:R-:W0:Y:S04]  /*1c9f0*/  LDL.LU R90, [R1+0x4c] ;  /* 0x00004c00015a7983 */ /* 0x000e280000300800 */
[----:B------:R-:W2:Y:S04]  /*1ca00*/  LDL R113, [R1+0x50] ;  /* 0x0000500001717983 */ /* 0x000ea80000100800 */
[----:B------:R-:W4:Y:S01]  /*1ca10*/  LDL R110, [R1+0x60] ;  /* 0x00006000016e7983 */ /* 0x000f220000100800 */
[----:B------:R-:W-:-:S03]  /*1ca20*/  ISETP.NE.AND.EX P0, PT, RZ, UR5, PT, P0 ;  /* 0x00000005ff007c0c */ /* 0x000fc6000bf05300 */
[----:B------:R-:W4:Y:S04]  /*1ca30*/  LDL R117, [R1+0x194] ;  /* 0x0001940001757983 */ /* 0x000f280000100800 */
[----:B------:R-:W4:Y:S01]  /*1ca40*/  LDL R114, [R1+0x108] ;  /* 0x0001080001727983 */ /* 0x000f220000100800 */
[----:B-1----:R-:W1:Y:S08]  /*1ca50*/  @!P2 LDC R102, c[0x0][0xb50] ;  /* 0x0002d400ff66ab82 */ /* 0x002e700000000800 */
[----:B------:R-:W1:Y:S01]  /*1ca60*/  @!P2 LDC R103, c[0x0][0xb54] ;  /* 0x0002d500ff67ab82 */ /* 0x000e620000000800 */
[----:B--2---:R-:W-:-:S04]  /*1ca70*/  IMAD R62, R113, 0x80, R12 ;  /* 0x00000080713e7824 */ /* 0x004fc800078e020c */
[----:B------:R-:W-:-:S04]  /*1ca80*/  @P1 IMAD.HI.U32 R12, R62, R86, RZ ;  /* 0x000000563e0c1227 */ /* 0x000fc800078e00ff */
[----:B------:R-:W-:Y:S01]  /*1ca90*/  IMAD.MOV.U32 R86, RZ, RZ, R62 ;  /* 0x000000ffff567224 */ /* 0x000fe200078e003e */
[----:B------:R-:W-:Y:S02]  /*1caa0*/  @P1 SHF.R.U32.HI R86, RZ, R0, R12 ;  /* 0x00000000ff561219 */ /* 0x000fe4000001160c */
[----:B---3--:R-:W-:Y:S02]  /*1cab0*/  SEL R0, R13, RZ, !P0 ;  /* 0x000000ff0d007207 */ /* 0x008fe40004000000 */
[----:B------:R0:W2:Y:S03]  /*1cac0*/  LDC.64 R12, c[0x0][R11+0x210] ;  /* 0x000084000b0c7b82 */ /* 0x0000a60000000a00 */
[----:B------:R-:W-:Y:S01]  /*1cad0*/  IMAD R15, R15, R0, RZ ;  /* 0x000000000f0f7224 */ /* 0x000fe200078e02ff */
[----:B----4-:R-:W-:Y:S02]  /*1cae0*/  SEL R105, R110, RZ, P2 ;  /* 0x000000ff6e697207 */ /* 0x010fe40001000000 */
[----:B0-----:R-:W-:Y:S01]  /*1caf0*/  SEL R11, R90, RZ, !P0 ;  /* 0x000000ff5a0b7207 */ /* 0x001fe20004000000 */
[----:B------:R-:W-:-:S02]  /*1cb00*/  IMAD R90, R33, R220, RZ ;  /* 0x000000dc215a7224 */ /* 0x000fc400078e02ff */
[----:B------:R-:W-:-:S04]  /*1cb10*/  IMAD.WIDE.U32 R32, R32, R220, RZ ;  /* 0x000000dc20207225 */ /* 0x000fc800078e00ff */
[C---:B------:R-:W-:Y:S02]  /*1cb20*/  IMAD R11, R14.reuse, R11, R15 ;  /* 0x0000000b0e0b7224 */ /* 0x040fe400078e020f */
[----:B------:R-:W-:-:S04]  /*1cb30*/  IMAD.WIDE.U32 R14, R14, R0, RZ ;  /* 0x000000000e0e7225 */ /* 0x000fc800078e00ff */
[-C--:B------:R-:W-:Y:S01]  /*1cb40*/  IMAD R95, R35, R105.reuse, RZ ;  /* 0x00000069235f7224 */ /* 0x080fe200078e02ff */
[----:B-----5:R-:W-:Y:S01]  /*1cb50*/  IADD3 R14, P0, P3, R14, R32, R2 ;  /* 0x000000200e0e7210 */ /* 0x020fe20007b1e002 */
[----:B------:R-:W-:-:S04]  /*1cb60*/  IMAD.WIDE.U32 R34, R34, R105, RZ ;  /* 0x0000006922227225 */ /* 0x000fc800078e00ff */
[----:B------:R-:W-:Y:S01]  /*1cb70*/  IMAD.IADD R15, R15, 0x1, R11 ;  /* 0x000000010f0f7824 */ /* 0x000fe200078e020b */
[----:B------:R-:W-:Y:S01]  /*1cb80*/  SHF.R.S32.HI R11, RZ, 0x1f, R2 ;  /* 0x0000001fff0b7819 */ /* 0x000fe20000011402 */
[----:B------:R-:W-:Y:S01]  /*1cb90*/  IMAD.IADD R90, R33, 0x1, R90 ;  /* 0x00000001215a7824 */ /* 0x000fe200078e025a */
[----:B------:R-:W-:Y:S02]  /*1cba0*/  IADD3 R34, P4, P5, R86, R14, R34 ;  /* 0x0000000e56227210 */ /* 0x000fe40007d9e022 */
[----:B------:R-:W-:Y:S02]  /*1cbb0*/  IADD3 R95, R35, R95, RZ ;  /* 0x0000005f235f7210 */ /* 0x000fe40007ffe0ff */
[----:B------:R-:W-:Y:S02]  /*1cbc0*/  IADD3.X R15, R15, R90, R11, P0, P3 ;  /* 0x0000005a0f0f7210 */ /* 0x000fe400007e640b */
[----:B------:R-:W-:-:S04]  /*1cbd0*/  SHF.R.S32.HI R14, RZ, 0x1f, R86 ;  /* 0x0000001fff0e7819 */ /* 0x000fc80000011456 */
[----:B------:R-:W-:Y:S01]  /*1cbe0*/  IADD3.X R35, R14, R15, R95, P4, P5 ;  /* 0x0000000f0e237210 */ /* 0x000fe200027ea45f */
[----:B------:R-:W-:-:S04]  /*1cbf0*/  IMAD.MOV R14, RZ, RZ, -R86 ;  /* 0x000000ffff0e7224 */ /* 0x000fc800078e0a56 */
[----:B------:R-:W-:-:S04]  /*1cc00*/  IMAD R14, R107, R14, R62 ;  /* 0x0000000e6b0e7224 */ /* 0x000fc800078e023e */
[-C--:B--2---:R-:W-:Y:S01]  /*1cc10*/  IMAD R13, R13, R14.reuse, RZ ;  /* 0x0000000e0d0d7224 */ /* 0x084fe200078e02ff */
[----:B------:R-:W-:Y:S01]  /*1cc20*/  SHF.R.S32.HI R15, RZ, 0x1f, R14 ;  /* 0x0000001fff0f7819 */ /* 0x000fe2000001140e */
[----:B------:R-:W-:-:S04]  /*1cc30*/  IMAD.WIDE.U32 R34, R12, R14, R34 ;  /* 0x0000000e0c227225 */ /* 0x000fc800078e0022 */
[----:B------:R-:W-:Y:S01]  /*1cc40*/  IMAD R13, R12, R15, R13 ;  /* 0x0000000f0c0d7224 */ /* 0x000fe200078e020d */
[----:B-1----:R-:W-:-:S03]  /*1cc50*/  LEA R102, P0, R34, R102, 0x2 ;  /* 0x0000006622667211 */ /* 0x002fc600078010ff */
[----:B------:R-:W-:-:S05]  /*1cc60*/  IMAD.IADD R13, R35, 0x1, R13 ;  /* 0x00000001230d7824 */ /* 0x000fca00078e020d */
[----:B------:R-:W-:Y:S01]  /*1cc70*/  LEA.HI.X R103, R34, R103, R13, 0x2, P0 ;  /* 0x0000006722677211 */ /* 0x000fe200000f140d */
[----:B------:R-:W-:Y:S01]  /*1cc80*/  SHFL.IDX PT, R12, R102, RZ, 0x1c1f ;  /* 0x001c1fff660c7589 */ /* 0x000fe200000e0000 */
[----:B------:R-:W-:-:S03]  /*1cc90*/  IMAD R34, R113, 0x80, R117 ;  /* 0x0000008071227824 */ /* 0x000fc600078e0275 */
[----:B------:R-:W0:Y:S04]  /*1cca0*/  SHFL.IDX PT, R13, R103, RZ, 0x1c1f ;  /* 0x001c1fff670d7589 */ /* 0x000e2800000e0000 */
[----:B------:R-:W-:Y:S04]  /*1ccb0*/  SHFL.IDX PT, R14, R102, 0x1, 0x1c1f ;  /* 0x003c1f00660e7f89 */ /* 0x000fe800000e0000 */
[----:B------:R-:W1:Y:S01]  /*1ccc0*/  SHFL.IDX PT, R15, R103, 0x1, 0x1c1f ;  /* 0x003c1f00670f7f89 */ /* 0x000e6200000e0000 */
[----:B------:R-:W-:Y:S01]  /*1ccd0*/  IMAD R32, R66, R107, RZ ;  /* 0x0000006b42207224 */ /* 0x000fe200078e02ff */
[----:B------:R-:W-:Y:S01]  /*1cce0*/  LOP3.LUT P0, RZ, R114, 0x3, RZ, 0xc0, !PT ;  /* 0x0000000372ff7812 */ /* 0x000fe2000780c0ff */
[----:B------:R-:W-:-:S03]  /*1ccf0*/  VIADD R33, R34, 0x8 ;  /* 0x0000000822217836 */ /* 0x000fc60000000000 */
[-C--:B------:R-:W-:Y:S02]  /*1cd00*/  ISETP.GE.OR P3, PT, R34, R32.reuse, P0 ;  /* 0x000000202200720c */ /* 0x080fe40000766670 */
[----:B------:R-:W-:-:S11]  /*1cd10*/  ISETP.GE.OR P0, PT, R33, R32, P0 ;  /* 0x000000202100720c */ /* 0x000fd60000706670 */
[----:B0-----:R0:W-:Y:S04]  /*1cd20*/  @!P3 ST.E desc[UR36][R12.64], R170 ;  /* 0x000000aa0c00b985 */ /* 0x0011e8000c101924 */
[----:B-1----:R0:W-:Y:S01]  /*1cd30*/  @!P0 ST.E desc[UR36][R14.64], R169 ;  /* 0x000000a90e008985 */ /* 0x0021e2000c101924 */
[----:B------:R-:W-:Y:S05]  /*1cd40*/  @P2 BRA `(.L_x_663) ;  /* 0x0000001000482947 */ /* 0x000fea0003800000 */
[----:B------:R-:W-:Y:S01]  /*1cd50*/  LEA R3, R219, R22, 0x6 ;  /* 0x00000016db037211 */ /* 0x000fe200078e30ff */
[----:B------:R-:W1:Y:S01]  /*1cd60*/  S2R R114, SR_TID.X ;  /* 0x0000000000727919 */ /* 0x000e620000002100 */
[----:B------:R-:W2:Y:S01]  /*1cd70*/  @P1 LDC R9, c[0x0][0xbec] ;  /* 0x0002fb00ff091b82 */ /* 0x000ea20000000800 */
[----:B------:R-:W-:Y:S02]  /*1cd80*/  ULDC.64 UR4, c[0x0][0xaa0] ;  /* 0x0002a80000047ab9 */ /* 0x000fe40000000a00 */
[----:B------:R-:W-:-:S03]  /*1cd90*/  IMAD.WIDE R20, R3, 0x2, R20 ;  /* 0x0000000203147825 */ /* 0x000fc600078e0214 */
[C---:B------:R-:W-:Y:S02]  /*1cda0*/  IADD3 R25, P0, R20.reuse, 0x1000, RZ ;  /* 0x0000100014197810 */ /* 0x040fe40007f1e0ff */
[C---:B------:R-:W-:Y:S02]  /*1cdb0*/  IADD3 R29, P2, R20.reuse, 0x2000, RZ ;  /* 0x00002000141d7810 */ /* 0x040fe40007f5e0ff */
[C---:B------:R-:W-:Y:S02]  /*1cdc0*/  IADD3 R37, P3, R20.reuse, 0x3000, RZ ;  /* 0x0000300014257810 */ /* 0x040fe40007f7e0ff */
[C---:B------:R-:W-:Y:S02]  /*1cdd0*/  IADD3 R45, P4, R20.reuse, 0x4000, RZ ;  /* 0x00004000142d7810 */ /* 0x040fe40007f9e0ff */
[----:B------:R-:W-:Y:S02]  /*1cde0*/  IADD3 R49, P5, R20, 0x5000, RZ ;  /* 0x0000500014317810 */ /* 0x000fe40007fbe0ff */
[----:B------:R-:W-:-:S02]  /*1cdf0*/  LOP3.LUT R24, R25, 0x380, RZ, 0xc0, !PT ;  /* 0x0000038019187812 */ /* 0x000fc400078ec0ff */
[----:B------:R-:W-:Y:S02]  /*1ce00*/  LOP3.LUT R28, R29, 0x380, RZ, 0xc0, !PT ;  /* 0x000003801d1c7812 */ /* 0x000fe400078ec0ff */
[----:B------:R-:W-:Y:S02]  /*1ce10*/  LOP3.LUT R36, R37, 0x380, RZ, 0xc0, !PT ;  /* 0x0000038025247812 */ /* 0x000fe400078ec0ff */
[----:B------:R-:W-:Y:S02]  /*1ce20*/  LOP3.LUT R44, R45, 0x380, RZ, 0xc0, !PT ;  /* 0x000003802d2c7812 */ /* 0x000fe400078ec0ff */
[----:B------:R-:W-:Y:S02]  /*1ce30*/  LOP3.LUT R48, R49, 0x380, RZ, 0xc0, !PT ;  /* 0x0000038031307812 */ /* 0x000fe400078ec0ff */
[----:B------:R-:W-:Y:S02]  /*1ce40*/  SHF.R.U64 R24, R24, 0x3, RZ ;  /* 0x0000000318187819 */ /* 0x000fe400000012ff */
[----:B------:R-:W-:-:S02]  /*1ce50*/  SHF.R.U64 R28, R28, 0x3, RZ ;  /* 0x000000031c1c7819 */ /* 0x000fc400000012ff */
[----:B------:R-:W-:Y:S02]  /*1ce60*/  SHF.R.U64 R36, R36, 0x3, RZ ;  /* 0x0000000324247819 */ /* 0x000fe400000012ff */
[----:B------:R-:W-:Y:S02]  /*1ce70*/  SHF.R.U64 R44, R44, 0x3, RZ ;  /* 0x000000032c2c7819 */ /* 0x000fe400000012ff */
[----:B------:R-:W-:Y:S02]  /*1ce80*/  SHF.R.U64 R48, R48, 0x3, RZ ;  /* 0x0000000330307819 */ /* 0x000fe400000012ff */
        /* <DEDUP_REMOVED lines=9> */
[----:B-1----:R-:W-:Y:S01]  /*1cf20*/  VIADD R8, R114, 0xffffff80 ;  /* 0xffffff8072087836 */ /* 0x002fe20000000000 */
[C---:B------:R-:W-:Y:S01]  /*1cf30*/  IADD3 R53, P0, R20.reuse, 0x6000, RZ ;  /* 0x0000600014357810 */ /* 0x040fe20007f1e0ff */
[----:B------:R-:W-:Y:S01]  /*1cf40*/  IMAD R11, R11, UR4, RZ ;  /* 0x000000040b0b7c24 */ /* 0x000fe2000f8e02ff */
[C---:B------:R-:W-:Y:S01]  /*1cf50*/  IADD3 R57, P2, R20.reuse, 0x7000, RZ ;  /* 0x0000700014397810 */ /* 0x040fe20007f5e0ff */
[----:B------:R-:W5:Y:S01]  /*1cf60*/  LD.E.128 R24, desc[UR36][R24.64] ;  /* 0x0000002418187980 */ /* 0x000f62000c101d00 */
[----:B------:R-:W-:-:S02]  /*1cf70*/  IADD3 R61, P3, R20, 0x8000, RZ ;  /* 0x00008000143d7810 */ /* 0x000fc40007f7e0ff */
[C---:B------:R-:W-:Y:S01]  /*1cf80*/  IADD3 R65, P4, R20.reuse, 0x9000, RZ ;  /* 0x0000900014417810 */ /* 0x040fe20007f9e0ff */
[----:B------:R-:W5:Y:S01]  /*1cf90*/  LD.E.128 R28, desc[UR36][R28.64] ;  /* 0x000000241c1c7980 */ /* 0x000f62000c101d00 */
[----:B------:R-:W-:Y:S02]  /*1cfa0*/  IADD3.X R49, RZ, R21, RZ, P5, !PT ;  /* 0x00000015ff317210 */ /* 0x000fe40002ffe4ff */
[----:B------:R-:W-:Y:S01]  /*1cfb0*/  IADD3 R69, P5, R20, 0xa000, RZ ;  /* 0x0000a00014457810 */ /* 0x000fe20007fbe0ff */
[----:B------:R-:W5:Y:S01]  /*1cfc0*/  LD.E.128 R36, desc[UR36][R36.64] ;  /* 0x0000002424247980 */ /* 0x000f62000c101d00 */
[----:B------:R-:W-:Y:S02]  /*1cfd0*/  LOP3.LUT R52, R53, 0x380, RZ, 0xc0, !PT ;  /* 0x0000038035347812 */ /* 0x000fe400078ec0ff */
[----:B------:R-:W-:Y:S01]  /*1cfe0*/  LOP3.LUT R56, R57, 0x380, RZ, 0xc0, !PT ;  /* 0x0000038039387812 */ /* 0x000fe200078ec0ff */
[----:B------:R-:W5:Y:S01]  /*1cff0*/  LD.E.128 R44, desc[UR36][R44.64] ;  /* 0x000000242c2c7980 */ /* 0x000f62000c101d00 */
[----:B------:R-:W-:-:S02]  /*1d000*/  LOP3.LUT R60, R61, 0x380, RZ, 0xc0, !PT ;  /* 0x000003803d3c7812 */ /* 0x000fc400078ec0ff */
[----:B------:R-:W-:Y:S02]  /*1d010*/  LOP3.LUT R64, R65, 0x380, RZ, 0xc0, !PT ;  /* 0x0000038041407812 */ /* 0x000fe400078ec0ff */
[----:B0-----:R-:W-:Y:S02]  /*1d020*/  SHF.R.S32.HI R13, RZ, 0x1f, R8 ;  /* 0x0000001fff0d7819 */ /* 0x001fe40000011408 */
[----:B------:R-:W-:Y:S01]  /*1d030*/  LOP3.LUT R5, R20, 0x380, RZ, 0xc0, !PT ;  /* 0x0000038014057812 */ /* 0x000fe200078ec0ff */
[----:B------:R-:W-:Y:S01]  /*1d040*/  IMAD R11, R2, UR5, R11 ;  /* 0x00000005020b7c24 */ /* 0x000fe2000f8e020b */
[----:B------:R-:W-:Y:S01]  /*1d050*/  LOP3.LUT R68, R69, 0x380, RZ, 0xc0, !PT ;  /* 0x0000038045447812 */ /* 0x000fe200078ec0ff */
[----:B------:R-:W5:Y:S01]  /*1d060*/  LD.E.128 R48, desc[UR36][R48.64] ;  /* 0x0000002430307980 */ /* 0x000f62000c101d00 */
        /* <DEDUP_REMOVED lines=14> */
[----:B------:R-:W5:Y:S01]  /*1d150*/  LD.E.128 R52, desc[UR36][R52.64] ;  /* 0x0000002434347980 */ /* 0x000f62000c101d00 */
[----:B------:R-:W-:-:S02]  /*1d160*/  IADD3 R73, P0, R20, 0xb000, RZ ;  /* 0x0000b00014497810 */ /* 0x000fc40007f1e0ff */
[C---:B------:R-:W-:Y:S01]  /*1d170*/  IADD3 R77, P2, R20.reuse, 0xc000, RZ ;  /* 0x0000c000144d7810 */ /* 0x040fe20007f5e0ff */
[----:B------:R-:W5:Y:S01]  /*1d180*/  LD.E.128 R56, desc[UR36][R56.64] ;  /* 0x0000002438387980 */ /* 0x000f62000c101d00 */
[C---:B------:R-:W-:Y:S02]  /*1d190*/  IADD3 R81, P3, R20.reuse, 0xd000, RZ ;  /* 0x0000d00014517810 */ /* 0x040fe40007f7e0ff */
[C---:B------:R-:W-:Y:S01]  /*1d1a0*/  IADD3 R85, P4, R20.reuse, 0xe000, RZ ;  /* 0x0000e00014557810 */ /* 0x040fe20007f9e0ff */
[----:B------:R-:W5:Y:S01]  /*1d1b0*/  LD.E.128 R60, desc[UR36][R60.64] ;  /* 0x000000243c3c7980 */ /* 0x000f62000c101d00 */
[----:B------:R-:W-:Y:S02]  /*1d1c0*/  IADD3.X R69, RZ, R21, RZ, P5, !PT ;  /* 0x00000015ff457210 */ /* 0x000fe40002ffe4ff */
[----:B------:R-:W-:Y:S01]  /*1d1d0*/  IADD3 R6, P5, R20, 0xf000, RZ ;  /* 0x0000f00014067810 */ /* 0x000fe20007fbe0ff */
[----:B------:R-:W5:Y:S01]  /*1d1e0*/  LD.E.128 R64, desc[UR36][R64.64] ;  /* 0x0000002440407980 */ /* 0x000f62000c101d00 */
[----:B------:R-:W-:-:S02]  /*1d1f0*/  LEA.HI R10, R13, R8, RZ, 0x3 ;  /* 0x000000080d0a7211 */ /* 0x000fc400078f18ff */
[----:B------:R-:W-:Y:S01]  /*1d200*/  LOP3.LUT R72, R73, 0x380, RZ, 0xc0, !PT ;  /* 0x0000038049487812 */ /* 0x000fe200078ec0ff */
[----:B------:R-:W0:Y:S01]  /*1d210*/  @P1 LDC R13, c[0x0][0xbf0] ;  /* 0x0002fc00ff0d1b82 */ /* 0x000e220000000800 */
[----:B------:R-:W-:Y:S01]  /*1d220*/  LOP3.LUT R76, R77, 0x380, RZ, 0xc0, !PT ;  /* 0x000003804d4c7812 */ /* 0x000fe200078ec0ff */
[----:B------:R-:W5:Y:S01]  /*1d230*/  LD.E.128 R68, desc[UR36][R68.64] ;  /* 0x0000002444447980 */ /* 0x000f62000c101d00 */
[----:B------:R-:W-:Y:S02]  /*1d240*/  LOP3.LUT R80, R81, 0x380, RZ, 0xc0, !PT ;  /* 0x0000038051507812 */ /* 0x000fe400078ec0ff */
[----:B------:R-:W-:Y:S02]  /*1d250*/  LOP3.LUT R84, R85, 0x380, RZ, 0xc0, !PT ;  /* 0x0000038055547812 */ /* 0x000fe400078ec0ff */
[----:B------:R-:W-:Y:S02]  /*1d260*/  LOP3.LUT R3, R6, 0x380, RZ, 0xc0, !PT ;  /* 0x0000038006037812 */ /* 0x000fe400078ec0ff */
[----:B------:R-:W-:-:S02]  /*1d270*/  LOP3.LUT R15, R10, 0xfffffff8, RZ, 0xc0, !PT ;  /* 0xfffffff80a0f7812 */ /* 0x000fc400078ec0ff */
[----:B------:R-:W-:Y:S02]  /*1d280*/  SHF.R.U64 R72, R72, 0x3, RZ ;  /* 0x0000000348487819 */ /* 0x000fe400000012ff */
[----:B------:R-:W-:Y:S02]  /*1d290*/  SHF.R.U64 R76, R76, 0x3, RZ ;  /* 0x000000034c4c7819 */ /* 0x000fe400000012ff */
[----:B------:R-:W-:Y:S02]  /*1d2a0*/  SHF.R.U64 R80, R80, 0x3, RZ ;  /* 0x0000000350507819 */ /* 0x000fe400000012ff */
[----:B------:R-:W-:Y:S02]  /*1d2b0*/  SHF.R.U64 R84, R84, 0x3, RZ ;  /* 0x0000000354547819 */ /* 0x000fe400000012ff */
[----:B------:R-:W-:Y:S02]  /*1d2c0*/  SHF.R.U64 R5, R5, 0x3, RZ ;  /* 0x0000000305057819 */ /* 0x000fe400000012ff */
[----:B------:R-:W-:Y:S01]  /*1d2d0*/  SHF.R.U64 R3, R3, 0x3, RZ ;  /* 0x0000000303037819 */ /* 0x000fe200000012ff */
[----:B------:R-:W-:Y:S01]  /*1d2e0*/  IMAD.IADD R12, R8, 0x1, -R15 ;  /* 0x00000001080c7824 */ /* 0x000fe200078e0a0f */
        /* <DEDUP_REMOVED lines=9> */
[----:B------:R-:W-:Y:S01]  /*1d380*/  IMAD.MOV.U32 R5, RZ, RZ, R21 ;  /* 0x000000ffff057224 */ /* 0x000fe200078e0015 */
[----:B------:R-:W-:Y:S01]  /*1d390*/  IADD3.X R89, RZ, R21, RZ, P5, !PT ;  /* 0x00000015ff597210 */ /* 0x000fe20002ffe4ff */
[----:B------:R-:W5:Y:S01]  /*1d3a0*/  LD.E.128 R72, desc[UR36][R72.64] ;  /* 0x0000002448487980 */ /* 0x000f62000c101d00 */
[----:B------:R-:W-:Y:S01]  /*1d3b0*/  LOP3.LUT R88, R3, R6, RZ, 0x3c, !PT ;  /* 0x0000000603587212 */ /* 0x000fe200078e3cff */
[----:B------:R-:W-:Y:S01]  /*1d3c0*/  IMAD.WIDE.U32 R2, R2, UR4, RZ ;  /* 0x0000000402027c25 */ /* 0x000fe2000f8e00ff */
[----:B------:R-:W-:Y:S01]  /*1d3d0*/  LEA R12, R12, R219, 0x5 ;  /* 0x000000db0c0c7211 */ /* 0x000fe200078e28ff */
[----:B------:R-:W5:Y:S01]  /*1d3e0*/  LD.E.128 R4, desc[UR36][R4.64] ;  /* 0x0000002404047980 */ /* 0x000f62000c101d00 */
[----:B------:R-:W-:Y:S01]  /*1d3f0*/  ULDC.64 UR4, c[0x0][0xae8] ;  /* 0x0002ba0000047ab9 */ /* 0x000fe20000000a00 */
[----:B------:R-:W-:-:S02]  /*1d400*/  IMAD.IADD R3, R3, 0x1, R11 ;  /* 0x0000000103037824 */ /* 0x000fc400078e020b */
[----:B------:R-:W5:Y:S01]  /*1d410*/  LD.E.128 R76, desc[UR36][R76.64] ;  /* 0x000000244c4c7980 */ /* 0x000f62000c101d00 */
[----:B------:R-:W-:-:S03]  /*1d420*/  IMAD R12, R113, 0x80, R12 ;  /* 0x00000080710c7824 */ /* 0x000fc600078e020c */
        /* <DEDUP_REMOVED lines=8> */
[----:B-1----:R-:W1:Y:S01]  /*1d4b0*/  FENCE.VIEW.ASYNC.S ;  /* 0x00000000000073c6 */ /* 0x002e620000000000 */
[----:B------:R-:W-:Y:S01]  /*1d4c0*/  IMAD.WIDE.U32 R2, R220, UR4, R2 ;  /* 0x00000004dc027c25 */ /* 0x000fe2000f8e0002 */
[----:B------:R-:W-:-:S03]  /*1d4d0*/  SHF.R.S32.HI R11, RZ, 0x1f, R0 ;  /* 0x0000001fff0b7819 */ /* 0x000fc60000011400 */
[----:B--2---:R-:W-:-:S04]  /*1d4e0*/  @P1 IMAD.HI.U32 R8, R12, R9, RZ ;  /* 0x000000090c081227 */ /* 0x004fc800078e00ff */
[----:B------:R-:W-:Y:S01]  /*1d4f0*/  IMAD R3, R220, UR5, R3 ;  /* 0x00000005dc037c24 */ /* 0x000fe2000f8e0203 */
[----:B------:R-:W-:Y:S01]  /*1d500*/  ULDC.64 UR4, c[0x0][0xaf0] ;  /* 0x0002bc0000047ab9 */ /* 0x000fe20000000a00 */
[----:B------:R-:W-:Y:S01]  /*1d510*/  IMAD.MOV.U32 R9, RZ, RZ, R12 ;  /* 0x000000ffff097224 */ /* 0x000fe200078e000c */
[----:B0-----:R-:W-:Y:S01]  /*1d520*/  @P1 SHF.R.U32.HI R9, RZ, R13, R8 ;  /* 0x0000000dff091219 */ /* 0x001fe20000011608 */
[----:B------:R-:W-:Y:S02]  /*1d530*/  IMAD R11, R11, UR4, RZ ;  /* 0x000000040b0b7c24 */ /* 0x000fe4000f8e02ff */
[----:B------:R-:W-:Y:S01]  /*1d540*/  IMAD.WIDE.U32 R2, R0, UR4, R2 ;  /* 0x0000000400027c25 */ /* 0x000fe2000f8e0002 */
[----:B------:R-:W-:-:S03]  /*1d550*/  SHF.R.S32.HI R8, RZ, 0x1f, R9 ;  /* 0x0000001fff087819 */ /* 0x000fc60000011409 */
[----:B------:R-:W-:Y:S01]  /*1d560*/  IMAD R11, R0, UR5, R11 ;  /* 0x00000005000b7c24 */ /* 0x000fe2000f8e020b */
[----:B------:R-:W-:Y:S01]  /*1d570*/  IADD3 R0, R19, 0x38820, RZ ;  /* 0x0003882013007810 */ /* 0x000fe20007ffe0ff */
[----:B------:R-:W-:Y:S01]  /*1d580*/  IMAD.MOV R10, RZ, RZ, -R9 ;  /* 0x000000ffff0a7224 */ /* 0x000fe200078e0a09 */
[----:B------:R-:W-:Y:S01]  /*1d590*/  ULDC.64 UR4, c[0x0][0xae0] ;  /* 0x0002b80000047ab9 */ /* 0x000fe20000000a00 */
[----:B------:R-:W-:Y:S01]  /*1d5a0*/  IMAD.IADD R3, R3, 0x1, R11 ;  /* 0x0000000103037824 */ /* 0x000fe200078e020b */
[----:B------:R-:W-:Y:S01]  /*1d5b0*/  PRMT R0, RZ, 0x654, R0 ;  /* 0x00000654ff007816 */ /* 0x000fe20000000000 */
[----:B------:R-:W-:Y:S02]  /*1d5c0*/  IMAD R107, R107, R10, R12 ;  /* 0x0000000a6b6b7224 */ /* 0x000fe400078e020c */
[----:B------:R-:W-:Y:S01]  /*1d5d0*/  IMAD R8, R8, UR4, RZ ;  /* 0x0000000408087c24 */ /* 0x000fe2000f8e02ff */
[----:B-1----:R0:W-:Y:S01]  /*1d5e0*/  SYNCS.ARRIVE.TRANS64.RED.A1T0 RZ, [R0+URZ], RZ ;  /* 0x000000ff00ff79a7 */ /* 0x0021e2000810043f */
[----:B------:R-:W-:-:S04]  /*1d5f0*/  IMAD.WIDE.U32 R2, R9, UR4, R2 ;  /* 0x0000000409027c25 */ /* 0x000fc8000f8e0002 */
[----:B------:R-:W-:Y:S01]  /*1d600*/  IMAD R9, R9, UR5, R8 ;  /* 0x0000000509097c24 */ /* 0x000fe2000f8e0208 */
[----:B------:R-:W-:Y:S01]  /*1d610*/  ULDC.64 UR4, c[0x0][0xad8] ;  /* 0x0002b60000047ab9 */ /* 0x000fe20000000a00 */
[----:B0-----:R-:W-:Y:S02]  /*1d620*/  SHF.R.S32.HI R0, RZ, 0x1f, R107 ;  /* 0x0000001fff007819 */ /* 0x001fe4000001146b */
[----:B------:R-:W-:-:S03]  /*1d630*/  IMAD.IADD R3, R3, 0x1, R9 ;  /* 0x0000000103037824 */ /* 0x000fc600078e0209 */
[----:B------:R-:W-:Y:S02]  /*1d640*/  IMAD R0, R0, UR4, RZ ;  /* 0x0000000400007c24 */ /* 0x000fe4000f8e02ff */
[----:B------:R-:W-:-:S04]  /*1d650*/  IMAD.WIDE.U32 R2, R107, UR4, R2 ;  /* 0x000000046b027c25 */ /* 0x000fc8000f8e0002 */
[----:B------:R-:W-:Y:S01]  /*1d660*/  IMAD R107, R107, UR5, R0 ;  /* 0x000000056b6b7c24 */ /* 0x000fe2000f8e0200 */
[----:B------:R-:W-:Y:S02]  /*1d670*/  ULDC.64 UR4, c[0x0][0xa80] ;  /* 0x0002a00000047ab9 */ /* 0x000fe40000000a00 */
[----:B------:R-:W-:Y:S01]  /*1d680*/  LEA R0, P0, R2, UR4, 0x1 ;  /* 0x0000000402007c11 */ /* 0x000fe2000f8008ff */
[----:B------:R-:W-:Y:S01]  /*1d690*/  IMAD.IADD R3, R3, 0x1, R107 ;  /* 0x0000000103037824 */ /* 0x000fe200078e026b */
[----:B------:R-:W-:Y:S01]  /*1d6a0*/  UMOV UR4, 0xffffffff ;  /* 0xffffffff00047882 */ /* 0x000fe20000000000 */
[----:B------:R-:W-:-:S03]  /*1d6b0*/  IMAD R33, R113, 0x80, R219 ;  /* 0x0000008071217824 */ /* 0x000fc600078e02db */
[----:B------:R-:W-:Y:S01]  /*1d6c0*/  LEA.HI.X R20, R2, UR5, R3, 0x1, P0 ;  /* 0x0000000502147c11 */ /* 0x000fe200080f0c03 */
[----:B------:R-:W-:Y:S06]  /*1d6d0*/  BRA.DIV UR4, `(.L_x_664) ;  /* 0x0000011204907947 */ /* 0x000fec000b800000 */
[----:B------:R0:W1:Y:S04]  /*1d6e0*/  SHFL.IDX PT, R21, R20, RZ, 0x181f ;  /* 0x00181fff14157589 */ /* 0x00006800000e0000 */
[----:B------:R0:W2:Y:S02]  /*1d6f0*/  SHFL.IDX PT, R14, R0, RZ, 0x181f ;  /* 0x00181fff000e7589 */ /* 0x0000a400000e0000 */
.L_x_1031:
[----:B------:R-:W-:Y:S01]  /*1d700*/  ISETP.GE.AND P0, PT, R33, R32, PT ;  /* 0x000000202100720c */ /* 0x000fe20003f06270 */
[----:B------:R-:W-:-:S12]  /*1d710*/  BSSY B1, `(.L_x_665) ;  /* 0x0000018000017945 */ /* 0x000fd80003800000 */
[----:B------:R-:W-:Y:S05]  /*1d720*/  @P0 BRA `(.L_x_666) ;  /* 0x0000000000580947 */ /* 0x000fea0003800000 */
[----:B------:R-:W3:Y:S01]  /*1d730*/  LDL R35, [R1+0x14] ;  /* 0x0000140001237983 */ /* 0x000ee20000100800 */
[----:B------:R-:W-:-:S03]  /*1d740*/  ULDC UR4, c[0x0][0xac8] ;  /* 0x0002b20000047ab9 */ /* 0x000fc60000000800 */
[----:B------:R-:W4:Y:S04]  /*1d750*/  LDL R15, [R1+0x1c] ;  /* 0x00001c00010f7983 */ /* 0x000f280000100800 */
[----:B------:R-:W4:Y:S04]  /*1d760*/  LDL R12, [R1+0x40] ;  /* 0x00004000010c7983 */ /* 0x000f280000100800 */
[----:B------:R-:W4:Y:S04]  /*1d770*/  LDL R40, [R1+0x5c] ;  /* 0x00005c0001287983 */ /* 0x000f280000100800 */
[----:B------:R-:W4:Y:S01]  /*1d780*/  LDL R34, [R1+0x58] ;  /* 0x0000580001227983 */ /* 0x000f220000100800 */
[----:B------:R-:W-:-:S02]  /*1d790*/  ISETP.GE.AND P3, PT, R22, UR4, PT ;  /* 0x0000000416007c0c */ /* 0x000fc4000bf66270 */
[----:B------:R-:W-:-:S11]  /*1d7a0*/  ISETP.GE.AND P2, PT, R218, UR4, PT ;  /* 0x00000004da007c0c */ /* 0x000fd6000bf46270 */
[-C--:B--2---:R-:W-:Y:S02]  /*1d7b0*/  @!P3 LEA R2, P5, R22, R14.reuse, 0x1 ;  /* 0x0000000e1602b211 */ /* 0x084fe400078a08ff */
[----:B------:R-:W-:Y:S02]  /*1d7c0*/  @!P2 LEA R8, P4, R218, R14, 0x1 ;  /* 0x0000000eda08a211 */ /* 0x000fe400078808ff */
[----:B-1----:R-:W-:-:S05]  /*1d7d0*/  @!P3 LEA.HI.X R3, R22, R21, R23, 0x1, P5 ;  /* 0x000000151603b211 */ /* 0x002fca00028f0c17 */
[----:B-----5:R1:W-:Y:S01]  /*1d7e0*/  @!P3 ST.E.128 desc[UR36][R2.64], R4 ;  /* 0x000000040200b985 */ /* 0x0203e2000c101d24 */
[----:B---3--:R-:W-:Y:S02]  /*1d7f0*/  ISETP.GE.AND P1, PT, R35, UR4, PT ;  /* 0x0000000423007c0c */ /* 0x008fe4000bf26270 */
[----:B----4-:R-:W-:Y:S02]  /*1d800*/  ISETP.GE.AND P0, PT, R15, UR4, PT ;  /* 0x000000040f007c0c */ /* 0x010fe4000bf06270 */
[----:B------:R-:W-:-:S09]  /*1d810*/  @!P2 LEA.HI.X R9, R218, R21, R12, 0x1, P4 ;  /* 0x00000015da09a211 */ /* 0x000fd200020f0c0c */
[-C--:B------:R-:W-:Y:S02]  /*1d820*/  @!P1 LEA R10, P5, R35, R14.reuse, 0x1 ;  /* 0x0000000e230a9211 */ /* 0x080fe400078a08ff */
[----:B------:R-:W-:Y:S02]  /*1d830*/  @!P0 LEA R12, P4, R15, R14, 0x1 ;  /* 0x0000000e0f0c8211 */ /* 0x000fe400078808ff */
[-C--:B------:R-:W-:Y:S02]  /*1d840*/  @!P1 LEA.HI.X R11, R35, R21.reuse, R40, 0x1, P5 ;  /* 0x00000015230b9211 */ /* 0x080fe400028f0c28 */
[----:B------:R-:W-:Y:S01]  /*1d850*/  @!P0 LEA.HI.X R13, R15, R21, R34, 0x1, P4 ;  /* 0x000000150f0d8211 */ /* 0x000fe200020f0c22 */
[----:B------:R1:W-:Y:S04]  /*1d860*/  @!P2 ST.E.128 desc[UR36][R8.64], R44 ;  /* 0x0000002c0800a985 */ /* 0x0003e8000c101d24 */
[----:B------:R1:W-:Y:S04]  /*1d870*/  @!P1 ST.E.128 desc[UR36][R10.64], R60 ;  /* 0x0000003c0a009985 */ /* 0x0003e8000c101d24 */
[----:B------:R1:W-:Y:S02]  /*1d880*/  @!P0 ST.E.128 desc[UR36][R12.64], R76 ;  /* 0x0000004c0c008985 */ /* 0x0003e4000c101d24 */
.L_x_666:
[----:B------:R-:W-:Y:S05]  /*1d890*/  BSYNC B1 ;  /* 0x0000000000017941 */ /* 0x000fea0003800000 */
.L_x_665:
[----:B------:R-:W-:-:S03]  /*1d8a0*/  UMOV UR4, 0xffffffff ;  /* 0xffffffff00047882 */ /* 0x000fc60000000000 */
[----:B------:R-:W-:Y:S05]  /*1d8b0*/  BRA.DIV UR4, `(.L_x_667) ;  /* 0x00000112044c7947 */ /* 0x000fea000b800000 */
[----:B-1----:R1:W3:Y:S04]  /*1d8c0*/  SHFL.IDX PT, R9, R20, 0x1, 0x181f ;  /* 0x00381f0014097f89 */ /* 0x0022e800000e0000 */
[----:B--2---:R1:W2:Y:S02]  /*1d8d0*/  SHFL.IDX PT, R14, R0, 0x1, 0x181f ;  /* 0x00381f00000e7f89 */ /* 0x0042a400000e0000 */
.L_x_1035:
[----:B------:R-:W-:Y:S01]  /*1d8e0*/  VIADD R3, R33, 0x20 ;  /* 0x0000002021037836 */ /* 0x000fe20000000000 */
[----:B------:R-:W-:Y:S04]  /*1d8f0*/  BSSY B1, `(.L_x_668) ;  /* 0x0000019000017945 */ /* 0x000fe80003800000 */
[----:B------:R-:W-:-:S13]  /*1d900*/  ISETP.GE.AND P0, PT, R3, R32, PT ;  /* 0x000000200300720c */ /* 0x000fda0003f06270 */
[----:B------:R-:W-:Y:S05]  /*1d910*/  @P0 BRA `(.L_x_669) ;  /* 0x0000000000580947 */ /* 0x000fea0003800000 */
[----:B------:R-:W4:Y:S01]  /*1d920*/  LDL R12, [R1+0x14] ;  /* 0x00001400010c7983 */ /* 0x000f220000100800 */
        /* <DEDUP_REMOVED lines=8> */
[----:B-----5:R-:W-:Y:S02]  /*1d9b0*/  @!P2 LEA R4, P4, R218, R14, 0x1 ;  /* 0x0000000eda04a211 */ /* 0x020fe400078808ff */
[----:B---3--:R-:W-:-:S05]  /*1d9c0*/  @!P3 LEA.HI.X R3, R22, R9, R23, 0x1, P5 ;  /* 0x000000091603b211 */ /* 0x008fca00028f0c17 */
[----:B------:R2:W-:Y:S01]  /*1d9d0*/  @!P3 ST.E.128 desc[UR36][R2.64], R24 ;  /* 0x000000180200b985 */ /* 0x0005e2000c101d24 */
[----:B----4-:R-:W-:Y:S02]  /*1d9e0*/  ISETP.GE.AND P1, PT, R12, UR4, PT ;  /* 0x000000040c007c0c */ /* 0x010fe4000bf26270 */
[----:B------:R-:W-:Y:S02]  /*1d9f0*/  ISETP.GE.AND P0, PT, R10, UR4, PT ;  /* 0x000000040a007c0c */ /* 0x000fe4000bf06270 */
        /* <DEDUP_REMOVED lines=8> */
.L_x_669:
[----:B------:R-:W-:Y:S05]  /*1da80*/  BSYNC B1 ;  /* 0x0000000000017941 */ /* 0x000fea0003800000 */
.L_x_668:
[----:B------:R-:W-:-:S03]  /*1da90*/  UMOV UR4, 0xffffffff ;  /* 0xffffffff00047882 */ /* 0x000fc60000000000 */
[----:B------:R-:W-:Y:S05]  /*1daa0*/  BRA.DIV UR4, `(.L_x_670) ;  /* 0x0000011204187947 */ /* 0x000fea000b800000 */
[----:B--23--:R2:W3:Y:S04]  /*1dab0*/  SHFL.IDX PT, R9, R20, 0x2, 0x181f ;  /* 0x00581f0014097f89 */ /* 0x00c4e800000e0000 */
[----:B------:R2:W4:Y:S02]  /*1dac0*/  SHFL.IDX PT, R14, R0, 0x2, 0x181f ;  /* 0x00581f00000e7f89 */ /* 0x00052400000e0000 */
.L_x_1039:
[----:B------:R-:W-:Y:S01]  /*1dad0*/  IADD3 R3, R33, 0x40, RZ ;  /* 0x0000004021037810 */ /* 0x000fe20007ffe0ff */
[----:B------:R-:W-:Y:S03]  /*1dae0*/  BSSY B1, `(.L_x_671) ;  /* 0x0000019000017945 */ /* 0x000fe60003800000 */
[----:B------:R-:W-:-:S13]  /*1daf0*/  ISETP.GE.AND P0, PT, R3, R32, PT ;  /* 0x000000200300720c */ /* 0x000fda0003f06270 */
[----:B------:R-:W-:Y:S05]  /*1db00*/  @P0 BRA `(.L_x_672) ;  /* 0x0000000000580947 */ /* 0x000fea0003800000 */
[----:B------:R-:W2:Y:S01]  /*1db10*/  LDL R12, [R1+0x14] ;  /* 0x00001400010c7983 */ /* 0x000ea20000100800 */
[----:B------:R-:W-:-:S03]  /*1db20*/  ULDC UR4, c[0x0][0xac8] ;  /* 0x0002b20000047ab9 */ /* 0x000fc60000000800 */
[----:B------:R-:W2:Y:S04]  /*1db30*/  LDL R10, [R1+0x1c] ;  /* 0x00001c00010a7983 */ /* 0x000ea80000100800 */
[----:B------:R-:W2:Y:S04]  /*1db40*/  LDL R8, [R1+0x40] ;  /* 0x0000400001087983 */ /* 0x000ea80000100800 */
[----:B------:R-:W2:Y:S04]  /*1db50*/  LDL R13, [R1+0x5c] ;  /* 0x00005c00010d7983 */ /* 0x000ea80000100800 */
[----:B------:R-:W2:Y:S01]  /*1db60*/  LDL R11, [R1+0x58] ;  /* 0x00005800010b7983 */ /* 0x000ea20000100800 */
[----:B------:R-:W-:-:S02]  /*1db70*/  ISETP.GE.AND P3, PT, R22, UR4, PT ;  /* 0x0000000416007c0c */ /* 0x000fc4000bf66270 */
[----:B------:R-:W-:-:S11]  /*1db80*/  ISETP.GE.AND P2, PT, R218, UR4, PT ;  /* 0x00000004da007c0c */ /* 0x000fd6000bf46270 */
[-C--:B----4-:R-:W-:Y:S02]  /*1db90*/  @!P3 LEA R2, P5, R22, R14.reuse, 0x1 ;  /* 0x0000000e1602b211 */ /* 0x090fe400078a08ff */
[----:B-----5:R-:W-:Y:S02]  /*1dba0*/  @!P2 LEA R4, P4, R218, R14, 0x1 ;  /* 0x0000000eda04a211 */ /* 0x020fe400078808ff */
[----:B---3--:R-:W-:-:S05]  /*1dbb0*/  @!P3 LEA.HI.X R3, R22, R9, R23, 0x1, P5 ;  /* 0x000000091603b211 */ /* 0x008fca00028f0c17 */
[----:B------:R3:W-:Y:S01]  /*1dbc0*/  @!P3 ST.E.128 desc[UR36][R2.64], R28 ;  /* 0x0000001c0200b985 */ /* 0x0007e2000c101d24 */
[----:B--2---:R-:W-:Y:S02]  /*1dbd0*/  ISETP.GE.AND P1, PT, R12, UR4, PT ;  /* 0x000000040c007c0c */ /* 0x004fe4000bf26270 */
        /* <DEDUP_REMOVED lines=9> */
.L_x_672:
[----:B------:R-:W-:Y:S05]  /*1dc70*/  BSYNC B1 ;  /* 0x0000000000017941 */ /* 0x000fea0003800000 */
.L_x_671:
[----:B------:R-:W-:-:S03]  /*1dc80*/  UMOV UR4, 0xffffffff ;  /* 0xffffffff00047882 */ /* 0x000fc60000000000 */
[----:B------:R-:W-:Y:S05]  /*1dc90*/  BRA.DIV UR4, `(.L_x_673) ;  /* 0x0000010e04e47947 */ /* 0x000fea000b800000 */
[----:B---3--:R3:W0:Y:S04]  /*1dca0*/  SHFL.IDX PT, R9, R20, 0x3, 0x181f ;  /* 0x00781f0014097f89 */ /* 0x00862800000e0000 */
[----:B----4-:R3:W4:Y:S02]  /*1dcb0*/  SHFL.IDX PT, R14, R0, 0x3, 0x181f ;  /* 0x00781f00000e7f89 */ /* 0x01072400000e0000 */
.L_x_1043:
[----:B------:R-:W-:-:S05]  /*1dcc0*/  VIADD R33, R33, 0x60 ;  /* 0x0000006021217836 */ /* 0x000fca0000000000 */
[----:B------:R-:W-:-:S13]  /*1dcd0*/  ISETP.GE.AND P0, PT, R33, R32, PT ;  /* 0x000000202100720c */ /* 0x000fda0003f06270 */
[----:B------:R-:W-:Y:S05]  /*1dce0*/  @P0 BRA `(.L_x_674) ;  /* 0x0000003400a00947 */ /* 0x000fea0003800000 */
[----:B------:R-:W4:Y:S01]  /*1dcf0*/  LDL R8, [R1+0x14] ;  /* 0x0000140001087983 */ /* 0x000f220000100800 */
[----:B------:R-:W-:-:S03]  /*1dd00*/  ULDC UR4, c[0x0][0xac8] ;  /* 0x0002b20000047ab9 */ /* 0x000fc60000000800 */
[----:B------:R-:W4:Y:S04]  /*1dd10*/  LDL R11, [R1+0x40] ;  /* 0x00004000010b7983 */ /* 0x000f280000100800 */
[----:B------:R-:W4:Y:S04]  /*1dd20*/  LDL R10, [R1+0x5c] ;  /* 0x00005c00010a7983 */ /* 0x000f280000100800 */
[----:B0123--:R-:W2:Y:S01]  /*1dd30*/  LDL R0, [R1+0x1c] ;  /* 0x00001c0001007983 */ /* 0x00fea20000100800 */
[----:B------:R-:W-:Y:S02]  /*1dd40*/  ISETP.GE.AND P3, PT, R22, UR4, PT ;  /* 0x0000000416007c0c */ /* 0x000fe4000bf66270 */
[----:B------:R-:W-:-:S11]  /*1dd50*/  ISETP.GE.AND P4, PT, R218, UR4, PT ;  /* 0x00000004da007c0c */ /* 0x000fd6000bf86270 */
[-C--:B----4-:R-:W-:Y:S02]  /*1dd60*/  @!P3 LEA R2, P0, R22, R14.reuse, 0x1 ;  /* 0x0000000e1602b211 */ /* 0x090fe400078008ff */
[----:B-----5:R-:W-:Y:S02]  /*1dd70*/  @!P4 LEA R4, P1, R218, R14, 0x1 ;  /* 0x0000000eda04c211 */ /* 0x020fe400078208ff */
[----:B------:R-:W-:-:S05]  /*1dd80*/  @!P3 LEA.HI.X R3, R22, R9, R23, 0x1, P0 ;  /* 0x000000091603b211 */ /* 0x000fca00000f0c17 */
[----:B------:R0:W-:Y:S01]  /*1dd90*/  @!P3 ST.E.128 desc[UR36][R2.64], R36 ;  /* 0x000000240200b985 */ /* 0x0001e2000c101d24 */
[----:B------:R-:W-:Y:S02]  /*1dda0*/  ISETP.GE.AND P5, PT, R8, UR4, PT ;  /* 0x0000000408007c0c */ /* 0x000fe4000bfa6270 */
[----:B------:R-:W-:-:S11]  /*1ddb0*/  @!P4 LEA.HI.X R5, R218, R9, R11, 0x1, P1 ;  /* 0x00000009da05c211 */ /* 0x000fd600008f0c0b */
[----:B------:R-:W-:-:S04]  /*1ddc0*/  @!P5 LEA R6, P2, R8, R14, 0x1 ;  /* 0x0000000e0806d211 */ /* 0x000fc800078408ff */
[----:B------:R-:W-:Y:S01]  /*1ddd0*/  @!P5 LEA.HI.X R7, R8, R9, R10, 0x1, P2 ;  /* 0x000000090807d211 */ /* 0x000fe200010f0c0a */
[----:B------:R0:W-:Y:S04]  /*1dde0*/  @!P4 ST.E.128 desc[UR36][R4.64], R56 ;  /* 0x000000380400c985 */ /* 0x0001e8000c101d24 */
[----:B------:R0:W-:Y:S01]  /*1ddf0*/  @!P5 ST.E.128 desc[UR36][R6.64], R72 ;  /* 0x000000480600d985 */ /* 0x0001e2000c101d24 */
[----:B--2---:R-:W-:-:S13]  /*1de00*/  ISETP.GE.AND P0, PT, R0, UR4, PT ;  /* 0x0000000400007c0c */ /* 0x004fda000bf06270 */
[----:B------:R-:W-:Y:S05]  /*1de10*/  @P0 BRA `(.L_x_674) ;  /* 0x0000003400540947 */ /* 0x000fea0003800000 */
[----:B------:R-:W2:Y:S01]  /*1de20*/  LDL R8, [R1+0x58] ;  /* 0x0000580001087983 */ /* 0x000ea20000100800 */
[----:B0-----:R-:W-:-:S04]  /*1de30*/  LEA R2, P0, R0, R14, 0x1 ;  /* 0x0000000e00027211 */ /* 0x001fc800078008ff */
[----:B--2---:R-:W-:-:S05]  /*1de40*/  LEA.HI.X R3, R0, R9, R8, 0x1, P0 ;  /* 0x0000000900037211 */ /* 0x004fca00000f0c08 */
[----:B------:R0:W-:Y:S01]  /*1de50*/  ST.E.128 desc[UR36][R2.64], R88 ;  /* 0x0000005802007985 */ /* 0x0001e2000c101d24 */
[----:B------:R-:W-:Y:S05]  /*1de60*/  BRA `(.L_x_674) ;  /* 0x0000003400407947 */ /* 0x000fea0003800000 */
.L_x_663:
[----:B0-----:R-:W0:Y:S01]  /*1de70*/  @P1 LDC R13, c[0x0][0xbec] ;  /* 0x0002fb00ff0d1b82 */ /* 0x001e220000000800 */
[----:B------:R-:W-:Y:S01]  /*1de80*/  ULDC.64 UR4, c[0x0][0xb08] ;  /* 0x0002c20000047ab9 */ /* 0x000fe20000000a00 */
[----:B------:R-:W-:Y:S02]  /*1de90*/  IMAD.MOV.U32 R14, RZ, RZ, R62 ;  /* 0x000000ffff0e7224 */ /* 0x000fe400078e003e */
[----:B------:R-:W-:-:S04]  /*1dea0*/  IMAD R11, R11, UR4, RZ ;  /* 0x000000040b0b7c24 */ /* 0x000fc8000f8e02ff */
[----:B------:R-:W1:Y:S01]  /*1deb0*/  @P1 LDC R12, c[0x0][0xbf0] ;  /* 0x0002fc00ff0c1b82 */ /* 0x000e620000000800 */
[----:B------:R-:W-:Y:S02]  /*1dec0*/  IMAD R11, R2, UR5, R11 ;  /* 0x00000005020b7c24 */ /* 0x000fe4000f8e020b */
[----:B0-----:R-:W-:-:S05]  /*1ded0*/  @P1 IMAD.HI.U32 R13, R62, R13, RZ ;  /* 0x0000000d3e0d1227 */ /* 0x001fca00078e00ff */
[----:B-1----:R-:W-:Y:S01]  /*1dee0*/  @P1 SHF.R.U32.HI R14, RZ, R12, R13 ;  /* 0x0000000cff0e1219 */ /* 0x002fe2000001160d */
[----:B------:R-:W-:Y:S01]  /*1def0*/  IMAD.WIDE.U32 R12, R2, UR4, RZ ;  /* 0x00000004020c7c25 */ /* 0x000fe2000f8e00ff */
[----:B------:R-:W-:Y:S01]  /*1df00*/  ULDC.64 UR4, c[0x0][0xb38] ;  /* 0x0002ce0000047ab9 */ /* 0x000fe20000000a00 */
[----:B------:R-:W-:Y:S02]  /*1df10*/  SHF.R.S32.HI R2, RZ, 0x1f, R0 ;  /* 0x0000001fff027819 */ /* 0x000fe40000011400 */
[----:B------:R-:W-:Y:S02]  /*1df20*/  IMAD.IADD R13, R13, 0x1, R11 ;  /* 0x000000010d0d7824 */ /* 0x000fe400078e020b */
[----:B------:R-:W-:Y:S02]  /*1df30*/  VIADD R11, R19, 0x38820 ;  /* 0x00038820130b7836 */ /* 0x000fe40000000000 */
[----:B------:R-:W-:-:S03]  /*1df40*/  IMAD.WIDE.U32 R12, R220, UR4, R12 ;  /* 0x00000004dc0c7c25 */ /* 0x000fc6000f8e000c */
[----:B------:R-:W-:Y:S01]  /*1df50*/  PRMT R11, RZ, 0x654, R11 ;  /* 0x00000654ff0b7816 */ /* 0x000fe2000000000b */
[----:B------:R-:W-:Y:S01]  /*1df60*/  IMAD R13, R220, UR5, R13 ;  /* 0x00000005dc0d7c24 */ /* 0x000fe2000f8e020d */
[----:B------:R-:W-:Y:S02]  /*1df70*/  ULDC.64 UR4, c[0x0][0xb40] ;  /* 0x0002d00000047ab9 */ /* 0x000fe40000000a00 */
[----:B------:R-:W-:Y:S01]  /*1df80*/  IMAD R2, R2, UR4, RZ ;  /* 0x0000000402027c24 */ /* 0x000fe2000f8e02ff */
[----:B------:R0:W-:Y:S01]  /*1df90*/  SYNCS.ARRIVE.TRANS64.RED.A1T0 RZ, [R11+URZ], RZ ;  /* 0x000000ff0bff79a7 */ /* 0x0001e2000810043f */
[----:B------:R-:W-:-:S04]  /*1dfa0*/  IMAD.WIDE.U32 R12, R0, UR4, R12 ;  /* 0x00000004000c7c25 */ /* 0x000fc8000f8e000c */
[----:B------:R-:W-:Y:S01]  /*1dfb0*/  IMAD R2, R0, UR5, R2 ;  /* 0x0000000500027c24 */ /* 0x000fe2000f8e0202 */
[----:B------:R-:W-:Y:S01]  /*1dfc0*/  ULDC.64 UR4, c[0x0][0xb48] ;  /* 0x0002d20000047ab9 */ /* 0x000fe20000000a00 */
[----:B------:R-:W-:Y:S02]  /*1dfd0*/  IADD3 R0, -R14, RZ, RZ ;  /* 0x000000ff0e007210 */ /* 0x000fe40007ffe1ff */
[----:B------:R-:W-:Y:S01]  /*1dfe0*/  IMAD.IADD R13, R13, 0x1, R2 ;  /* 0x000000010d0d7824 */ /* 0x000fe200078e0202 */
[----:B------:R-:W-:Y:S02]  /*1dff0*/  SHF.R.S32.HI R2, RZ, 0x1f, R14 ;  /* 0x0000001fff027819 */ /* 0x000fe4000001140e */
[----:B------:R-:W-:Y:S02]  /*1e000*/  IMAD R0, R107, R0, R62 ;  /* 0x000000006b007224 */ /* 0x000fe400078e023e */
[----:B------:R-:W-:-:S04]  /*1e010*/  IMAD.WIDE.U32 R12, R110, UR4, R12 ;  /* 0x000000046e0c7c25 */ /* 0x000fc8000f8e000c */
[----:B------:R-:W-:Y:S01]  /*1e020*/  IMAD R13, R110, UR5, R13 ;  /* 0x000000056e0d7c24 */ /* 0x000fe2000f8e020d */
[----:B------:R-:W-:Y:S02]  /*1e030*/  ULDC.64 UR4, c[0x0][0xb30] ;  /* 0x0002cc0000047ab9 */ /* 0x000fe40000000a00 */
[----:B------:R-:W-:Y:S02]  /*1e040*/  IMAD R2, R2, UR4, RZ ;  /* 0x0000000402027c24 */ /* 0x000fe4000f8e02ff */
[----:B------:R-:W-:-:S04]  /*1e050*/  IMAD.WIDE.U32 R12, R14, UR4, R12 ;  /* 0x000000040e0c7c25 */ /* 0x000fc8000f8e000c */
[----:B------:R-:W-:Y:S01]  /*1e060*/  IMAD R2, R14, UR5, R2 ;  /* 0x000000050e027c24 */ /* 0x000fe2000f8e0202 */
[----:B------:R-:W-:-:S03]  /*1e070*/  ULDC.64 UR4, c[0x0][0xb28] ;  /* 0x0002ca0000047ab9 */ /* 0x000fc60000000a00 */
[----:B------:R-:W-:Y:S01]  /*1e080*/  IMAD.IADD R13, R13, 0x1, R2 ;  /* 0x000000010d0d7824 */ /* 0x000fe200078e0202 */
[----:B------:R-:W-:Y:S01]  /*1e090*/  SHF.R.S32.HI R2, RZ, 0x1f, R0 ;  /* 0x0000001fff027819 */ /* 0x000fe20000011400 */
[----:B------:R-:W-:-:S04]  /*1e0a0*/  IMAD.WIDE.U32 R12, R0, UR4, R12 ;  /* 0x00000004000c7c25 */ /* 0x000fc8000f8e000c */
[----:B------:R-:W-:-:S04]  /*1e0b0*/  IMAD R2, R2, UR4, RZ ;  /* 0x0000000402027c24 */ /* 0x000fc8000f8e02ff */
[----:B------:R-:W-:Y:S01]  /*1e0c0*/  IMAD R2, R0, UR5, R2 ;  /* 0x0000000500027c24 */ /* 0x000fe2000f8e0202 */
[----:B------:R-:W-:Y:S02]  /*1e0d0*/  ULDC.64 UR4, c[0x0][0xb00] ;  /* 0x0002c00000047ab9 */ /* 0x000fe40000000a00 */
[----:B------:R-:W-:Y:S01]  /*1e0e0*/  LEA R0, P0, R12, UR4, 0x2 ;  /* 0x000000040c007c11 */ /* 0x000fe2000f8010ff */
[----:B------:R-:W-:Y:S01]  /*1e0f0*/  IMAD.IADD R2, R13, 0x1, R2 ;  /* 0x000000010d027824 */ /* 0x000fe200078e0202 */
[----:B------:R-:W-:-:S04]  /*1e100*/  UMOV UR4, 0xffffffff ;  /* 0xffffffff00047882 */ /* 0x000fc80000000000 */
[----:B------:R-:W-:Y:S01]  /*1e110*/  LEA.HI.X R2, R12, UR5, R2, 0x2, P0 ;  /* 0x000000050c027c11 */ /* 0x000fe200080f1402 */
[----:B0-----:R-:W-:Y:S06]  /*1e120*/  BRA.DIV UR4, `(.L_x_675) ;  /* 0x0000010e04087947 */ /* 0x001fec000b800000 */
[----:B------:R0:W1:Y:S04]  /*1e130*/  SHFL.IDX PT, R20, R2, RZ, 0x1c1f ;  /* 0x001c1fff02147589 */ /* 0x00006800000e0000 */
[----:B------:R0:W2:Y:S02]  /*1e140*/  SHFL.IDX PT, R11, R0, RZ, 0x1c1f ;  /* 0x001c1fff000b7589 */ /* 0x0000a400000e0000 */
.L_x_1046:
[----:B------:R-:W-:Y:S01]  /*1e150*/  ISETP.GE.AND P0, PT, R34, R32, PT ;  /* 0x000000202200720c */ /* 0x000fe20003f06270 */
[----:B------:R-:W-:-:S12]  /*1e160*/  BSSY B1, `(.L_x_676) ;  /* 0x0000102000017945 */ /* 0x000fd80003800000 */
[----:B------:R-:W-:Y:S05]  /*1e170*/  @P0 BRA `(.L_x_677) ;  /* 0x0000001000000947 */ /* 0x000fea0003800000 */
[----:B------:R-:W3:Y:S01]  /*1e180*/  LDL R14, [R1+0x64] ;  /* 0x00006400010e7983 */ /* 0x000ee20000100800 */
[----:B------:R-:W-:-:S03]  /*1e190*/  ULDC UR4, c[0x0][0xac8] ;  /* 0x0002b20000047ab9 */ /* 0x000fc60000000800 */
[----:B------:R-:W4:Y:S04]  /*1e1a0*/  LDL R62, [R1+0x100] ;  /* 0x00010000013e7983 */ /* 0x000f280000100800 */
[----:B------:R-:W5:Y:S04]  /*1e1b0*/  LDL R107, [R1+0x184] ;  /* 0x00018400016b7983 */ /* 0x000f680000100800 */
        /* <DEDUP_REMOVED lines=13> */
[----:B------:R-:W5:Y:S01]  /*1e290*/  LDL R117, [R1+0x150] ;  /* 0x0001500001757983 */ /* 0x000f620000100800 */
[----:B---3--:R-:W-:-:S13]  /*1e2a0*/  ISETP.GE.AND P0, PT, R14, UR4, PT ;  /* 0x000000040e007c0c */ /* 0x008fda000bf06270 */
[----:B-1----:R-:W-:Y:S01]  /*1e2b0*/  @!P0 MOV R13, R20 ;  /* 0x00000014000d8202 */ /* 0x002fe20000000f00 */
[----:B--2---:R-:W-:Y:S02]  /*1e2c0*/  @!P0 IMAD.MOV.U32 R12, RZ, RZ, R11 ;  /* 0x000000ffff0c8224 */ /* 0x004fe400078e000b */
[----:B------:R-:W-:Y:S02]  /*1e2d0*/  @!P0 IMAD.MOV.U32 R15, RZ, RZ, R204 ;  /* 0x000000ffff0f8224 */ /* 0x000fe400078e00cc */
[----:B------:R-:W-:-:S04]  /*1e2e0*/  @!P0 IMAD.WIDE R12, R14, 0x4, R12 ;  /* 0x000000040e0c8825 */ /* 0x000fc800078e020c */
[----:B------:R-:W-:-:S05]  /*1e2f0*/  @!P0 IMAD.MOV.U32 R14, RZ, RZ, R206 ;  /* 0x000000ffff0e8224 */ /* 0x000fca00078e00ce */
[----:B------:R1:W-:Y:S01]  /*1e300*/  @!P0 ST.E.64 desc[UR36][R12.64], R14 ;  /* 0x0000000e0c008985 */ /* 0x0003e2000c101b24 */
[----:B----4-:R-:W-:-:S13]  /*1e310*/  ISETP.GE.AND P0, PT, R62, UR4, PT ;  /* 0x000000043e007c0c */ /* 0x010fda000bf06270 */
[C---:B-1----:R-:W-:Y:S01]  /*1e320*/  @!P0 LEA R12, P1, R62.reuse, R11, 0x2 ;  /* 0x0000000b3e0c8211 */ /* 0x042fe200078210ff */
[----:B------:R-:W-:Y:S02]  /*1e330*/  @!P0 IMAD.MOV.U32 R14, RZ, RZ, R207 ;  /* 0x000000ffff0e8224 */ /* 0x000fe400078e00cf */
[----:B------:R-:W-:Y:S01]  /*1e340*/  @!P0 IMAD.MOV.U32 R15, RZ, RZ, R205 ;  /* 0x000000ffff0f8224 */ /* 0x000fe200078e00cd */
[----:B-----5:R-:W-:Y:S02]  /*1e350*/  @!P0 LEA.HI.X R13, R62, R20, R107, 0x2, P1 ;  /* 0x000000143e0d8211 */ /* 0x020fe400008f146b */
[----:B------:R-:W2:Y:S04]  /*1e360*/  LDL R62, [R1+0xe0] ;  /* 0x0000e000013e7983 */ /* 0x000ea80000100800 */
[----:B------:R1:W-:Y:S01]  /*1e370*/  @!P0 ST.E.64 desc[UR36][R12.64], R14 ;  /* 0x0000000e0c008985 */ /* 0x0003e2000c101b24 */
[----:B------:R-:W-:-:S02]  /*1e380*/  ISETP.GE.AND P0, PT, R86, UR4, PT ;  /* 0x0000000456007c0c */ /* 0x000fc4000bf06270 */
[----:B------:R-:W-:Y:S01]  /*1e390*/  ISETP.GE.AND P1, PT, R66, UR4, PT ;  /* 0x0000000442007c0c */ /* 0x000fe2000bf26270 */
[----:B------:R-:W3:Y:S10]  /*1e3a0*/  LDL R107, [R1+0x16c] ;  /* 0x00016c00016b7983 */ /* 0x000ef40000100800 */
[----:B-1----:R-:W-:Y:S01]  /*1e3b0*/  @!P0 LEA R12, P2, R86, R11, 0x2 ;  /* 0x0000000b560c8211 */ /* 0x002fe200078410ff */
[----:B------:R-:W-:Y:S01]  /*1e3c0*/  @!P0 IMAD.MOV.U32 R15, RZ, RZ, R200 ;  /* 0x000000ffff0f8224 */ /* 0x000fe200078e00c8 */
[----:B------:R-:W-:-:S02]  /*1e3d0*/  @!P0 MOV R14, R202 ;  /* 0x000000ca000e8202 */ /* 0x000fc40000000f00 */
[----:B------:R-:W-:Y:S02]  /*1e3e0*/  @!P0 LEA.HI.X R13, R86, R20, R103, 0x2, P2 ;  /* 0x00000014560d8211 */ /* 0x000fe400010f1467 */
[----:B------:R-:W4:Y:S04]  /*1e3f0*/  LDL R86, [R1+0xdc] ;  /* 0x0000dc0001567983 */ /* 0x000f280000100800 */
[----:B------:R1:W-:Y:S01]  /*1e400*/  @!P0 ST.E.64 desc[UR36][R12.64], R14 ;  /* 0x0000000e0c008985 */ /* 0x0003e2000c101b24 */
[----:B------:R-:W-:-:S03]  /*1e410*/  ISETP.GE.AND P0, PT, R90, UR4, PT ;  /* 0x000000045a007c0c */ /* 0x000fc6000bf06270 */
[----:B------:R-:W5:Y:S01]  /*1e420*/  LDL R103, [R1+0xcc] ;  /* 0x0000cc0001677983 */ /* 0x000f620000100800 */
[----:B-1----:R-:W-:-:S04]  /*1e430*/  @!P1 LEA R12, P2, R66, R11, 0x2 ;  /* 0x0000000b420c9211 */ /* 0x002fc800078410ff */
[----:B------:R-:W-:Y:S02]  /*1e440*/  @!P1 LEA.HI.X R13, R66, R20, R102, 0x2, P2 ;  /* 0x00000014420d9211 */ /* 0x000fe400010f1466 */
[----:B------:R-:W5:Y:S01]  /*1e450*/  LDL R66, [R1+0xd8] ;  /* 0x0000d80001427983 */ /* 0x000f620000100800 */
[----:B------:R-:W-:Y:S02]  /*1e460*/  @!P1 IMAD.MOV.U32 R14, RZ, RZ, R203 ;  /* 0x000000ffff0e9224 */ /* 0x000fe400078e00cb */
[----:B------:R-:W-:Y:S01]  /*1e470*/  @!P1 IMAD.MOV.U32 R15, RZ, RZ, R201 ;  /* 0x000000ffff0f9224 */ /* 0x000fe200078e00c9 */
[----:B------:R-:W5:Y:S04]  /*1e480*/  LDL R102, [R1+0x168] ;  /* 0x0001680001667983 */ /* 0x000f680000100800 */
[----:B------:R1:W-:Y:S01]  /*1e490*/  @!P1 ST.E.64 desc[UR36][R12.64], R14 ;  /* 0x0000000e0c009985 */ /* 0x0003e2000c101b24 */
[----:B------:R-:W-:-:S02]  /*1e4a0*/  ISETP.GE.AND P1, PT, R21, UR4, PT ;  /* 0x0000000415007c0c */ /* 0x000fc4000bf26270 */
[----:B-1----:R-:W-:-:S04]  /*1e4b0*/  @!P0 LEA R12, P2, R90, R11, 0x2 ;  /* 0x0000000b5a0c8211 */ /* 0x002fc800078410ff */
[----:B------:R-:W-:Y:S02]  /*1e4c0*/  @!P0 LEA.HI.X R13, R90, R20, R95, 0x2, P2 ;  /* 0x000000145a0d8211 */ /* 0x000fe400010f145f */
[----:B------:R-:W5:Y:S01]  /*1e4d0*/  LDL R90, [R1+0x164] ;  /* 0x00016400015a7983 */ /* 0x000f620000100800 */
[----:B------:R-:W-:Y:S01]  /*1e4e0*/  @!P0 IMAD.MOV.U32 R14, RZ, RZ, R198 ;  /* 0x000000ffff0e8224 */ /* 0x000fe200078e00c6 */
[----:B------:R-:W-:Y:S02]  /*1e4f0*/  @!P0 MOV R15, R196 ;  /* 0x000000c4000f8202 */ /* 0x000fe40000000f00 */
[----:B------:R-:W5:Y:S04]  /*1e500*/  LDL R95, [R1+0xd0] ;  /* 0x0000d000015f7983 */ /* 0x000f680000100800 */
[----:B------:R1:W-:Y:S01]  /*1e510*/  @!P0 ST.E.64 desc[UR36][R12.64], R14 ;  /* 0x0000000e0c008985 */ /* 0x0003e2000c101b24 */
[----:B------:R-:W-:-:S02]  /*1e520*/  ISETP.GE.AND P0, PT, R105, UR4, PT ;  /* 0x0000000469007c0c */ /* 0x000fc4000bf06270 */
[CC--:B-1----:R-:W-:Y:S01]  /*1e530*/  @!P1 LEA R12, P2, R21.reuse, R11.reuse, 0x2 ;  /* 0x0000000b150c9211 */ /* 0x0c2fe200078410ff */
[----:B------:R-:W-:Y:S02]  /*1e540*/  @!P1 IMAD.MOV.U32 R14, RZ, RZ, R199 ;  /* 0x000000ffff0e9224 */ /* 0x000fe400078e00c7 */
[----:B------:R-:W-:Y:S01]  /*1e550*/  @!P1 IMAD.MOV.U32 R15, RZ, RZ, R197 ;  /* 0x000000ffff0f9224 */ /* 0x000fe200078e00c5 */
[----:B------:R-:W-:Y:S02]  /*1e560*/  @!P1 LEA.HI.X R13, R21, R20, R35, 0x2, P2 ;  /* 0x00000014150d9211 */ /* 0x000fe400010f1423 */
[----:B------:R-:W5:Y:S04]  /*1e570*/  LDL R35, [R1+0x160] ;  /* 0x0001600001237983 */ /* 0x000f680000100800 */
[----:B------:R1:W-:Y:S04]  /*1e580*/  @!P1 ST.E.64 desc[UR36][R12.64], R14 ;  /* 0x0000000e0c009985 */ /* 0x0003e8000c101b24 */
        /* <DEDUP_REMOVED lines=8> */
[----:B--2---:R-:W-:-:S13]  /*1e610*/  ISETP.GE.AND P1, PT, R62, UR4, PT ;  /* 0x000000043e007c0c */ /* 0x004fda000bf26270 */
[C---:B-1----:R-:W-:Y:S01]  /*1e620*/  @!P1 LEA R12, P2, R62.reuse, R11, 0x2 ;  /* 0x0000000b3e0c9211 */ /* 0x042fe200078410ff */
[----:B------:R-:W-:Y:S01]  /*1e630*/  @!P1 IMAD.MOV.U32 R15, RZ, RZ, R193 ;  /* 0x000000ffff0f9224 */ /* 0x000fe200078e00c1 */
[----:B------:R-:W-:Y:S02]  /*1e640*/  @!P1 MOV R14, R195 ;  /* 0x000000c3000e9202 */ /* 0x000fe40000000f00 */
[----:B---3--:R-:W-:Y:S02]  /*1e650*/  @!P1 LEA.HI.X R13, R62, R20, R107, 0x2, P2 ;  /* 0x000000143e0d9211 */ /* 0x008fe400010f146b */
[----:B------:R-:W2:Y:S01]  /*1e660*/  LDL R62, [R1+0xb8] ;  /* 0x0000b800013e7983 */ /* 0x000ea20000100800 */
[----:B----4-:R-:W-:-:S03]  /*1e670*/  ISETP.GE.AND P0, PT, R86, UR4, PT ;  /* 0x0000000456007c0c */ /* 0x010fc6000bf06270 */
[----:B------:R1:W-:Y:S04]  /*1e680*/  @!P1 ST.E.64 desc[UR36][R12.64], R14 ;  /* 0x0000000e0c009985 */ /* 0x0003e8000c101b24 */
[----:B------:R-:W3:Y:S06]  /*1e690*/  LDL R107, [R1+0x148] ;  /* 0x00014800016b7983 */ /* 0x000eec0000100800 */
[----:B-1----:R-:W-:Y:S01]  /*1e6a0*/  @!P0 LEA R12, P1, R86, R11, 0x2 ;  /* 0x0000000b560c8211 */ /* 0x002fe200078210ff */
[----:B------:R-:W-:Y:S01]  /*1e6b0*/  @!P0 IMAD.MOV.U32 R14, RZ, RZ, R190 ;  /* 0x000000ffff0e8224 */ /* 0x000fe200078e00be */
[----:B-----5:R-:W-:Y:S01]  /*1e6c0*/  ISETP.GE.AND P2, PT, R66, UR4, PT ;  /* 0x0000000442007c0c */ /* 0x020fe2000bf46270 */
[----:B------:R-:W-:Y:S01]  /*1e6d0*/  @!P0 IMAD.MOV.U32 R15, RZ, RZ, R188 ;  /* 0x000000ffff0f8224 */ /* 0x000fe200078e00bc */
[----:B------:R-:W-:-:S02]  /*1e6e0*/  @!P0 LEA.HI.X R13, R86, R20, R102, 0x2, P1 ;  /* 0x00000014560d8211 */ /* 0x000fc400008f1466 */
[----:B------:R-:W4:Y:S04]  /*1e6f0*/  LDL R86, [R1+0x154] ;  /* 0x0001540001567983 */ /* 0x000f280000100800 */
[----:B------:R1:W-:Y:S01]  /*1e700*/  @!P0 ST.E.64 desc[UR36][R12.64], R14 ;  /* 0x0000000e0c008985 */ /* 0x0003e2000c101b24 */
[----:B------:R-:W-:-:S03]  /*1e710*/  ISETP.GE.AND P0, PT, R34, UR4, PT ;  /* 0x0000000422007c0c */ /* 0x000fc6000bf06270 */
[----:B------:R-:W5:Y:S01]  /*1e720*/  LDL R102, [R1+0xb0] ;  /* 0x0000b00001667983 */ /* 0x000f620000100800 */
[----:B-1----:R-:W-:-:S04]  /*1e730*/  @!P2 LEA R12, P1, R66, R11, 0x2 ;  /* 0x0000000b420ca211 */ /* 0x002fc800078210ff */
[----:B------:R-:W-:Y:S02]  /*1e740*/  @!P2 LEA.HI.X R13, R66, R20, R90, 0x2, P1 ;  /* 0x00000014420da211 */ /* 0x000fe400008f145a */
[----:B------:R-:W3:Y:S04]  /*1e750*/  LDL R66, [R1+0xb4] ;  /* 0x0000b40001427983 */ /* 0x000ee80000100800 */
[----:B------:R-:W3:Y:S01]  /*1e760*/  LDL R90, [R1+0x14c] ;  /* 0x00014c00015a7983 */ /* 0x000ee20000100800 */
[----:B------:R-:W-:Y:S01]  /*1e770*/  @!P2 IMAD.MOV.U32 R14, RZ, RZ, R191 ;  /* 0x000000ffff0ea224 */ /* 0x000fe200078e00bf */
[----:B------:R-:W-:Y:S02]  /*1e780*/  @!P2 MOV R15, R189 ;  /* 0x000000bd000fa202 */ /* 0x000fe40000000f00 */
[----:B------:R-:W-:-:S03]  /*1e790*/  ISETP.GE.AND P1, PT, R95, UR4, PT ;  /* 0x000000045f007c0c */ /* 0x000fc6000bf26270 */
[----:B------:R1:W-:Y:S01]  /*1e7a0*/  @!P2 ST.E.64 desc[UR36][R12.64], R14 ;  /* 0x0000000e0c00a985 */ /* 0x0003e2000c101b24 */
[----:B------:R-:W-:Y:S02]  /*1e7b0*/  ISETP.GE.AND P2, PT, R103, UR4, PT ;  /* 0x0000000467007c0c */ /* 0x000fe4000bf46270 */
[----:B-1----:R-:W-:-:S07]  /*1e7c0*/  @!P0 LEA R14, P3, R34, R11, 0x2 ;  /* 0x0000000b220e8211 */ /* 0x002fce00078610ff */
[----:B------:R-:W-:Y:S02]  /*1e7d0*/  @!P1 LEA R12, P4, R95, R11, 0x2 ;  /* 0x0000000b5f0c9211 */ /* 0x000fe400078810ff */
[----:B------:R-:W-:Y:S01]  /*1e7e0*/  @!P0 LEA.HI.X R15, R34, R20, R35, 0x2, P3 ;  /* 0x00000014220f8211 */ /* 0x000fe200018f1423 */
[----:B------:R-:W-:Y:S02]  /*1e7f0*/  @!P0 IMAD.MOV.U32 R34, RZ, RZ, R187 ;  /* 0x000000ffff228224 */ /* 0x000fe400078e00bb */
[----:B------:R-:W-:-:S05]  /*1e800*/  @!P0 IMAD.MOV.U32 R35, RZ, RZ, R185 ;  /* 0x000000ffff238224 */ /* 0x000fca00078e00b9 */
[----:B------:R1:W-:Y:S01]  /*1e810*/  @!P0 ST.E.64 desc[UR36][R14.64], R34 ;  /* 0x000000220e008985 */ /* 0x0003e2000c101b24 */
[----:B------:R-:W-:-:S03]  /*1e820*/  @!P1 LEA.HI.X R13, R95, R20, R105, 0x2, P4 ;  /* 0x000000145f0d9211 */ /* 0x000fc600020f1469 */
[----:B------:R-:W3:Y:S01]  /*1e830*/  LDL R105, [R1+0x144] ;  /* 0x0001440001697983 */ /* 0x000ee20000100800 */
[----:B-1----:R-:W-:Y:S02]  /*1e840*/  @!P2 LEA R14, P4, R103, R11, 0x2 ;  /* 0x0000000b670ea211 */ /* 0x002fe400078810ff */
[----:B------:R-:W-:Y:S01]  /*1e850*/  ISETP.GE.AND P3, PT, R21, UR4, PT ;  /* 0x0000000415007c0c */ /* 0x000fe2000bf66270 */
[----:B------:R-:W-:Y:S01]  /*1e860*/  @!P1 IMAD.MOV.U32 R34, RZ, RZ, R186 ;  /* 0x000000ffff229224 */ /* 0x000fe200078e00ba */
[----:B------:R-:W-:Y:S01]  /*1e870*/  @!P2 LEA.HI.X R15, R103, R20, R113, 0x2, P4 ;  /* 0x00000014670fa211 */ /* 0x000fe200020f1471 */
[----:B------:R-:W-:Y:S01]  /*1e880*/  @!P1 IMAD.MOV.U32 R35, RZ, RZ, R184 ;  /* 0x000000ffff239224 */ /* 0x000fe200078e00b8 */
[----:B------:R-:W3:Y:S04]  /*1e890*/  LDL R113, [R1+0x140] ;  /* 0x0001400001717983 */ /* 0x000ee80000100800 */
[----:B------:R-:W3:Y:S04]  /*1e8a0*/  LDL R95, [R1+0x98] ;  /* 0x00009800015f7983 */ /* 0x000ee80000100800 */
[----:B------:R1:W-:Y:S01]  /*1e8b0*/  @!P1 ST.E.64 desc[UR36][R12.64], R34 ;  /* 0x000000220c009985 */ /* 0x0003e2000c101b24 */
[----:B------:R-:W-:-:S03]  /*1e8c0*/  ISETP.GE.AND P0, PT, R114, UR4, PT ;  /* 0x0000000472007c0c */ /* 0x000fc6000bf06270 */
[----:B------:R-:W3:Y:S01]  /*1e8d0*/  LDL R103, [R1+0x13c] ;  /* 0x00013c0001677983 */ /* 0x000ee20000100800 */
[----:B-1----:R-:W-:Y:S01]  /*1e8e0*/  @!P3 LEA R12, P5, R21, R11, 0x2 ;  /* 0x0000000b150cb211 */ /* 0x002fe200078a10ff */
[----:B------:R-:W-:Y:S01]  /*1e8f0*/  @!P2 IMAD.MOV.U32 R35, RZ, RZ, R181 ;  /* 0x000000ffff23a224 */ /* 0x000fe200078e00b5 */
[----:B------:R-:W-:-:S05]  /*1e900*/  @!P2 MOV R34, R183 ;  /* 0x000000b70022a202 */ /* 0x000fca0000000f00 */
[----:B------:R1:W-:Y:S02]  /*1e910*/  @!P2 ST.E.64 desc[UR36][R14.64], R34 ;  /* 0x000000220e00a985 */ /* 0x0003e4000c101b24 */
[----:B-1----:R-:W-:Y:S02]  /*1e920*/  @!P3 IMAD.MOV.U32 R34, RZ, RZ, R182 ;  /* 0x000000ffff22b224 */ /* 0x002fe400078e00b6 */
[----:B------:R-:W-:Y:S01]  /*1e930*/  @!P3 IMAD.MOV.U32 R35, RZ, RZ, R180 ;  /* 0x000000ffff23b224 */ /* 0x000fe200078e00b4 */
[----:B------:R-:W-:-:S04]  /*1e940*/  @!P0 LEA R14, P4, R114, R11, 0x2 ;  /* 0x0000000b720e8211 */ /* 0x000fc800078810ff */
[-C--:B------:R-:W-:Y:S02]  /*1e950*/  @!P0 LEA.HI.X R15, R114, R20.reuse, R117, 0x2, P4 ;  /* 0x00000014720f8211 */ /* 0x080fe400020f1475 */
[----:B------:R-:W3:Y:S04]  /*1e960*/  LDL R114, [R1+0x8c] ;  /* 0x00008c0001727983 */ /* 0x000ee80000100800 */
[----:B------:R-:W3:Y:S01]  /*1e970*/  LDL R117, [R1+0x130] ;  /* 0x0001300001757983 */ /* 0x000ee20000100800 */
[----:B--2---:R-:W-:Y:S02]  /*1e980*/  ISETP.GE.AND P1, PT, R62, UR4, PT ;  /* 0x000000043e007c0c */ /* 0x004fe4000bf26270 */
[----:B----4-:R-:W-:Y:S02]  /*1e990*/  @!P3 LEA.HI.X R13, R21, R20, R86, 0x2, P5 ;  /* 0x00000014150db211 */ /* 0x010fe400028f1456 */
[----:B------:R-:W2:Y:S04]  /*1e9a0*/  LDL R86, [R1+0x94] ;  /* 0x0000940001567983 */ /* 0x000ea80000100800 */
[----:B------:R-:W4:Y:S04]  /*1e9b0*/  LDL R21, [R1+0x90] ;  /* 0x0000900001157983 */ /* 0x000f280000100800 */
[----:B------:R1:W-:Y:S01]  /*1e9c0*/  @!P3 ST.E.64 desc[UR36][R12.64], R34 ;  /* 0x000000220c00b985 */ /* 0x0003e2000c101b24 */
[----:B-----5:R-:W-:-:S02]  /*1e9d0*/  ISETP.GE.AND P3, PT, R102, UR4, PT ;  /* 0x0000000466007c0c */ /* 0x020fc4000bf66270 */
[----:B---3--:R-:W-:Y:S02]  /*1e9e0*/  ISETP.GE.AND P2, PT, R66, UR4, PT ;  /* 0x0000000442007c0c */ /* 0x008fe4000bf46270 */
[C---:B-1----:R-:W-:Y:S01]  /*1e9f0*/  @!P1 LEA R12, P5, R62.reuse, R11, 0x2 ;  /* 0x0000000b3e0c9211 */ /* 0x042fe200078a10ff */
[----:B------:R-:W-:Y:S01]  /*1ea00*/  @!P0 IMAD.MOV.U32 R34, RZ, RZ, R179 ;  /* 0x000000ffff228224 */ /* 0x000fe200078e00b3 */
[----:B------:R-:W-:Y:S02]  /*1ea10*/  @!P0 MOV R35, R177 ;  /* 0x000000b100238202 */ /* 0x000fe40000000f00 */
[----:B------:R-:W-:Y:S02]  /*1ea20*/  @!P1 LEA.HI.X R13, R62, R20, R90, 0x2, P5 ;  /* 0x000000143e0d9211 */ /* 0x000fe400028f145a */
[----:B------:R-:W3:Y:S04]  /*1ea30*/  LDL R90, [R1+0x138] ;  /* 0x00013800015a7983 */ /* 0x000ee80000100800 */
[----:B------:R1:W-:Y:S01]  /*1ea40*/  @!P0 ST.E.64 desc[UR36][R14.64], R34 ;  /* 0x000000220e008985 */ /* 0x0003e2000c101b24 */
[----:B------:R-:W-:-:S03]  /*1ea50*/  ISETP.GE.AND P0, PT, R110, UR4, PT ;  /* 0x000000046e007c0c */ /* 0x000fc6000bf06270 */
[----:B------:R-:W5:Y:S01]  /*1ea60*/  LDL R62, [R1+0x88] ;  /* 0x00008800013e7983 */ /* 0x000f620000100800 */
[----:B-1----:R-:W-:Y:S01]  /*1ea70*/  @!P2 LEA R14, P4, R66, R11, 0x2 ;  /* 0x0000000b420ea211 */ /* 0x002fe200078810ff */
[----:B------:R-:W-:-:S03]  /*1ea80*/  @!P1 IMAD.MOV.U32 R34, RZ, RZ, R178 ;  /* 0x000000ffff229224 */ /* 0x000fc600078e00b2 */
[----:B------:R-:W-:Y:S01]  /*1ea90*/  @!P2 LEA.HI.X R15, R66, R20, R107, 0x2, P4 ;  /* 0x00000014420fa211 */ /* 0x000fe200020f146b */
[----:B------:R-:W-:Y:S01]  /*1eaa0*/  @!P1 IMAD.MOV.U32 R35, RZ, RZ, R176 ;  /* 0x000000ffff239224 */ /* 0x000fe200078e00b0 */
[----:B------:R-:W5:Y:S04]  /*1eab0*/  LDL R66, [R1+0x134] ;  /* 0x0001340001427983 */ /* 0x000f680000100800 */
[----:B------:R1:W-:Y:S04]  /*1eac0*/  @!P1 ST.E.64 desc[UR36][R12.64], R34 ;  /* 0x000000220c009985 */ /* 0x0003e8000c101b24 */
[----:B------:R-:W5:Y:S01]  /*1ead0*/  LDL R107, [R1+0x80] ;  /* 0x00008000016b7983 */ /* 0x000f620000100800 */
[----:B-1----:R-:W-:Y:S01]  /*1eae0*/  @!P2 IMAD.MOV.U32 R34, RZ, RZ, R175 ;  /* 0x000000ffff22a224 */ /* 0x002fe200078e00af */
[----:B------:R-:W-:Y:S01]  /*1eaf0*/  @!P3 LEA R12, P5, R102, R11, 0x2 ;  /* 0x0000000b660cb211 */ /* 0x000fe200078a10ff */
[----:B------:R-:W-:-:S03]  /*1eb00*/  @!P2 IMAD.MOV.U32 R35, RZ, RZ, R173 ;  /* 0x000000ffff23a224 */ /* 0x000fc600078e00ad */
[----:B------:R-:W-:Y:S02]  /*1eb10*/  @!P3 LEA.HI.X R13, R102, R20, R105, 0x2, P5 ;  /* 0x00000014660db211 */ /* 0x000fe400028f1469 */
[----:B------:R1:W-:Y:S04]  /*1eb20*/  @!P2 ST.E.64 desc[UR36][R14.64], R34 ;  /* 0x000000220e00a985 */ /* 0x0003e8000c101b24 */
[----:B------:R-:W5:Y:S01]  /*1eb30*/  LDL R102, [R1+0x84] ;  /* 0x0000840001667983 */ /* 0x000f620000100800 */
[----:B------:R-:W-:-:S03]  /*1eb40*/  ISETP.GE.AND P1, PT, R95, UR4, PT ;  /* 0x000000045f007c0c */ /* 0x000fc6000bf26270 */
[----:B------:R-:W5:Y:S01]  /*1eb50*/  LDL R105, [R1+0x7c] ;  /* 0x00007c0001697983 */ /* 0x000f620000100800 */
[----:B-1----:R-:W-:-:S04]  /*1eb60*/  @!P0 LEA R14, P5, R110, R11, 0x2 ;  /* 0x0000000b6e0e8211 */ /* 0x002fc800078a10ff */
[----:B------:R-:W-:Y:S02]  /*1eb70*/  @!P0 LEA.HI.X R15, R110, R20, R113, 0x2, P5 ;  /* 0x000000146e0f8211 */ /* 0x000fe400028f1471 */
[----:B------:R-:W5:Y:S01]  /*1eb80*/  LDL R113, [R1+0x12c] ;  /* 0x00012c0001717983 */ /* 0x000f620000100800 */
[----:B------:R-:W-:Y:S01]  /*1eb90*/  @!P3 MOV R34, R174 ;  /* 0x000000ae0022b202 */ /* 0x000fe20000000f00 */
[----:B------:R-:W-:Y:S02]  /*1eba0*/  @!P3 IMAD.MOV.U32 R35, RZ, RZ, R172 ;  /* 0x000000ffff23b224 */ /* 0x000fe400078e00ac */
[----:B------:R-:W5:Y:S04]  /*1ebb0*/  LDL R110, [R1+0x124] ;  /* 0x00012400016e7983 */ /* 0x000f680000100800 */
[----:B------:R1:W-:Y:S02]  /*1ebc0*/  @!P3 ST.E.64 desc[UR36][R12.64], R34 ;  /* 0x000000220c00b985 */ /* 0x0003e4000c101b24 */
[----:B-1----:R-:W-:Y:S01]  /*1ebd0*/  @!P1 LEA R12, P3, R95, R11, 0x2 ;  /* 0x0000000b5f0c9211 */ /* 0x002fe200078610ff */
[----:B------:R-:W-:-:S02]  /*1ebe0*/  @!P0 IMAD.MOV.U32 R34, RZ, RZ, R171 ;  /* 0x000000ffff228224 */ /* 0x000fc400078e00ab */
[----:B------:R-:W-:Y:S01]  /*1ebf0*/  @!P0 IMAD.MOV.U32 R35, RZ, RZ, R147 ;  /* 0x000000ffff238224 */ /* 0x000fe200078e0093 */
[----:B------:R-:W-:Y:S02]  /*1ec00*/  @!P1 LEA.HI.X R13, R95, R20, R103, 0x2, P3 ;  /* 0x000000145f0d9211 */ /* 0x000fe400018f1467 */
[----:B------:R-:W5:Y:S04]  /*1ec10*/  LDL R103, [R1+0x128] ;  /* 0x0001280001677983 */ /* 0x000f680000100800 */
[----:B------:R1:W-:Y:S04]  /*1ec20*/  @!P0 ST.E.64 desc[UR36][R14.64], R34 ;  /* 0x000000220e008985 */ /* 0x0003e8000c101b24 */
[----:B------:R-:W5:Y:S01]  /*1ec30*/  LDL R95, [R1+0x78] ;  /* 0x00007800015f7983 */ /* 0x000f620000100800 */
[----:B-1----:R-:W-:Y:S01]  /*1ec40*/  @!P1 IMAD.MOV.U32 R34, RZ, RZ, R168 ;  /* 0x000000ffff229224 */ /* 0x002fe200078e00a8 */
[----:B------:R-:W-:-:S02]  /*1ec50*/  @!P1 MOV R35, R100 ;  /* 0x0000006400239202 */ /* 0x000fc40000000f00 */
[----:B------:R-:W5:Y:S04]  /*1ec60*/  LDL R100, [R1+0x120] ;  /* 0x0001200001647983 */ /* 0x000f680000100800 */
[----:B------:R1:W-:Y:S01]  /*1ec70*/  @!P1 ST.E.64 desc[UR36][R12.64], R34 ;  /* 0x000000220c009985 */ /* 0x0003e2000c101b24 */
[----:B------:R-:W-:Y:S02]  /*1ec80*/  ISETP.GE.AND P0, PT, R114, UR4, PT ;  /* 0x0000000472007c0c */ /* 0x000fe4000bf06270 */
[----:B--2---:R-:W-:Y:S02]  /*1ec90*/  ISETP.GE.AND P2, PT, R86, UR4, PT ;  /* 0x0000000456007c0c */ /* 0x004fe4000bf46270 */
[----:B----4-:R-:W-:-:S11]  /*1eca0*/  ISETP.GE.AND P4, PT, R21, UR4, PT ;  /* 0x0000000415007c0c */ /* 0x010fd6000bf86270 */
[CC--:B------:R-:W-:Y:S02]  /*1ecb0*/  @!P2 LEA R14, P3, R86.reuse, R11.reuse, 0x2 ;  /* 0x0000000b560ea211 */ /* 0x0c0fe400078610ff */
[----:B-1----:R-:W-:Y:S01]  /*1ecc0*/  @!P4 LEA R12, P5, R21, R11, 0x2 ;  /* 0x0000000b150cc211 */ /* 0x002fe200078a10ff */
[----:B------:R-:W-:Y:S02]  /*1ecd0*/  @!P2 IMAD.MOV.U32 R34, RZ, RZ, R96 ;  /* 0x000000ffff22a224 */ /* 0x000fe400078e0060 */
[----:B------:R-:W-:Y:S01]  /*1ece0*/  @!P2 IMAD.MOV.U32 R35, RZ, RZ, R93 ;  /* 0x000000ffff23a224 */ /* 0x000fe200078e005d */
[----:B------:R-:W2:Y:S04]  /*1ecf0*/  LDL R96, [R1+0x11c] ;  /* 0x00011c0001607983 */ /* 0x000ea80000100800 */
[----:B------:R-:W4:Y:S01]  /*1ed00*/  LDL R93, [R1+0x118] ;  /* 0x00011800015d7983 */ /* 0x000f220000100800 */
[----:B---3--:R-:W-:-:S03]  /*1ed10*/  @!P2 LEA.HI.X R15, R86, R20, R90, 0x2, P3 ;  /* 0x00000014560fa211 */ /* 0x008fc600018f145a */
[----:B------:R-:W3:Y:S04]  /*1ed20*/  LDL R90, [R1+0x74] ;  /* 0x00007400015a7983 */ /* 0x000ee80000100800 */
[----:B------:R-:W2:Y:S01]  /*1ed30*/  LDL R86, [R1+0x70] ;  /* 0x0000700001567983 */ /* 0x000ea20000100800 */
[----:B-----5:R-:W-:-:S03]  /*1ed40*/  ISETP.GE.AND P1, PT, R62, UR4, PT ;  /* 0x000000043e007c0c */ /* 0x020fc6000bf26270 */
[----:B------:R1:W-:Y:S01]  /*1ed50*/  @!P2 ST.E.64 desc[UR36][R14.64], R34 ;  /* 0x000000220e00a985 */ /* 0x0003e2000c101b24 */
[----:B------:R-:W-:-:S03]  /*1ed60*/  @!P4 LEA.HI.X R13, R21, R20, R66, 0x2, P5 ;  /* 0x00000014150dc211 */ /* 0x000fc600028f1442 */
[----:B------:R-:W5:Y:S04]  /*1ed70*/  LDL R66, [R1+0x6c] ;  /* 0x00006c0001427983 */ /* 0x000f680000100800 */
[----:B------:R-:W5:Y:S01]  /*1ed80*/  LDL R21, [R1+0x68] ;  /* 0x0000680001157983 */ /* 0x000f620000100800 */
[----:B-1----:R-:W-:Y:S02]  /*1ed90*/  @!P4 IMAD.MOV.U32 R34, RZ, RZ, R104 ;  /* 0x000000ffff22c224 */ /* 0x002fe400078e0068 */
[----:B------:R-:W-:-:S05]  /*1eda0*/  @!P4 IMAD.MOV.U32 R35, RZ, RZ, R108 ;  /* 0x000000ffff23c224 */ /* 0x000fca00078e006c */
[----:B------:R1:W-:Y:S02]  /*1edb0*/  @!P4 ST.E.64 desc[UR36][R12.64], R34 ;  /* 0x000000220c00c985 */ /* 0x0003e4000c101b24 */
[C---:B-1----:R-:W-:Y:S01]  /*1edc0*/  @!P1 LEA R12, P5, R62.reuse, R11, 0x2 ;  /* 0x0000000b3e0c9211 */ /* 0x042fe200078a10ff */
[----:B------:R-:W-:Y:S01]  /*1edd0*/  @!P0 IMAD.MOV.U32 R35, RZ, RZ, R84 ;  /* 0x000000ffff238224 */ /* 0x000fe200078e0054 */
[----:B------:R-:W-:Y:S01]  /*1ede0*/  @!P0 MOV R34, R88 ;  /* 0x0000005800228202 */ /* 0x000fe20000000f00 */
[----:B------:R-:W5:Y:S04]  /*1edf0*/  LDL R84, [R1+0x110] ;  /* 0x0001100001547983 */ /* 0x000f680000100800 */
[----:B------:R-:W5:Y:S01]  /*1ee00*/  LDL R88, [R1+0x114] ;  /* 0x0001140001587983 */ /* 0x000f620000100800 */
[----:B------:R-:W-:-:S03]  /*1ee10*/  @!P1 LEA.HI.X R13, R62, R20, R113, 0x2, P5 ;  /* 0x000000143e0d9211 */ /* 0x000fc600028f1471 */
[----:B------:R-:W5:Y:S01]  /*1ee20*/  LDL R62, [R1+0x10c] ;  /* 0x00010c00013e7983 */ /* 0x000f620000100800 */
[----:B------:R-:W-:Y:S02]  /*1ee30*/  ISETP.GE.AND P2, PT, R102, UR4, PT ;  /* 0x0000000466007c0c */ /* 0x000fe4000bf46270 */
[C---:B------:R-:W-:Y:S02]  /*1ee40*/  @!P0 LEA R14, P3, R114.reuse, R11, 0x2 ;  /* 0x0000000b720e8211 */ /* 0x040fe400078610ff */
[----:B------:R-:W-:Y:S02]  /*1ee50*/  ISETP.GE.AND P4, PT, R107, UR4, PT ;  /* 0x000000046b007c0c */ /* 0x000fe4000bf86270 */
[----:B------:R-:W-:Y:S02]  /*1ee60*/  @!P0 LEA.HI.X R15, R114, R20, R117, 0x2, P3 ;  /* 0x00000014720f8211 */ /* 0x000fe400018f1475 */
[----:B------:R-:W-:-:S03]  /*1ee70*/  ISETP.GE.AND P3, PT, R105, UR4, PT ;  /* 0x0000000469007c0c */ /* 0x000fc6000bf66270 */
[----:B------:R1:W-:Y:S02]  /*1ee80*/  @!P0 ST.E.64 desc[UR36][R14.64], R34 ;  /* 0x000000220e008985 */ /* 0x0003e4000c101b24 */
[----:B-1----:R-:W-:Y:S01]  /*1ee90*/  @!P1 IMAD.MOV.U32 R14, RZ, RZ, R112 ;  /* 0x000000ffff0e9224 */ /* 0x002fe200078e0070 */
[----:B------:R-:W-:Y:S01]  /*1eea0*/  @!P2 LEA R34, P0, R102, R11, 0x2 ;  /* 0x0000000b6622a211 */ /* 0x000fe200078010ff */
[----:B------:R-:W-:-:S03]  /*1eeb0*/  @!P1 IMAD.MOV.U32 R15, RZ, RZ, R116 ;  /* 0x000000ffff0f9224 */ /* 0x000fc600078e0074 */
[----:B------:R-:W-:Y:S02]  /*1eec0*/  @!P2 LEA.HI.X R35, R102, R20, R103, 0x2, P0 ;  /* 0x000000146623a211 */ /* 0x000fe400000f1467 */
[----:B------:R1:W-:Y:S01]  /*1eed0*/  @!P1 ST.E.64 desc[UR36][R12.64], R14 ;  /* 0x0000000e0c009985 */ /* 0x0003e2000c101b24 */
[----:B------:R-:W-:Y:S01]  /*1eee0*/  ISETP.GE.AND P0, PT, R95, UR4, PT ;  /* 0x000000045f007c0c */ /* 0x000fe2000bf06270 */
[----:B------:R-:W-:Y:S01]  /*1eef0*/  @!P4 IMAD.MOV.U32 R121, RZ, RZ, R54 ;  /* 0x000000ffff79c224 */ /* 0x000fe200078e0036 */
[-C--:B------:R-:W-:Y:S02]  /*1ef00*/  @!P3 LEA R102, P5, R105, R11.reuse, 0x2 ;  /* 0x0000000b6966b211 */ /* 0x080fe400078a10ff */
[CC--:B-1----:R-:W-:Y:S01]  /*1ef10*/  @!P4 LEA R12, P1, R107.reuse, R11.reuse, 0x2 ;  /* 0x0000000b6b0cc211 */ /* 0x0c2fe200078210ff */
[----:B------:R-:W-:Y:S01]  /*1ef20*/  @!P2 IMAD.MOV.U32 R14, RZ, RZ, R3 ;  /* 0x000000ffff0ea224 */ /* 0x000fe200078e0003 */
[----:B------:R-:W-:Y:S02]  /*1ef30*/  @!P2 MOV R15, R4 ;  /* 0x00000004000fa202 */ /* 0x000fe40000000f00 */
[-C--:B------:R-:W-:Y:S01]  /*1ef40*/  @!P4 LEA.HI.X R13, R107, R20.reuse, R110, 0x2, P1 ;  /* 0x000000146b0dc211 */ /* 0x080fe200008f146e */
[----:B------:R-:W-:Y:S01]  /*1ef50*/  @!P3 IMAD.MOV.U32 R4, RZ, RZ, R5 ;  /* 0x000000ffff04b224 */ /* 0x000fe200078e0005 */
[----:B------:R-:W-:Y:S01]  /*1ef60*/  @!P3 LEA.HI.X R103, R105, R20, R100, 0x2, P5 ;  /* 0x000000146967b211 */ /* 0x000fe200028f1464 */
[----:B------:R-:W-:Y:S01]  /*1ef70*/  @!P3 IMAD.MOV.U32 R5, RZ, RZ, R6 ;  /* 0x000000ffff05b224 */ /* 0x000fe200078e0006 */
[----:B------:R-:W-:Y:S04]  /*1ef80*/  @!P2 ST.E.64 desc[UR36][R34.64], R14 ;  /* 0x0000000e2200a985 */ /* 0x000fe8000c101b24 */
[----:B------:R1:W-:Y:S04]  /*1ef90*/  @!P4 ST.E.64 desc[UR36][R12.64], R120 ;  /* 0x000000780c00c985 */ /* 0x0003e8000c101b24 */
[----:B------:R0:W-:Y:S01]  /*1efa0*/  @!P3 ST.E.64 desc[UR36][R102.64], R4 ;  /* 0x000000046600b985 */ /* 0x0001e2000c101b24 */
[----:B-1----:R-:W-:Y:S01]  /*1efb0*/  @!P0 LEA R12, P2, R95, R11, 0x2 ;  /* 0x0000000b5f0c8211 */ /* 0x002fe200078410ff */
[----:B------:R-:W-:Y:S01]  /*1efc0*/  @!P0 IMAD.MOV.U32 R14, RZ, RZ, R55 ;  /* 0x000000ffff0e8224 */ /* 0x000fe200078e0037 */
[----:B------:R-:W-:-:S02]  /*1efd0*/  @!P0 MOV R15, R57 ;  /* 0x00000039000f8202 */ /* 0x000fc40000000f00 */
[----:B---3--:R-:W-:Y:S02]  /*1efe0*/  ISETP.GE.AND P1, PT, R90, UR4, PT ;  /* 0x000000045a007c0c */ /* 0x008fe4000bf26270 */
[----:B--2---:R-:W-:Y:S02]  /*1eff0*/  ISETP.GE.AND P4, PT, R86, UR4, PT ;  /* 0x0000000456007c0c */ /* 0x004fe4000bf86270 */
[----:B------:R-:W-:-:S09]  /*1f000*/  @!P0 LEA.HI.X R13, R95, R20, R96, 0x2, P2 ;  /* 0x000000145f0d8211 */ /* 0x000fd200010f1460 */
[CC--:B0-----:R-:W-:Y:S01]  /*1f010*/  @!P1 LEA R4, P2, R90.reuse, R11.reuse, 0x2 ;  /* 0x0000000b5a049211 */ /* 0x0c1fe200078410ff */
[----:B------:R-:W-:Y:S02]  /*1f020*/  @!P1 IMAD.MOV.U32 R6, RZ, RZ, R7 ;  /* 0x000000ffff069224 */ /* 0x000fe400078e0007 */
[----:B------:R-:W-:Y:S01]  /*1f030*/  @!P1 IMAD.MOV.U32 R7, RZ, RZ, R8 ;  /* 0x000000ffff079224 */ /* 0x000fe200078e0008 */
[----:B----4-:R-:W-:Y:S02]  /*1f040*/  @!P1 LEA.HI.X R5, R90, R20, R93, 0x2, P2 ;  /* 0x000000145a059211 */ /* 0x010fe400010f145d */
[----:B-----5:R-:W-:Y:S02]  /*1f050*/  ISETP.GE.AND P5, PT, R66, UR4, PT ;  /* 0x0000000442007c0c */ /* 0x020fe4000bfa6270 */
[----:B------:R-:W-:Y:S01]  /*1f060*/  ISETP.GE.AND P3, PT, R21, UR4, PT ;  /* 0x0000000415007c0c */ /* 0x000fe2000bf66270 */
[----:B------:R0:W-:Y:S04]  /*1f070*/  @!P0 ST.E.64 desc[UR36][R12.64], R14 ;  /* 0x0000000e0c008985 */ /* 0x0001e8000c101b24 */
[----:B------:R1:W-:Y:S01]  /*1f080*/  @!P1 ST.E.64 desc[UR36][R4.64], R6 ;  /* 0x0000000604009985 */ /* 0x0003e2000c101b24 */
[----:B0-----:R-:W-:Y:S01]  /*1f090*/  @!P4 LEA R12, P0, R86, R11, 0x2 ;  /* 0x0000000b560cc211 */ /* 0x001fe200078010ff */
[----:B------:R-:W-:-:S04]  /*1f0a0*/  @!P4 IMAD.MOV.U32 R14, RZ, RZ, R61 ;  /* 0x000000ffff0ec224 */ /* 0x000fc800078e003d */
[CC--:B-1----:R-:W-:Y:S02]  /*1f0b0*/  @!P5 LEA R4, P1, R66.reuse, R11.reuse, 0x2 ;  /* 0x0000000b4204d211 */ /* 0x0c2fe400078210ff */
[----:B------:R-:W-:Y:S01]  /*1f0c0*/  @!P3 LEA R6, P2, R21, R11, 0x2 ;  /* 0x0000000b1506b211 */ /* 0x000fe200078410ff */
[----:B------:R-:W-:Y:S01]  /*1f0d0*/  @!P4 IMAD.MOV.U32 R15, RZ, RZ, R65 ;  /* 0x000000ffff0fc224 */ /* 0x000fe200078e0041 */
[----:B------:R-:W-:Y:S01]  /*1f0e0*/  @!P5 MOV R11, R10 ;  /* 0x0000000a000bd202 */ /* 0x000fe20000000f00 */
[----:B------:R-:W-:Y:S01]  /*1f0f0*/  @!P5 IMAD.MOV.U32 R10, RZ, RZ, R9 ;  /* 0x000000ffff0ad224 */ /* 0x000fe200078e0009 */
[-C--:B------:R-:W-:Y:S01]  /*1f100*/  @!P5 LEA.HI.X R5, R66, R20.reuse, R84, 0x2, P1 ;  /* 0x000000144205d211 */ /* 0x080fe200008f1454 */
[----:B------:R-:W-:Y:S01]  /*1f110*/  @!P3 IMAD.MOV.U32 R8, RZ, RZ, R69 ;  /* 0x000000ffff08b224 */ /* 0x000fe200078e0045 */
[----:B------:R-:W-:Y:S01]  /*1f120*/  @!P4 LEA.HI.X R13, R86, R20, R88, 0x2, P0 ;  /* 0x00000014560dc211 */ /* 0x000fe200000f1458 */
[----:B------:R-:W-:-:S04]  /*1f130*/  @!P3 IMAD.MOV.U32 R9, RZ, RZ, R73 ;  /* 0x000000ffff09b224 */ /* 0x000fc800078e0049 */
[----:B------:R3:W-:Y:S01]  /*1f140*/  @!P4 ST.E.64 desc[UR36][R12.64], R14 ;  /* 0x0000000e0c00c985 */ /* 0x0007e2000c101b24 */
[----:B------:R-:W-:-:S03]  /*1f150*/  @!P3 LEA.HI.X R7, R21, R20, R62, 0x2, P2 ;  /* 0x000000141507b211 */ /* 0x000fc600010f143e */
[----:B------:R3:W-:Y:S04]  /*1f160*/  @!P5 ST.E.64 desc[UR36][R4.64], R10 ;  /* 0x0000000a0400d985 */ /* 0x0007e8000c101b24 */
[----:B------:R3:W-:Y:S02]  /*1f170*/  @!P3 ST.E.64 desc[UR36][R6.64], R8 ;  /* 0x000000080600b985 */ /* 0x0007e4000c101b24 */
.L_x_677:
[----:B------:R-:W-:Y:S05]  /*1f180*/  BSYNC B1 ;  /* 0x0000000000017941 */ /* 0x000fea0003800000 */
.L_x_676:
[----:B------:R-:W-:-:S03]  /*1f190*/  UMOV UR4, 0xffffffff ;  /* 0xffffffff00047882 */ /* 0x000fc60000000000 */
[----:B------:R-:W-:Y:S05]  /*1f1a0*/  BRA.DIV UR4, `(.L_x_678) ;  /* 0x000000fe04207947 */ /* 0x000fea000b800000 */
[----:B---3--:R3:W4:Y:S04]  /*1f1b0*/  SHFL.IDX PT, R8, R2, 0x1, 0x1c1f ;  /* 0x003c1f0002087f89 */ /* 0x00872800000e0000 */
[----:B0-----:R-:W0:Y:S02]  /*1f1c0*/  SHFL.IDX PT, R0, R0, 0x1, 0x1c1f ;  /* 0x003c1f0000007f89 */ /* 0x001e2400000e0000 */
.L_x_1050:
[----:B------:R-:W-:-:S13]  /*1f1d0*/  ISETP.GE.AND P0, PT, R33, R32, PT ;  /* 0x000000202100720c */ /* 0x000fda0003f06270 */
[----:B------:R-:W-:Y:S05]  /*1f1e0*/  @P0 BRA `(.L_x_674) ;  /* 0x0000002000600947 */ /* 0x000fea0003800000 */
[----:B------:R-:W5:Y:S01]  /*1f1f0*/  LDL R96, [R1+0x64] ;  /* 0x0000640001607983 */ /* 0x000f620000100800 */
[----:B------:R-:W-:-:S03]  /*1f200*/  ULDC UR4, c[0x0][0xac8] ;  /* 0x0002b20000047ab9 */ /* 0x000fc60000000800 */
[----:B------:R-:W4:Y:S04]  /*1f210*/  LDL R90, [R1+0xc0] ;  /* 0x0000c000015a7983 */ /* 0x000f280000100800 */
[----:B------:R-:W4:Y:S04]  /*1f220*/  LDL R88, [R1+0xb4] ;  /* 0x0000b40001587983 */ /* 0x000f280000100800 */
[----:B------:R-:W4:Y:S04]  /*1f230*/  LDL R73, [R1+0xb0] ;  /* 0x0000b00001497983 */ /* 0x000f280000100800 */
[----:B------:R-:W4:Y:S04]  /*1f240*/  LDL R34, [R1+0x94] ;  /* 0x0000940001227983 */ /* 0x000f280000100800 */
[----:B------:R-:W4:Y:S04]  /*1f250*/  LDL R12, [R1+0x98] ;  /* 0x00009800010c7983 */ /* 0x000f280000100800 */
[----:B------:R-:W4:Y:S04]  /*1f260*/  LDL R113, [R1+0xfc] ;  /* 0x0000fc0001717983 */ /* 0x000f280000100800 */
[----:B--2---:R-:W2:Y:S04]  /*1f270*/  LDL R11, [R1+0x6c] ;  /* 0x00006c00010b7983 */ /* 0x004ea80000100800 */
[----:B------:R-:W2:Y:S04]  /*1f280*/  LDL R9, [R1+0x78] ;  /* 0x0000780001097983 */ /* 0x000ea80000100800 */
[----:B------:R-:W2:Y:S04]  /*1f290*/  LDL R3, [R1+0x68] ;  /* 0x0000680001037983 */ /* 0x000ea80000100800 */
[----:B---3--:R-:W3:Y:S04]  /*1f2a0*/  LDL R2, [R1+0x12c] ;  /* 0x00012c0001027983 */ /* 0x008ee80000100800 */
[----:B------:R-:W3:Y:S04]  /*1f2b0*/  LDL R114, [R1+0x180] ;  /* 0x0001800001727983 */ /* 0x000ee80000100800 */
        /* <DEDUP_REMOVED lines=14> */
[----:B-1----:R-:W3:Y:S04]  /*1f3a0*/  LDL R20, [R1+0x144] ;  /* 0x0001440001147983 */ /* 0x002ee80000100800 */
        /* <DEDUP_REMOVED lines=16> */
[----:B------:R-:W3:Y:S01]  /*1f4b0*/  LDL R13, [R1+0x110] ;  /* 0x00011000010d7983 */ /* 0x000ee20000100800 */
[----:B-----5:R-:W-:Y:S01]  /*1f4c0*/  ISETP.GE.AND P0, PT, R96, UR4, PT ;  /* 0x0000000460007c0c */ /* 0x020fe2000bf06270 */
[----:B----4-:R-:W-:Y:S01]  /*1f4d0*/  IMAD.MOV.U32 R95, RZ, RZ, R90 ;  /* 0x000000ffff5f7224 */ /* 0x010fe200078e005a */
[----:B------:R-:W-:Y:S01]  /*1f4e0*/  MOV R93, R88 ;  /* 0x00000058005d7202 */ /* 0x000fe20000000f00 */
[----:B------:R-:W-:-:S02]  /*1f4f0*/  IMAD.MOV.U32 R90, RZ, RZ, R73 ;  /* 0x000000ffff5a7224 */ /* 0x000fc400078e0049 */
[----:B------:R-:W-:Y:S02]  /*1f500*/  IMAD.MOV.U32 R73, RZ, RZ, R34 ;  /* 0x000000ffff497224 */ /* 0x000fe400078e0022 */
[----:B------:R-:W-:Y:S01]  /*1f510*/  IMAD.MOV.U32 R88, RZ, RZ, R12 ;  /* 0x000000ffff587224 */ /* 0x000fe200078e000c */
[----:B------:R-:W-:Y:S01]  /*1f520*/  ISETP.GE.AND P3, PT, R113, UR4, PT ;  /* 0x0000000471007c0c */ /* 0x000fe2000bf66270 */
[----:B--2---:R-:W-:Y:S01]  /*1f530*/  IMAD.MOV.U32 R12, RZ, RZ, R11 ;  /* 0x000000ffff0c7224 */ /* 0x004fe200078e000b */
[----:B------:R-:W-:Y:S01]  /*1f540*/  MOV R34, R9 ;  /* 0x0000000900227202 */ /* 0x000fe20000000f00 */
[----:B------:R-:W-:Y:S02]  /*1f550*/  IMAD.MOV.U32 R9, RZ, RZ, R3 ;  /* 0x000000ffff097224 */ /* 0x000fe400078e0003 */
[----:B------:R-:W-:Y:S02]  /*1f560*/  @!P0 IMAD.MOV.U32 R3, RZ, RZ, R8 ;  /* 0x000000ffff038224 */ /* 0x000fe400078e0008 */
[----:B---3--:R-:W-:-:S02]  /*1f570*/  IMAD.MOV.U32 R11, RZ, RZ, R2 ;  /* 0x000000ffff0b7224 */ /* 0x008fc400078e0002 */
[----:B0-----:R-:W-:-:S04]  /*1f580*/  @!P0 IMAD.MOV.U32 R2, RZ, RZ, R0 ;  /* 0x000000ffff028224 */ /* 0x001fc800078e0000 */
[----:B------:R-:W-:-:S05]  /*1f590*/  @!P0 IMAD.WIDE R2, R96, 0x4, R2 ;  /* 0x0000000460028825 */ /* 0x000fca00078e0202 */
[----:B------:R0:W-:Y:S02]  /*1f5a0*/  @!P0 ST.E.64 desc[UR36][R2.64], R24 ;  /* 0x0000001802008985 */ /* 0x0001e4000c101b24 */
[----:B0-----:R-:W-:-:S04]  /*1f5b0*/  @!P3 LEA R2, P5, R113, R0, 0x2 ;  /* 0x000000007102b211 */ /* 0x001fc800078a10ff */
[----:B------:R-:W-:Y:S02]  /*1f5c0*/  @!P3 LEA.HI.X R3, R113, R8, R114, 0x2, P5 ;  /* 0x000000087103b211 */ /* 0x000fe400028f1472 */
[----:B------:R-:W2:Y:S01]  /*1f5d0*/  LDL R113, [R1+0x17c] ;  /* 0x00017c0001717983 */ /* 0x000ea20000100800 */
[----:B------:R-:W-:Y:S01]  /*1f5e0*/  ISETP.GE.AND P1, PT, R102, UR4, PT ;  /* 0x0000000466007c0c */ /* 0x000fe2000bf26270 */
[----:B------:R-:W-:Y:S02]  /*1f5f0*/  IMAD.MOV.U32 R96, RZ, RZ, R93 ;  /* 0x000000ffff607224 */ /* 0x000fe400078e005d */
[----:B------:R-:W-:Y:S01]  /*1f600*/  IMAD.MOV.U32 R93, RZ, RZ, R88 ;  /* 0x000000ffff5d7224 */ /* 0x000fe200078e0058 */
[----:B------:R-:W-:Y:S01]  /*1f610*/  MOV R88, R66 ;  /* 0x0000004200587202 */ /* 0x000fe20000000f00 */
[----:B------:R-:W-:Y:S01]  /*1f620*/  IMAD.MOV.U32 R66, RZ, RZ, R4 ;  /* 0x000000ffff427224 */ /* 0x000fe200078e0004 */
[----:B------:R-:W-:Y:S01]  /*1f630*/  MOV R100, R95 ;  /* 0x0000005f00647202 */ /* 0x000fe20000000f00 */
[----:B------:R-:W-:Y:S01]  /*1f640*/  IMAD.MOV.U32 R95, RZ, RZ, R90 ;  /* 0x000000ffff5f7224 */ /* 0x000fe200078e005a */
[----:B------:R-:W-:Y:S01]  /*1f650*/  ISETP.GE.AND P2, PT, R112, UR4, PT ;  /* 0x0000000470007c0c */ /* 0x000fe2000bf46270 */
[----:B------:R-:W-:Y:S01]  /*1f660*/  IMAD.MOV.U32 R90, RZ, RZ, R86 ;  /* 0x000000ffff5a7224 */ /* 0x000fe200078e0056 */
[----:B------:R-:W3:Y:S03]  /*1f670*/  LDL R114, [R1+0xd0] ;  /* 0x0000d00001727983 */ /* 0x000ee60000100800 */
[----:B------:R-:W-:Y:S01]  /*1f680*/  @!P1 LEA R4, P4, R102, R0, 0x2 ;  /* 0x0000000066049211 */ /* 0x000fe200078810ff */
[----:B------:R-:W-:-:S03]  /*1f690*/  IMAD.MOV.U32 R86, RZ, RZ, R5 ;  /* 0x000000ffff567224 */ /* 0x000fc600078e0005 */
[----:B------:R-:W-:Y:S01]  /*1f6a0*/  @!P1 LEA.HI.X R5, R102, R8, R103, 0x2, P4 ;  /* 0x0000000866059211 */ /* 0x000fe200020f1467 */
[----:B------:R-:W-:Y:S01]  /*1f6b0*/  IMAD.MOV.U32 R103, RZ, RZ, R100 ;  /* 0x000000ffff677224 */ /* 0x000fe200078e0064 */
[----:B------:R-:W-:Y:S01]  /*1f6c0*/  MOV R100, R95 ;  /* 0x0000005f00647202 */ /* 0x000fe20000000f00 */
[----:B------:R-:W-:Y:S02]  /*1f6d0*/  IMAD.MOV.U32 R102, RZ, RZ, R96 ;  /* 0x000000ffff667224 */ /* 0x000fe400078e0060 */
[----:B------:R-:W-:Y:S02]  /*1f6e0*/  IMAD.MOV.U32 R95, RZ, RZ, R93 ;  /* 0x000000ffff5f7224 */ /* 0x000fe400078e005d */
[----:B------:R-:W-:Y:S01]  /*1f6f0*/  IMAD.MOV.U32 R96, RZ, RZ, R90 ;  /* 0x000000ffff607224 */ /* 0x000fe200078e005a */
[----:B------:R-:W-:Y:S01]  /*1f700*/  MOV R90, R6 ;  /* 0x00000006005a7202 */ /* 0x000fe20000000f00 */
[----:B------:R-:W-:Y:S02]  /*1f710*/  IMAD.MOV.U32 R93, RZ, RZ, R88 ;  /* 0x000000ffff5d7224 */ /* 0x000fe400078e0058 */
[----:B------:R-:W-:-:S02]  /*1f720*/  IMAD.MOV.U32 R88, RZ, RZ, R7 ;  /* 0x000000ffff587224 */ /* 0x000fc400078e0007 */
[----:B------:R-:W-:Y:S02]  /*1f730*/  @!P1 IMAD.MOV.U32 R6, RZ, RZ, R77 ;  /* 0x000000ffff069224 */ /* 0x000fe400078e004d */
[----:B------:R-:W-:-:S05]  /*1f740*/  @!P1 IMAD.MOV.U32 R7, RZ, RZ, R81 ;  /* 0x000000ffff079224 */ /* 0x000fca00078e0051 */
[----:B------:R0:W-:Y:S02]  /*1f750*/  @!P1 ST.E.64 desc[UR36][R4.64], R6 ;  /* 0x0000000604009985 */ /* 0x0001e4000c101b24 */
[----:B0-----:R-:W-:-:S04]  /*1f760*/  @!P2 LEA R4, P4, R112, R0, 0x2 ;  /* 0x000000007004a211 */ /* 0x001fc800078810ff */
[----:B--2---:R-:W-:Y:S02]  /*1f770*/  @!P2 LEA.HI.X R5, R112, R8, R113, 0x2, P4 ;  /* 0x000000087005a211 */ /* 0x004fe400020f1471 */
[----:B------:R-:W2:Y:S01]  /*1f780*/  LDL R112, [R1+0x178] ;  /* 0x0001780001707983 */ /* 0x000ea20000100800 */
[----:B------:R-:W-:-:S03]  /*1f790*/  ISETP.GE.AND P0, PT, R108, UR4, PT ;  /* 0x000000046c007c0c */ /* 0x000fc6000bf06270 */
[----:B------:R0:W-:Y:S01]  /*1f7a0*/  @!P3 ST.E.64 desc[UR36][R2.64], R26 ;  /* 0x0000001a0200b985 */ /* 0x0001e2000c101b24 */
[----:B------:R-:W-:Y:S01]  /*1f7b0*/  ISETP.GE.AND P3, PT, R107, UR4, PT ;  /* 0x000000046b007c0c */ /* 0x000fe2000bf66270 */
[----:B------:R-:W-:Y:S02]  /*1f7c0*/  @!P2 IMAD.MOV.U32 R6, RZ, RZ, R85 ;  /* 0x000000ffff06a224 */ /* 0x000fe400078e0055 */
[----:B------:R-:W-:Y:S01]  /*1f7d0*/  @!P2 IMAD.MOV.U32 R7, RZ, RZ, R89 ;  /* 0x000000ffff07a224 */ /* 0x000fe200078e0059 */
[----:B------:R-:W-:Y:S01]  /*1f7e0*/  ISETP.GE.AND P1, PT, R104, UR4, PT ;  /* 0x0000000468007c0c */ /* 0x000fe2000bf26270 */
[----:B------:R-:W4:Y:S04]  /*1f7f0*/  LDL R113, [R1+0xcc] ;  /* 0x0000cc0001717983 */ /* 0x000f280000100800 */
[C---:B0-----:R-:W-:Y:S01]  /*1f800*/  @!P0 LEA R2, P5, R108.reuse, R0, 0x2 ;  /* 0x000000006c028211 */ /* 0x041fe200078a10ff */
[----:B------:R0:W-:Y:S03]  /*1f810*/  @!P2 ST.E.64 desc[UR36][R4.64], R6 ;  /* 0x000000060400a985 */ /* 0x0001e6000c101b24 */
[----:B--2---:R-:W-:-:S02]  /*1f820*/  @!P0 LEA.HI.X R3, R108, R8, R112, 0x2, P5 ;  /* 0x000000086c038211 */ /* 0x004fc400028f1470 */
[----:B------:R-:W2:Y:S04]  /*1f830*/  LDL R108, [R1+0x174] ;  /* 0x00017400016c7983 */ /* 0x000ea80000100800 */
[----:B------:R1:W-:Y:S01]  /*1f840*/  @!P0 ST.E.64 desc[UR36][R2.64], R36 ;  /* 0x0000002402008985 */ /* 0x0003e2000c101b24 */
[-C--:B0-----:R-:W-:Y:S02]  /*1f850*/  @!P1 LEA R4, P4, R104, R0.reuse, 0x2 ;  /* 0x0000000068049211 */ /* 0x081fe400078810ff */
[----:B------:R-:W-:Y:S01]  /*1f860*/  ISETP.GE.AND P2, PT, R105, UR4, PT ;  /* 0x0000000469007c0c */ /* 0x000fe2000bf46270 */
[----:B------:R-:W5:Y:S01]  /*1f870*/  LDL R112, [R1+0xc4] ;  /* 0x0000c40001707983 */ /* 0x000f620000100800 */
[----:B-1----:R-:W-:-:S04]  /*1f880*/  @!P3 LEA R2, P5, R107, R0, 0x2 ;  /* 0x000000006b02b211 */ /* 0x002fc800078a10ff */
[-C--:B------:R-:W-:Y:S02]  /*1f890*/  @!P3 LEA.HI.X R3, R107, R8.reuse, R118, 0x2, P5 ;  /* 0x000000086b03b211 */ /* 0x080fe400028f1476 */
[----:B------:R-:W3:Y:S01]  /*1f8a0*/  LDL R118, [R1+0x16c] ;  /* 0x00016c0001767983 */ /* 0x000ee20000100800 */
[----:B--2---:R-:W-:Y:S02]  /*1f8b0*/  @!P1 LEA.HI.X R5, R104, R8, R108, 0x2, P4 ;  /* 0x0000000868059211 */ /* 0x004fe400020f146c */
[----:B------:R-:W-:Y:S02]  /*1f8c0*/  ISETP.GE.AND P0, PT, R110, UR4, PT ;  /* 0x000000046e007c0c */ /* 0x000fe4000bf06270 */
[----:B------:R-:W-:Y:S01]  /*1f8d0*/  @!P2 IMAD.MOV.U32 R6, RZ, RZ, R97 ;  /* 0x000000ffff06a224 */ /* 0x000fe200078e0061 */
[----:B------:R-:W-:Y:S01]  /*1f8e0*/  MOV R108, R103 ;  /* 0x00000067006c7202 */ /* 0x000fe20000000f00 */
[----:B------:R-:W-:Y:S01]  /*1f8f0*/  IMAD.MOV.U32 R103, RZ, RZ, R102 ;  /* 0x000000ffff677224 */ /* 0x000fe200078e0066 */
[----:B------:R-:W2:Y:S01]  /*1f900*/  LDL R107, [R1+0xb8] ;  /* 0x0000b800016b7983 */ /* 0x000ea20000100800 */
[----:B------:R-:W-:-:S02]  /*1f910*/  IMAD.MOV.U32 R102, RZ, RZ, R100 ;  /* 0x000000ffff667224 */ /* 0x000fc400078e0064 */
[----:B------:R-:W-:Y:S02]  /*1f920*/  IMAD.MOV.U32 R100, RZ, RZ, R93 ;  /* 0x000000ffff647224 */ /* 0x000fe400078e005d */
[----:B------:R-:W-:Y:S01]  /*1f930*/  IMAD.MOV.U32 R93, RZ, RZ, R20 ;  /* 0x000000ffff5d7224 */ /* 0x000fe200078e0014 */
[----:B------:R-:W-:Y:S01]  /*1f940*/  MOV R104, R103 ;  /* 0x0000006700687202 */ /* 0x000fe20000000f00 */
[----:B------:R-:W-:Y:S01]  /*1f950*/  IMAD.MOV.U32 R103, RZ, RZ, R100 ;  /* 0x000000ffff677224 */ /* 0x000fe200078e0064 */
[----:B------:R-:W2:Y:S01]  /*1f960*/  LDL R20, [R1+0x74] ;  /* 0x0000740001147983 */ /* 0x000ea20000100800 */
[----:B------:R-:W-:Y:S02]  /*1f970*/  IMAD.MOV.U32 R100, RZ, RZ, R93 ;  /* 0x000000ffff647224 */ /* 0x000fe400078e005d */
[----:B------:R-:W-:-:S05]  /*1f980*/  @!P1 IMAD.MOV.U32 R93, RZ, RZ, R94 ;  /* 0x000000ffff5d9224 */ /* 0x000fca00078e005e */
[----:B------:R0:W-:Y:S02]  /*1f990*/  @!P1 ST.E.64 desc[UR36][R4.64], R92 ;  /* 0x0000005c04009985 */ /* 0x0001e4000c101b24 */
[----:B0-----:R-:W-:-:S04]  /*1f9a0*/  @!P2 LEA R4, P4, R105, R0, 0x2 ;  /* 0x000000006904a211 */ /* 0x001fc800078810ff */
[----:B---3--:R-:W-:Y:S02]  /*1f9b0*/  @!P2 LEA.HI.X R5, R105, R8, R118, 0x2, P4 ;  /* 0x000000086905a211 */ /* 0x008fe400020f1476 */
[----:B------:R-:W3:Y:S04]  /*1f9c0*/  LDL R118, [R1+0x168] ;  /* 0x0001680001767983 */ /* 0x000ee80000100800 */
[----:B------:R0:W-:Y:S02]  /*1f9d0*/  @!P3 ST.E.64 desc[UR36][R2.64], R38 ;  /* 0x000000260200b985 */ /* 0x0001e4000c101b24 */
[----:B0-----:R-:W-:-:S04]  /*1f9e0*/  @!P0 LEA R2, P5, R110, R0, 0x2 ;  /* 0x000000006e028211 */ /* 0x001fc800078a10ff */
[----:B---3--:R-:W-:Y:S02]  /*1f9f0*/  @!P0 LEA.HI.X R3, R110, R8, R118, 0x2, P5 ;  /* 0x000000086e038211 */ /* 0x008fe400028f1476 */
[----:B------:R-:W3:Y:S01]  /*1fa00*/  LDL R118, [R1+0x164] ;  /* 0x0001640001767983 */ /* 0x000ee20000100800 */
[----:B------:R-:W-:Y:S01]  /*1fa10*/  ISETP.GE.AND P1, PT, R117, UR4, PT ;  /* 0x0000000475007c0c */ /* 0x000fe2000bf26270 */
[----:B------:R-:W-:-:S05]  /*1fa20*/  @!P2 IMAD.MOV.U32 R7, RZ, RZ, R101 ;  /* 0x000000ffff07a224 */ /* 0x000fca00078e0065 */
[----:B------:R0:W-:Y:S07]  /*1fa30*/  @!P2 ST.E.64 desc[UR36][R4.64], R6 ;  /* 0x000000060400a985 */ /* 0x0001ee000c101b24 */
[----:B0-----:R-:W-:-:S04]  /*1fa40*/  @!P1 LEA R6, P4, R117, R0, 0x2 ;  /* 0x0000000075069211 */ /* 0x001fc800078810ff */
[----:B---3--:R-:W-:Y:S02]  /*1fa50*/  @!P1 LEA.HI.X R7, R117, R8, R118, 0x2, P4 ;  /* 0x0000000875079211 */ /* 0x008fe400020f1476 */
[----:B------:R-:W3:Y:S01]  /*1fa60*/  LDL R117, [R1+0x160] ;  /* 0x0001600001757983 */ /* 0x000ee20000100800 */
[----:B------:R-:W-:Y:S01]  /*1fa70*/  ISETP.GE.AND P3, PT, R116, UR4, PT ;  /* 0x0000000474007c0c */ /* 0x000fe2000bf66270 */
[----:B------:R-:W-:Y:S01]  /*1fa80*/  @!P0 IMAD.MOV.U32 R4, RZ, RZ, R40 ;  /* 0x000000ffff048224 */ /* 0x000fe200078e0028 */
[----:B------:R-:W-:-:S05]  /*1fa90*/  @!P0 MOV R5, R44 ;  /* 0x0000002c00058202 */ /* 0x000fca0000000f00 */
[----:B------:R0:W-:Y:S06]  /*1faa0*/  @!P0 ST.E.64 desc[UR36][R2.64], R4 ;  /* 0x0000000402008985 */ /* 0x0001ec000c101b24 */
[----:B0-----:R-:W-:-:S04]  /*1fab0*/  @!P3 LEA R2, P5, R116, R0, 0x2 ;  /* 0x000000007402b211 */ /* 0x001fc800078a10ff */
[----:B---3--:R-:W-:Y:S02]  /*1fac0*/  @!P3 LEA.HI.X R3, R116, R8, R117, 0x2, P5 ;  /* 0x000000087403b211 */ /* 0x008fe400028f1475 */
[----:B------:R-:W3:Y:S01]  /*1fad0*/  LDL R116, [R1+0x15c] ;  /* 0x00015c0001747983 */ /* 0x000ee20000100800 */
[-C--:B------:R-:W-:Y:S02]  /*1fae0*/  @!P1 LOP3.LUT R59, R59, R58.reuse, RZ, 0x3c, !PT ;  /* 0x0000003a3b3b9212 */ /* 0x080fe400078e3cff */
[----:B------:R-:W-:Y:S02]  /*1faf0*/  ISETP.GE.AND P2, PT, R114, UR4, PT ;  /* 0x0000000472007c0c */ /* 0x000fe4000bf46270 */
[----:B------:R-:W-:-:S04]  /*1fb00*/  @!P1 LOP3.LUT R58, R59, R58, RZ, 0x3c, !PT ;  /* 0x0000003a3b3a9212 */ /* 0x000fc800078e3cff */
[----:B------:R-:W-:-:S05]  /*1fb10*/  @!P1 LOP3.LUT R59, R59, R58, RZ, 0x3c, !PT ;  /* 0x0000003a3b3b9212 */ /* 0x000fca00078e3cff */
[----:B------:R0:W-:Y:S02]  /*1fb20*/  @!P1 ST.E.64 desc[UR36][R6.64], R58 ;  /* 0x0000003a06009985 */ /* 0x0001e4000c101b24 */
[----:B0-----:R-:W-:-:S04]  /*1fb30*/  @!P2 LEA R6, P4, R114, R0, 0x2 ;  /* 0x000000007206a211 */ /* 0x001fc800078810ff */
[----:B---3--:R-:W-:Y:S02]  /*1fb40*/  @!P2 LEA.HI.X R7, R114, R8, R116, 0x2, P4 ;  /* 0x000000087207a211 */ /* 0x008fe400020f1474 */
[----:B------:R-:W3:Y:S01]  /*1fb50*/  LDL R114, [R1+0x158] ;  /* 0x0001580001727983 */ /* 0x000ee20000100800 */
[----:B----4-:R-:W-:Y:S01]  /*1fb60*/  ISETP.GE.AND P0, PT, R113, UR4, PT ;  /* 0x0000000471007c0c */ /* 0x010fe2000bf06270 */
[----:B------:R-:W-:Y:S02]  /*1fb70*/  @!P3 IMAD.MOV.U32 R4, RZ, RZ, R45 ;  /* 0x000000ffff04b224 */ /* 0x000fe400078e002d */
[----:B------:R-:W-:-:S05]  /*1fb80*/  @!P3 IMAD.MOV.U32 R5, RZ, RZ, R46 ;  /* 0x000000ffff05b224 */ /* 0x000fca00078e002e */
[----:B------:R0:W-:Y:S01]  /*1fb90*/  @!P3 ST.E.64 desc[UR36][R2.64], R4 ;  /* 0x000000040200b985 */ /* 0x0001e2000c101b24 */
[----:B------:R-:W-:Y:S01]  /*1fba0*/  ISETP.GE.AND P3, PT, R108, UR4, PT ;  /* 0x000000046c007c0c */ /* 0x000fe2000bf66270 */
[----:B------:R-:W-:-:S03]  /*1fbb0*/  IMAD.MOV.U32 R105, RZ, RZ, R103 ;  /* 0x000000ffff697224 */ /* 0x000fc600078e0067 */
[----:B0-----:R-:W-:Y:S01]  /*1fbc0*/  @!P0 LEA R2, P5, R113, R0, 0x2 ;  /* 0x0000000071028211 */ /* 0x001fe200078a10ff */
[----:B------:R-:W-:Y:S02]  /*1fbd0*/  @!P2 IMAD.MOV.U32 R4, RZ, RZ, R109 ;  /* 0x000000ffff04a224 */ /* 0x000fe400078e006d */
[----:B------:R-:W-:-:S05]  /*1fbe0*/  @!P2 IMAD.MOV.U32 R5, RZ, RZ, R70 ;  /* 0x000000ffff05a224 */ /* 0x000fca00078e0046 */
[----:B------:R0:W-:Y:S01]  /*1fbf0*/  @!P2 ST.E.64 desc[UR36][R6.64], R4 ;  /* 0x000000040600a985 */ /* 0x0001e2000c101b24 */
[----:B------:R-:W-:-:S03]  /*1fc00*/  IMAD.MOV.U32 R110, RZ, RZ, R105 ;  /* 0x000000ffff6e7224 */ /* 0x000fc600078e0069 */
[----:B------:R-:W4:Y:S01]  /*1fc10*/  LDL R105, [R1+0x148] ;  /* 0x0001480001697983 */ /* 0x000f220000100800 */
[----:B0-----:R-:W-:Y:S01]  /*1fc20*/  @!P0 MOV R4, R47 ;  /* 0x0000002f00048202 */ /* 0x001fe20000000f00 */
[----:B------:R-:W-:Y:S01]  /*1fc30*/  @!P0 IMAD.MOV.U32 R5, RZ, RZ, R48 ;  /* 0x000000ffff058224 */ /* 0x000fe200078e0030 */
[----:B------:R-:W-:Y:S02]  /*1fc40*/  MOV R103, R100 ;  /* 0x0000006400677202 */ /* 0x000fe40000000f00 */
[----:B------:R-:W4:Y:S01]  /*1fc50*/  LDL R100, [R1+0x140] ;  /* 0x0001400001647983 */ /* 0x000f220000100800 */
[----:B---3--:R-:W-:-:S03]  /*1fc60*/  @!P0 LEA.HI.X R3, R113, R8, R114, 0x2, P5 ;  /* 0x0000000871038211 */ /* 0x008fc600028f1472 */
[----:B------:R-:W3:Y:S04]  /*1fc70*/  LDL R113, [R1+0x154] ;  /* 0x0001540001717983 */ /* 0x000ee80000100800 */
[----:B------:R0:W-:Y:S02]  /*1fc80*/  @!P0 ST.E.64 desc[UR36][R2.64], R4 ;  /* 0x0000000402008985 */ /* 0x0001e4000c101b24 */
[----:B0-----:R-:W-:-:S04]  /*1fc90*/  @!P3 LEA R2, P5, R108, R0, 0x2 ;  /* 0x000000006c02b211 */ /* 0x001fc800078a10ff */
[----:B------:R-:W-:Y:S02]  /*1fca0*/  @!P3 LEA.HI.X R3, R108, R8, R110, 0x2, P5 ;  /* 0x000000086c03b211 */ /* 0x000fe400028f146e */
[----:B------:R-:W4:Y:S01]  /*1fcb0*/  LDL R108, [R1+0x14c] ;  /* 0x00014c00016c7983 */ /* 0x000f220000100800 */
[----:B-----5:R-:W-:Y:S02]  /*1fcc0*/  ISETP.GE.AND P1, PT, R112, UR4, PT ;  /* 0x0000000470007c0c */ /* 0x020fe4000bf26270 */
[----:B--2---:R-:W-:Y:S02]  /*1fcd0*/  ISETP.GE.AND P2, PT, R107, UR4, PT ;  /* 0x000000046b007c0c */ /* 0x004fe4000bf46270 */
[----:B------:R-:W-:-:S09]  /*1fce0*/  ISETP.GE.AND P0, PT, R104, UR4, PT ;  /* 0x0000000468007c0c */ /* 0x000fd2000bf06270 */
[C---:B------:R-:W-:Y:S01]  /*1fcf0*/  @!P1 LEA R6, P4, R112.reuse, R0, 0x2 ;  /* 0x0000000070069211 */ /* 0x040fe200078810ff */
[----:B------:R-:W-:Y:S02]  /*1fd00*/  @!P1 IMAD.MOV.U32 R4, RZ, RZ, R67 ;  /* 0x000000ffff049224 */ /* 0x000fe400078e0043 */
[----:B------:R-:W-:Y:S01]  /*1fd10*/  @!P1 IMAD.MOV.U32 R5, RZ, RZ, R71 ;  /* 0x000000ffff059224 */ /* 0x000fe200078e0047 */
[----:B---3--:R-:W-:-:S05]  /*1fd20*/  @!P1 LEA.HI.X R7, R112, R8, R113, 0x2, P4 ;  /* 0x0000000870079211 */ /* 0x008fca00020f1471 */
[----:B------:R0:W-:Y:S01]  /*1fd30*/  @!P1 ST.E.64 desc[UR36][R6.64], R4 ;  /* 0x0000000406009985 */ /* 0x0001e2000c101b24 */
[----:B------:R-:W-:Y:S01]  /*1fd40*/  ISETP.GE.AND P1, PT, R102, UR4, PT ;  /* 0x0000000466007c0c */ /* 0x000fe2000bf26270 */
[----:B0-----:R-:W-:Y:S01]  /*1fd50*/  @!P3 IMAD.MOV.U32 R4, RZ, RZ, R49 ;  /* 0x000000ffff04b224 */ /* 0x001fe200078e0031 */
[----:B------:R-:W-:Y:S02]  /*1fd60*/  @!P3 MOV R5, R50 ;  /* 0x000000320005b202 */ /* 0x000fe40000000f00 */
[----:B------:R-:W-:-:S03]  /*1fd70*/  @!P2 LEA R6, P4, R107, R0, 0x2 ;  /* 0x000000006b06a211 */ /* 0x000fc600078810ff */
[----:B------:R0:W-:Y:S01]  /*1fd80*/  @!P3 ST.E.64 desc[UR36][R2.64], R4 ;  /* 0x000000040200b985 */ /* 0x0001e2000c101b24 */
[----:B------:R-:W-:Y:S02]  /*1fd90*/  ISETP.GE.AND P3, PT, R88, UR4, PT ;  /* 0x0000000458007c0c */ /* 0x000fe4000bf66270 */
[----:B----4-:R-:W-:Y:S01]  /*1fda0*/  @!P2 LEA.HI.X R7, R107, R8, R108, 0x2, P4 ;  /* 0x000000086b07a211 */ /* 0x010fe200020f146c */
[----:B0-----:R-:W-:Y:S02]  /*1fdb0*/  @!P2 IMAD.MOV.U32 R4, RZ, RZ, R75 ;  /* 0x000000ffff04a224 */ /* 0x001fe400078e004b */
[----:B------:R-:W-:Y:S01]  /*1fdc0*/  @!P2 IMAD.MOV.U32 R5, RZ, RZ, R79 ;  /* 0x000000ffff05a224 */ /* 0x000fe200078e004f */
[----:B------:R-:W-:-:S04]  /*1fdd0*/  @!P0 LEA R2, P5, R104, R0, 0x2 ;  /* 0x0000000068028211 */ /* 0x000fc800078a10ff */
[----:B------:R0:W-:Y:S01]  /*1fde0*/  @!P2 ST.E.64 desc[UR36][R6.64], R4 ;  /* 0x000000040600a985 */ /* 0x0001e2000c101b24 */
[----:B------:R-:W-:Y:S02]  /*1fdf0*/  @!P0 LEA.HI.X R3, R104, R8, R105, 0x2, P5 ;  /* 0x0000000868038211 */ /* 0x000fe400028f1469 */
[----:B------:R-:W-:Y:S01]  /*1fe00*/  ISETP.GE.AND P2, PT, R95, UR4, PT ;  /* 0x000000045f007c0c */ /* 0x000fe2000bf46270 */
[----:B0-----:R-:W-:Y:S02]  /*1fe10*/  @!P0 IMAD.MOV.U32 R4, RZ, RZ, R51 ;  /* 0x000000ffff048224 */ /* 0x001fe400078e0033 */
[----:B------:R-:W-:Y:S01]  /*1fe20*/  @!P0 IMAD.MOV.U32 R5, RZ, RZ, R52 ;  /* 0x000000ffff058224 */ /* 0x000fe200078e0034 */
[----:B------:R-:W-:-:S04]  /*1fe30*/  @!P1 LEA R6, P4, R102, R0, 0x2 ;  /* 0x0000000066069211 */ /* 0x000fc800078810ff */
[----:B------:R0:W-:Y:S01]  /*1fe40*/  @!P0 ST.E.64 desc[UR36][R2.64], R4 ;  /* 0x0000000402008985 */ /* 0x0001e2000c101b24 */
[----:B------:R-:W-:Y:S02]  /*1fe50*/  ISETP.GE.AND P0, PT, R73, UR4, PT ;  /* 0x0000000449007c0c */ /* 0x000fe4000bf06270 */
[----:B------:R-:W-:Y:S02]  /*1fe60*/  @!P1 LEA.HI.X R7, R102, R8, R103, 0x2, P4 ;  /* 0x0000000866079211 */ /* 0x000fe400020f1467 */
[----:B0-----:R-:W-:Y:S01]  /*1fe70*/  @!P3 LEA R2, P5, R88, R0, 0x2 ;  /* 0x000000005802b211 */ /* 0x001fe200078a10ff */
[----:B------:R-:W-:-:S03]  /*1fe80*/  @!P1 IMAD.MOV.U32 R5, RZ, RZ, R87 ;  /* 0x000000ffff059224 */ /* 0x000fc600078e0057 */
[----:B------:R-:W-:Y:S01]  /*1fe90*/  @!P3 LEA.HI.X R3, R88, R8, R100, 0x2, P5 ;  /* 0x000000085803b211 */ /* 0x000fe200028f1464 */
[----:B------:R-:W-:Y:S01]  /*1fea0*/  IMAD.MOV.U32 R88, RZ, RZ, R84 ;  /* 0x000000ffff587224 */ /* 0x000fe200078e0054 */
[----:B------:R-:W-:Y:S01]  /*1feb0*/  @!P1 MOV R4, R83 ;  /* 0x0000005300049202 */ /* 0x000fe20000000f00 */
[----:B------:R-:W-:Y:S02]  /*1fec0*/  IMAD.MOV.U32 R84, RZ, RZ, R57 ;  /* 0x000000ffff547224 */ /* 0x000fe400078e0039 */
[----:B------:R-:W-:Y:S01]  /*1fed0*/  @!P3 IMAD.MOV.U32 R57, RZ, RZ, R56 ;  /* 0x000000ffff39b224 */ /* 0x000fe200078e0038 */
[----:B------:R-:W-:Y:S01]  /*1fee0*/  @!P3 MOV R56, R53 ;  /* 0x000000350038b202 */ /* 0x000fe20000000f00 */
[----:B------:R0:W-:Y:S01]  /*1fef0*/  @!P1 ST.E.64 desc[UR36][R6.64], R4 ;  /* 0x0000000406009985 */ /* 0x0001e2000c101b24 */
[----:B------:R-:W-:-:S03]  /*1ff00*/  ISETP.GE.AND P1, PT, R86, UR4, PT ;  /* 0x0000000456007c0c */ /* 0x000fc6000bf26270 */
[----:B------:R1:W-:Y:S01]  /*1ff10*/  @!P3 ST.E.64 desc[UR36][R2.64], R56 ;  /* 0x000000380200b985 */ /* 0x0003e2000c101b24 */
[----:B------:R-:W-:Y:S02]  /*1ff20*/  ISETP.GE.AND P3, PT, R65, UR4, PT ;  /* 0x0000000441007c0c */ /* 0x000fe4000bf66270 */
[-C--:B0-----:R-:W-:Y:S01]  /*1ff30*/  @!P2 LEA R4, P4, R95, R0.reuse, 0x2 ;  /* 0x000000005f04a211 */ /* 0x081fe200078810ff */
[----:B------:R-:W-:Y:S01]  /*1ff40*/  @!P2 IMAD.MOV.U32 R6, RZ, RZ, R99 ;  /* 0x000000ffff06a224 */ /* 0x000fe200078e0063 */
[----:B-1----:R-:W-:Y:S01]  /*1ff50*/  @!P0 LEA R2, P5, R73, R0, 0x2 ;  /* 0x0000000049028211 */ /* 0x002fe200078a10ff */
[----:B------:R-:W-:Y:S01]  /*1ff60*/  @!P2 IMAD.MOV.U32 R7, RZ, RZ, R91 ;  /* 0x000000ffff07a224 */ /* 0x000fe200078e005b */
[-C--:B------:R-:W-:Y:S02]  /*1ff70*/  @!P2 LEA.HI.X R5, R95, R8.reuse, R96, 0x2, P4 ;  /* 0x000000085f05a211 */ /* 0x080fe400020f1460 */
[----:B------:R-:W-:Y:S01]  /*1ff80*/  @!P0 LEA.HI.X R3, R73, R8, R90, 0x2, P5 ;  /* 0x0000000849038211 */ /* 0x000fe200028f145a */
[----:B------:R-:W-:-:S02]  /*1ff90*/  IMAD.MOV.U32 R73, RZ, RZ, R66 ;  /* 0x000000ffff497224 */ /* 0x000fc400078e0042 */
[----:B------:R-:W-:Y:S01]  /*1ffa0*/  IMAD.MOV.U32 R66, RZ, RZ, R61 ;  /* 0x000000ffff427224 */ /* 0x000fe200078e003d */
[----:B------:R-:W-:Y:S01]  /*1ffb0*/  @!P0 MOV R61, R63 ;  /* 0x0000003f003d8202 */ /* 0x000fe20000000f00 */
[----:B------:R0:W-:Y:S01]  /*1ffc0*/  @!P2 ST.E.64 desc[UR36][R4.64], R6 ;  /* 0x000000060400a985 */ /* 0x0001e2000c101b24 */
[----:B------:R-:W-:-:S03]  /*1ffd0*/  ISETP.GE.AND P2, PT, R10, UR4, PT ;  /* 0x000000040a007c0c */ /* 0x000fc6000bf46270 */
[----:B------:R1:W-:Y:S01]  /*1ffe0*/  @!P0 ST.E.64 desc[UR36][R2.64], R60 ;  /* 0x0000003c02008985 */ /* 0x0003e2000c101b24 */
[----:B------:R-:W-:Y:S01]  /*1fff0*/  ISETP.GE.AND P0, PT, R69, UR4, PT ;  /* 0x0000000445007c0c */ /* 0x000fe2000bf06270 */
[----:B------:R-:W-:Y:S02]  /*20000*/  @!P1 IMAD.MOV.U32 R99, RZ, RZ, R98 ;  /* 0x000000ffff639224 */ /* 0x000fe400078e0062 */
[----:B------:R-:W-:Y:S01]  /*20010*/  @!P1 IMAD.MOV.U32 R98, RZ, RZ, R106 ;  /* 0x000000ffff629224 */ /* 0x000fe200078e006a */
[CC--:B0-----:R-:W-:Y:S02]  /*20020*/  @!P1 LEA R4, P4, R86.reuse, R0.reuse, 0x2 ;  /* 0x0000000056049211 */ /* 0x0c1fe400078810ff */
[C---:B-1----:R-:W-:Y:S02]  /*20030*/  @!P3 LEA R2, P5, R65.reuse, R0, 0x2 ;  /* 0x000000004102b211 */ /* 0x042fe400078a10ff */
[-C--:B------:R-:W-:Y:S02]  /*20040*/  @!P1 LEA.HI.X R5, R86, R8.reuse, R88, 0x2, P4 ;  /* 0x0000000856059211 */ /* 0x080fe400020f1458 */
[----:B------:R-:W-:Y:S01]  /*20050*/  @!P3 LEA.HI.X R3, R65, R8, R84, 0x2, P5 ;  /* 0x000000084103b211 */ /* 0x000fe200028f1454 */
[----:B------:R-:W-:Y:S01]  /*20060*/  @!P3 IMAD.MOV.U32 R65, RZ, RZ, R68 ;  /* 0x000000ffff41b224 */ /* 0x000fe200078e0044 */
[----:B------:R-:W-:Y:S01]  /*20070*/  ISETP.GE.AND P4, PT, R62, UR4, PT ;  /* 0x000000043e007c0c */ /* 0x000fe2000bf86270 */
[----:B------:R0:W-:Y:S01]  /*20080*/  @!P1 ST.E.64 desc[UR36][R4.64], R98 ;  /* 0x0000006204009985 */ /* 0x0001e2000c101b24 */
[----:B------:R-:W-:Y:S01]  /*20090*/  @!P2 IMAD.MOV.U32 R6, RZ, RZ, R111 ;  /* 0x000000ffff06a224 */ /* 0x000fe200078e006f */
[----:B------:R-:W-:-:S02]  /*200a0*/  @!P2 MOV R7, R115 ;  /* 0x000000730007a202 */ /* 0x000fc40000000f00 */
[----:B------:R1:W-:Y:S01]  /*200b0*/  @!P3 ST.E.64 desc[UR36][R2.64], R64 ;  /* 0x000000400200b985 */ /* 0x0003e2000c101b24 */
[CC--:B0-----:R-:W-:Y:S02]  /*200c0*/  @!P2 LEA R4, P1, R10.reuse, R0.reuse, 0x2 ;  /* 0x000000000a04a211 */ /* 0x0c1fe400078210ff */
[C---:B-1----:R-:W-:Y:S02]  /*200d0*/  @!P0 LEA R2, P5, R69.reuse, R0, 0x2 ;  /* 0x0000000045028211 */ /* 0x042fe400078a10ff */
[-C--:B------:R-:W-:Y:S02]  /*200e0*/  @!P2 LEA.HI.X R5, R10, R8.reuse, R11, 0x2, P1 ;  /* 0x000000080a05a211 */ /* 0x080fe400008f140b */
[----:B------:R-:W-:Y:S02]  /*200f0*/  ISETP.GE.AND P1, PT, R54, UR4, PT ;  /* 0x0000000436007c0c */ /* 0x000fe4000bf26270 */
[----:B------:R-:W-:Y:S01]  /*20100*/  @!P0 LEA.HI.X R3, R69, R8, R73, 0x2, P5 ;  /* 0x0000000845038211 */ /* 0x000fe200028f1449 */
[----:B------:R0:W-:Y:S01]  /*20110*/  @!P2 ST.E.64 desc[UR36][R4.64], R6 ;  /* 0x000000060400a985 */ /* 0x0001e2000c101b24 */
[----:B------:R-:W-:Y:S01]  /*20120*/  @!P0 IMAD.MOV.U32 R73, RZ, RZ, R74 ;  /* 0x000000ffff498224 */ /* 0x000fe200078e004a */
[----:B------:R-:W-:-:S02]  /*20130*/  ISETP.GE.AND P2, PT, R34, UR4, PT ;  /* 0x0000000422007c0c */ /* 0x000fc4000bf46270 */
[C---:B------:R-:W-:Y:S02]  /*20140*/  @!P4 LEA R10, P3, R62.reuse, R0, 0x2 ;  /* 0x000000003e0ac211 */ /* 0x040fe400078610ff */
[----:B------:R1:W-:Y:S02]  /*20150*/  @!P0 ST.E.64 desc[UR36][R2.64], R72 ;  /* 0x0000004802008985 */ /* 0x0003e4000c101b24 */
[----:B------:R-:W-:Y:S02]  /*20160*/  @!P4 LEA.HI.X R11, R62, R8, R66, 0x2, P3 ;  /* 0x000000083e0bc211 */ /* 0x000fe400018f1442 */
[----:B------:R-:W-:Y:S02]  /*20170*/  ISETP.GE.AND P3, PT, R20, UR4, PT ;  /* 0x0000000414007c0c */ /* 0x000fe4000bf66270 */
[----:B------:R-:W-:Y:S02]  /*20180*/  ISETP.GE.AND P5, PT, R14, UR4, PT ;  /* 0x000000040e007c0c */ /* 0x000fe4000bfa6270 */
[----:B0-----:R-:W-:Y:S01]  /*20190*/  @!P1 LEA R4, P0, R54, R0, 0x2 ;  /* 0x0000000036049211 */ /* 0x001fe200078010ff */
[----:B-1----:R-:W-:-:S02]  /*201a0*/  @!P4 IMAD.MOV.U32 R2, RZ, RZ, R119 ;  /* 0x000000ffff02c224 */ /* 0x002fc400078e0077 */
[----:B------:R-:W-:Y:S01]  /*201b0*/  @!P4 IMAD.MOV.U32 R3, RZ, RZ, R122 ;  /* 0x000000ffff03c224 */ /* 0x000fe200078e007a */
[----:B------:R-:W-:-:S04]  /*201c0*/  @!P1 LEA.HI.X R5, R54, R8, R55, 0x2, P0 ;  /* 0x0000000836059211 */ /* 0x000fc800000f1437 */
[----:B------:R0:W-:Y:S01]  /*201d0*/  @!P4 ST.E.64 desc[UR36][R10.64], R2 ;  /* 0x000000020a00c985 */ /* 0x0001e2000c101b24 */
[----:B------:R-:W-:Y:S01]  /*201e0*/  ISETP.GE.AND P4, PT, R12, UR4, PT ;  /* 0x000000040c007c0c */ /* 0x000fe2000bf86270 */
[----:B------:R-:W-:Y:S01]  /*201f0*/  @!P1 IMAD.MOV.U32 R77, RZ, RZ, R78 ;  /* 0x000000ffff4d9224 */ /* 0x000fe200078e004e */
[----:B------:R-:W-:Y:S01]  /*20200*/  @!P2 MOV R6, R123 ;  /* 0x0000007b0006a202 */ /* 0x000fe20000000f00 */
[----:B------:R-:W-:Y:S01]  /*20210*/  @!P2 IMAD.MOV.U32 R7, RZ, RZ, R125 ;  /* 0x000000ffff07a224 */ /* 0x000fe200078e007d */
[----:B0-----:R-:W-:-:S04]  /*20220*/  @!P2 LEA R2, P0, R34, R0, 0x2 ;  /* 0x000000002202a211 */ /* 0x001fc800078010ff */
[----:B------:R-:W-:Y:S01]  /*20230*/  @!P2 LEA.HI.X R3, R34, R8, R35, 0x2, P0 ;  /* 0x000000082203a211 */ /* 0x000fe200000f1423 */
[----:B------:R0:W-:Y:S04]  /*20240*/  @!P1 ST.E.64 desc[UR36][R4.64], R76 ;  /* 0x0000004c04009985 */ /* 0x0001e8000c101b24 */
[----:B------:R1:W-:Y:S01]  /*20250*/  @!P2 ST.E.64 desc[UR36][R2.64], R6 ;  /* 0x000000060200a985 */ /* 0x0003e2000c101b24 */
[----:B------:R-:W-:Y:S02]  /*20260*/  @!P3 IMAD.MOV.U32 R81, RZ, RZ, R82 ;  /* 0x000000ffff51b224 */ /* 0x000fe400078e0052 */
[----:B------:R-:W-:Y:S02]  /*20270*/  @!P5 IMAD.MOV.U32 R131, RZ, RZ, R130 ;  /* 0x000000ffff83d224 */ /* 0x000fe400078e0082 */
[----:B------:R-:W-:Y:S01]  /*20280*/  @!P5 IMAD.MOV.U32 R130, RZ, RZ, R129 ;  /* 0x000000ffff82d224 */ /* 0x000fe200078e0081 */
[----:B0-----:R-:W-:-:S02]  /*20290*/  @!P3 LEA R4, P0, R20, R0, 0x2 ;  /* 0x000000001404b211 */ /* 0x001fc400078010ff */
[-C--:B-1----:R-:W-:Y:S02]  /*202a0*/  @!P5 LEA R2, P1, R14, R0.reuse, 0x2 ;  /* 0x000000000e02d211 */ /* 0x082fe400078210ff */
[----:B------:R-:W-:Y:S02]  /*202b0*/  @!P4 LEA R6, P2, R12, R0, 0x2 ;  /* 0x000000000c06c211 */ /* 0x000fe400078410ff */
[-C--:B------:R-:W-:Y:S02]  /*202c0*/  @!P3 LEA.HI.X R5, R20, R8.reuse, R21, 0x2, P0 ;  /* 0x000000081405b211 */ /* 0x080fe400000f1415 */
[-C--:B------:R-:W-:Y:S02]  /*202d0*/  @!P5 LEA.HI.X R3, R14, R8.reuse, R15, 0x2, P1 ;  /* 0x000000080e03d211 */ /* 0x080fe400008f140f */
[----:B------:R-:W-:Y:S01]  /*202e0*/  @!P4 LEA.HI.X R7, R12, R8, R13, 0x2, P2 ;  /* 0x000000080c07c211 */ /* 0x000fe200010f140d */
[----:B------:R0:W-:Y:S04]  /*202f0*/  @!P3 ST.E.64 desc[UR36][R4.64], R80 ;  /* 0x000000500400b985 */ /* 0x0001e8000c101b24 */
[----:B------:R0:W-:Y:S04]  /*20300*/  @!P5 ST.E.64 desc[UR36][R2.64], R130 ;  /* 0x000000820200d985 */ /* 0x0001e8000c101b24 */
[----:B------:R0:W-:Y:S01]  /*20310*/  @!P4 ST.E.64 desc[UR36][R6.64], R28 ;  /* 0x0000001c0600c985 */ /* 0x0001e2000c101b24 */
[----:B------:R-:W-:-:S13]  /*20320*/  ISETP.GE.AND P0, PT, R9, UR4, PT ;  /* 0x0000000409007c0c */ /* 0x000fda000bf06270 */
[----:B0-----:R-:W-:Y:S05]  /*20330*/  @P0 BRA `(.L_x_674) ;  /* 0x00000010000c0947 */ /* 0x001fea0003800000 */
[----:B------:R-:W2:Y:S01]  /*20340*/  LDL R12, [R1+0x10c] ;  /* 0x00010c00010c7983 */ /* 0x000ea20000100800 */
[----:B------:R-:W-:-:S04]  /*20350*/  LEA R2, P0, R9, R0, 0x2 ;  /* 0x0000000009027211 */ /* 0x000fc800078010ff */
[----:B--2---:R-:W-:-:S05]  /*20360*/  LEA.HI.X R3, R9, R8, R12, 0x2, P0 ;  /* 0x0000000809037211 */ /* 0x004fca00000f140c */
[----:B------:R0:W-:Y:S01]  /*20370*/  ST.E.64 desc[UR36][R2.64], R30 ;  /* 0x0000001e02007985 */ /* 0x0001e2000c101b24 */
[----:B------:R-:W-:Y:S05]  /*20380*/  BRA `(.L_x_674) ;  /* 0x0000000c00f87947 */ /* 0x000fea0003800000 */
.L_x_660:
[----:B------:R-:W2:Y:S01]  /*20390*/  LDL.LU R4, [R1+0x44] ;  /* 0x0000440001047983 */ /* 0x000ea20000300800 */
[----:B------:R-:W-:Y:S01]  /*203a0*/  ULDC.64 UR6, c[0x0][0xc08] ;  /* 0x0003020000067ab9 */ /* 0x000fe20000000a00 */
[----:B------:R-:W-:Y:S02]  /*203b0*/  ULDC.64 UR4, c[0x0][0xc00] ;  /* 0x0003000000047ab9 */ /* 0x000fe40000000a00 */
[----:B0-----:R-:W3:Y:S01]  /*203c0*/  LDL.LU R0, [R1+0x48] ;  /* 0x0000480001007983 */ /* 0x001ee20000300800 */
[----:B------:R-:W-:Y:S02]  /*203d0*/  ISETP.NE.U32.AND P1, PT, RZ, UR6, PT ;  /* 0x00000006ff007c0c */ /* 0x000fe4000bf25070 */
[----:B------:R-:W-:Y:S01]  /*203e0*/  ISETP.NE.U32.AND P0, PT, RZ, UR4, PT ;  /* 0x00000004ff007c0c */ /* 0x000fe2000bf05070 */
[----:B------:R-:W4:Y:S01]  /*203f0*/  LDL R6, [R1+0x3c] ;  /* 0x00003c0001067983 */ /* 0x000f220000100800 */
[----:B------:R-:W-:Y:S02]  /*20400*/  ISETP.NE.AND.EX P1, PT, RZ, UR7, PT, P1 ;  /* 0x00000007ff007c0c */ /* 0x000fe4000bf25310 */
[----:B------:R-:W-:-:S02]  /*20410*/  ISETP.NE.AND.EX P0, PT, RZ, UR5, PT, P0 ;  /* 0x00000005ff007c0c */ /* 0x000fc4000bf05300 */
[----:B------:R-:W-:Y:S01]  /*20420*/  MOV R15, RZ ;  /* 0x000000ff000f7202 */ /* 0x000fe20000000f00 */
[----:B------:R-:W0:Y:S01]  /*20430*/  S2R R7, SR_TID.X ;  /* 0x0000000000077919 */ /* 0x000e220000002100 */
[----:B--2---:R-:W-:Y:S01]  /*20440*/  IADD3 R2, P2, R4, UR4, RZ ;  /* 0x0000000404027c10 */ /* 0x004fe2000ff5e0ff */
[----:B------:R-:W-:-:S03]  /*20450*/  ULDC UR4, c[0x0][0xa88] ;  /* 0x0002a20000047ab9 */ /* 0x000fc60000000800 */
[----:B---3--:R-:W-:-:S03]  /*20460*/  IADD3.X R3, R0, UR5, RZ, P2, !PT ;  /* 0x0000000500037c10 */ /* 0x008fc600097fe4ff */
[----:B------:R-:W-:Y:S01]  /*20470*/  @P1 IADD3 R4, P2, R4, UR6, RZ ;  /* 0x0000000604041c10 */ /* 0x000fe2000ff5e0ff */
[----:B------:R-:W-:Y:S01]  /*20480*/  IMAD.U32 R20, RZ, RZ, UR4 ;  /* 0x00000004ff147e24 */ /* 0x000fe2000f8e00ff */
[----:B------:R1:W5:Y:S02]  /*20490*/  @P0 LDG.E R15, desc[UR36][R2.64] ;  /* 0x00000024020f0981 */ /* 0x000364000c1e1900 */
[----:B------:R-:W-:-:S05]  /*204a0*/  @P1 IADD3.X R5, R0, UR7, RZ, P2, !PT ;  /* 0x0000000700051c10 */ /* 0x000fca00097fe4ff */
[----:B------:R1:W5:Y:S01]  /*204b0*/  @P1 LDG.E R20, desc[UR36][R4.64] ;  /* 0x0000002404141981 */ /* 0x000362000c1e1900 */
[----:B0-----:R-:W-:Y:S01]  /*204c0*/  VIADD R28, R7, 0xffffff80 ;  /* 0xffffff80071c7836 */ /* 0x001fe20000000000 */
[----:B----4-:R-:W-:-:S04]  /*204d0*/  ISETP.GT.AND P2, PT, R6, 0x1, PT ;  /* 0x000000010600780c */ /* 0x010fc80003f44270 */
[----:B------:R-:W-:Y:S01]  /*204e0*/  ISETP.GT.AND P3, PT, R28, 0x7f, PT ;  /* 0x0000007f1c00780c */ /* 0x000fe20003f64270 */
[----:B------:R-:W-:-:S12]  /*204f0*/  @P1 BRA `(.L_x_679) ;  /* 0x0000000000101947 */ /* 0x000fd80003800000 */
[----:B------:R-:W-:Y:S05]  /*20500*/  @!P0 BRA `(.L_x_679) ;  /* 0x00000000000c8947 */ /* 0x000fea0003800000 */
[----:B-1----:R-:W2:Y:S04]  /*20510*/  LDG.E R5, desc[UR36][R2.64] ;  /* 0x0000002402057981 */ /* 0x002ea8000c1e1900 */
[----:B-----5:R-:W2:Y:S02]  /*20520*/  LDG.E R20, desc[UR36][R2.64+0x4] ;  /* 0x0000042402147981 */ /* 0x020ea4000c1e1900 */
[----:B--2---:R-:W-:-:S07]  /*20530*/  IMAD.IADD R20, R20, 0x1, -R5 ;  /* 0x0000000114147824 */ /* 0x004fce00078e0a05 */
.L_x_679:
[----:B-1----:R-:W2:Y:S04]  /*20540*/  LDL.LU R2, [R1+0x38] ;  /* 0x0000380001027983 */ /* 0x002ea80000300800 */
[----:B------:R-:W3:Y:S01]  /*20550*/  LDL.LU R0, [R1+0x4c] ;  /* 0x00004c0001007983 */ /* 0x000ee20000300800 */
[----:B------:R-:W-:Y:S01]  /*20560*/  BSSY B1, `(.L_x_680) ;  /* 0x0000038000017945 */ /* 0x000fe20003800000 */
[----:B-----5:R-:W-:Y:S02]  /*20570*/  SHF.R.S32.HI R14, RZ, 0x1f, R15 ;  /* 0x0000001fff0e7819 */ /* 0x020fe4000001140f */
[----:B--2---:R-:W-:Y:S02]  /*20580*/  SEL R25, R2, RZ, !P0 ;  /* 0x000000ff02197207 */ /* 0x004fe40004000000 */
[----:B---3--:R-:W-:Y:S01]  /*20590*/  SEL R24, R0, RZ, !P0 ;  /* 0x000000ff00187207 */ /* 0x008fe20004000000 */
[----:B------:R-:W-:Y:S06]  /*205a0*/  @P3 BRA `(.L_x_681) ;  /* 0x0000000000cc3947 */ /* 0x000fec0003800000 */
[----:B------:R-:W2:Y:S01]  /*205b0*/  LDL R0, [R1+0x50] ;  /* 0x0000500001007983 */ /* 0x000ea20000100800 */
[----:B------:R-:W0:Y:S02]  /*205c0*/  LDC R29, c[0x0][0xbe8] ;  /* 0x0002fa00ff1d7b82 */ /* 0x000e240000000800 */
[----:B0-----:R-:W-:Y:S02]  /*205d0*/  IMAD R2, R20, R29, RZ ;  /* 0x0000001d14027224 */ /* 0x001fe400078e02ff */
[----:B--2---:R-:W-:-:S05]  /*205e0*/  IMAD R0, R0, 0x80, R7 ;  /* 0x0000008000007824 */ /* 0x004fca00078e0207 */
[----:B------:R-:W-:-:S04]  /*205f0*/  IADD3 R27, R0, -0x80, RZ ;  /* 0xffffff80001b7810 */ /* 0x000fc80007ffe0ff */
[----:B------:R-:W-:-:S13]  /*20600*/  ISETP.GE.AND P0, PT, R27, R2, PT ;  /* 0x000000021b00720c */ /* 0x000fda0003f06270 */
[----:B------:R-:W-:Y:S05]  /*20610*/  @P0 BRA `(.L_x_681) ;  /* 0x0000000000b00947 */ /* 0x000fea0003800000 */
[----:B------:R-:W2:Y:S01]  /*20620*/  LDL.LU R30, [R1+0x60] ;  /* 0x00006000011e7983 */ /* 0x000ea20000300800 */
[----:B------:R-:W-:Y:S01]  /*20630*/  IMAD.MOV.U32 R0, RZ, RZ, 0x9b8 ;  /* 0x000009b8ff007424 */ /* 0x000fe200078e00ff */
[----:B------:R-:W-:Y:S01]  /*20640*/  ISETP.GT.AND P3, PT, R6, 0x1, PT ;  /* 0x000000010600780c */ /* 0x000fe20003f64270 */
[----:B------:R-:W0:Y:S01]  /*20650*/  LDC.64 R8, c[0x0][0xba8] ;  /* 0x0002ea00ff087b82 */ /* 0x000e220000000a00 */
[----:B------:R-:W-:Y:S01]  /*20660*/  ISETP.NE.AND P0, PT, R29, 0x1, PT ;  /* 0x000000011d00780c */ /* 0x000fe20003f05270 */
[----:B------:R-:W-:Y:S01]  /*20670*/  IMAD.MOV.U32 R21, RZ, RZ, R27 ;  /* 0x000000ffff157224 */ /* 0x000fe200078e001b */
[----:B------:R-:W-:-:S05]  /*20680*/  SEL R26, R0, 0x978, P3 ;  /* 0x00000978001a7807 */ /* 0x000fca0001800000 */
[----:B------:R-:W1:Y:S08]  /*20690*/  LDC.64 R2, c[0x0][R26+0x220] ;  /* 0x000088001a027b82 */ /* 0x000e700000000a00 */
[----:B------:R-:W3:Y:S08]  /*206a0*/  LDC.64 R10, c[0x0][R26+0x218] ;  /* 0x000086001a0a7b82 */ /* 0x000ef00000000a00 */
[----:B------:R-:W4:Y:S08]  /*206b0*/  LDC.64 R4, c[0x0][R26+0x228] ;  /* 0x00008a001a047b82 */ /* 0x000f300000000a00 */
[----:B------:R-:W5:Y:S08]  /*206c0*/  LDC.64 R6, c[0x0][R26+0x210] ;  /* 0x000084001a067b82 */ /* 0x000f700000000a00 */
[----:B------:R-:W3:Y:S08]  /*206d0*/  @P0 LDC R0, c[0x0][0xbec] ;  /* 0x0002fb00ff000b82 */ /* 0x000ef00000000800 */
[----:B------:R-:W4:Y:S01]  /*206e0*/  @P0 LDC R33, c[0x0][0xbf0] ;  /* 0x0002fc00ff210b82 */ /* 0x000f220000000800 */
[----:B-1----:R-:W-:-:S07]  /*206f0*/  IMAD R3, R3, R25, RZ ;  /* 0x0000001903037224 */ /* 0x002fce00078e02ff */
[----:B0-----:R-:W0:Y:S01]  /*20700*/  @!P3 LDC R8, c[0x0][0xb50] ;  /* 0x0002d400ff08bb82 */ /* 0x001e220000000800 */
[----:B------:R-:W-:-:S04]  /*20710*/  IMAD.WIDE.U32 R12, R2, R25, RZ ;  /* 0x00000019020c7225 */ /* 0x000fc800078e00ff */
[----:B------:R-:W-:Y:S02]  /*20720*/  IMAD R3, R2, R24, R3 ;  /* 0x0000001802037224 */ /* 0x000fe400078e0203 */
[----:B---3--:R-:W-:Y:S01]  /*20730*/  @P0 IMAD.HI.U32 R0, R27, R0, RZ ;  /* 0x000000001b000227 */ /* 0x008fe200078e00ff */
[----:B------:R-:W1:Y:S03]  /*20740*/  @!P3 LDC R9, c[0x0][0xb54] ;  /* 0x0002d500ff09bb82 */ /* 0x000e660000000800 */
[-C--:B------:R-:W-:Y:S02]  /*20750*/  IMAD R31, R11, R220.reuse, RZ ;  /* 0x000000dc0b1f7224 */ /* 0x080fe400078e02ff */
[----:B------:R-:W-:Y:S01]  /*20760*/  IMAD.WIDE.U32 R10, R10, R220, RZ ;  /* 0x000000dc0a0a7225 */ /* 0x000fe200078e00ff */
[----:B----4-:R-:W-:-:S03]  /*20770*/  @P0 SHF.R.U32.HI R21, RZ, R33, R0 ;  /* 0x00000021ff150219 */ /* 0x010fc60000011600 */
[----:B------:R-:W-:Y:S01]  /*20780*/  IMAD.IADD R11, R31, 0x1, R11 ;  /* 0x000000011f0b7824 */ /* 0x000fe200078e020b */
[----:B------:R-:W-:Y:S02]  /*20790*/  IADD3 R10, P0, P1, R12, R10, R15 ;  /* 0x0000000a0c0a7210 */ /* 0x000fe4000791e00f */
[----:B------:R-:W-:Y:S01]  /*207a0*/  IADD3 R12, R13, R3, RZ ;  /* 0x000000030d0c7210 */ /* 0x000fe20007ffe0ff */
[----:B------:R-:W-:-:S04]  /*207b0*/  IMAD.MOV R0, RZ, RZ, -R21 ;  /* 0x000000ffff007224 */ /* 0x000fc800078e0a15 */
[----:B------:R-:W-:Y:S01]  /*207c0*/  IMAD R3, R29, R0, R27 ;  /* 0x000000001d037224 */ /* 0x000fe200078e021b */
[----:B------:R-:W-:-:S04]  /*207d0*/  IADD3.X R0, R12, R11, R14, P0, P1 ;  /* 0x0000000b0c007210 */ /* 0x000fc800007e240e */
[----:B------:R-:W-:Y:S02]  /*207e0*/  SHF.R.S32.HI R11, RZ, 0x1f, R3 ;  /* 0x0000001fff0b7819 */ /* 0x000fe40000011403 */
[----:B--2---:R-:W-:-:S05]  /*207f0*/  SEL R33, R30, RZ, P3 ;  /* 0x000000ff1e217207 */ /* 0x004fca0001800000 */
[-C--:B------:R-:W-:Y:S02]  /*20800*/  IMAD R13, R5, R33.reuse, RZ ;  /* 0x00000021050d7224 */ /* 0x080fe400078e02ff */
[----:B------:R-:W-:-:S04]  /*20810*/  IMAD.WIDE.U32 R4, R4, R33, RZ ;  /* 0x0000002104047225 */ /* 0x000fc800078e00ff */
[----:B------:R-:W-:Y:S01]  /*20820*/  IMAD.IADD R2, R13, 0x1, R5 ;  /* 0x000000010d027824 */ /* 0x000fe200078e0205 */
[----:B------:R-:W-:Y:S02]  /*20830*/  IADD3 R4, P0, P1, R21, R10, R4 ;  /* 0x0000000a15047210 */ /* 0x000fe4000791e004 */
[----:B------:R-:W-:-:S04]  /*20840*/  SHF.R.S32.HI R21, RZ, 0x1f, R21 ;  /* 0x0000001fff157819 */ /* 0x000fc80000011415 */
[----:B------:R-:W-:Y:S01]  /*20850*/  IADD3.X R5, R21, R0, R2, P0, P1 ;  /* 0x0000000015057210 */ /* 0x000fe200007e2402 */
[----:B-----5:R-:W-:-:S04]  /*20860*/  IMAD R0, R7, R3, RZ ;  /* 0x0000000307007224 */ /* 0x020fc800078e02ff */
[C---:B------:R-:W-:Y:S02]  /*20870*/  IMAD R11, R6.reuse, R11, R0 ;  /* 0x0000000b060b7224 */ /* 0x040fe400078e0200 */
[----:B------:R-:W-:-:S04]  /*20880*/  IMAD.WIDE.U32 R4, R6, R3, R4 ;  /* 0x0000000306047225 */ /* 0x000fc800078e0004 */
[----:B------:R-:W-:Y:S01]  /*20890*/  IMAD.IADD R0, R5, 0x1, R11 ;  /* 0x0000000105007824 */ /* 0x000fe200078e020b */
[----:B0-----:R-:W-:Y:S01]  /*208a0*/  LEA R8, P0, R4, R8, 0x2 ;  /* 0x0000000804087211 */ /* 0x001fe200078010ff */
[----:B------:R-:W-:-:S03]  /*208b0*/  IMAD.MOV.U32 R3, RZ, RZ, -0x800000 ;  /* 0xff800000ff037424 */ /* 0x000fc600078e00ff */
[----:B-1----:R-:W-:-:S05]  /*208c0*/  LEA.HI.X R9, R4, R9, R0, 0x2, P0 ;  /* 0x0000000904097211 */ /* 0x002fca00000f1400 */
[----:B------:R0:W-:Y:S04]  /*208d0*/  STG.E desc[UR36][R8.64], R3 ;  /* 0x0000000308007986 */ /* 0x0001e8000c101924 */
.L_x_681:
[----:B------:R-:W-:Y:S05]  /*208e0*/  BSYNC B1 ;  /* 0x0000000000017941 */ /* 0x000fea0003800000 */
.L_x_680:
[----:B------:R-:W-:Y:S05]  /*208f0*/  @P2 BRA `(.L_x_674) ;  /* 0x00000008009c2947 */ /* 0x000fea0003800000 */
[----:B0-----:R-:W2:Y:S01]  /*20900*/  LDL.LU R8, [R1+0x50] ;  /* 0x0000500001087983 */ /* 0x001ea20000300800 */
[----:B------:R-:W0:Y:S01]  /*20910*/  LDC R21, c[0x0][0xbe8] ;  /* 0x0002fa00ff157b82 */ /* 0x000e220000000800 */
[----:B------:R-:W-:Y:S01]  /*20920*/  SHF.R.S32.HI R3, RZ, 0x1f, R28 ;  /* 0x0000001fff037819 */ /* 0x000fe2000001141c */
[----:B------:R-:W-:Y:S01]  /*20930*/  ULDC.64 UR4, c[0x0][0xaa0] ;  /* 0x0002a80000047ab9 */ /* 0x000fe20000000a00 */
[----:B------:R-:W-:Y:S01]  /*20940*/  ULDC.64 UR6, c[0x0][0xaf0] ;  /* 0x0002bc0000067ab9 */ /* 0x000fe20000000a00 */
[----:B------:R-:W-:Y:S01]  /*20950*/  IMAD R0, R14, UR4, RZ ;  /* 0x000000040e007c24 */ /* 0x000fe2000f8e02ff */
[----:B------:R-:W-:Y:S01]  /*20960*/  LEA.HI R4, R3, R28, RZ, 0x3 ;  /* 0x0000001c03047211 */ /* 0x000fe200078f18ff */
[----:B------:R-:W-:-:S03]  /*20970*/  IMAD.WIDE.U32 R2, R15, UR4, RZ ;  /* 0x000000040f027c25 */ /* 0x000fc6000f8e00ff */
[----:B------:R-:W-:Y:S01]  /*20980*/  LOP3.LUT R7, R4, 0xfffffff8, RZ, 0xc0, !PT ;  /* 0xfffffff804077812 */ /* 0x000fe200078ec0ff */
[----:B------:R-:W-:Y:S01]  /*20990*/  IMAD R5, R15, UR5, R0 ;  /* 0x000000050f057c24 */ /* 0x000fe2000f8e0200 */
[----:B------:R-:W-:Y:S01]  /*209a0*/  ULDC.64 UR4, c[0x0][0xae8] ;  /* 0x0002ba0000047ab9 */ /* 0x000fe20000000a00 */
[----:B------:R-:W-:Y:S02]  /*209b0*/  IMAD R4, R24, UR6, RZ ;  /* 0x0000000618047c24 */ /* 0x000fe4000f8e02ff */
[----:B------:R-:W-:Y:S01]  /*209c0*/  IMAD.IADD R0, R28, 0x1, -R7 ;  /* 0x000000011c007824 */ /* 0x000fe200078e0a07 */
[----:B------:R-:W-:Y:S01]  /*209d0*/  IADD3 R3, R3, R5, RZ ;  /* 0x0000000503037210 */ /* 0x000fe20007ffe0ff */
[----:B------:R-:W-:Y:S02]  /*209e0*/  IMAD R7, R25, UR7, R4 ;  /* 0x0000000719077c24 */ /* 0x000fe4000f8e0204 */
[----:B------:R-:W-:Y:S02]  /*209f0*/  IMAD R0, R0, 0x20, R219 ;  /* 0x0000002000007824 */ /* 0x000fe400078e02db */
[----:B------:R-:W-:Y:S01]  /*20a00*/  IMAD.WIDE.U32 R2, R220, UR4, R2 ;  /* 0x00000004dc027c25 */ /* 0x000fe2000f8e0002 */
[----:B0-----:R-:W-:-:S03]  /*20a10*/  ISETP.NE.AND P0, PT, R21, 0x1, PT ;  /* 0x000000011500780c */ /* 0x001fc60003f05270 */
[----:B------:R-:W-:Y:S01]  /*20a20*/  IMAD R3, R220, UR5, R3 ;  /* 0x00000005dc037c24 */ /* 0x000fe2000f8e0203 */
[----:B------:R-:W-:Y:S01]  /*20a30*/  ULDC.64 UR4, c[0x0][0xae0] ;  /* 0x0002b80000047ab9 */ /* 0x000fe20000000a00 */
[----:B------:R-:W-:-:S05]  /*20a40*/  IMAD.WIDE.U32 R2, R25, UR6, R2 ;  /* 0x0000000619027c25 */ /* 0x000fca000f8e0002 */
[----:B------:R-:W-:-:S03]  /*20a50*/  IADD3 R3, R3, R7, RZ ;  /* 0x0000000703037210 */ /* 0x000fc60007ffe0ff */
[----:B------:R-:W0:Y:S08]  /*20a60*/  @P0 LDC R6, c[0x0][0xbec] ;  /* 0x0002fb00ff060b82 */ /* 0x000e300000000800 */
[----:B------:R-:W1:Y:S01]  /*20a70*/  @P0 LDC R11, c[0x0][0xbf0] ;  /* 0x0002fc00ff0b0b82 */ /* 0x000e620000000800 */
[C---:B--2---:R-:W-:Y:S02]  /*20a80*/  IMAD R9, R8.reuse, 0x80, R0 ;  /* 0x0000008008097824 */ /* 0x044fe400078e0200 */
[----:B------:R-:W-:-:S02]  /*20a90*/  IMAD R24, R8, 0x80, R219 ;  /* 0x0000008008187824 */ /* 0x000fc400078e02db */
[----:B0-----:R-:W-:-:S04]  /*20aa0*/  @P0 IMAD.HI.U32 R0, R9, R6, RZ ;  /* 0x0000000609000227 */ /* 0x001fc800078e00ff */
[----:B------:R-:W-:Y:S01]  /*20ab0*/  IMAD.MOV.U32 R5, RZ, RZ, R9 ;  /* 0x000000ffff057224 */ /* 0x000fe200078e0009 */
[----:B-1----:R-:W-:-:S04]  /*20ac0*/  @P0 SHF.R.U32.HI R5, RZ, R11, R0 ;  /* 0x0000000bff050219 */ /* 0x002fc80000011600 */
[--C-:B------:R-:W-:Y:S01]  /*20ad0*/  SHF.R.S32.HI R0, RZ, 0x1f, R5.reuse ;  /* 0x0000001fff007819 */ /* 0x100fe20000011405 */
[----:B------:R-:W-:Y:S02]  /*20ae0*/  IMAD.MOV R4, RZ, RZ, -R5 ;  /* 0x000000ffff047224 */ /* 0x000fe400078e0a05 */
[----:B------:R-:W-:-:S04]  /*20af0*/  IMAD.WIDE.U32 R2, R5, UR4, R2 ;  /* 0x0000000405027c25 */ /* 0x000fc8000f8e0002 */
[----:B------:R-:W-:Y:S02]  /*20b00*/  IMAD R0, R0, UR4, RZ ;  /* 0x0000000400007c24 */ /* 0x000fe4000f8e02ff */
[----:B------:R-:W-:Y:S02]  /*20b10*/  IMAD R7, R21, R4, R9 ;  /* 0x0000000415077224 */ /* 0x000fe400078e0209 */
[----:B------:R-:W-:Y:S01]  /*20b20*/  IMAD R9, R5, UR5, R0 ;  /* 0x0000000505097c24 */ /* 0x000fe2000f8e0200 */
[----:B------:R-:W-:Y:S02]  /*20b30*/  ULDC.64 UR4, c[0x0][0xad8] ;  /* 0x0002b60000047ab9 */ /* 0x000fe40000000a00 */
[----:B------:R-:W-:Y:S01]  /*20b40*/  SHF.R.S32.HI R0, RZ, 0x1f, R7 ;  /* 0x0000001fff007819 */ /* 0x000fe20000011407 */
[----:B------:R-:W-:-:S04]  /*20b50*/  IMAD.IADD R3, R3, 0x1, R9 ;  /* 0x0000000103037824 */ /* 0x000fc800078e0209 */
[----:B------:R-:W-:Y:S02]  /*20b60*/  IMAD R0, R0, UR4, RZ ;  /* 0x0000000400007c24 */ /* 0x000fe4000f8e02ff */
[----:B------:R-:W-:-:S04]  /*20b70*/  IMAD.WIDE.U32 R2, R7, UR4, R2 ;  /* 0x0000000407027c25 */ /* 0x000fc8000f8e0002 */
[----:B------:R-:W-:Y:S01]  /*20b80*/  IMAD R7, R7, UR5, R0 ;  /* 0x0000000507077c24 */ /* 0x000fe2000f8e0200 */
[----:B------:R-:W-:Y:S02]  /*20b90*/  ULDC.64 UR4, c[0x0][0xa80] ;  /* 0x0002a00000047ab9 */ /* 0x000fe40000000a00 */
[----:B------:R-:W-:Y:S01]  /*20ba0*/  LEA R0, P0, R2, UR4, 0x1 ;  /* 0x0000000402007c11 */ /* 0x000fe2000f8008ff */
[----:B------:R-:W-:Y:S01]  /*20bb0*/  IMAD.IADD R3, R3, 0x1, R7 ;  /* 0x0000000103037824 */ /* 0x000fe200078e0207 */
[----:B------:R-:W-:-:S04]  /*20bc0*/  UMOV UR4, 0xffffffff ;  /* 0xffffffff00047882 */ /* 0x000fc80000000000 */
[----:B------:R-:W-:Y:S01]  /*20bd0*/  LEA.HI.X R10, R2, UR5, R3, 0x1, P0 ;  /* 0x00000005020a7c11 */ /* 0x000fe200080f0c03 */
[----:B------:R-:W-:Y:S06]  /*20be0*/  BRA.DIV UR4, `(.L_x_682) ;  /* 0x000000e204dc7947 */ /* 0x000fec000b800000 */
[----:B------:R0:W1:Y:S04]  /*20bf0*/  SHFL.IDX PT, R9, R10, RZ, 0x181f ;  /* 0x00181fff0a097589 */ /* 0x00006800000e0000 */
[----:B------:R0:W2:Y:S02]  /*20c00*/  SHFL.IDX PT, R14, R0, RZ, 0x181f ;  /* 0x00181fff000e7589 */ /* 0x0000a400000e0000 */
.L_x_1053:
[----:B------:R-:W-:Y:S01]  /*20c10*/  IMAD R21, R20, R21, RZ ;  /* 0x0000001514157224 */ /* 0x000fe200078e02ff */
[----:B------:R-:W-:Y:S04]  /*20c20*/  BSSY B1, `(.L_x_683) ;  /* 0x0000019000017945 */ /* 0x000fe80003800000 */
[----:B------:R-:W-:-:S13]  /*20c30*/  ISETP.GE.AND P0, PT, R24, R21, PT ;  /* 0x000000151800720c */ /* 0x000fda0003f06270 */
[----:B------:R-:W-:Y:S05]  /*20c40*/  @P0 BRA `(.L_x_684) ;  /* 0x0000000000580947 */ /* 0x000fea0003800000 */
[----:B------:R-:W3:Y:S01]  /*20c50*/  LDL R13, [R1+0x14] ;  /* 0x00001400010d7983 */ /* 0x000ee20000100800 */
[----:B------:R-:W-:-:S03]  /*20c60*/  ULDC UR4, c[0x0][0xac8] ;  /* 0x0002b20000047ab9 */ /* 0x000fc60000000800 */
[----:B------:R-:W4:Y:S04]  /*20c70*/  LDL R11, [R1+0x1c] ;  /* 0x00001c00010b7983 */ /* 0x000f280000100800 */
[----:B------:R-:W5:Y:S04]  /*20c80*/  LDL R8, [R1+0x40] ;  /* 0x0000400001087983 */ /* 0x000f680000100800 */
[----:B------:R-:W5:Y:S04]  /*20c90*/  LDL R15, [R1+0x5c] ;  /* 0x00005c00010f7983 */ /* 0x000f680000100800 */
[----:B------:R-:W5:Y:S01]  /*20ca0*/  LDL R12, [R1+0x58] ;  /* 0x00005800010c7983 */ /* 0x000f620000100800 */
[----:B------:R-:W-:-:S02]  /*20cb0*/  ISETP.GE.AND P3, PT, R22, UR4, PT ;  /* 0x0000000416007c0c */ /* 0x000fc4000bf66270 */
[----:B------:R-:W-:-:S11]  /*20cc0*/  ISETP.GE.AND P2, PT, R218, UR4, PT ;  /* 0x00000004da007c0c */ /* 0x000fd6000bf46270 */
[-C--:B--2---:R-:W-:Y:S02]  /*20cd0*/  @!P3 LEA R2, P5, R22, R14.reuse, 0x1 ;  /* 0x0000000e1602b211 */ /* 0x084fe400078a08ff */
[----:B------:R-:W-:Y:S02]  /*20ce0*/  @!P2 LEA R4, P4, R218, R14, 0x1 ;  /* 0x0000000eda04a211 */ /* 0x000fe400078808ff */
[----:B-1----:R-:W-:-:S05]  /*20cf0*/  @!P3 LEA.HI.X R3, R22, R9, R23, 0x1, P5 ;  /* 0x000000091603b211 */ /* 0x002fca00028f0c17 */
[----:B------:R1:W-:Y:S01]  /*20d00*/  @!P3 ST.E.128 desc[UR36][R2.64], RZ ;  /* 0x000000ff0200b985 */ /* 0x0003e2000c101d24 */
[----:B---3--:R-:W-:Y:S02]  /*20d10*/  ISETP.GE.AND P1, PT, R13, UR4, PT ;  /* 0x000000040d007c0c */ /* 0x008fe4000bf26270 */
[----:B----4-:R-:W-:Y:S02]  /*20d20*/  ISETP.GE.AND P0, PT, R11, UR4, PT ;  /* 0x000000040b007c0c */ /* 0x010fe4000bf06270 */
[----:B-----5:R-:W-:-:S09]  /*20d30*/  @!P2 LEA.HI.X R5, R218, R9, R8, 0x1, P4 ;  /* 0x00000009da05a211 */ /* 0x020fd200020f0c08 */
[-C--:B------:R-:W-:Y:S02]  /*20d40*/  @!P1 LEA R6, P5, R13, R14.reuse, 0x1 ;  /* 0x0000000e0d069211 */ /* 0x080fe400078a08ff */
[----:B------:R-:W-:Y:S02]  /*20d50*/  @!P0 LEA R8, P4, R11, R14, 0x1 ;  /* 0x0000000e0b088211 */ /* 0x000fe400078808ff */
[-C--:B------:R-:W-:Y:S02]  /*20d60*/  @!P1 LEA.HI.X R7, R13, R9.reuse, R15, 0x1, P5 ;  /* 0x000000090d079211 */ /* 0x080fe400028f0c0f */
[----:B------:R-:W-:Y:S01]  /*20d70*/  @!P0 LEA.HI.X R9, R11, R9, R12, 0x1, P4 ;  /* 0x000000090b098211 */ /* 0x000fe200020f0c0c */
[----:B------:R1:W-:Y:S04]  /*20d80*/  @!P2 ST.E.128 desc[UR36][R4.64], RZ ;  /* 0x000000ff0400a985 */ /* 0x0003e8000c101d24 */
[----:B------:R1:W-:Y:S04]  /*20d90*/  @!P1 ST.E.128 desc[UR36][R6.64], RZ ;  /* 0x000000ff06009985 */ /* 0x0003e8000c101d24 */
[----:B------:R1:W-:Y:S02]  /*20da0*/  @!P0 ST.E.128 desc[UR36][R8.64], RZ ;  /* 0x000000ff08008985 */ /* 0x0003e4000c101d24 */
.L_x_684:
[----:B------:R-:W-:Y:S05]  /*20db0*/  BSYNC B1 ;  /* 0x0000000000017941 */ /* 0x000fea0003800000 */
.L_x_683:
[----:B------:R-:W-:-:S03]  /*20dc0*/  UMOV UR4, 0xffffffff ;  /* 0xffffffff00047882 */ /* 0x000fc60000000000 */
[----:B------:R-:W-:Y:S05]  /*20dd0*/  BRA.DIV UR4, `(.L_x_685) ;  /* 0x000000e204947947 */ /* 0x000fea000b800000 */
[----:B-1----:R1:W3:Y:S04]  /*20de0*/  SHFL.IDX PT, R9, R10, 0x1, 0x181f ;  /* 0x00381f000a097f89 */ /* 0x0022e800000e0000 */
[----:B--2---:R1:W2:Y:S02]  /*20df0*/  SHFL.IDX PT, R14, R0, 0x1, 0x181f ;  /* 0x00381f00000e7f89 */ /* 0x0042a400000e0000 */
.L_x_1057:
[----:B------:R-:W-:Y:S01]  /*20e00*/  VIADD R2, R24, 0x20 ;  /* 0x0000002018027836 */ /* 0x000fe20000000000 */
[----:B------:R-:W-:Y:S04]  /*20e10*/  BSSY B1, `(.L_x_686) ;  /* 0x0000019000017945 */ /* 0x000fe80003800000 */
[----:B------:R-:W-:-:S13]  /*20e20*/  ISETP.GE.AND P0, PT, R2, R21, PT ;  /* 0x000000150200720c */ /* 0x000fda0003f06270 */
[----:B------:R-:W-:Y:S05]  /*20e30*/  @P0 BRA `(.L_x_687) ;  /* 0x0000000000580947 */ /* 0x000fea0003800000 */
[----:B------:R-:W4:Y:S01]  /*20e40*/  LDL R13, [R1+0x14] ;  /* 0x00001400010d7983 */ /* 0x000f220000100800 */
[----:B------:R-:W-:-:S03]  /*20e50*/  ULDC UR4, c[0x0][0xac8] ;  /* 0x0002b20000047ab9 */ /* 0x000fc60000000800 */
[----:B------:R-:W5:Y:S04]  /*20e60*/  LDL R11, [R1+0x1c] ;  /* 0x00001c00010b7983 */ /* 0x000f680000100800 */
[----:B------:R-:W5:Y:S04]  /*20e70*/  LDL R8, [R1+0x40] ;  /* 0x0000400001087983 */ /* 0x000f680000100800 */
[----:B------:R-:W5:Y:S04]  /*20e80*/  LDL R15, [R1+0x5c] ;  /* 0x00005c00010f7983 */ /* 0x000f680000100800 */
[----:B------:R-:W5:Y:S01]  /*20e90*/  LDL R12, [R1+0x58] ;  /* 0x00005800010c7983 */ /* 0x000f620000100800 */
[----:B------:R-:W-:-:S02]  /*20ea0*/  ISETP.GE.AND P3, PT, R22, UR4, PT ;  /* 0x0000000416007c0c */ /* 0x000fc4000bf66270 */
[----:B------:R-:W-:-:S11]  /*20eb0*/  ISETP.GE.AND P2, PT, R218, UR4, PT ;  /* 0x00000004da007c0c */ /* 0x000fd6000bf46270 */
[-C--:B--2---:R-:W-:Y:S02]  /*20ec0*/  @!P3 LEA R2, P5, R22, R14.reuse, 0x1 ;  /* 0x0000000e1602b211 */ /* 0x084fe400078a08ff */
[----:B------:R-:W-:Y:S02]  /*20ed0*/  @!P2 LEA R4, P4, R218, R14, 0x1 ;  /* 0x0000000eda04a211 */ /* 0x000fe400078808ff */
[----:B---3--:R-:W-:-:S05]  /*20ee0*/  @!P3 LEA.HI.X R3, R22, R9, R23, 0x1, P5 ;  /* 0x000000091603b211 */ /* 0x008fca00028f0c17 */
[----:B------:R2:W-:Y:S01]  /*20ef0*/  @!P3 ST.E.128 desc[UR36][R2.64], RZ ;  /* 0x000000ff0200b985 */ /* 0x0005e2000c101d24 */
[----:B----4-:R-:W-:Y:S02]  /*20f00*/  ISETP.GE.AND P1, PT, R13, UR4, PT ;  /* 0x000000040d007c0c */ /* 0x010fe4000bf26270 */
[----:B-----5:R-:W-:Y:S02]  /*20f10*/  ISETP.GE.AND P0, PT, R11, UR4, PT ;  /* 0x000000040b007c0c */ /* 0x020fe4000bf06270 */
[----:B------:R-:W-:-:S09]  /*20f20*/  @!P2 LEA.HI.X R5, R218, R9, R8, 0x1, P4 ;  /* 0x00000009da05a211 */ /* 0x000fd200020f0c08 */
[-C--:B------:R-:W-:Y:S02]  /*20f30*/  @!P1 LEA R6, P5, R13, R14.reuse, 0x1 ;  /* 0x0000000e0d069211 */ /* 0x080fe400078a08ff */
[----:B------:R-:W-:Y:S02]  /*20f40*/  @!P0 LEA R8, P4, R11, R14, 0x1 ;  /* 0x0000000e0b088211 */ /* 0x000fe400078808ff */
[-C--:B------:R-:W-:Y:S02]  /*20f50*/  @!P1 LEA.HI.X R7, R13, R9.reuse, R15, 0x1, P5 ;  /* 0x000000090d079211 */ /* 0x080fe400028f0c0f */
[----:B------:R-:W-:Y:S01]  /*20f60*/  @!P0 LEA.HI.X R9, R11, R9, R12, 0x1, P4 ;  /* 0x000000090b098211 */ /* 0x000fe200020f0c0c */
[----:B------:R2:W-:Y:S04]  /*20f70*/  @!P2 ST.E.128 desc[UR36][R4.64], RZ ;  /* 0x000000ff0400a985 */ /* 0x0005e8000c101d24 */
[----:B------:R2:W-:Y:S04]  /*20f80*/  @!P1 ST.E.128 desc[UR36][R6.64], RZ ;  /* 0x000000ff06009985 */ /* 0x0005e8000c101d24 */
[----:B------:R2:W-:Y:S02]  /*20f90*/  @!P0 ST.E.128 desc[UR36][R8.64], RZ ;  /* 0x000000ff08008985 */ /* 0x0005e4000c101d24 */
.L_x_687:
[----:B------:R-:W-:Y:S05]  /*20fa0*/  BSYNC B1 ;  /* 0x0000000000017941 */ /* 0x000fea0003800000 */
.L_x_686:
[----:B------:R-:W-:-:S03]  /*20fb0*/  UMOV UR4, 0xffffffff ;  /* 0xffffffff00047882 */ /* 0x000fc60000000000 */
[----:B------:R-:W-:Y:S05]  /*20fc0*/  BRA.DIV UR4, `(.L_x_688) ;  /* 0x000000e204607947 */ /* 0x000fea000b800000 */
[----:B--23--:R2:W3:Y:S04]  /*20fd0*/  SHFL.IDX PT, R9, R10, 0x2, 0x181f ;  /* 0x00581f000a097f89 */ /* 0x00c4e800000e0000 */
[----:B------:R2:W4:Y:S02]  /*20fe0*/  SHFL.IDX PT, R14, R0, 0x2, 0x181f ;  /* 0x00581f00000e7f89 */ /* 0x00052400000e0000 */
.L_x_1061:
[----:B------:R-:W-:Y:S01]  /*20ff0*/  IADD3 R2, R24, 0x40, RZ ;  /* 0x0000004018027810 */ /* 0x000fe20007ffe0ff */
[----:B------:R-:W-:Y:S03]  /*21000*/  BSSY B1, `(.L_x_689) ;  /* 0x0000019000017945 */ /* 0x000fe60003800000 */
[----:B------:R-:W-:-:S13]  /*21010*/  ISETP.GE.AND P0, PT, R2, R21, PT ;  /* 0x000000150200720c */ /* 0x000fda0003f06270 */
[----:B------:R-:W-:Y:S05]  /*21020*/  @P0 BRA `(.L_x_690) ;  /* 0x0000000000580947 */ /* 0x000fea0003800000 */
[----:B------:R-:W5:Y:S01]  /*21030*/  LDL R13, [R1+0x14] ;  /* 0x00001400010d7983 */ /* 0x000f620000100800 */
        /* <DEDUP_REMOVED lines=8> */
[----:B------:R-:W-:Y:S02]  /*210c0*/  @!P2 LEA R4, P4, R218, R14, 0x1 ;  /* 0x0000000eda04a211 */ /* 0x000fe400078808ff */
[----:B---3--:R-:W-:-:S05]  /*210d0*/  @!P3 LEA.HI.X R3, R22, R9, R23, 0x1, P5 ;  /* 0x000000091603b211 */ /* 0x008fca00028f0c17 */
[----:B------:R3:W-:Y:S01]  /*210e0*/  @!P3 ST.E.128 desc[UR36][R2.64], RZ ;  /* 0x000000ff0200b985 */ /* 0x0007e2000c101d24 */
[----:B-----5:R-:W-:Y:S02]  /*210f0*/  ISETP.GE.AND P1, PT, R13, UR4, PT ;  /* 0x000000040d007c0c */ /* 0x020fe4000bf26270 */
[----:B--2---:R-:W-:Y:S02]  /*21100*/  ISETP.GE.AND P0, PT, R11, UR4, PT ;  /* 0x000000040b007c0c */ /* 0x004fe4000bf06270 */
        /* <DEDUP_REMOVED lines=8> */
.L_x_690:
[----:B------:R-:W-:Y:S05]  /*21190*/  BSYNC B1 ;  /* 0x0000000000017941 */ /* 0x000fea0003800000 */
.L_x_689:
[----:B------:R-:W-:-:S03]  /*211a0*/  UMOV UR4, 0xffffffff ;  /* 0xffffffff00047882 */ /* 0x000fc60000000000 */
[----:B------:R-:W-:Y:S05]  /*211b0*/  BRA.DIV UR4, `(.L_x_691) ;  /* 0x000000e2042c7947 */ /* 0x000fea000b800000 */
[----:B---3--:R3:W0:Y:S04]  /*211c0*/  SHFL.IDX PT, R9, R10, 0x3, 0x181f ;  /* 0x00781f000a097f89 */ /* 0x00862800000e0000 */
[----:B----4-:R3:W4:Y:S02]  /*211d0*/  SHFL.IDX PT, R14, R0, 0x3, 0x181f ;  /* 0x00781f00000e7f89 */ /* 0x01072400000e0000 */
.L_x_1065:
[----:B0123--:R-:W-:-:S05]  /*211e0*/  VIADD R0, R24, 0x60 ;  /* 0x0000006018007836 */ /* 0x00ffca0000000000 */
[----:B------:R-:W-:-:S13]  /*211f0*/  ISETP.GE.AND P0, PT, R0, R21, PT ;  /* 0x000000150000720c */ /* 0x000fda0003f06270 */
[----:B------:R-:W-:Y:S05]  /*21200*/  @P0 BRA `(.L_x_674) ;  /* 0x0000000000580947 */ /* 0x000fea0003800000 */
[----:B------:R-:W2:Y:S01]  /*21210*/  LDL R12, [R1+0x14] ;  /* 0x00001400010c7983 */ /* 0x000ea20000100800 */
[----:B------:R-:W-:-:S03]  /*21220*/  ULDC UR4, c[0x0][0xac8] ;  /* 0x0002b20000047ab9 */ /* 0x000fc60000000800 */
[----:B------:R-:W3:Y:S04]  /*21230*/  LDL R10, [R1+0x1c] ;  /* 0x00001c00010a7983 */ /* 0x000ee80000100800 */
[----:B------:R-:W5:Y:S04]  /*21240*/  LDL R8, [R1+0x40] ;  /* 0x0000400001087983 */ /* 0x000f680000100800 */
[----:B------:R-:W5:Y:S04]  /*21250*/  LDL R13, [R1+0x5c] ;  /* 0x00005c00010d7983 */ /* 0x000f680000100800 */
[----:B------:R-:W5:Y:S01]  /*21260*/  LDL R11, [R1+0x58] ;  /* 0x00005800010b7983 */ /* 0x000f620000100800 */
[----:B------:R-:W-:-:S02]  /*21270*/  ISETP.GE.AND P3, PT, R22, UR4, PT ;  /* 0x0000000416007c0c */ /* 0x000fc4000bf66270 */
[----:B------:R-:W-:-:S11]  /*21280*/  ISETP.GE.AND P2, PT, R218, UR4, PT ;  /* 0x00000004da007c0c */ /* 0x000fd6000bf46270 */
[-C--:B----4-:R-:W-:Y:S02]  /*21290*/  @!P3 LEA R2, P5, R22, R14.reuse, 0x1 ;  /* 0x0000000e1602b211 */ /* 0x090fe400078a08ff */
[----:B------:R-:W-:Y:S02]  /*212a0*/  @!P2 LEA R4, P4, R218, R14, 0x1 ;  /* 0x0000000eda04a211 */ /* 0x000fe400078808ff */
[----:B------:R-:W-:-:S05]  /*212b0*/  @!P3 LEA.HI.X R3, R22, R9, R23, 0x1, P5 ;  /* 0x000000091603b211 */ /* 0x000fca00028f0c17 */
[----:B------:R0:W-:Y:S01]  /*212c0*/  @!P3 ST.E.128 desc[UR36][R2.64], RZ ;  /* 0x000000ff0200b985 */ /* 0x0001e2000c101d24 */
[----:B--2---:R-:W-:Y:S02]  /*212d0*/  ISETP.GE.AND P1, PT, R12, UR4, PT ;  /* 0x000000040c007c0c */ /* 0x004fe4000bf26270 */
[----:B---3--:R-:W-:Y:S02]  /*212e0*/  ISETP.GE.AND P0, PT, R10, UR4, PT ;  /* 0x000000040a007c0c */ /* 0x008fe4000bf06270 */
        /* <DEDUP_REMOVED lines=8> */
.L_x_674:
[----:B------:R-:W-:Y:S05]  /*21370*/  BSYNC B0 ;  /* 0x0000000000007941 */ /* 0x000fea0003800000 */
.L_x_659:
[----:B------:R-:W-:Y:S02]  /*21380*/  ULDC UR4, c[0x0][0xc3c] ;  /* 0x00030f0000047ab9 */ /* 0x000fe40000000800 */
[----:B------:R-:W-:-:S13]  /*21390*/  ISETP.GE.AND P0, PT, R43, UR4, PT ;  /* 0x000000042b007c0c */ /* 0x000fda000bf06270 */
[----:B------:R-:W-:Y:S05]  /*213a0*/  @!P0 BRA `(.L_x_692) ;  /* 0xfffffe0400d88947 */ /* 0x000fea000383ffff */
[----:B------:R-:W-:Y:S05]  /*213b0*/  BRA `(.L_x_483) ;  /* 0x00000084000c7947 */ /* 0x000fea0003800000 */
.L_x_481:
[----:B------:R-:W-:-:S08]  /*213c0*/  NOP ;  /* 0x0000000000007918 */ /* 0x000fd00000000000 */
[----:B0-----:R-:W0:-:S00]  /*213d0*/  USETMAXREG.DEALLOC.CTAPOOL 0x28 ;  /* 0x00000028000079c8 */ /* 0x001e0000080e0500 */
[----:B0-----:R-:W2:Y:S01]  /*213e0*/  LDL.LU R3, [R1] ;  /* 0x0000000001037983 */ /* 0x001ea20000300800 */
[----:B------:R-:W-:-:S06]  /*213f0*/  LOP3.LUT R0, R0, 0x3, RZ, 0xc0, !PT ;  /* 0x0000000300007812 */ /* 0x000fcc00078ec0ff */
[----:B------:R-:W0:Y:S02]  /*21400*/  SHFL.IDX PT, R0, R0, RZ, 0x1f ;  /* 0x00001fff00007589 */ /* 0x000e2400000e0000 */
[----:B0-----:R-:W-:-:S13]  /*21410*/  ISETP.NE.AND P0, PT, R0, RZ, PT ;  /* 0x000000ff0000720c */ /* 0x001fda0003f05270 */
[----:B------:R-:W-:Y:S01]  /*21420*/  @P0 BAR.SYNC.DEFER_BLOCKING 0x5, 0x180 ;  /* 0x0146000000000b1d */ /* 0x000fe20000010000 */
[----:B--2---:R-:W-:-:S04]  /*21430*/  LOP3.LUT R3, R3, 0xffffff7f, RZ, 0xc0, !PT ;  /* 0xffffff7f03037812 */ /* 0x004fc800078ec0ff */
[----:B------:R-:W-:-:S05]  /*21440*/  @P0 LOP3.LUT R3, R3, 0x80, RZ, 0xfc, !PT ;  /* 0x0000008003030812 */ /* 0x000fca00078efcff */
[----:B------:R0:W-:Y:S02]  /*21450*/  STL [R1], R3 ;  /* 0x0000000301007387 */ /* 0x0001e40000100800 */
[----:B0-----:R-:W-:-:S04]  /*21460*/  @P0 MOV R3, 0x400 ;  /* 0x0000040000030802 */ /* 0x001fc80000000f00 */
[----:B------:R-:W-:-:S05]  /*21470*/  @P0 LEA R2, R2, R3, 0x18 ;  /* 0x0000000302020211 */ /* 0x000fca00078ec0ff */
[----:B------:R0:W1:Y:S01]  /*21480*/  @P0 LDS.128 R24, [R2+0x388d0] ;  /* 0x0388d00002180984 */ /* 0x0000620000000c00 */
[----:B------:R-:W-:Y:S06]  /*21490*/  @P0 BAR.ARV 0x4, 0x180 ;  /* 0x0106000000000b1d */ /* 0x000fec0000002000 */
[----:B------:R-:W-:Y:S05]  /*214a0*/  @P0 BRA `(.L_x_693) ;  /* 0x0000000800980947 */ /* 0x000fea0003800000 */
[----:B------:R-:W2:Y:S01]  /*214b0*/  S2R R4, SR_TID.X ;  /* 0x0000000000047919 */ /* 0x000ea20000002100 */
[----:B------:R-:W-:Y:S01]  /*214c0*/  ULDC UR4, c[0x0][0xc3c] ;  /* 0x00030f0000047ab9 */ /* 0x000fe20000000800 */
[----:B------:R-:W-:Y:S02]  /*214d0*/  IMAD.MOV.U32 R0, RZ, RZ, RZ ;  /* 0x000000ffff007224 */ /* 0x000fe400078e00ff */
[----:B------:R-:W-:Y:S01]  /*214e0*/  IMAD.MOV.U32 R9, RZ, RZ, RZ ;  /* 0x000000ffff097224 */ /* 0x000fe200078e00ff */
[----:B------:R-:W3:Y:S01]  /*214f0*/  S2UR UR6, SR_CTAID.X ;  /* 0x00000000000679c3 */ /* 0x000ee20000002500 */
[----:B------:R-:W-:Y:S01]  /*21500*/  ULDC UR5, c[0x0][0xc38] ;  /* 0x00030e0000057ab9 */ /* 0x000fe20000000800 */
[----:B--2---:R-:W-:-:S04]  /*21510*/  LOP3.LUT R7, R4, 0x1f, RZ, 0xc0, !PT ;  /* 0x0000001f04077812 */ /* 0x004fc800078ec0ff */
[----:B------:R-:W-:-:S04]  /*21520*/  ISETP.NE.AND P0, PT, R7, 0x1f, PT ;  /* 0x0000001f0700780c */ /* 0x000fc80003f05270 */
[----:B------:R-:W-:-:S13]  /*21530*/  ISETP.GE.OR P1, PT, R7, UR4, !P0 ;  /* 0x0000000407007c0c */ /* 0x000fda000c726670 */
[----:B------:R-:W2:Y:S08]  /*21540*/  @!P1 LDC.64 R4, c[0x0][0xc80] ;  /* 0x00032000ff049b82 */ /* 0x000eb00000000a00 */
[----:B0-----:R-:W0:Y:S01]  /*21550*/  @!P1 LDC.64 R2, c[0x0][0xc78] ;  /* 0x00031e00ff029b82 */ /* 0x001e220000000a00 */
[----:B--2---:R-:W-:-:S05]  /*21560*/  @!P1 IMAD.WIDE.U32 R4, R7, 0x4, R4 ;  /* 0x0000000407049825 */ /* 0x004fca00078e0004 */
[----:B------:R-:W2:Y:S01]  /*21570*/  @!P1 LDG.E R0, desc[UR36][R4.64] ;  /* 0x0000002404009981 */ /* 0x000ea2000c1e1900 */
[----:B0-----:R-:W-:-:S05]  /*21580*/  @!P1 IMAD.WIDE.U32 R2, R7, 0x4, R2 ;  /* 0x0000000407029825 */ /* 0x001fca00078e0002 */
[----:B------:R-:W2:Y:S01]  /*21590*/  @!P1 LDG.E R9, desc[UR36][R2.64] ;  /* 0x0000002402099981 */ /* 0x000ea2000c1e1900 */
[C---:B------:R-:W-:Y:S02]  /*215a0*/  ISETP.NE.AND P1, PT, R7.reuse, RZ, PT ;  /* 0x000000ff0700720c */ /* 0x040fe40003f25270 */
[C---:B------:R-:W-:Y:S02]  /*215b0*/  ISETP.GE.U32.AND P2, PT, R7.reuse, 0x2, PT ;  /* 0x000000020700780c */ /* 0x040fe40003f46070 */
[C---:B------:R-:W-:Y:S02]  /*215c0*/  ISETP.GE.U32.AND P3, PT, R7.reuse, 0x4, PT ;  /* 0x000000040700780c */ /* 0x040fe40003f66070 */
[C---:B------:R-:W-:Y:S02]  /*215d0*/  ISETP.GE.U32.AND P4, PT, R7.reuse, 0x8, PT ;  /* 0x000000080700780c */ /* 0x040fe40003f86070 */
[----:B------:R-:W-:Y:S01]  /*215e0*/  ISETP.GE.U32.AND P5, PT, R7, 0x10, PT ;  /* 0x000000100700780c */ /* 0x000fe20003fa6070 */
[----:B------:R-:W-:Y:S01]  /*215f0*/  UMOV UR4, URZ ;  /* 0x0000003f00047c82 */ /* 0x000fe20008000000 */
[----:B--2---:R-:W-:-:S05]  /*21600*/  IMAD R6, R0, R9, RZ ;  /* 0x0000000900067224 */ /* 0x004fca00078e02ff */
[----:B------:R-:W0:Y:S02]  /*21610*/  SHFL.UP PT, R8, R6, 0x1, RZ ;  /* 0x0420000006087989 */ /* 0x000e2400000e00ff */
[----:B0-----:R-:W-:-:S05]  /*21620*/  SEL R11, R8, RZ, P1 ;  /* 0x000000ff080b7207 */ /* 0x001fca0000800000 */
[----:B------:R-:W-:-:S05]  /*21630*/  IMAD.IADD R11, R6, 0x1, R11 ;  /* 0x00000001060b7824 */ /* 0x000fca00078e020b */
[----:B------:R-:W0:Y:S02]  /*21640*/  SHFL.UP PT, R8, R11, 0x2, RZ ;  /* 0x044000000b087989 */ /* 0x000e2400000e00ff */
[----:B0-----:R-:W-:-:S04]  /*21650*/  SEL R8, R8, RZ, P2 ;  /* 0x000000ff08087207 */ /* 0x001fc80001000000 */
[----:B------:R-:W-:-:S05]  /*21660*/  IADD3 R8, R11, R8, RZ ;  /* 0x000000080b087210 */ /* 0x000fca0007ffe0ff */
        /* <DEDUP_REMOVED lines=9> */
[----:B------:R-:W0:Y:S02]  /*21700*/  SHFL.IDX PT, R6, R5, 0x1f, 0x1f ;  /* 0x03e01f0005067f89 */ /* 0x000e2400000e0000 */
[----:B0-----:R-:W-:-:S05]  /*21710*/  IMAD R6, R6, UR5, RZ ;  /* 0x0000000506067c24 */ /* 0x001fca000f8e02ff */
[----:B---3--:R-:W-:Y:S01]  /*21720*/  ISETP.GT.AND P6, PT, R6, UR6, PT ;  /* 0x0000000606007c0c */ /* 0x008fe2000bfc4270 */
[----:B------:R-:W-:-:S12]  /*21730*/  IMAD.MOV.U32 R3, RZ, RZ, R6 ;  /* 0x000000ffff037224 */ /* 0x000fd800078e0006 */
[----:B------:R-:W-:Y:S05]  /*21740*/  @P6 BRA `(.L_x_694) ;  /* 0x0000000000a06947 */ /* 0x000fea0003800000 */
[----:B------:R-:W-:Y:S01]  /*21750*/  MOV R6, R3 ;  /* 0x0000000300067202 */ /* 0x000fe20000000f00 */
[----:B------:R-:W-:Y:S01]  /*21760*/  UMOV UR4, URZ ;  /* 0x0000003f00047c82 */ /* 0x000fe20008000000 */
[----:B------:R-:W-:-:S05]  /*21770*/  ULDC UR5, c[0x0][0xc38] ;  /* 0x00030e0000057ab9 */ /* 0x000fca0000000800 */
.L_x_696:
[----:B------:R-:W0:Y:S01]  /*21780*/  LDC R0, c[0x0][0xc3c] ;  /* 0x00030f00ff007b82 */ /* 0x000e220000000800 */
[----:B------:R-:W-:Y:S01]  /*21790*/  UIADD3 UR4, UR4, 0x1f, URZ ;  /* 0x0000001f04047890 */ /* 0x000fe2000fffe03f */
[----:B------:R-:W-:Y:S02]  /*217a0*/  ULDC UR7, c[0x0][0xc3c] ;  /* 0x00030f0000077ab9 */ /* 0x000fe40000000800 */
[----:B-1----:R-:W-:-:S03]  /*217b0*/  IMAD.U32 R27, RZ, RZ, UR7 ;  /* 0x00000007ff1b7e24 */ /* 0x002fc6000f8e00ff */
[----:B0-----:R-:W-:-:S13]  /*217c0*/  ISETP.LE.AND P6, PT, R0, UR4, PT ;  /* 0x0000000400007c0c */ /* 0x001fda000bfc3270 */
[----:B------:R-:W-:Y:S05]  /*217d0*/  @P6 BRA `(.L_x_695) ;  /* 0x0000000400a86947 */ /* 0x000fea0003800000 */
[----:B------:R-:W-:-:S05]  /*217e0*/  VIADD R9, R7, UR4 ;  /* 0x0000000407097c36 */ /* 0x000fca0008000000 */
[----:B------:R-:W-:Y:S01]  /*217f0*/  ISETP.GE.OR P6, PT, R9, R0, !P0 ;  /* 0x000000000900720c */ /* 0x000fe200047c6670 */
[----:B------:R-:W-:-:S12]  /*21800*/  IMAD.MOV.U32 R0, RZ, RZ, RZ ;  /* 0x000000ffff007224 */ /* 0x000fd800078e00ff */
[----:B------:R-:W0:Y:S08]  /*21810*/  @!P6 LDC.64 R4, c[0x0][0xc80] ;  /* 0x00032000ff04eb82 */ /* 0x000e300000000a00 */
[----:B------:R-:W1:Y:S01]  /*21820*/  @!P6 LDC.64 R2, c[0x0][0xc78] ;  /* 0x00031e00ff02eb82 */ /* 0x000e620000000a00 */
[----:B0-----:R-:W-:-:S05]  /*21830*/  @!P6 IMAD.WIDE R4, R9, 0x4, R4 ;  /* 0x000000040904e825 */ /* 0x001fca00078e0204 */
[----:B------:R-:W2:Y:S01]  /*21840*/  @!P6 LDG.E R0, desc[UR36][R4.64] ;  /* 0x000000240400e981 */ /* 0x000ea2000c1e1900 */
[----:B-1----:R-:W-:-:S04]  /*21850*/  @!P6 IMAD.WIDE R2, R9, 0x4, R2 ;  /* 0x000000040902e825 */ /* 0x002fc800078e0202 */
[----:B------:R-:W-:-:S06]  /*21860*/  IMAD.MOV.U32 R9, RZ, RZ, RZ ;  /* 0x000000ffff097224 */ /* 0x000fcc00078e00ff */
[----:B------:R-:W2:Y:S02]  /*21870*/  @!P6 LDG.E R9, desc[UR36][R2.64] ;  /* 0x000000240209e981 */ /* 0x000ea4000c1e1900 */
[----:B--2---:R-:W-:-:S05]  /*21880*/  IMAD R13, R0, R9, RZ ;  /* 0x00000009000d7224 */ /* 0x004fca00078e02ff */
        /* <DEDUP_REMOVED lines=17> */
[----:B------:R-:W-:-:S04]  /*219a0*/  IADD3 R6, R3, R6, RZ ;  /* 0x0000000603067210 */ /* 0x000fc80007ffe0ff */
[----:B------:R-:W-:-:S13]  /*219b0*/  ISETP.GT.AND P6, PT, R6, UR6, PT ;  /* 0x0000000606007c0c */ /* 0x000fda000bfc4270 */
[----:B------:R-:W-:Y:S05]  /*219c0*/  @!P6 BRA `(.L_x_696) ;  /* 0xfffffffc006ce947 */ /* 0x000fea000383ffff */
.L_x_694:
[----:B------:R-:W-:Y:S02]  /*219d0*/  IMAD.IADD R10, R6, 0x1, -R3 ;  /* 0x00000001060a7824 */ /* 0x000fe400078e0a03 */
[----:B-1----:R-:W-:Y:S02]  /*219e0*/  IMAD.MOV.U32 R24, RZ, RZ, RZ ;  /* 0x000000ffff187224 */ /* 0x002fe400078e00ff */
[----:B------:R-:W-:-:S05]  /*219f0*/  IMAD R2, R5, UR5, R10 ;  /* 0x0000000505027c24 */ /* 0x000fca000f8e020a */
[----:B------:R-:W-:-:S13]  /*21a00*/  ISETP.GT.AND P0, PT, R2, UR6, PT ;  /* 0x0000000602007c0c */ /* 0x000fda000bf04270 */
[----:B------:R-:W-:-:S04]  /*21a10*/  VOTE.ANY R6, PT, !P0 ;  /* 0x0000000000067806 */ /* 0x000fc800040e0100 */
[----:B------:R-:W0:Y:S01]  /*21a20*/  POPC R27, R6 ;  /* 0x00000006001b7309 */ /* 0x000e220000000000 */
[----:B------:R-:W-:Y:S01]  /*21a30*/  ISETP.NE.AND P0, PT, R6, RZ, PT ;  /* 0x000000ff0600720c */ /* 0x000fe20003f05270 */
[----:B0-----:R-:W0:Y:S04]  /*21a40*/  SHFL.IDX PT, R0, R0, R27, 0x1f ;  /* 0x00001f1b00007589 */ /* 0x001e2800000e0000 */
        /* <DEDUP_REMOVED lines=8> */
[----:B------:R-:W-:-:S06]  /*21ad0*/  IADD3 R24, R27, -0x1, RZ ;  /* 0xffffffff1b187810 */ /* 0x000fcc0007ffe0ff */
[----:B------:R0:W1:Y:S02]  /*21ae0*/  SHFL.IDX PT, R24, R5, R24, 0x1f ;  /* 0x00001f1805187589 */ /* 0x00006400000e0000 */
.L_x_697:
[----:B-1----:R-:W-:Y:S01]  /*21af0*/  IMAD R24, R24, UR5, R10 ;  /* 0x0000000518187c24 */ /* 0x002fe2000f8e020a */
[----:B0-----:R-:W-:Y:S01]  /*21b00*/  IABS R5, R9 ;  /* 0x0000000900057213 */ /* 0x001fe20000000000 */
[----:B------:R-:W-:Y:S01]  /*21b10*/  IMAD R11, R11, R4, RZ ;  /* 0x000000040b0b7224 */ /* 0x000fe200078e02ff */
[----:B------:R-:W-:Y:S01]  /*21b20*/  IABS R10, R0 ;  /* 0x00000000000a7213 */ /* 0x000fe20000000000 */
[----:B------:R-:W-:Y:S01]  /*21b30*/  IMAD.MOV.U32 R2, RZ, RZ, RZ ;  /* 0x000000ffff027224 */ /* 0x000fe200078e00ff */
[----:B------:R-:W-:Y:S01]  /*21b40*/  IADD3 R25, -R24, UR6, RZ ;  /* 0x0000000618197c10 */ /* 0x000fe2000fffe1ff */
[----:B------:R-:W0:Y:S01]  /*21b50*/  I2F.RP R6, R5 ;  /* 0x0000000500067306 */ /* 0x000e220000209400 */
[----:B------:R-:W-:Y:S02]  /*21b60*/  VIADD R27, R27, UR4 ;  /* 0x000000041b1b7c36 */ /* 0x000fe40008000000 */
[----:B------:R-:W-:Y:S01]  /*21b70*/  IABS R8, R25 ;  /* 0x0000001900087213 */ /* 0x000fe20000000000 */
[----:B------:R-:W-:-:S04]  /*21b80*/  IMAD.HI.U32 R2, R3, R11, R2 ;  /* 0x0000000b03027227 */ /* 0x000fc800078e0002 */
[----:B------:R-:W-:Y:S02]  /*21b90*/  IMAD.MOV R10, RZ, RZ, -R10 ;  /* 0x000000ffff0a7224 */ /* 0x000fe400078e0a0a */
[----:B------:R-:W-:Y:S02]  /*21ba0*/  IMAD.MOV.U32 R3, RZ, RZ, R8 ;  /* 0x000000ffff037224 */ /* 0x000fe400078e0008 */
[----:B------:R-:W-:Y:S02]  /*21bb0*/  IMAD.MOV.U32 R8, RZ, RZ, R10 ;  /* 0x000000ffff087224 */ /* 0x000fe400078e000a */
[----:B------:R-:W-:Y:S01]  /*21bc0*/  IMAD.HI.U32 R2, R2, R3, RZ ;  /* 0x0000000302027227 */ /* 0x000fe200078e00ff */
[----:B0-----:R-:W0:Y:S03]  /*21bd0*/  MUFU.RCP R6, R6 ;  /* 0x0000000600067308 */ /* 0x001e260000001000 */
[----:B------:R-:W-:-:S05]  /*21be0*/  IMAD R3, R2, R8, R3 ;  /* 0x0000000802037224 */ /* 0x000fca00078e0203 */
[----:B------:R-:W-:Y:S01]  /*21bf0*/  ISETP.GT.U32.AND P1, PT, R4, R3, PT ;  /* 0x000000030400720c */ /* 0x000fe20003f24070 */
[----:B0-----:R-:W-:-:S12]  /*21c00*/  VIADD R8, R6, 0xffffffe ;  /* 0x0ffffffe06087836 */ /* 0x001fd80000000000 */
[-C--:B------:R-:W-:Y:S01]  /*21c10*/  @!P1 IADD3 R3, R3, -R4.reuse, RZ ;  /* 0x8000000403039210 */ /* 0x080fe20007ffe0ff */
[----:B------:R-:W-:Y:S01]  /*21c20*/  @!P1 VIADD R2, R2, 0x1 ;  /* 0x0000000102029836 */ /* 0x000fe20000000000 */
[----:B------:R-:W-:Y:S02]  /*21c30*/  ISETP.NE.AND P1, PT, R0, RZ, PT ;  /* 0x000000ff0000720c */ /* 0x000fe40003f25270 */
[----:B------:R-:W-:Y:S02]  /*21c40*/  ISETP.GE.U32.AND P0, PT, R3, R4, PT ;  /* 0x000000040300720c */ /* 0x000fe40003f06070 */
[----:B------:R0:W1:Y:S01]  /*21c50*/  F2I.FTZ.U32.TRUNC.NTZ R3, R8 ;  /* 0x0000000800037305 */ /* 0x000062000021f000 */
[----:B------:R-:W-:-:S04]  /*21c60*/  LOP3.LUT R4, R25, R0, RZ, 0x3c, !PT ;  /* 0x0000000019047212 */ /* 0x000fc800078e3cff */
[----:B------:R-:W-:Y:S02]  /*21c70*/  ISETP.GE.AND P2, PT, R4, RZ, PT ;  /* 0x000000ff0400720c */ /* 0x000fe40003f46270 */
[----:B0-----:R-:W-:-:S04]  /*21c80*/  IABS R8, R9 ;  /* 0x0000000900087213 */ /* 0x001fc80000000000 */
[----:B------:R-:W-:Y:S02]  /*21c90*/  @P0 VIADD R2, R2, 0x1 ;  /* 0x0000000102020836 */ /* 0x000fe40000000000 */
[----:B------:R-:W-:Y:S02]  /*21ca0*/  IMAD.MOV R8, RZ, RZ, -R8 ;  /* 0x000000ffff087224 */ /* 0x000fe400078e0a08 */
[----:B------:R-:W-:Y:S01]  /*21cb0*/  IMAD.MOV.U32 R6, RZ, RZ, R2 ;  /* 0x000000ffff067224 */ /* 0x000fe200078e0002 */
[----:B-1----:R-:W-:-:S03]  /*21cc0*/  IADD3 R2, RZ, -R3, RZ ;  /* 0x80000003ff027210 */ /* 0x002fc60007ffe0ff */
[----:B------:R-:W-:Y:S01]  /*21cd0*/  @!P2 IMAD.MOV R6, RZ, RZ, -R6 ;  /* 0x000000ffff06a224 */ /* 0x000fe200078e0a06 */
[----:B------:R-:W-:Y:S01]  /*21ce0*/  @!P1 LOP3.LUT R6, RZ, R0, RZ, 0x33, !PT ;  /* 0x00000000ff069212 */ /* 0x000fe200078e33ff */
[----:B------:R-:W-:Y:S02]  /*21cf0*/  IMAD R11, R2, R5, RZ ;  /* 0x00000005020b7224 */ /* 0x000fe400078e02ff */
[----:B------:R-:W-:Y:S01]  /*21d00*/  IMAD.MOV.U32 R2, RZ, RZ, RZ ;  /* 0x000000ffff027224 */ /* 0x000fe200078e00ff */
[-C--:B------:R-:W-:Y:S01]  /*21d10*/  IABS R4, R6.reuse ;  /* 0x0000000600047213 */ /* 0x080fe20000000000 */
[----:B------:R-:W-:Y:S02]  /*21d20*/  IMAD R0, R0, R6, RZ ;  /* 0x0000000600007224 */ /* 0x000fe400078e02ff */
[----:B------:R-:W-:-:S04]  /*21d30*/  IMAD.HI.U32 R2, R3, R11, R2 ;  /* 0x0000000b03027227 */ /* 0x000fc800078e0002 */
[----:B------:R-:W-:Y:S01]  /*21d40*/  IMAD.MOV.U32 R3, RZ, RZ, R4 ;  /* 0x000000ffff037224 */ /* 0x000fe200078e0004 */
[----:B------:R-:W-:Y:S01]  /*21d50*/  MOV R4, R8 ;  /* 0x0000000800047202 */ /* 0x000fe20000000f00 */
[----:B------:R-:W-:Y:S02]  /*21d60*/  IMAD.IADD R25, R25, 0x1, -R0 ;  /* 0x0000000119197824 */ /* 0x000fe400078e0a00 */
[----:B------:R-:W-:-:S04]  /*21d70*/  IMAD.HI.U32 R2, R2, R3, RZ ;  /* 0x0000000302027227 */ /* 0x000fc800078e00ff */
[----:B------:R-:W-:Y:S01]  /*21d80*/  IMAD R4, R2, R4, R3 ;  /* 0x0000000402047224 */ /* 0x000fe200078e0203 */
[----:B------:R-:W-:-:S04]  /*21d90*/  LOP3.LUT R3, R6, R9, RZ, 0x3c, !PT ;  /* 0x0000000906037212 */ /* 0x000fc800078e3cff */
[----:B------:R-:W-:Y:S02]  /*21da0*/  ISETP.GT.U32.AND P1, PT, R5, R4, PT ;  /* 0x000000040500720c */ /* 0x000fe40003f24070 */
[----:B------:R-:W-:-:S11]  /*21db0*/  ISETP.GE.AND P2, PT, R3, RZ, PT ;  /* 0x000000ff0300720c */ /* 0x000fd60003f46270 */
[----:B------:R-:W-:Y:S02]  /*21dc0*/  @!P1 IMAD.IADD R4, R4, 0x1, -R5 ;  /* 0x0000000104049824 */ /* 0x000fe400078e0a05 */
[----:B------:R-:W-:Y:S01]  /*21dd0*/  @!P1 VIADD R2, R2, 0x1 ;  /* 0x0000000102029836 */ /* 0x000fe20000000000 */
[----:B------:R-:W-:Y:S02]  /*21de0*/  ISETP.NE.AND P1, PT, R9, RZ, PT ;  /* 0x000000ff0900720c */ /* 0x000fe40003f25270 */
[----:B------:R-:W-:-:S13]  /*21df0*/  ISETP.GE.U32.AND P0, PT, R4, R5, PT ;  /* 0x000000050400720c */ /* 0x000fda0003f06070 */
[----:B------:R-:W-:-:S04]  /*21e00*/  @P0 VIADD R2, R2, 0x1 ;  /* 0x0000000102020836 */ /* 0x000fc80000000000 */
[----:B------:R-:W-:Y:S01]  /*21e10*/  @!P2 IMAD.MOV R2, RZ, RZ, -R2 ;  /* 0x000000ffff02a224 */ /* 0x000fe200078e0a02 */
[----:B------:R-:W-:-:S04]  /*21e20*/  @!P1 LOP3.LUT R2, RZ, R9, RZ, 0x33, !PT ;  /* 0x00000009ff029212 */ /* 0x000fc800078e33ff */
[----:B------:R-:W-:-:S05]  /*21e30*/  IADD3 R26, -R2, RZ, RZ ;  /* 0x000000ff021a7210 */ /* 0x000fca0007ffe1ff */
[C---:B------:R-:W-:Y:S02]  /*21e40*/  IMAD R26, R9.reuse, R26, R6 ;  /* 0x0000001a091a7224 */ /* 0x040fe400078e0206 */
[----:B------:R-:W-:-:S04]  /*21e50*/  IMAD R9, R9, 0x1000000, R2 ;  /* 0x0100000009097824 */ /* 0x000fc800078e0202 */
[----:B------:R-:W-:Y:S01]  /*21e60*/  IMAD R26, R26, 0x10000, R9 ;  /* 0x000100001a1a7824 */ /* 0x000fe200078e0209 */
[----:B------:R-:W-:Y:S06]  /*21e70*/  BRA `(.L_x_698) ;  /* 0x00000000000c7947 */ /* 0x000fec0003800000 */
.L_x_695:
[----:B------:R-:W-:Y:S01]  /*21e80*/  MOV R25, RZ ;  /* 0x000000ff00197202 */ /* 0x000fe20000000f00 */
[----:B------:R-:W-:Y:S02]  /*21e90*/  IMAD.U32 R24, RZ, RZ, UR6 ;  /* 0x00000006ff187e24 */ /* 0x000fe4000f8e00ff */
[----:B------:R-:W-:-:S07]  /*21ea0*/  IMAD.MOV.U32 R26, RZ, RZ, RZ ;  /* 0x000000ffff1a7224 */ /* 0x000fce00078e00ff */
.L_x_698:
[----:B------:R-:W-:-:S13]  /*21eb0*/  ISETP.NE.AND P0, PT, R7, RZ, PT ;  /* 0x000000ff0700720c */ /* 0x000fda0003f05270 */
[----:B------:R-:W0:Y:S01]  /*21ec0*/  @!P0 S2R R3, SR_CgaCtaId ;  /* 0x0000000000038919 */ /* 0x000e220000008800 */
[----:B------:R-:W-:-:S04]  /*21ed0*/  @!P0 MOV R0, 0x400 ;  /* 0x0000040000008802 */ /* 0x000fc80000000f00 */
[----:B0-----:R-:W-:-:S05]  /*21ee0*/  @!P0 LEA R0, R3, R0, 0x18 ;  /* 0x0000000003008211 */ /* 0x001fca00078ec0ff */
[----:B------:R2:W-:Y:S01]  /*21ef0*/  @!P0 STS.128 [R0+0x388d0], R24 ;  /* 0x0388d01800008388 */ /* 0x0005e20000000c00 */
[----:B------:R-:W-:Y:S06]  /*21f00*/  BAR.ARV 0x5, 0x180 ;  /* 0x0146000000007b1d */ /* 0x000fec0000002000 */
.L_x_693:
[----:B------:R3:W-:Y:S01]  /*21f10*/  STL [R1+0x28], RZ ;  /* 0x000028ff01007387 */ /* 0x0007e20000100800 */
[----:B------:R-:W-:Y:S01]  /*21f20*/  ULDC UR4, c[0x0][0xc3c] ;  /* 0x00030f0000047ab9 */ /* 0x000fe20000000800 */
[----:B------:R-:W-:Y:S01]  /*21f30*/  IMAD.MOV.U32 R31, RZ, RZ, 0x1 ;  /* 0x00000001ff1f7424 */ /* 0x000fe200078e00ff */
[----:B-1----:R-:W-:Y:S01]  /*21f40*/  ISETP.GE.AND P0, PT, R27, UR4, PT ;  /* 0x000000041b007c0c */ /* 0x002fe2000bf06270 */
[----:B------:R-:W-:-:S12]  /*21f50*/  IMAD.MOV.U32 R28, RZ, RZ, RZ ;  /* 0x000000ffff1c7224 */ /* 0x000fd800078e00ff */
[----:B---3--:R-:W-:Y:S05]  /*21f60*/  @P0 BRA `(.L_x_699) ;  /* 0x00000074001c0947 */ /* 0x008fea0003800000 */
[----:B--2---:R-:W2:Y:S01]  /*21f70*/  LDL R0, [R1+0x1a4] ;  /* 0x0001a40001007983 */ /* 0x004ea20000100800 */
[----:B------:R-:W1:Y:S01]  /*21f80*/  S2UR UR4, SR_CgaCtaId ;  /* 0x00000000000479c3 */ /* 0x000e620000008800 */
[----:B------:R-:W-:Y:S01]  /*21f90*/  MOV R16, 0x400 ;  /* 0x0000040000107802 */ /* 0x000fe20000000f00 */
[----:B------:R-:W-:Y:S01]  /*21fa0*/  IMAD.MOV.U32 R33, RZ, RZ, 0x20 ;  /* 0x00000020ff217424 */ /* 0x000fe200078e00ff */
[----:B------:R-:W0:Y:S01]  /*21fb0*/  S2R R11, SR_TID.X ;  /* 0x00000000000b7919 */ /* 0x000e220000002100 */
[----:B------:R-:W-:Y:S01]  /*21fc0*/  MOV R34, 0x40 ;  /* 0x0000004000227802 */ /* 0x000fe20000000f00 */
[----:B------:R-:W-:Y:S01]  /*21fd0*/  BSSY B7, `(.L_x_699) ;  /* 0x0000740000077945 */ /* 0x000fe20003800000 */
[----:B------:R-:W-:Y:S01]  /*21fe0*/  IMAD.MOV.U32 R32, RZ, RZ, 0x1 ;  /* 0x00000001ff207424 */ /* 0x000fe200078e00ff */
[----:B------:R-:W-:Y:S01]  /*21ff0*/  CS2R R28, SRZ ;  /* 0x00000000001c7805 */ /* 0x000fe2000001ff00 */
[----:B------:R-:W-:Y:S01]  /*22000*/  IMAD.MOV.U32 R31, RZ, RZ, 0x1 ;  /* 0x00000001ff1f7424 */ /* 0x000fe200078e00ff */
[----:B------:R-:W-:Y:S01]  /*22010*/  ULDC.64 UR40, c[0x0][0x198] ;  /* 0x0000660000287ab9 */ /* 0x000fe20000000a00 */
[----:B------:R-:W-:Y:S01]  /*22020*/  ULDC UR39, c[0x0][0xc] ;  /* 0x0000030000277ab9 */ /* 0x000fe20000000800 */
[C---:B0-----:R-:W-:Y:S01]  /*22030*/  IMAD.SHL.U32 R2, R11.reuse, 0x80, RZ ;  /* 0x000000800b027824 */ /* 0x041fe200078e00ff */
[----:B------:R-:W-:Y:S01]  /*22040*/  SHF.R.U32.HI R4, RZ, 0x1, R11 ;  /* 0x00000001ff047819 */ /* 0x000fe2000001160b */
[C---:B------:R-:W-:Y:S01]  /*22050*/  IMAD.SHL.U32 R6, R11.reuse, 0x2, RZ ;  /* 0x000000020b067824 */ /* 0x040fe200078e00ff */
[----:B------:R-:W-:-:S02]  /*22060*/  LOP3.LUT R10, R11, 0x7f, RZ, 0xc0, !PT ;  /* 0x0000007f0b0a7812 */ /* 0x000fc400078ec0ff */
[----:B------:R-:W-:Y:S02]  /*22070*/  LOP3.LUT R3, R2, 0x380, RZ, 0xc0, !PT ;  /* 0x0000038002037812 */ /* 0x000fe400078ec0ff */
[----:B------:R-:W-:Y:S01]  /*22080*/  R2P PR, R11, 0x6 ;  /* 0x000000060b007804 */ /* 0x000fe20000000000 */
[----:B------:R-:W-:-:S04]  /*22090*/  IMAD.SHL.U32 R7, R10, 0x40, RZ ;  /* 0x000000400a077824 */ /* 0x000fc800078e00ff */
[----:B------:R-:W-:Y:S02]  /*220a0*/  SEL R34, R34, 0xffffffc0, !P2 ;  /* 0xffffffc022227807 */ /* 0x000fe40005000000 */
[----:B------:R-:W-:Y:S02]  /*220b0*/  SEL R33, R33, 0xffffffe0, !P1 ;  /* 0xffffffe021217807 */ /* 0x000fe40004800000 */
[----:B--2---:R-:W-:Y:S02]  /*220c0*/  R2UR UR5, R0 ;  /* 0x00000000000572ca */ /* 0x004fe400000e0000 */
[----:B------:R-:W-:-:S04]  /*220d0*/  SHF.L.U32 R0, R11, 0x4, RZ ;  /* 0x000000040b007819 */ /* 0x000fc800000006ff */
[C---:B------:R-:W-:Y:S02]  /*220e0*/  LOP3.LUT R5, R0.reuse, 0x3f0, RZ, 0xc0, !PT ;  /* 0x000003f000057812 */ /* 0x040fe400078ec0ff */
[----:B------:R-:W-:Y:S02]  /*220f0*/  LOP3.LUT R30, R0, 0x70, RZ, 0xc0, !PT ;  /* 0x00000070001e7812 */ /* 0x000fe400078ec0ff */
[----:B------:R-:W-:Y:S01]  /*22100*/  LOP3.LUT R9, R5, 0x70, R6, 0x78, !PT ;  /* 0x0000007005097812 */ /* 0x000fe200078e7806 */
[----:B------:R-:W-:Y:S01]  /*22110*/  IMAD.SHL.U32 R6, R10, 0x10, RZ ;  /* 0x000000100a067824 */ /* 0x000fe200078e00ff */
[C---:B------:R-:W-:Y:S01]  /*22120*/  LOP3.LUT R5, R3.reuse, 0x30, R4, 0xf8, !PT ;  /* 0x0000003003057812 */ /* 0x040fe200078ef804 */
[----:B------:R-:W-:Y:S01]  /*22130*/  ULOP3.LUT UR42, UR5, 0x2, URZ, 0xfc, !UPT ;  /* 0x00000002052a7892 */ /* 0x000fe2000f8efc3f */
[----:B------:R-:W-:Y:S01]  /*22140*/  LOP3.LUT R4, R2, 0x400, RZ, 0xc0, !PT ;  /* 0x0000040002047812 */ /* 0x000fe200078ec0ff */
[----:B------:R-:W-:Y:S01]  /*22150*/  ULOP3.LUT UR38, UR5, 0x1, URZ, 0xfc, !UPT ;  /* 0x0000000105267892 */ /* 0x000fe2000f8efc3f */
[----:B------:R-:W-:-:S02]  /*22160*/  LOP3.LUT R3, R3, 0x10, R11, 0xf8, !PT ;  /* 0x0000001003037812 */ /* 0x000fc400078ef80b */
[--C-:B------:R-:W-:Y:S02]  /*22170*/  LOP3.LUT R5, R5, 0x70, R0.reuse, 0x78, !PT ;  /* 0x0000007005057812 */ /* 0x100fe400078e7800 */
[----:B------:R-:W-:Y:S02]  /*22180*/  LOP3.LUT R4, R4, 0x1800, R7, 0xf8, !PT ;  /* 0x0000180004047812 */ /* 0x000fe400078ef807 */
[----:B------:R-:W-:Y:S02]  /*22190*/  LOP3.LUT R3, R3, 0x70, R0, 0x78, !PT ;  /* 0x0000007003037812 */ /* 0x000fe400078e7800 */
[----:B------:R-:W-:Y:S02]  /*221a0*/  LOP3.LUT R5, R5, 0xc00, R2, 0xf8, !PT ;  /* 0x00000c0005057812 */ /* 0x000fe400078ef802 */
[----:B------:R-:W-:Y:S02]  /*221b0*/  LOP3.LUT R8, R9, 0x400, R6, 0xf8, !PT ;  /* 0x0000040009087812 */ /* 0x000fe400078ef806 */
[----:B------:R-:W-:Y:S01]  /*221c0*/  LOP3.LUT R2, R4, R3, RZ, 0xfc, !PT ;  /* 0x0000000304027212 */ /* 0x000fe200078efcff */
[----:B------:R-:W-:Y:S01]  /*221d0*/  STL [R1+0x10], R5 ;  /* 0x0000100501007387 */ /* 0x000fe20000100800 */
[----:B------:R-:W-:-:S03]  /*221e0*/  SHF.R.U32.HI R3, RZ, 0x3, R10 ;  /* 0x00000003ff037819 */ /* 0x000fc6000001160a */
[----:B------:R-:W-:Y:S01]  /*221f0*/  STL [R1+0x8], R8 ;  /* 0x0000080801007387 */ /* 0x000fe20000100800 */
[----:B------:R-:W-:-:S03]  /*22200*/  LOP3.LUT R0, R3, 0x70, R0, 0xf8, !PT ;  /* 0x0000007003007812 */ /* 0x000fc600078ef800 */
[----:B------:R1:W-:Y:S04]  /*22210*/  STL [R1+0xc], R2 ;  /* 0x00000c0201007387 */ /* 0x0003e80000100800 */
[----:B------:R-:W-:Y:S01]  /*22220*/  STL [R1+0x28], RZ ;  /* 0x000028ff01007387 */ /* 0x000fe20000100800 */
[----:B-1----:R-:W-:-:S05]  /*22230*/  IMAD.U32 R2, RZ, RZ, UR4 ;  /* 0x00000004ff027e24 */ /* 0x002fca000f8e00ff */
[----:B------:R-:W-:Y:S01]  /*22240*/  LEA R16, R2, R16, 0x18 ;  /* 0x0000001002107211 */ /* 0x000fe200078ec0ff */
[----:B------:R0:W-:Y:S03]  /*22250*/  STL [R1+0x4], R2 ;  /* 0x0000040201007387 */ /* 0x0001e60000100800 */
[----:B------:R-:W-:-:S05]  /*22260*/  IADD3 R0, R16, R8, RZ ;  /* 0x0000000810007210 */ /* 0x000fca0007ffe0ff */
[----:B------:R1:W-:Y:S01]  /*22270*/  STL [R1+0x14], R0 ;  /* 0x0000140001007387 */ /* 0x0003e20000100800 */
[----:B0-----:R-:W-:-:S07]  /*22280*/  LOP3.LUT R2, R30, 0x80, RZ, 0xfc, !PT ;  /* 0x000000801e027812 */ /* 0x001fce00078efcff */
.L_x_815:
[----:B01----:R-:W0:Y:S02]  /*22290*/  LDC.64 R18, c[0x0][0xc88] ;  /* 0x00032200ff127b82 */ /* 0x003e240000000a00 */
[----:B0-----:R-:W-:-:S06]  /*222a0*/  IMAD.WIDE R18, R27, 0x4, R18 ;  /* 0x000000041b127825 */ /* 0x001fcc00078e0212 */
[----:B------:R-:W1:Y:S01]  /*222b0*/  LDG.E R18, desc[UR36][R18.64] ;  /* 0x0000002412127981 */ /* 0x000e62000c1e1900 */
[----:B------:R-:W-:Y:S05]  /*222c0*/  YIELD ;  /* 0x0000000000007946 */ /* 0x000fea0003800000 */
[----:B------:R-:W-:Y:S01]  /*222d0*/  ULDC.64 UR4, c[0x0][0xa28] ;  /* 0x00028a0000047ab9 */ /* 0x000fe20000000a00 */
[----:B------:R-:W-:Y:S01]  /*222e0*/  IMAD.MOV.U32 R36, RZ, RZ, RZ ;  /* 0x000000ffff247224 */ /* 0x000fe200078e00ff */
[----:B------:R-:W-:Y:S01]  /*222f0*/  ISETP.NE.U32.AND P0, PT, RZ, UR4, PT ;  /* 0x00000004ff007c0c */ /* 0x000fe2000bf05070 */
[----:B------:R-:W-:Y:S01]  /*22300*/  IMAD.MOV.U32 R6, RZ, RZ, RZ ;  /* 0x000000ffff067224 */ /* 0x000fe200078e00ff */
[----:B------:R-:W-:Y:S01]  /*22310*/  ULDC.64 UR8, c[0x0][0xa18] ;  /* 0x0002860000087ab9 */ /* 0x000fe20000000a00 */
[----:B------:R-:W-:Y:S01]  /*22320*/  ULDC.64 UR6, c[0x0][0xa10] ;  /* 0x0002840000067ab9 */ /* 0x000fe20000000a00 */
[----:B------:R-:W-:-:S02]  /*22330*/  ISETP.NE.AND.EX P0, PT, RZ, UR5, PT, P0 ;  /* 0x00000005ff007c0c */ /* 0x000fc4000bf05300 */
[----:B-1----:R-:W-:-:S11]  /*22340*/  SHF.R.S32.HI R0, RZ, 0x1f, R18 ;  /* 0x0000001fff007819 */ /* 0x002fd60000011412 */
[C---:B---3--:R-:W-:Y:S01]  /*22350*/  @P0 LEA R2, P1, R18.reuse, UR4, 0x2 ;  /* 0x0000000412020c11 */ /* 0x048fe2000f8210ff */
[C---:B------:R-:W-:Y:S01]  /*22360*/  IMAD.SHL.U32 R19, R18.reuse, 0x4, RZ ;  /* 0x0000000412137824 */ /* 0x040fe200078e00ff */
[C-C-:B------:R-:W-:Y:S01]  /*22370*/  SHF.L.U64.HI R22, R18.reuse, 0x2, R0.reuse ;  /* 0x0000000212167819 */ /* 0x140fe20000010200 */
[----:B------:R0:W-:Y:S01]  /*22380*/  STL [R1+0x20], R0 ;  /* 0x0000200001007387 */ /* 0x0001e20000100800 */
[----:B------:R-:W-:Y:S01]  /*22390*/  @P0 LEA.HI.X R3, R18, UR5, R0, 0x2, P1 ;  /* 0x0000000512030c11 */ /* 0x000fe200088f1400 */
[----:B------:R-:W-:-:S04]  /*223a0*/  ULDC.64 UR4, c[0x0][0xa00] ;  /* 0x0002800000047ab9 */ /* 0x000fc80000000a00 */
[----:B------:R1:W5:Y:S01]  /*223b0*/  @P0 LDG.E R36, desc[UR36][R2.64] ;  /* 0x0000002402240981 */ /* 0x000362000c1e1900 */
[----:B------:R-:W-:Y:S02]  /*223c0*/  ISETP.NE.U32.AND P0, PT, RZ, UR4, PT ;  /* 0x00000004ff007c0c */ /* 0x000fe4000bf05070 */
[----:B------:R-:W-:Y:S01]  /*223d0*/  ISETP.NE.U32.AND P1, PT, RZ, UR8, PT ;  /* 0x00000008ff007c0c */ /* 0x000fe2000bf25070 */
[----:B0-----:R-:W-:Y:S01]  /*223e0*/  IMAD.MOV.U32 R0, RZ, RZ, RZ ;  /* 0x000000ffff007224 */ /* 0x001fe200078e00ff */
[----:B------:R-:W-:Y:S02]  /*223f0*/  ISETP.NE.AND.EX P0, PT, RZ, UR5, PT, P0 ;  /* 0x00000005ff007c0c */ /* 0x000fe4000bf05300 */
[----:B------:R-:W-:Y:S02]  /*22400*/  ISETP.NE.AND.EX P1, PT, RZ, UR9, PT, P1 ;  /* 0x00000009ff007c0c */ /* 0x000fe4000bf25310 */
[----:B------:R-:W-:Y:S02]  /*22410*/  ISETP.NE.U32.AND P2, PT, RZ, UR6, PT ;  /* 0x00000006ff007c0c */ /* 0x000fe4000bf45070 */
[----:B-1----:R-:W-:-:S02]  /*22420*/  IADD3 R2, P3, R19, UR4, RZ ;  /* 0x0000000413027c10 */ /* 0x002fc4000ff7e0ff */
[----:B------:R-:W-:Y:S02]  /*22430*/  ISETP.NE.AND.EX P2, PT, RZ, UR7, PT, P2 ;  /* 0x00000007ff007c0c */ /* 0x000fe4000bf45320 */
[----:B------:R-:W-:Y:S02]  /*22440*/  IADD3.X R3, R22, UR5, RZ, P3, !PT ;  /* 0x0000000516037c10 */ /* 0x000fe40009ffe4ff */
[----:B------:R-:W-:-:S03]  /*22450*/  IADD3 R4, P4, R19, UR6, RZ ;  /* 0x0000000613047c10 */ /* 0x000fc6000ff9e0ff */
[----:B------:R-:W2:Y:S01]  /*22460*/  @P0 LDG.E R6, desc[UR36][R2.64] ;  /* 0x0000002402060981 */ /* 0x000ea2000c1e1900 */
[----:B------:R-:W-:Y:S01]  /*22470*/  ULDC UR4, c[0x0][0x288] ;  /* 0x0000a20000047ab9 */ /* 0x000fe20000000800 */
[----:B------:R-:W-:Y:S02]  /*22480*/  IADD3.X R5, R22, UR7, RZ, P4, !PT ;  /* 0x0000000716057c10 */ /* 0x000fe4000a7fe4ff */
[----:B------:R-:W-:Y:S01]  /*22490*/  MOV R8, UR4 ;  /* 0x0000000400087c02 */ /* 0x000fe20008000f00 */
[----:B------:R-:W-:Y:S02]  /*224a0*/  ULDC.64 UR4, c[0x0][0x418] ;  /* 0x0001060000047ab9 */ /* 0x000fe40000000a00 */
[----:B------:R-:W5:Y:S04]  /*224b0*/  @P2 LDG.E R0, desc[UR36][R4.64] ;  /* 0x0000002404002981 */ /* 0x000f68000c1e1900 */
[----:B--2---:R0:W-:Y:S02]  /*224c0*/  STL [R1+0x18], R6 ;  /* 0x0000180601007387 */ /* 0x0041e40000100800 */
[----:B0-----:R-:W-:-:S04]  /*224d0*/  @P1 IADD3 R6, P3, R19, UR8, RZ ;  /* 0x0000000813061c10 */ /* 0x001fc8000ff7e0ff */
[----:B------:R-:W-:-:S05]  /*224e0*/  @P1 IADD3.X R7, R22, UR9, RZ, P3, !PT ;  /* 0x0000000916071c10 */ /* 0x000fca0009ffe4ff */
[----:B------:R0:W2:Y:S01]  /*224f0*/  @P1 LDG.E R8, desc[UR36][R6.64] ;  /* 0x0000002406081981 */ /* 0x0000a2000c1e1900 */
[----:B------:R-:W-:-:S03]  /*22500*/  UISETP.NE.U32.AND UP0, UPT, UR4, URZ, UPT ;  /* 0x0000003f0400728c */ /* 0x000fc6000bf05070 */
[----:B------:R-:W-:Y:S01]  /*22510*/  ULDC UR4, c[0x0][0x424] ;  /* 0x0001090000047ab9 */ /* 0x000fe20000000800 */
[----:B------:R-:W-:-:S03]  /*22520*/  UISETP.NE.AND.EX UP0, UPT, UR5, URZ, UPT, UP0 ;  /* 0x0000003f0500728c */ /* 0x000fc6000bf05300 */
[----:B------:R-:W-:Y:S01]  /*22530*/  ULDC UR5, c[0x0][0x2f0] ;  /* 0x0000bc0000057ab9 */ /* 0x000fe20000000800 */
[----:B------:R-:W-:-:S04]  /*22540*/  USEL UR4, UR4, 0x1, UP0 ;  /* 0x0000000104047887 */ /* 0x000fc80008000000 */
[----:B------:R-:W-:-:S03]  /*22550*/  UIMAD UR4, UR4, UR5, URZ ;  /* 0x00000005040472a4 */ /* 0x000fc6000f8e023f */
[----:B------:R-:W-:Y:S02]  /*22560*/  ULDC UR5, c[0x0][0x348] ;  /* 0x0000d20000057ab9 */ /* 0x000fe40000000800 */
[----:B0-----:R-:W-:Y:S01]  /*22570*/  IMAD.U32 R6, RZ, RZ, UR5 ;  /* 0x00000005ff067e24 */ /* 0x001fe2000f8e00ff */
[----:B--2---:R0:W-:Y:S02]  /*22580*/  STL [R1+0x24], R8 ;  /* 0x0000240801007387 */ /* 0x0041e40000100800 */
[----:B0-----:R-:W-:Y:S01]  /*22590*/  IMAD.U32 R8, RZ, RZ, UR4 ;  /* 0x00000004ff087e24 */ /* 0x001fe2000f8e00ff */
[----:B------:R-:W-:Y:S06]  /*225a0*/  @P1 BRA `(.L_x_700) ;  /* 0x0000000000141947 */ /* 0x000fec0003800000 */
[----:B------:R-:W-:Y:S05]  /*225b0*/  @!P0 BRA `(.L_x_700) ;  /* 0x0000000000108947 */ /* 0x000fea0003800000 */
[----:B------:R-:W2:Y:S04]  /*225c0*/  LDG.E R7, desc[UR36][R2.64] ;  /* 0x0000002402077981 */ /* 0x000ea8000c1e1900 */
[----:B------:R-:W2:Y:S02]  /*225d0*/  LDG.E R2, desc[UR36][R2.64+0x4] ;  /* 0x0000042402027981 */ /* 0x000ea4000c1e1900 */
[----:B--2---:R-:W-:-:S05]  /*225e0*/  IMAD.IADD R2, R2, 0x1, -R7 ;  /* 0x0000000102027824 */ /* 0x004fca00078e0a07 */
[----:B------:R0:W-:Y:S02]  /*225f0*/  STL [R1+0x24], R2 ;  /* 0x0000240201007387 */ /* 0x0001e40000100800 */
.L_x_700:
[----:B------:R-:W-:Y:S01]  /*22600*/  ULDC.64 UR4, c[0x0][0xa20] ;  /* 0x0002880000047ab9 */ /* 0x000fe20000000a00 */
[C---:B------:R-:W-:Y:S02]  /*22610*/  LOP3.LUT R7, R26.reuse, 0xff000000, RZ, 0xc0, !PT ;  /* 0xff0000001a077812 */ /* 0x040fe400078ec0ff */
[----:B------:R-:W-:Y:S02]  /*22620*/  ISETP.NE.U32.AND P0, PT, RZ, UR4, PT ;  /* 0x00000004ff007c0c */ /* 0x000fe4000bf05070 */
[----:B------:R-:W-:Y:S02]  /*22630*/  SHF.R.U32.HI R7, RZ, 0x8, R7 ;  /* 0x00000008ff077819 */ /* 0x000fe40000011607 */
[----:B------:R-:W-:Y:S02]  /*22640*/  ISETP.NE.AND.EX P0, PT, RZ, UR5, PT, P0 ;  /* 0x00000005ff007c0c */ /* 0x000fe4000bf05300 */
[C---:B0-----:R-:W-:Y:S02]  /*22650*/  LOP3.LUT R2, R26.reuse, 0xff0000, RZ, 0xc0, !PT ;  /* 0x00ff00001a027812 */ /* 0x041fe400078ec0ff */
[----:B------:R-:W-:Y:S01]  /*22660*/  LOP3.LUT R17, R26, 0xffff, RZ, 0xc0, !PT ;  /* 0x0000ffff1a117812 */ /* 0x000fe200078ec0ff */
[----:B------:R-:W-:Y:S01]  /*22670*/  IMAD.MOV.U32 R26, RZ, RZ, R18 ;  /* 0x000000ffff1a7224 */ /* 0x000fe200078e0012 */
[----:B------:R-:W-:-:S07]  /*22680*/  LEA.HI R7, R2, R7, RZ, 0x10 ;  /* 0x0000000702077211 */ /* 0x000fce00078f80ff */
[----:B------:R-:W-:Y:S05]  /*22690*/  @!P0 BRA `(.L_x_701) ;  /* 0x0000000000108947 */ /* 0x000fea0003800000 */
[----:B------:R-:W-:-:S04]  /*226a0*/  IADD3 R2, P0, R19, UR4, RZ ;  /* 0x0000000413027c10 */ /* 0x000fc8000ff1e0ff */
[----:B------:R-:W-:-:S05]  /*226b0*/  IADD3.X R3, R22, UR5, RZ, P0, !PT ;  /* 0x0000000516037c10 */ /* 0x000fca00087fe4ff */
[----:B------:R0:W5:Y:S01]  /*226c0*/  LDG.E R8, desc[UR36][R2.64] ;  /* 0x0000002402087981 */ /* 0x000162000c1e1900 */
[----:B------:R-:W-:Y:S05]  /*226d0*/  BRA `(.L_x_702) ;  /* 0x0000000000247947 */ /* 0x000fea0003800000 */
.L_x_701:
[----:B------:R-:W-:Y:S02]  /*226e0*/  ULDC.64 UR4, c[0x0][0xa08] ;  /* 0x0002820000047ab9 */ /* 0x000fe40000000a00 */
[----:B------:R-:W-:-:S04]  /*226f0*/  ISETP.NE.U32.AND P0, PT, RZ, UR4, PT ;  /* 0x00000004ff007c0c */ /* 0x000fc8000bf05070 */
[----:B------:R-:W-:-:S13]  /*22700*/  ISETP.NE.AND.EX P0, PT, RZ, UR5, PT, P0 ;  /* 0x00000005ff007c0c */ /* 0x000fda000bf05300 */
[----:B------:R-:W-:Y:S05]  /*22710*/  @!P0 BRA `(.L_x_702) ;  /* 0x0000000000148947 */ /* 0x000fea0003800000 */
[----:B------:R-:W0:Y:S02]  /*22720*/  LDC.64 R2, c[0x0][0xa08] ;  /* 0x00028200ff027b82 */ /* 0x000e240000000a00 */
[----:B0-----:R-:W-:-:S05]  /*22730*/  IMAD.WIDE R2, R26, 0x4, R2 ;  /* 0x000000041a027825 */ /* 0x001fca00078e0202 */
[----:B------:R-:W2:Y:S04]  /*22740*/  LDG.E R8, desc[UR36][R2.64] ;  /* 0x0000002402087981 */ /* 0x000ea8000c1e1900 */
[----:B------:R-:W2:Y:S02]  /*22750*/  LDG.E R2, desc[UR36][R2.64+0x4] ;  /* 0x0000042402027981 */ /* 0x000ea4000c1e1900 */
[----:B--2---:R-:W-:-:S07]  /*22760*/  IADD3 R8, -R8, R2, RZ ;  /* 0x0000000208087210 */ /* 0x004fce0007ffe1ff */
.L_x_702:
[----:B0-----:R-:W2:Y:S04]  /*22770*/  @P2 LDG.E R2, desc[UR36][R4.64] ;  /* 0x0000002404022981 */ /* 0x001ea8000c1e1900 */
[----:B------:R0:W2:Y:S01]  /*22780*/  @P2 LDG.E R4, desc[UR36][R4.64+0x4] ;  /* 0x0000042404042981 */ /* 0x0000a2000c1e1900 */
[----:B-----5:R-:W-:Y:S01]  /*22790*/  IMAD.IADD R8, R8, 0x1, -R36 ;  /* 0x0000000108087824 */ /* 0x020fe200078e0a24 */
[----:B------:R-:W-:Y:S01]  /*227a0*/  BSSY B0, `(.L_x_703) ;  /* 0x0000029000007945 */ /* 0x000fe20003800000 */
[----:B------:R-:W-:Y:S02]  /*227b0*/  LOP3.LUT R35, R7, 0xff, RZ, 0xc0, !PT ;  /* 0x000000ff07237812 */ /* 0x000fe400078ec0ff */
[----:B------:R-:W-:Y:S02]  /*227c0*/  MOV R3, RZ ;  /* 0x000000ff00037202 */ /* 0x000fe40000000f00 */
[----:B0-----:R-:W-:Y:S01]  /*227d0*/  SHF.R.U32.HI R5, RZ, 0x10, R7 ;  /* 0x00000010ff057819 */ /* 0x001fe20000011607 */
[----:B--2---:R-:W-:-:S04]  /*227e0*/  @P2 IMAD.IADD R6, R4, 0x1, -R2 ;  /* 0x0000000104062824 */ /* 0x004fc800078e0a02 */
[----:B------:R-:W-:-:S04]  /*227f0*/  IMAD.IADD R23, R8, 0x1, R6 ;  /* 0x0000000108177824 */ /* 0x000fc800078e0206 */
[C---:B------:R-:W-:Y:S01]  /*22800*/  VIADD R4, R23.reuse, 0x7f ;  /* 0x0000007f17047836 */ /* 0x040fe20000000000 */
[----:B------:R-:W-:-:S04]  /*22810*/  ISETP.GE.AND P1, PT, R23, 0x1, PT ;  /* 0x000000011700780c */ /* 0x000fc80003f26270 */
[----:B------:R-:W-:-:S04]  /*22820*/  SHF.R.S32.HI R2, RZ, 0x1f, R4 ;  /* 0x0000001fff027819 */ /* 0x000fc80000011404 */
[----:B------:R-:W-:-:S04]  /*22830*/  LEA.HI R4, R2, R4, RZ, 0x7 ;  /* 0x0000000402047211 */ /* 0x000fc800078f38ff */
[----:B------:R-:W-:Y:S01]  /*22840*/  SHF.R.S32.HI R4, RZ, 0x7, R4 ;  /* 0x00000007ff047819 */ /* 0x000fe20000011404 */
[----:B------:R-:W-:Y:S06]  /*22850*/  @!P1 BRA `(.L_x_704) ;  /* 0x0000000000749947 */ /* 0x000fec0003800000 */
[----:B------:R-:W-:Y:S01]  /*22860*/  ISETP.NE.AND P0, PT, R5, RZ, PT ;  /* 0x000000ff0500720c */ /* 0x000fe20003f05270 */
[----:B------:R-:W-:-:S03]  /*22870*/  ULDC UR4, c[0x0][0x9f0] ;  /* 0x00027c0000047ab9 */ /* 0x000fc60000000800 */
[----:B------:R-:W-:-:S04]  /*22880*/  SEL R7, R5, UR4, P0 ;  /* 0x0000000405077c07 */ /* 0x000fc80008000000 */
[----:B------:R-:W-:Y:S02]  /*22890*/  IABS R9, R7 ;  /* 0x0000000700097213 */ /* 0x000fe40000000000 */
[----:B------:R-:W-:Y:S02]  /*228a0*/  IADD3 R10, R7, -0x1, R4 ;  /* 0xffffffff070a7810 */ /* 0x000fe40007ffe004 */
[----:B------:R-:W0:Y:S08]  /*228b0*/  I2F.RP R2, R9 ;  /* 0x0000000900027306 */ /* 0x000e300000209400 */
[----:B0-----:R-:W0:Y:S02]  /*228c0*/  MUFU.RCP R2, R2 ;  /* 0x0000000200027308 */ /* 0x001e240000001000 */
[----:B0-----:R-:W-:-:S06]  /*228d0*/  VIADD R2, R2, 0xffffffe ;  /* 0x0ffffffe02027836 */ /* 0x001fcc0000000000 */
[----:B------:R0:W1:Y:S02]  /*228e0*/  F2I.FTZ.U32.TRUNC.NTZ R3, R2 ;  /* 0x0000000200037305 */ /* 0x000064000021f000 */
[----:B0-----:R-:W-:-:S04]  /*228f0*/  LOP3.LUT R2, R10, R7, RZ, 0x3c, !PT ;  /* 0x000000070a027212 */ /* 0x001fc800078e3cff */
[----:B------:R-:W-:Y:S01]  /*22900*/  ISETP.GE.AND P4, PT, R2, RZ, PT ;  /* 0x000000ff0200720c */ /* 0x000fe20003f86270 */
[----:B-1----:R-:W-:-:S04]  /*22910*/  IMAD.MOV R2, RZ, RZ, -R3 ;  /* 0x000000ffff027224 */ /* 0x002fc800078e0a03 */
[----:B------:R-:W-:Y:S02]  /*22920*/  IMAD R11, R2, R9, RZ ;  /* 0x00000009020b7224 */ /* 0x000fe400078e02ff */
[----:B------:R-:W-:-:S04]  /*22930*/  IMAD.MOV.U32 R2, RZ, RZ, RZ ;  /* 0x000000ffff027224 */ /* 0x000fc800078e00ff */
[----:B------:R-:W-:Y:S01]  /*22940*/  IMAD.HI.U32 R2, R3, R11, R2 ;  /* 0x0000000b03027227 */ /* 0x000fe200078e0002 */
[----:B------:R-:W-:Y:S02]  /*22950*/  IABS R3, R10 ;  /* 0x0000000a00037213 */ /* 0x000fe40000000000 */
[----:B------:R-:W-:-:S03]  /*22960*/  IABS R10, R7 ;  /* 0x00000007000a7213 */ /* 0x000fc60000000000 */
[----:B------:R-:W-:-:S04]  /*22970*/  IMAD.HI.U32 R2, R2, R3, RZ ;  /* 0x0000000302027227 */ /* 0x000fc800078e00ff */
[----:B------:R-:W-:-:S04]  /*22980*/  IMAD.MOV R10, RZ, RZ, -R10 ;  /* 0x000000ffff0a7224 */ /* 0x000fc800078e0a0a */
        /* <DEDUP_REMOVED lines=10> */
.L_x_704:
[----:B------:R-:W-:Y:S05]  /*22a30*/  BSYNC B0 ;  /* 0x0000000000007941 */ /* 0x000fea0003800000 */
.L_x_703:
[-C--:B------:R-:W-:Y:S01]  /*22a40*/  IMAD R2, R35, R3.reuse, RZ ;  /* 0x0000000323027224 */ /* 0x080fe200078e02ff */
[----:B------:R-:W-:Y:S04]  /*22a50*/  BSSY B0, `(.L_x_705) ;  /* 0x0000112000007945 */ /* 0x000fe80003800000 */
[C---:B------:R-:W-:Y:S02]  /*22a60*/  VIADDMNMX R3, R2.reuse, R3, R4, PT ;  /* 0x0000000302037246 */ /* 0x040fe40003800104 */
[----:B------:R-:W-:-:S03]  /*22a70*/  LEA R2, R2, -R8, 0x7 ;  /* 0x8000000802027211 */ /* 0x000fc600078e38ff */
[----:B------:R-:W-:-:S05]  /*22a80*/  IMAD R3, R3, 0x80, -R8 ;  /* 0x0000008003037824 */ /* 0x000fca00078e0a08 */
[----:B------:R-:W-:Y:S02]  /*22a90*/  VIMNMX R3, R3, R6, PT ;  /* 0x0000000603037248 */ /* 0x000fe40003fe0100 */
[----:B------:R-:W-:-:S04]  /*22aa0*/  VIMNMX R6, RZ, R2, !PT ;  /* 0x00000002ff067248 */ /* 0x000fc80007fe0100 */
[----:B------:R-:W-:Y:S02]  /*22ab0*/  ISETP.GT.AND P0, PT, R3, R6, PT ;  /* 0x000000060300720c */ /* 0x000fe40003f04270 */
[----:B------:R-:W-:-:S11]  /*22ac0*/  SHF.R.U32.HI R6, RZ, 0x7, R6 ;  /* 0x00000007ff067819 */ /* 0x000fd60000011606 */
[----:B------:R-:W-:-:S05]  /*22ad0*/  @P0 VIADD R2, R3, 0x7f ;  /* 0x0000007f03020836 */ /* 0x000fca0000000000 */
[----:B------:R-:W-:-:S04]  /*22ae0*/  @P0 SHF.R.S32.HI R3, RZ, 0x1f, R2 ;  /* 0x0000001fff030819 */ /* 0x000fc80000011402 */
[----:B------:R-:W-:Y:S01]  /*22af0*/  @P0 LEA.HI R2, R3, R2, RZ, 0x7 ;  /* 0x0000000203020211 */ /* 0x000fe200078f38ff */
[----:B------:R-:W-:-:S03]  /*22b00*/  IMAD.MOV.U32 R3, RZ, RZ, R6 ;  /* 0x000000ffff037224 */ /* 0x000fc600078e0006 */
[----:B------:R-:W-:Y:S02]  /*22b10*/  @P0 SHF.R.S32.HI R3, RZ, 0x7, R2 ;  /* 0x00000007ff030819 */ /* 0x000fe40000011402 */
[----:B------:R-:W-:Y:S02]  /*22b20*/  PLOP3.LUT P0, PT, PT, PT, PT, 0x80, 0x0 ;  /* 0x000000000000781c */ /* 0x000fe40003f0f070 */
[----:B------:R-:W-:-:S13]  /*22b30*/  ISETP.GT.AND P3, PT, R3, R6, PT ;  /* 0x000000060300720c */ /* 0x000fda0003f64270 */
[----:B------:R-:W-:Y:S05]  /*22b40*/  @!P3 BRA `(.L_x_706) ;  /* 0x000000100008b947 */ /* 0x000fea0003800000 */
[----:B------:R-:W-:Y:S01]  /*22b50*/  UMOV UR4, 0xffffffff ;  /* 0xffffffff00047882 */ /* 0x000fe20000000000 */
[----:B------:R-:W-:Y:S02]  /*22b60*/  SEL R2, R26, RZ, !P2 ;  /* 0x000000ff1a027207 */ /* 0x000fe40005000000 */
[----:B------:R-:W-:Y:S05]  /*22b70*/  BRA.DIV UR4, `(.L_x_707) ;  /* 0x000000ca04047947 */ /* 0x000fea000b800000 */
[----:B------:R-:W0:Y:S02]  /*22b80*/  S2R R7, SR_TID.X ;  /* 0x0000000000077919 */ /* 0x000e240000002100 */
[----:B0-----:R-:W-:-:S04]  /*22b90*/  SHF.R.U32.HI R7, RZ, 0x5, R7 ;  /* 0x00000005ff077819 */ /* 0x001fc80000011607 */
[----:B------:R-:W-:-:S05]  /*22ba0*/  LOP3.LUT R7, R7, 0x3, RZ, 0xc0, !PT ;  /* 0x0000000307077812 */ /* 0x000fca00078ec0ff */
[----:B------:R0:W1:Y:S02]  /*22bb0*/  SHFL.IDX PT, R14, R7, RZ, 0x1f ;  /* 0x00001fff070e7589 */ /* 0x00006400000e0000 */
.L_x_1068:
[----:B-1----:R-:W-:Y:S02]  /*22bc0*/  ISETP.NE.AND P0, PT, R14, RZ, PT ;  /* 0x000000ff0e00720c */ /* 0x002fe40003f05270 */
[----:B------:R-:W-:-:S11]  /*22bd0*/  PLOP3.LUT P6, PT, PT, PT, PT, 0x8, 0x0 ;  /* 0x000000000000781c */ /* 0x000fd60003fce170 */
[----:B------:R-:W-:Y:S05]  /*22be0*/  @P0 BRA `(.L_x_708) ;  /* 0x00000000000c0947 */ /* 0x000fea0003800000 */
[----:B------:R-:W-:-:S03]  /*22bf0*/  UMOV UR4, 0xffffffff ;  /* 0xffffffff00047882 */ /* 0x000fc60000000000 */
[----:B------:R-:W-:Y:S05]  /*22c00*/  BRA.DIV UR4, `(.L_x_709) ;  /* 0x000000ca04147947 */ /* 0x000fea000b800000 */
[----:B------:R-:W-:-:S13]  /*22c10*/  ELECT P6, URZ, PT ;  /* 0x00000000003f782f */ /* 0x000fda00038c0000 */
.L_x_708:
[----:B0-----:R-:W2:Y:S01]  /*22c20*/  LDL R7, [R1+0x28] ;  /* 0x0000280001077983 */ /* 0x001ea20000100800 */
[----:B------:R-:W-:Y:S01]  /*22c30*/  BSSY B1, `(.L_x_710) ;  /* 0x0000008000017945 */ /* 0x000fe20003800000 */
[----:B--2---:R-:W-:-:S05]  /*22c40*/  VIADD R7, R7, 0x1 ;  /* 0x0000000107077836 */ /* 0x004fca0000000000 */
[----:B------:R-:W-:-:S04]  /*22c50*/  LEA.HI R8, R7, R7, RZ, 0x1 ;  /* 0x0000000707087211 */ /* 0x000fc800078f08ff */
[----:B------:R-:W-:-:S04]  /*22c60*/  LOP3.LUT R8, R8, 0xfffffffe, RZ, 0xc0, !PT ;  /* 0xfffffffe08087812 */ /* 0x000fc800078ec0ff */
[----:B------:R-:W-:-:S04]  /*22c70*/  IADD3 R7, R7, -R8, RZ ;  /* 0x8000000807077210 */ /* 0x000fc80007ffe0ff */
[----:B------:R-:W-:-:S04]  /*22c80*/  SHF.L.U32 R7, R7, 0x1f, RZ ;  /* 0x0000001f07077819 */ /* 0x000fc800000006ff */
[----:B------:R-:W0:Y:S02]  /*22c90*/  SYNCS.PHASECHK.TRANS64.TRYWAIT P0, [R16+URZ+0x38820], R7 ;  /* 0x03882007100075a7 */ /* 0x000e24000800017f */
[----:B0-----:R-:W-:Y:S05]  /*22ca0*/  @!P0 BRA `(.L_x_711) ;  /* 0x000000c8000c8947 */ /* 0x001fea0003800000 */
.L_x_1071:
[----:B------:R-:W-:Y:S05]  /*22cb0*/  BSYNC B1 ;  /* 0x0000000000017941 */ /* 0x000fea0003800000 */
.L_x_710:
[----:B------:R-:W-:Y:S04]  /*22cc0*/  BSSY B1, `(.L_x_712) ;  /* 0x000006c000017945 */ /* 0x000fe80003800000 */
[----:B------:R-:W-:Y:S05]  /*22cd0*/  @!P6 BRA `(.L_x_713) ;  /* 0x0000000400a8e947 */ /* 0x000fea0003800000 */
[----:B------:R-:W-:Y:S01]  /*22ce0*/  IMAD R11, R29, 0x8, R16 ;  /* 0x000000081d0b7824 */ /* 0x000fe200078e0210 */
[----:B------:R-:W-:Y:S01]  /*22cf0*/  SHF.L.U32 R10, R32, 0x1f, RZ ;  /* 0x0000001f200a7819 */ /* 0x000fe200000006ff */
[----:B------:R-:W1:Y:S01]  /*22d00*/  S2R R8, SR_TID.X ;  /* 0x0000000000087919 */ /* 0x000e620000002100 */
[----:B------:R-:W-:Y:S02]  /*22d10*/  BSSY B2, `(.L_x_714) ;  /* 0x0000005000027945 */ /* 0x000fe40003800000 */
[----:B------:R-:W2:Y:S01]  /*22d20*/  SYNCS.PHASECHK.TRANS64.TRYWAIT P0, [R11+URZ+0x388a0], R10 ;  /* 0x0388a00a0b0075a7 */ /* 0x000ea2000800017f */
[----:B-1----:R-:W-:-:S04]  /*22d30*/  LOP3.LUT R8, R8, 0x7f, RZ, 0xc0, !PT ;  /* 0x0000007f08087812 */ /* 0x002fc800078ec0ff */
[----:B------:R-:W-:Y:S01]  /*22d40*/  ISETP.NE.AND P2, PT, R8, RZ, PT ;  /* 0x000000ff0800720c */ /* 0x000fe20003f45270 */
[----:B--2---:R-:W-:-:S12]  /*22d50*/  @!P0 BRA `(.L_x_715) ;  /* 0x000000c400f48947 */ /* 0x004fd80003800000 */
.L_x_1072:
[----:B------:R-:W-:Y:S05]  /*22d60*/  BSYNC B2 ;  /* 0x0000000000027941 */ /* 0x000fea0003800000 */
.L_x_714:
[----:B------:R-:W-:Y:S04]  /*22d70*/  BSSY B2, `(.L_x_716) ;  /* 0x0000009000027945 */ /* 0x000fe80003800000 */
[----:B------:R-:W-:Y:S05]  /*22d80*/  @P2 BRA `(.L_x_717) ;  /* 0x00000000001c2947 */ /* 0x000fea0003800000 */
[----:B0-----:R-:W0:Y:S02]  /*22d90*/  S2R R7, SR_TID.X ;  /* 0x0000000000077919 */ /* 0x001e240000002100 */
[----:B0-----:R-:W-:Y:S01]  /*22da0*/  LOP3.LUT R8, R7, 0x1f, RZ, 0xc0, !PT ;  /* 0x0000001f07087812 */ /* 0x001fe200078ec0ff */
[----:B------:R-:W-:-:S03]  /*22db0*/  IMAD.MOV.U32 R7, RZ, RZ, 0x8000 ;  /* 0x00008000ff077424 */ /* 0x000fc600078e00ff */
[----:B------:R-:W-:Y:S01]  /*22dc0*/  ISETP.NE.AND P0, PT, R8, RZ, PT ;  /* 0x000000ff0800720c */ /* 0x000fe20003f05270 */
[----:B------:R2:W-:-:S12]  /*22dd0*/  SYNCS.ARRIVE.TRANS64 RZ, [R11+URZ+0x38890], R7 ;  /* 0x038890070bff79a7 */ /* 0x0005d8000800003f */
[----:B--2---:R-:W-:Y:S05]  /*22de0*/  @!P0 BRA `(.L_x_717) ;  /* 0x0000000000048947 */ /* 0x004fea0003800000 */
[----:B------:R-:W-:Y:S01]  /*22df0*/  BPT.TRAP 0x1 ;  /* 0x000000040000795c */ /* 0x000fe20000300000 */
.L_x_717:
[----:B------:R-:W-:Y:S05]  /*22e00*/  BSYNC B2 ;  /* 0x0000000000027941 */ /* 0x000fea0003800000 */
.L_x_716:
[----:B------:R-:W-:Y:S01]  /*22e10*/  IMAD.MOV.U32 R15, RZ, RZ, RZ ;  /* 0x000000ffff0f7224 */ /* 0x000fe200078e00ff */
[----:B------:R-:W-:Y:S01]  /*22e20*/  LEA R9, R29, R16, 0xf ;  /* 0x000000101d097211 */ /* 0x000fe200078e78ff */
[----:B------:R-:W-:Y:S01]  /*22e30*/  IMAD R8, R3, 0x80, R0 ;  /* 0x0000008003087824 */ /* 0x000fe200078e0200 */
[----:B------:R-:W-:Y:S01]  /*22e40*/  UIADD3 UR4, UP0, UR40, 0x570, URZ ;  /* 0x0000057028047890 */ /* 0x000fe2000ff1e03f */
[----:B------:R-:W-:Y:S01]  /*22e50*/  PLOP3.LUT P0, PT, PT, PT, PT, 0x80, 0x0 ;  /* 0x000000000000781c */ /* 0x000fe20003f0f070 */
[----:B0-----:R-:W-:Y:S01]  /*22e60*/  VIADD R7, R11, 0x38890 ;  /* 0x000388900b077836 */ /* 0x001fe20000000000 */
[----:B------:R-:W-:Y:S01]  /*22e70*/  R2UR UR10, R15 ;  /* 0x000000000f0a72ca */ /* 0x000fe200000e0000 */
[----:B------:R-:W-:Y:S01]  /*22e80*/  VIADD R8, R8, 0xffffff80 ;  /* 0xffffff8008087836 */ /* 0x000fe20000000000 */
[----:B------:R-:W-:Y:S01]  /*22e90*/  UIADD3.X UR5, URZ, UR41, URZ, UP0, !UPT ;  /* 0x000000293f057290 */ /* 0x000fe200087fe43f */
[----:B------:R-:W-:Y:S01]  /*22ea0*/  VIADD R12, R9, 0x28400 ;  /* 0x00028400090c7836 */ /* 0x000fe20000000000 */
[----:B------:R-:W-:Y:S01]  /*22eb0*/  UMOV UR6, 0x0 ;  /* 0x0000000000067882 */ /* 0x000fe20000000000 */
[----:B------:R-:W-:-:S10]  /*22ec0*/  UMOV UR7, 0x12f00000 ;  /* 0x12f0000000077882 */ /* 0x000fd40000000000 */
.L_x_718:
[----:B------:R-:W-:-:S13]  /*22ed0*/  @P0 ELECT P3, URZ, PT ;  /* 0x00000000003f082f */ /* 0x000fda0003860000 */
[----:B------:R-:W-:Y:S02]  /*22ee0*/  @P3 R2UR UR13, R2 ;  /* 0x00000000020d32ca */ /* 0x000fe400000e0000 */
[----:B------:R-:W-:Y:S02]  /*22ef0*/  @P3 R2UR UR12, R17 ;  /* 0x00000000110c32ca */ /* 0x000fe400000e0000 */
[----:B------:R-:W-:Y:S02]  /*22f00*/  @P3 R2UR UR11, R8 ;  /* 0x00000000080b32ca */ /* 0x000fe400000e0000 */
[----:B------:R-:W-:Y:S02]  /*22f10*/  @P3 R2UR UR9, R7 ;  /* 0x00000000070932ca */ /* 0x000fe400000e0000 */
[----:B------:R-:W-:Y:S02]  /*22f20*/  @P3 R2UR UR8, R12 ;  /* 0x000000000c0832ca */ /* 0x000fe400000e0000 */
[----:B------:R-:W-:-:S02]  /*22f30*/  @P3 PLOP3.LUT P0, PT, P3, PT, PT, 0x8, 0x0 ;  /* 0x000000000000381c */ /* 0x000fc40001f0e170 */
[----:B------:R-:W-:-:S09]  /*22f40*/  PLOP3.LUT P3, PT, PT, PT, PT, 0x8, 0x0 ;  /* 0x000000000000781c */ /* 0x000fd20003f6e170 */
[----:B------:R0:W-:Y:S02]  /*22f50*/  UTMALDG.4D [UR8], [UR4], desc[UR6] ;  /* 0x00000608040075b4 */ /* 0x0001e40008019000 */
[----:B0-----:R-:W-:Y:S05]  /*22f60*/  @P0 BRA.U.ANY `(.L_x_718) ;  /* 0xfffffffd00d80947 */ /* 0x001fea000393ffff */
[----:B------:R-:W-:Y:S01]  /*22f70*/  IMAD.MOV.U32 R14, RZ, RZ, 0x80 ;  /* 0x00000080ff0e7424 */ /* 0x000fe200078e00ff */
[----:B------:R-:W-:Y:S01]  /*22f80*/  PLOP3.LUT P0, PT, PT, PT, PT, 0x80, 0x0 ;  /* 0x000000000000781c */ /* 0x000fe20003f0f070 */
[----:B------:R-:W-:Y:S01]  /*22f90*/  UMOV UR6, 0x0 ;  /* 0x0000000000067882 */ /* 0x000fe20000000000 */
[----:B------:R-:W-:Y:S01]  /*22fa0*/  IADD3 R12, R9, 0x2c400, RZ ;  /* 0x0002c400090c7810 */ /* 0x000fe20007ffe0ff */
[----:B------:R-:W-:Y:S01]  /*22fb0*/  UMOV UR7, 0x12f00000 ;  /* 0x12f0000000077882 */ /* 0x000fe20000000000 */
[----:B------:R-:W-:-:S15]  /*22fc0*/  R2UR UR10, R14 ;  /* 0x000000000e0a72ca */ /* 0x000fde00000e0000 */
.L_x_719:
        /* <DEDUP_REMOVED lines=10> */
[----:B------:R-:W0:Y:S01]  /*23070*/  SYNCS.PHASECHK.TRANS64.TRYWAIT P0, [R11+URZ+0x388c0], R10 ;  /* 0x0388c00a0b0075a7 */ /* 0x000e22000800017f */
[----:B------:R-:W-:Y:S04]  /*23080*/  BSSY B2, `(.L_x_720) ;  /* 0x0000002000027945 */ /* 0x000fe80003800000 */
[----:B0-----:R-:W-:Y:S05]  /*23090*/  @!P0 BRA `(.L_x_721) ;  /* 0x000000c400388947 */ /* 0x001fea0003800000 */
.L_x_1073:
[----:B------:R-:W-:Y:S05]  /*230a0*/  BSYNC B2 ;  /* 0x0000000000027941 */ /* 0x000fea0003800000 */
.L_x_720:
[----:B------:R-:W-:Y:S01]  /*230b0*/  BSSY B2, `(.L_x_722) ;  /* 0x000000b000027945 */ /* 0x000fe20003800000 */
[----:B------:R-:W-:Y:S02]  /*230c0*/  IMAD.MOV.U32 R12, RZ, RZ, 0x0 ;  /* 0x00000000ff0c7424 */ /* 0x000fe400078e00ff */
[----:B------:R-:W-:Y:S01]  /*230d0*/  IMAD.MOV.U32 R13, RZ, RZ, 0x12f00000 ;  /* 0x12f00000ff0d7424 */ /* 0x000fe200078e00ff */
[----:B------:R-:W-:Y:S06]  /*230e0*/  @P2 BRA `(.L_x_723) ;  /* 0x00000000001c2947 */ /* 0x000fec0003800000 */
[----:B------:R-:W2:Y:S02]  /*230f0*/  S2R R7, SR_TID.X ;  /* 0x0000000000077919 */ /* 0x000ea40000002100 */
[----:B--2---:R-:W-:Y:S01]  /*23100*/  LOP3.LUT R20, R7, 0x1f, RZ, 0xc0, !PT ;  /* 0x0000001f07147812 */ /* 0x004fe200078ec0ff */
[----:B------:R-:W-:-:S03]  /*23110*/  IMAD.MOV.U32 R7, RZ, RZ, 0x8000 ;  /* 0x00008000ff077424 */ /* 0x000fc600078e00ff */
[----:B------:R-:W-:Y:S01]  /*23120*/  ISETP.NE.AND P0, PT, R20, RZ, PT ;  /* 0x000000ff1400720c */ /* 0x000fe20003f05270 */
[----:B------:R2:W-:-:S12]  /*23130*/  SYNCS.ARRIVE.TRANS64 RZ, [R11+URZ+0x388b0], R7 ;  /* 0x0388b0070bff79a7 */ /* 0x0005d8000800003f */
[----:B--2---:R-:W-:Y:S05]  /*23140*/  @!P0 BRA `(.L_x_723) ;  /* 0x0000000000048947 */ /* 0x004fea0003800000 */
[----:B------:R-:W-:Y:S01]  /*23150*/  BPT.TRAP 0x1 ;  /* 0x000000040000795c */ /* 0x000fe20000300000 */
.L_x_723:
[----:B------:R-:W-:Y:S05]  /*23160*/  BSYNC B2 ;  /* 0x0000000000027941 */ /* 0x000fea0003800000 */
.L_x_722:
[----:B------:R-:W-:Y:S01]  /*23170*/  R2UR UR10, R15 ;  /* 0x000000000f0a72ca */ /* 0x000fe200000e0000 */
[----:B------:R-:W-:Y:S01]  /*23180*/  UIADD3 UR4, UP0, UR40, 0x670, URZ ;  /* 0x0000067028047890 */ /* 0x000fe2000ff1e03f */
[----:B------:R-:W-:Y:S01]  /*23190*/  R2UR UR6, R12 ;  /* 0x000000000c0672ca */ /* 0x000fe200000e0000 */
[----:B01----:R-:W-:Y:S01]  /*231a0*/  VIADD R11, R11, 0x388b0 ;  /* 0x000388b00b0b7836 */ /* 0x003fe20000000000 */
[----:B------:R-:W-:Y:S01]  /*231b0*/  R2UR UR7, R13 ;  /* 0x000000000d0772ca */ /* 0x000fe200000e0000 */
[----:B------:R-:W-:Y:S01]  /*231c0*/  UIADD3.X UR5, URZ, UR41, URZ, UP0, !UPT ;  /* 0x000000293f057290 */ /* 0x000fe200087fe43f */
[----:B------:R-:W-:Y:S02]  /*231d0*/  PLOP3.LUT P0, PT, PT, PT, PT, 0x80, 0x0 ;  /* 0x000000000000781c */ /* 0x000fe40003f0f070 */
[----:B------:R-:W-:-:S11]  /*231e0*/  IADD3 R7, R9, 0x10400, RZ ;  /* 0x0001040009077810 */ /* 0x000fd60007ffe0ff */
.L_x_724:
        /* <DEDUP_REMOVED lines=10> */
[----:B------:R-:W-:Y:S01]  /*23290*/  R2UR UR10, R14 ;  /* 0x000000000e0a72ca */ /* 0x000fe200000e0000 */
[----:B------:R-:W-:Y:S01]  /*232a0*/  VIADD R9, R9, 0x14400 ;  /* 0x0001440009097836 */ /* 0x000fe20000000000 */
[----:B------:R-:W-:Y:S02]  /*232b0*/  R2UR UR6, R12 ;  /* 0x000000000c0672ca */ /* 0x000fe400000e0000 */
[----:B------:R-:W-:Y:S02]  /*232c0*/  R2UR UR7, R13 ;  /* 0x000000000d0772ca */ /* 0x000fe400000e0000 */
[----:B------:R-:W-:-:S13]  /*232d0*/  PLOP3.LUT P0, PT, PT, PT, PT, 0x80, 0x0 ;  /* 0x000000000000781c */ /* 0x000fda0003f0f070 */
.L_x_725:
        /* <DEDUP_REMOVED lines=9> */
[----:B-1----:R-:W-:Y:S05]  /*23370*/  @P0 BRA.U.ANY `(.L_x_725) ;  /* 0xfffffffd00d80947 */ /* 0x002fea000393ffff */
.L_x_713:
[----:B------:R-:W-:Y:S05]  /*23380*/  BSYNC B1 ;  /* 0x0000000000017941 */ /* 0x000fea0003800000 */
.L_x_712:
[----:B------:R-:W-:Y:S01]  /*23390*/  VIADD R11, R3, 0xfffffffe ;  /* 0xfffffffe030b7836 */ /* 0x000fe20000000000 */
[----:B------:R-:W-:Y:S01]  /*233a0*/  PLOP3.LUT P0, PT, PT, PT, PT, 0x8, 0x0 ;  /* 0x000000000000781c */ /* 0x000fe20003f0e170 */
[----:B------:R-:W-:-:S03]  /*233b0*/  VIADD R29, R29, 0x1 ;  /* 0x000000011d1d7836 */ /* 0x000fc60000000000 */
[----:B------:R-:W-:Y:S02]  /*233c0*/  ISETP.GE.AND P3, PT, R11, R6, PT ;  /* 0x000000060b00720c */ /* 0x000fe40003f66270 */
[----:B------:R-:W-:-:S04]  /*233d0*/  ISETP.NE.AND P2, PT, R29, 0x2, PT ;  /* 0x000000021d00780c */ /* 0x000fc80003f45270 */
[----:B------:R-:W-:Y:S02]  /*233e0*/  SEL R3, RZ, 0x1, P2 ;  /* 0x00000001ff037807 */ /* 0x000fe40001000000 */
[----:B------:R-:W-:Y:S02]  /*233f0*/  SEL R29, R29, RZ, P2 ;  /* 0x000000ff1d1d7207 */ /* 0x000fe40001000000 */
[----:B------:R-:W-:-:S03]  /*23400*/  LOP3.LUT R32, R32, R3, RZ, 0x3c, !PT ;  /* 0x0000000320207212 */ /* 0x000fc600078e3cff */
[----:B------:R-:W-:Y:S05]  /*23410*/  @!P3 BRA `(.L_x_706) ;  /* 0x0000000400d4b947 */ /* 0x000fea0003800000 */
.L_x_740:
[----:B------:R-:W-:Y:S05]  /*23420*/  YIELD ;  /* 0x0000000000007946 */ /* 0x000fea0003800000 */
        /* <DEDUP_REMOVED lines=10> */
.L_x_1074:
[----:B------:R-:W-:Y:S05]  /*234d0*/  BSYNC B2 ;  /* 0x0000000000027941 */ /* 0x000fea0003800000 */
.L_x_728:
[----:B------:R-:W-:Y:S04]  /*234e0*/  BSSY B2, `(.L_x_730) ;  /* 0x0000009000027945 */ /* 0x000fe80003800000 */
[----:B------:R-:W-:Y:S05]  /*234f0*/  @P3 BRA `(.L_x_731) ;  /* 0x00000000001c3947 */ /* 0x000fea0003800000 */
[----:B------:R-:W0:Y:S02]  /*23500*/  S2R R3, SR_TID.X ;  /* 0x0000000000037919 */ /* 0x000e240000002100 */
[----:B0-----:R-:W-:Y:S02]  /*23510*/  LOP3.LUT R7, R3, 0x1f, RZ, 0xc0, !PT ;  /* 0x0000001f03077812 */ /* 0x001fe400078ec0ff */
[----:B------:R-:W-:Y:S02]  /*23520*/  MOV R3, 0x8000 ;  /* 0x0000800000037802 */ /* 0x000fe40000000f00 */
[----:B------:R-:W-:Y:S02]  /*23530*/  ISETP.NE.AND P2, PT, R7, RZ, PT ;  /* 0x000000ff0700720c */ /* 0x000fe40003f45270 */
[----:B------:R2:W-:Y:S11]  /*23540*/  SYNCS.ARRIVE.TRANS64 RZ, [R10+URZ+0x38890], R3 ;  /* 0x038890030aff79a7 */ /* 0x0005f6000800003f */
[----:B--2---:R-:W-:Y:S05]  /*23550*/  @!P2 BRA `(.L_x_731) ;  /* 0x000000000004a947 */ /* 0x004fea0003800000 */
[----:B------:R-:W-:Y:S01]  /*23560*/  BPT.TRAP 0x1 ;  /* 0x000000040000795c */ /* 0x000fe20000300000 */
.L_x_731:
[----:B------:R-:W-:Y:S05]  /*23570*/  BSYNC B2 ;  /* 0x0000000000027941 */ /* 0x000fea0003800000 */
.L_x_730:
[----:B------:R-:W-:Y:S01]  /*23580*/  IMAD.MOV.U32 R14, RZ, RZ, RZ ;  /* 0x000000ffff0e7224 */ /* 0x000fe200078e00ff */
[----:B------:R-:W-:Y:S01]  /*23590*/  UIADD3 UR4, UP0, UR40, 0x570, URZ ;  /* 0x0000057028047890 */ /* 0x000fe2000ff1e03f */
[----:B------:R-:W-:Y:S01]  /*235a0*/  IMAD R8, R29, 0x8000, R16 ;  /* 0x000080001d087824 */ /* 0x000fe200078e0210 */
[----:B------:R-:W-:Y:S01]  /*235b0*/  PLOP3.LUT P2, PT, PT, PT, PT, 0x80, 0x0 ;  /* 0x000000000000781c */ /* 0x000fe20003f4f070 */
[----:B0-----:R-:W-:Y:S01]  /*235c0*/  IMAD R7, R11, 0x80, R0 ;  /* 0x000000800b077824 */ /* 0x001fe200078e0200 */
[----:B------:R-:W-:Y:S01]  /*235d0*/  R2UR UR10, R14 ;  /* 0x000000000e0a72ca */ /* 0x000fe200000e0000 */
[----:B------:R-:W-:Y:S01]  /*235e0*/  VIADD R3, R10, 0x38890 ;  /* 0x000388900a037836 */ /* 0x000fe20000000000 */
[----:B------:R-:W-:Y:S01]  /*235f0*/  IADD3 R12, R8, 0x28400, RZ ;  /* 0x00028400080c7810 */ /* 0x000fe20007ffe0ff */
[----:B------:R-:W-:Y:S01]  /*23600*/  UIADD3.X UR5, URZ, UR41, URZ, UP0, !UPT ;  /* 0x000000293f057290 */ /* 0x000fe200087fe43f */
[----:B------:R-:W-:Y:S01]  /*23610*/  UMOV UR6, 0x0 ;  /* 0x0000000000067882 */ /* 0x000fe20000000000 */
[----:B------:R-:W-:-:S10]  /*23620*/  UMOV UR7, 0x12f00000 ;  /* 0x12f0000000077882 */ /* 0x000fd40000000000 */
.L_x_732:
        /* <DEDUP_REMOVED lines=12> */
[----:B------:R-:W-:Y:S01]  /*236f0*/  VIADD R12, R8, 0x2c400 ;  /* 0x0002c400080c7836 */ /* 0x000fe20000000000 */
[----:B------:R-:W-:Y:S01]  /*23700*/  UMOV UR6, 0x0 ;  /* 0x0000000000067882 */ /* 0x000fe20000000000 */
[----:B------:R-:W-:Y:S01]  /*23710*/  UMOV UR7, 0x12f00000 ;  /* 0x12f0000000077882 */ /* 0x000fe20000000000 */
[----:B------:R-:W-:-:S15]  /*23720*/  R2UR UR10, R15 ;  /* 0x000000000f0a72ca */ /* 0x000fde00000e0000 */
.L_x_733:
        /* <DEDUP_REMOVED lines=13> */
.L_x_1075:
[----:B------:R-:W-:Y:S05]  /*23800*/  BSYNC B2 ;  /* 0x0000000000027941 */ /* 0x000fea0003800000 */
.L_x_734:
[----:B------:R-:W-:Y:S01]  /*23810*/  BSSY B2, `(.L_x_736) ;  /* 0x000000b000027945 */ /* 0x000fe20003800000 */
[----:B------:R-:W-:Y:S02]  /*23820*/  IMAD.MOV.U32 R12, RZ, RZ, 0x0 ;  /* 0x00000000ff0c7424 */ /* 0x000fe400078e00ff */
[----:B------:R-:W-:Y:S01]  /*23830*/  IMAD.MOV.U32 R13, RZ, RZ, 0x12f00000 ;  /* 0x12f00000ff0d7424 */ /* 0x000fe200078e00ff */
[----:B------:R-:W-:Y:S06]  /*23840*/  @P3 BRA `(.L_x_737) ;  /* 0x00000000001c3947 */ /* 0x000fec0003800000 */
[----:B------:R-:W2:Y:S02]  /*23850*/  S2R R3, SR_TID.X ;  /* 0x0000000000037919 */ /* 0x000ea40000002100 */
[----:B--2---:R-:W-:Y:S02]  /*23860*/  LOP3.LUT R20, R3, 0x1f, RZ, 0xc0, !PT ;  /* 0x0000001f03147812 */ /* 0x004fe400078ec0ff */
[----:B------:R-:W-:Y:S02]  /*23870*/  MOV R3, 0x8000 ;  /* 0x0000800000037802 */ /* 0x000fe40000000f00 */
[----:B------:R-:W-:Y:S02]  /*23880*/  ISETP.NE.AND P2, PT, R20, RZ, PT ;  /* 0x000000ff1400720c */ /* 0x000fe40003f45270 */
[----:B------:R2:W-:Y:S11]  /*23890*/  SYNCS.ARRIVE.TRANS64 RZ, [R10+URZ+0x388b0], R3 ;  /* 0x0388b0030aff79a7 */ /* 0x0005f6000800003f */
[----:B--2---:R-:W-:Y:S05]  /*238a0*/  @!P2 BRA `(.L_x_737) ;  /* 0x000000000004a947 */ /* 0x004fea0003800000 */
[----:B------:R-:W-:Y:S01]  /*238b0*/  BPT.TRAP 0x1 ;  /* 0x000000040000795c */ /* 0x000fe20000300000 */
.L_x_737:
[----:B------:R-:W-:Y:S05]  /*238c0*/  BSYNC B2 ;  /* 0x0000000000027941 */ /* 0x000fea0003800000 */
.L_x_736:
[----:B------:R-:W-:Y:S01]  /*238d0*/  R2UR UR10, R14 ;  /* 0x000000000e0a72ca */ /* 0x000fe200000e0000 */
[----:B------:R-:W-:Y:S01]  /*238e0*/  UIADD3 UR4, UP0, UR40, 0x670, URZ ;  /* 0x0000067028047890 */ /* 0x000fe2000ff1e03f */
[----:B------:R-:W-:Y:S01]  /*238f0*/  R2UR UR6, R12 ;  /* 0x000000000c0672ca */ /* 0x000fe200000e0000 */
[----:B01----:R-:W-:Y:S01]  /*23900*/  VIADD R10, R10, 0x388b0 ;  /* 0x000388b00a0a7836 */ /* 0x003fe20000000000 */
[----:B------:R-:W-:Y:S01]  /*23910*/  R2UR UR7, R13 ;  /* 0x000000000d0772ca */ /* 0x000fe200000e0000 */
[----:B------:R-:W-:Y:S01]  /*23920*/  VIADD R3, R8, 0x10400 ;  /* 0x0001040008037836 */ /* 0x000fe20000000000 */
[----:B------:R-:W-:Y:S01]  /*23930*/  PLOP3.LUT P2, PT, PT, PT, PT, 0x80, 0x0 ;  /* 0x000000000000781c */ /* 0x000fe20003f4f070 */
[----:B------:R-:W-:-:S12]  /*23940*/  UIADD3.X UR5, URZ, UR41, URZ, UP0, !UPT ;  /* 0x000000293f057290 */ /* 0x000fd800087fe43f */
.L_x_738:
        /* <DEDUP_REMOVED lines=15> */
.L_x_739:
        /* <DEDUP_REMOVED lines=10> */
.L_x_727:
[----:B------:R-:W-:Y:S05]  /*23ae0*/  BSYNC B1 ;  /* 0x0000000000017941 */ /* 0x000fea0003800000 */
.L_x_726:
[----:B------:R-:W-:Y:S01]  /*23af0*/  ISETP.GT.AND P3, PT, R11, R6, PT ;  /* 0x000000060b00720c */ /* 0x000fe20003f64270 */
[----:B------:R-:W-:Y:S01]  /*23b00*/  VIADD R29, R29, 0x1 ;  /* 0x000000011d1d7836 */ /* 0x000fe20000000000 */
[----:B------:R-:W-:-:S04]  /*23b10*/  IADD3 R11, R11, -0x1, RZ ;  /* 0xffffffff0b0b7810 */ /* 0x000fc80007ffe0ff */
[----:B------:R-:W-:-:S04]  /*23b20*/  ISETP.NE.AND P2, PT, R29, 0x2, PT ;  /* 0x000000021d00780c */ /* 0x000fc80003f45270 */
[----:B------:R-:W-:Y:S02]  /*23b30*/  SEL R3, RZ, 0x1, P2 ;  /* 0x00000001ff037807 */ /* 0x000fe40001000000 */
[----:B------:R-:W-:Y:S02]  /*23b40*/  SEL R29, R29, RZ, P2 ;  /* 0x000000ff1d1d7207 */ /* 0x000fe40001000000 */
[----:B------:R-:W-:Y:S01]  /*23b50*/  LOP3.LUT R32, R32, R3, RZ, 0x3c, !PT ;  /* 0x0000000320207212 */ /* 0x000fe200078e3cff */
[----:B------:R-:W-:Y:S06]  /*23b60*/  @P3 BRA `(.L_x_740) ;  /* 0xfffffff8002c3947 */ /* 0x000fec000383ffff */
.L_x_706:
[----:B------:R-:W-:Y:S05]  /*23b70*/  BSYNC B0 ;  /* 0x0000000000007941 */ /* 0x000fea0003800000 */
.L_x_705:
[----:B------:R-:W-:Y:S05]  /*23b80*/  @!P0 WARPSYNC.ALL ;  /* 0x0000000000008948 */ /* 0x000fea0003800000 */
[----:B------:R-:W-:Y:S01]  /*23b90*/  @!P0 BAR.SYNC.DEFER_BLOCKING 0xc, 0x180 ;  /* 0x0306000000008b1d */ /* 0x000fe20000010000 */
[----:B------:R-:W-:-:S05]  /*23ba0*/  IMAD.MOV.U32 R0, RZ, RZ, RZ ;  /* 0x000000ffff007224 */ /* 0x000fca00078e00ff */
[----:B------:R-:W-:Y:S04]  /*23bb0*/  BSSY B0, `(.L_x_741) ;  /* 0x000001e000007945 */ /* 0x000fe80003800000 */
[----:B------:R-:W-:Y:S05]  /*23bc0*/  @!P1 BRA `(.L_x_742) ;  /* 0x0000000000709947 */ /* 0x000fea0003800000 */
[----:B------:R-:W-:-:S13]  /*23bd0*/  ISETP.NE.AND P0, PT, R5, RZ, PT ;  /* 0x000000ff0500720c */ /* 0x000fda0003f05270 */
[----:B------:R-:W1:Y:S02]  /*23be0*/  @!P0 LDC R5, c[0x0][0x9f0] ;  /* 0x00027c00ff058b82 */ /* 0x000e640000000800 */
[-C--:B-1----:R-:W-:Y:S02]  /*23bf0*/  IABS R0, R5.reuse ;  /* 0x0000000500007213 */ /* 0x082fe40000000000 */
[----:B0-----:R-:W-:Y:S02]  /*23c00*/  IABS R7, R5 ;  /* 0x0000000500077213 */ /* 0x001fe40000000000 */
[----:B------:R-:W0:Y:S02]  /*23c10*/  I2F.RP R2, R0 ;  /* 0x0000000000027306 */ /* 0x000e240000209400 */
[----:B------:R-:W-:-:S06]  /*23c20*/  IADD3 R7, RZ, -R7, RZ ;  /* 0x80000007ff077210 */ /* 0x000fcc0007ffe0ff */
[----:B0-----:R-:W0:Y:S02]  /*23c30*/  MUFU.RCP R2, R2 ;  /* 0x0000000200027308 */ /* 0x001e240000001000 */
[----:B0-----:R-:W-:-:S06]  /*23c40*/  VIADD R2, R2, 0xffffffe ;  /* 0x0ffffffe02027836 */ /* 0x001fcc0000000000 */
[----:B------:R-:W0:Y:S02]  /*23c50*/  F2I.FTZ.U32.TRUNC.NTZ R3, R2 ;  /* 0x0000000200037305 */ /* 0x000e24000021f000 */
[----:B0-----:R-:W-:-:S04]  /*23c60*/  IMAD.MOV R2, RZ, RZ, -R3 ;  /* 0x000000ffff027224 */ /* 0x001fc800078e0a03 */
[----:B------:R-:W-:Y:S02]  /*23c70*/  IMAD R6, R2, R0, RZ ;  /* 0x0000000002067224 */ /* 0x000fe400078e02ff */
[----:B------:R-:W-:-:S04]  /*23c80*/  IMAD.MOV.U32 R2, RZ, RZ, RZ ;  /* 0x000000ffff027224 */ /* 0x000fc800078e00ff */
[----:B------:R-:W-:Y:S01]  /*23c90*/  IMAD.HI.U32 R6, R3, R6, R2 ;  /* 0x0000000603067227 */ /* 0x000fe200078e0002 */
[----:B------:R-:W-:-:S04]  /*23ca0*/  IADD3 R3, R4, -0x1, R5 ;  /* 0xffffffff04037810 */ /* 0x000fc80007ffe005 */
[----:B------:R-:W-:Y:S02]  /*23cb0*/  IABS R2, R3 ;  /* 0x0000000300027213 */ /* 0x000fe40000000000 */
[----:B------:R-:W-:-:S03]  /*23cc0*/  LOP3.LUT R3, R3, R5, RZ, 0x3c, !PT ;  /* 0x0000000503037212 */ /* 0x000fc600078e3cff */
[----:B------:R-:W-:Y:S01]  /*23cd0*/  IMAD.HI.U32 R6, R6, R2, RZ ;  /* 0x0000000206067227 */ /* 0x000fe200078e00ff */
[----:B------:R-:W-:-:S03]  /*23ce0*/  ISETP.GE.AND P2, PT, R3, RZ, PT ;  /* 0x000000ff0300720c */ /* 0x000fc60003f46270 */
[----:B------:R-:W-:-:S05]  /*23cf0*/  IMAD R2, R6, R7, R2 ;  /* 0x0000000706027224 */ /* 0x000fca00078e0202 */
[----:B------:R-:W-:-:S13]  /*23d00*/  ISETP.GT.U32.AND P1, PT, R0, R2, PT ;  /* 0x000000020000720c */ /* 0x000fda0003f24070 */
[----:B------:R-:W-:Y:S02]  /*23d10*/  @!P1 IMAD.IADD R2, R2, 0x1, -R0 ;  /* 0x0000000102029824 */ /* 0x000fe400078e0a00 */
[----:B------:R-:W-:Y:S01]  /*23d20*/  @!P1 VIADD R6, R6, 0x1 ;  /* 0x0000000106069836 */ /* 0x000fe20000000000 */
[----:B------:R-:W-:Y:S02]  /*23d30*/  ISETP.NE.AND P1, PT, R5, RZ, PT ;  /* 0x000000ff0500720c */ /* 0x000fe40003f25270 */
[----:B------:R-:W-:-:S13]  /*23d40*/  ISETP.GE.U32.AND P0, PT, R2, R0, PT ;  /* 0x000000000200720c */ /* 0x000fda0003f06070 */
[----:B------:R-:W-:-:S04]  /*23d50*/  @P0 VIADD R6, R6, 0x1 ;  /* 0x0000000106060836 */ /* 0x000fc80000000000 */
[----:B------:R-:W-:-:S05]  /*23d60*/  IMAD.MOV.U32 R0, RZ, RZ, R6 ;  /* 0x000000ffff007224 */ /* 0x000fca00078e0006 */
[----:B------:R-:W-:Y:S02]  /*23d70*/  @!P2 IADD3 R0, -R0, RZ, RZ ;  /* 0x000000ff0000a210 */ /* 0x000fe40007ffe1ff */
[----:B------:R-:W-:-:S07]  /*23d80*/  @!P1 LOP3.LUT R0, RZ, R5, RZ, 0x33, !PT ;  /* 0x00000005ff009212 */ /* 0x000fce00078e33ff */
.L_x_742:
[----:B------:R-:W-:Y:S05]  /*23d90*/  BSYNC B0 ;  /* 0x0000000000007941 */ /* 0x000fea0003800000 */
.L_x_741:
[----:B------:R-:W-:-:S05]  /*23da0*/  IMAD R35, R35, R0, RZ ;  /* 0x0000000023237224 */ /* 0x000fca00078e02ff */
[----:B------:R-:W-:-:S04]  /*23db0*/  VIADDMNMX R2, R35, R0, R4, PT ;  /* 0x0000000023027246 */ /* 0x000fc80003800104 */
[----:B------:R-:W-:Y:S01]  /*23dc0*/  ISETP.GT.AND P0, PT, R2, R35, PT ;  /* 0x000000230200720c */ /* 0x000fe20003f04270 */
[----:B------:R1:W-:-:S12]  /*23dd0*/  STL [R1+0x1c], R2 ;  /* 0x00001c0201007387 */ /* 0x0003d80000100800 */
[----:B-1----:R-:W-:Y:S05]  /*23de0*/  @P0 BRA `(.L_x_743) ;  /* 0x0000000000440947 */ /* 0x002fea0003800000 */
        /* <DEDUP_REMOVED lines=13> */
[----:B0-----:R-:W0:Y:S01]  /*23ec0*/  POPC R7, R4 ;  /* 0x0000000400077309 */ /* 0x001e220000000000 */
[----:B--2---:R-:W0:Y:S02]  /*23ed0*/  SHFL.IDX PT, R0, R3, R0, 0x1f ;  /* 0x00001f0003007589 */ /* 0x004e2400000e0000 */
[----:B0-----:R-:W-:Y:S01]  /*23ee0*/  IADD3 R24, R0, UR39, R7 ;  /* 0x0000002700187c10 */ /* 0x001fe2000fffe007 */
[----:B------:R-:W-:Y:S06]  /*23ef0*/  BRA `(.L_x_744) ;  /* 0x00000048001c7947 */ /* 0x000fec0003800000 */
.L_x_743:
        /* <DEDUP_REMOVED lines=8> */
[----:B------:R-:W-:Y:S01]  /*23f80*/  IMAD.U32 R4, RZ, RZ, UR6 ;  /* 0x00000006ff047e24 */ /* 0x000fe2000f8e00ff */
[----:B0-----:R-:W-:Y:S01]  /*23f90*/  MOV R7, UR9 ;  /* 0x0000000900077c02 */ /* 0x001fe20008000f00 */
[----:B------:R-:W0:Y:S01]  /*23fa0*/  LDC.64 R2, c[0x4][R2] ;  /* 0x0100000002027b82 */ /* 0x000e220000000a00 */
[----:B------:R-:W-:Y:S01]  /*23fb0*/  IMAD.U32 R5, RZ, RZ, UR7 ;  /* 0x00000007ff057e24 */ /* 0x000fe2000f8e00ff */
[----:B------:R-:W-:Y:S01]  /*23fc0*/  MOV R13, RZ ;  /* 0x000000ff000d7202 */ /* 0x000fe20000000f00 */
[----:B------:R-:W-:Y:S02]  /*23fd0*/  IMAD.U32 R6, RZ, RZ, UR8 ;  /* 0x00000008ff067e24 */ /* 0x000fe4000f8e00ff */
[----:B------:R-:W-:-:S02]  /*23fe0*/  IMAD.U32 R10, RZ, RZ, UR4 ;  /* 0x00000004ff0a7e24 */ /* 0x000fc4000f8e00ff */
[----:B------:R-:W-:Y:S02]  /*23ff0*/  IMAD.U32 R11, RZ, RZ, UR5 ;  /* 0x00000005ff0b7e24 */ /* 0x000fe4000f8e00ff */
[----:B------:R-:W-:Y:S02]  /*24000*/  IMAD.MOV.U32 R8, RZ, RZ, 0x70 ;  /* 0x00000070ff087424 */ /* 0x000fe400078e00ff */
[----:B------:R-:W-:-:S07]  /*24010*/  IMAD.MOV.U32 R12, RZ, RZ, 0x1 ;  /* 0x00000001ff0c7424 */ /* 0x000fce00078e00ff */
[----:B------:R-:W-:-:S07]  /*24020*/  LEPC R20, `(.L_x_746) ;  /* 0x000000001014794e */ /* 0x000fce0000000000 */
[----:B0-----:R-:W-:Y:S05]  /*24030*/  CALL.ABS.NOINC R2 ;  /* 0x0000000002007343 */ /* 0x001fea0003c00000 */
.L_x_746:
[----:B------:R-:W-:Y:S05]  /*24040*/  BSYNC B6 ;  /* 0x0000000000067941 */ /* 0x000fea0003800000 */
.L_x_745:
[----:B------:R-:W2:Y:S01]  /*24050*/  LDL.LU R2, [R1] ;  /* 0x0000000001027983 */ /* 0x000ea20000300800 */
[----:B------:R-:W-:Y:S01]  /*24060*/  VIADD R0, R16, 0x10400 ;  /* 0x0001040010007836 */ /* 0x000fe20000000000 */
[----:B------:R-:W-:Y:S04]  /*24070*/  BSSY B6, `(.L_x_747) ;  /* 0x0000016000067945 */ /* 0x000fe80003800000 */
[----:B------:R-:W-:Y:S02]  /*24080*/  LOP3.LUT P0, RZ, R0, 0x3ff, RZ, 0xc0, !PT ;  /* 0x000003ff00ff7812 */ /* 0x000fe4000780c0ff */
[----:B--2---:R-:W-:-:S11]  /*24090*/  LOP3.LUT R2, R2, 0xfffffffe, RZ, 0xc0, !PT ;  /* 0xfffffffe02027812 */ /* 0x004fd600078ec0ff */
[----:B------:R-:W-:-:S05]  /*240a0*/  @P0 LOP3.LUT R2, R2, 0x1, RZ, 0xfc, !PT ;  /* 0x0000000102020812 */ /* 0x000fca00078efcff */
[----:B------:R1:W-:Y:S01]  /*240b0*/  STL [R1], R2 ;  /* 0x0000000201007387 */ /* 0x0003e20000100800 */
[----:B------:R-:W-:Y:S05]  /*240c0*/  @!P0 BRA `(.L_x_748) ;  /* 0x0000000000408947 */ /* 0x000fea0003800000 */
[----:B-1----:R-:W-:Y:S01]  /*240d0*/  MOV R2, 0x0 ;  /* 0x0000000000027802 */ /* 0x002fe20000000f00 */
        /* <DEDUP_REMOVED lines=15> */
.L_x_748:
[----:B------:R-:W-:Y:S05]  /*241d0*/  BSYNC B6 ;  /* 0x0000000000067941 */ /* 0x000fea0003800000 */
.L_x_747:
[----:B------:R-:W-:Y:S01]  /*241e0*/  VIADD R0, R16, 0x400 ;  /* 0x0000040010007836 */ /* 0x000fe20000000000 */
[----:B------:R-:W-:Y:S04]  /*241f0*/  BSSY B6, `(.L_x_749) ;  /* 0x0000013000067945 */ /* 0x000fe80003800000 */
[----:B------:R-:W-:-:S13]  /*24200*/  LOP3.LUT P0, RZ, R0, 0x3ff, RZ, 0xc0, !PT ;  /* 0x000003ff00ff7812 */ /* 0x000fda000780c0ff */
        /* <DEDUP_REMOVED lines=17> */
.L_x_750:
[----:B------:R-:W-:Y:S05]  /*24320*/  BSYNC B6 ;  /* 0x0000000000067941 */ /* 0x000fea0003800000 */
.L_x_749:
[----:B-1----:R-:W2:Y:S01]  /*24330*/  LDL R2, [R1] ;  /* 0x0000000001027983 */ /* 0x002ea20000100800 */
[----:B------:R-:W-:Y:S01]  /*24340*/  BSSY B6, `(.L_x_751) ;  /* 0x0000013000067945 */ /* 0x000fe20003800000 */
[----:B--2---:R-:W-:-:S13]  /*24350*/  LOP3.LUT P6, RZ, R2, 0x1, RZ, 0xc0, !PT ;  /* 0x0000000102ff7812 */ /* 0x004fda00078cc0ff */
[----:B------:R-:W-:Y:S05]  /*24360*/  @!P6 BRA `(.L_x_752) ;  /* 0x000000000040e947 */ /* 0x000fea0003800000 */
[----:B------:R-:W-:Y:S01]  /*24370*/  MOV R2, 0x0 ;  /* 0x0000000000027802 */ /* 0x000fe20000000f00 */
[----:B------:R-:W-:Y:S01]  /*24380*/  ULDC.64 UR4, c[0x4][0xc0] ;  /* 0x0100300000047ab9 */ /* 0x000fe20000000a00 */
[----:B------:R-:W-:Y:S01]  /*24390*/  ULDC.64 UR6, c[0x4][0xc8] ;  /* 0x0100320000067ab9 */ /* 0x000fe20000000a00 */
[----:B------:R-:W-:Y:S01]  /*243a0*/  ULDC.64 UR8, c[0x4][0x20] ;  /* 0x0100080000087ab9 */ /* 0x000fe20000000a00 */
[----:B------:R-:W-:Y:S01]  /*243b0*/  IMAD.U32 R4, RZ, RZ, UR4 ;  /* 0x00000004ff047e24 */ /* 0x000fe2000f8e00ff */
[----:B------:R-:W-:Y:S01]  /*243c0*/  MOV R10, UR8 ;  /* 0x00000008000a7c02 */ /* 0x000fe20008000f00 */
[----:B------:R-:W1:Y:S01]  /*243d0*/  LDC.64 R2, c[0x4][R2] ;  /* 0x0100000002027b82 */ /* 0x000e620000000a00 */
[----:B------:R-:W-:Y:S02]  /*243e0*/  IMAD.U32 R5, RZ, RZ, UR5 ;  /* 0x00000005ff057e24 */ /* 0x000fe4000f8e00ff */
[----:B------:R-:W-:Y:S02]  /*243f0*/  IMAD.U32 R6, RZ, RZ, UR6 ;  /* 0x00000006ff067e24 */ /* 0x000fe4000f8e00ff */
[----:B0-----:R-:W-:-:S02]  /*24400*/  IMAD.U32 R7, RZ, RZ, UR7 ;  /* 0x00000007ff077e24 */ /* 0x001fc4000f8e00ff */
[----:B------:R-:W-:Y:S02]  /*24410*/  IMAD.U32 R11, RZ, RZ, UR9 ;  /* 0x00000009ff0b7e24 */ /* 0x000fe4000f8e00ff */
[----:B------:R-:W-:Y:S02]  /*24420*/  IMAD.MOV.U32 R8, RZ, RZ, 0x70 ;  /* 0x00000070ff087424 */ /* 0x000fe400078e00ff */
[----:B------:R-:W-:Y:S02]  /*24430*/  IMAD.MOV.U32 R12, RZ, RZ, 0x1 ;  /* 0x00000001ff0c7424 */ /* 0x000fe400078e00ff */
[----:B------:R-:W-:-:S07]  /*24440*/  IMAD.MOV.U32 R13, RZ, RZ, RZ ;  /* 0x000000ffff0d7224 */ /* 0x000fce00078e00ff */
[----:B------:R-:W-:-:S07]  /*24450*/  LEPC R20, `(.L_x_752) ;  /* 0x000000001014794e */ /* 0x000fce0000000000 */
[----:B-1----:R-:W-:Y:S05]  /*24460*/  CALL.ABS.NOINC R2 ;  /* 0x0000000002007343 */ /* 0x002fea0003c00000 */
.L_x_752:
[----:B------:R-:W-:Y:S05]  /*24470*/  BSYNC B6 ;  /* 0x0000000000067941 */ /* 0x000fea0003800000 */
.L_x_751:
[----:B------:R-:W2:Y:S01]  /*24480*/  LDL.LU R2, [R1] ;  /* 0x0000000001027983 */ /* 0x000ea20000300800 */
[----:B------:R-:W-:Y:S01]  /*24490*/  ULDC.64 UR4, c[0x0][0x9f8] ;  /* 0x00027e0000047ab9 */ /* 0x000fe20000000a00 */
[----:B------:R-:W1:Y:S02]  /*244a0*/  LDC R8, c[0x0][0x430] ;  /* 0x00010c00ff087b82 */ /* 0x000e640000000800 */
[----:B------:R-:W0:Y:S01]  /*244b0*/  LDL R0, [R1+0x1c] ;  /* 0x00001c0001007983 */ /* 0x000e220000100800 */
[----:B------:R-:W-:Y:S01]  /*244c0*/  ISETP.NE.U32.AND P0, PT, RZ, UR4, PT ;  /* 0x00000004ff007c0c */ /* 0x000fe2000bf05070 */
[----:B------:R-:W3:Y:S03]  /*244d0*/  S2R R21, SR_TID.X ;  /* 0x0000000000157919 */ /* 0x000ee60000002100 */
[----:B------:R-:W-:Y:S01]  /*244e0*/  ISETP.NE.AND.EX P0, PT, RZ, UR5, PT, P0 ;  /* 0x00000005ff007c0c */ /* 0x000fe2000bf05300 */
[----:B------:R-:W4:Y:S01]  /*244f0*/  LDC R10, c[0x0][0x2f4] ;  /* 0x0000bd00ff0a7b82 */ /* 0x000f220000000800 */
[----:B--2---:R-:W-:-:S02]  /*24500*/  MOV R20, R2 ;  /* 0x0000000200147202 */ /* 0x004fc40000000f00 */
[----:B------:R-:W2:Y:S02]  /*24510*/  S2R R2, SR_TID.X ;  /* 0x0000000000027919 */ /* 0x000ea40000002100 */
[----:B--2---:R-:W-:-:S07]  /*24520*/  LOP3.LUT R4, R2, 0x7f, RZ, 0xc0, !PT ;  /* 0x0000007f02047812 */ /* 0x004fce00078ec0ff */
[----:B------:R-:W-:Y:S01]  /*24530*/  @P0 IADD3 R2, P1, R19, UR4, RZ ;  /* 0x0000000413020c10 */ /* 0x000fe2000ff3e0ff */
[----:B---3--:R-:W-:Y:S01]  /*24540*/  IMAD.SHL.U32 R21, R21, 0x10, RZ ;  /* 0x0000001015157824 */ /* 0x008fe200078e00ff */
[----:B------:R-:W-:Y:S02]  /*24550*/  SHF.R.U32.HI R4, RZ, 0x3, R4 ;  /* 0x00000003ff047819 */ /* 0x000fe40000011604 */
[----:B------:R-:W-:-:S05]  /*24560*/  @P0 IADD3.X R3, R22, UR5, RZ, P1, !PT ;  /* 0x0000000516030c10 */ /* 0x000fca0008ffe4ff */
[----:B------:R2:W3:Y:S01]  /*24570*/  @P0 LDG.E R26, desc[UR36][R2.64] ;  /* 0x00000024021a0981 */ /* 0x0004e2000c1e1900 */
[----:B-1----:R-:W-:Y:S02]  /*24580*/  ISETP.NE.AND P1, PT, R8, 0x1, PT ;  /* 0x000000010800780c */ /* 0x002fe40003f25270 */
[----:B------:R-:W-:Y:S02]  /*24590*/  LOP3.LUT R21, R4, 0x70, R21, 0xf8, !PT ;  /* 0x0000007004157812 */ /* 0x000fe400078ef815 */
[----:B0-----:R-:W-:-:S04]  /*245a0*/  LEA R7, R0, 0xffffff80, 0x7 ;  /* 0xffffff8000077811 */ /* 0x001fc800078e38ff */
[----:B------:R-:W-:-:S04]  /*245b0*/  LOP3.LUT R5, R21, R7, RZ, 0xfc, !PT ;  /* 0x0000000715057212 */ /* 0x000fc800078efcff */
[C---:B------:R-:W-:Y:S01]  /*245c0*/  ISETP.GE.AND P0, PT, R5.reuse, R23, PT ;  /* 0x000000170500720c */ /* 0x040fe20003f06270 */
[----:B------:R-:W0:Y:S01]  /*245d0*/  @P1 LDC R6, c[0x0][0x434] ;  /* 0x00010d00ff061b82 */ /* 0x000e220000000800 */
[----:B------:R-:W-:-:S04]  /*245e0*/  IMAD.IADD R5, R5, 0x1, R36 ;  /* 0x0000000105057824 */ /* 0x000fc800078e0224 */
[----:B------:R-:W-:-:S03]  /*245f0*/  IMAD.MOV.U32 R4, RZ, RZ, R5 ;  /* 0x000000ffff047224 */ /* 0x000fc600078e0005 */
[----:B------:R-:W1:Y:S08]  /*24600*/  @P1 LDC R0, c[0x0][0x438] ;  /* 0x00010e00ff001b82 */ /* 0x000e700000000800 */
[----:B--2---:R-:W2:Y:S01]  /*24610*/  @!P0 LDC.64 R2, c[0x0][0x428] ;  /* 0x00010a00ff028b82 */ /* 0x004ea20000000a00 */
[----:B0-----:R-:W-:-:S05]  /*24620*/  @P1 IMAD.HI.U32 R6, R5, R6, RZ ;  /* 0x0000000605061227 */ /* 0x001fca00078e00ff */
[----:B-1----:R-:W-:-:S05]  /*24630*/  @P1 SHF.R.U32.HI R4, RZ, R0, R6 ;  /* 0x00000000ff041219 */ /* 0x002fca0000011606 */
[----:B------:R-:W-:-:S04]  /*24640*/  IMAD.MOV R0, RZ, RZ, -R4 ;  /* 0x000000ffff007224 */ /* 0x000fc800078e0a04 */
[----:B------:R-:W-:Y:S01]  /*24650*/  IMAD R0, R8, R0, R5 ;  /* 0x0000000008007224 */ /* 0x000fe200078e0205 */
[----:B------:R-:W-:Y:S02]  /*24660*/  @!P0 SHF.R.S32.HI R5, RZ, 0x1f, R4 ;  /* 0x0000001fff058819 */ /* 0x000fe40000011404 */
[----:B------:R-:W-:Y:S02]  /*24670*/  LOP3.LUT R9, R30, 0x80, RZ, 0xfc, !PT ;  /* 0x000000801e097812 */ /* 0x000fe400078efcff */
[----:B------:R-:W-:Y:S01]  /*24680*/  LOP3.LUT R20, R20, 0xfffffffd, RZ, 0xc0, !PT ;  /* 0xfffffffd14147812 */ /* 0x000fe200078ec0ff */
[----:B------:R-:W-:Y:S01]  /*24690*/  UMOV UR4, 0xffffffff ;  /* 0xffffffff00047882 */ /* 0x000fe20000000000 */
[----:B---3--:R-:W-:Y:S01]  /*246a0*/  SHF.R.S32.HI R37, RZ, 0x1f, R26 ;  /* 0x0000001fff257819 */ /* 0x008fe2000001141a */
[----:B--2---:R-:W-:-:S04]  /*246b0*/  @!P0 IMAD.WIDE.U32 R4, R26, R2, R4 ;  /* 0x000000021a048225 */ /* 0x004fc800078e0004 */
[----:B------:R-:W-:-:S04]  /*246c0*/  @!P0 IMAD R6, R37, R2, RZ ;  /* 0x0000000225068224 */ /* 0x000fc800078e02ff */
[----:B------:R-:W-:Y:S02]  /*246d0*/  @!P0 IMAD R6, R26, R3, R6 ;  /* 0x000000031a068224 */ /* 0x000fe400078e0206 */
[----:B------:R-:W0:Y:S03]  /*246e0*/  @!P0 LDC.64 R2, c[0x0][0x418] ;  /* 0x00010600ff028b82 */ /* 0x000e260000000a00 */
[----:B------:R-:W-:Y:S02]  /*246f0*/  @!P0 IADD3 R6, R5, R6, RZ ;  /* 0x0000000605068210 */ /* 0x000fe40007ffe0ff */
[----:B0-----:R-:W-:-:S04]  /*24700*/  @!P0 LEA R2, P1, R4, R2, 0x2 ;  /* 0x0000000204028211 */ /* 0x001fc800078210ff */
[----:B------:R-:W-:Y:S01]  /*24710*/  @!P0 LEA.HI.X R3, R4, R3, R6, 0x2, P1 ;  /* 0x0000000304038211 */ /* 0x000fe200008f1406 */
[----:B------:R-:W-:Y:S01]  /*24720*/  IMAD.MOV.U32 R4, RZ, RZ, RZ ;  /* 0x000000ffff047224 */ /* 0x000fe200078e00ff */
[----:B----4-:R-:W-:-:S05]  /*24730*/  ISETP.GE.AND P1, PT, R30, R10, PT ;  /* 0x0000000a1e00720c */ /* 0x010fca0003f26270 */
[----:B------:R0:W5:Y:S01]  /*24740*/  @!P0 LDG.E R4, desc[UR36][R2.64] ;  /* 0x0000002402048981 */ /* 0x000162000c1e1900 */
[----:B------:R-:W-:-:S07]  /*24750*/  ISETP.GE.AND P0, PT, R9, R10, PT ;  /* 0x0000000a0900720c */ /* 0x000fce0003f06270 */
[----:B------:R-:W-:Y:S01]  /*24760*/  @P1 LOP3.LUT R20, R20, 0x2, RZ, 0xfc, !PT ;  /* 0x0000000214141812 */ /* 0x000fe200078efcff */
[----:B0-----:R-:W-:-:S03]  /*24770*/  IMAD.U32 R2, RZ, RZ, UR42 ;  /* 0x0000002aff027e24 */ /* 0x001fc6000f8e00ff */
[----:B------:R-:W-:Y:S02]  /*24780*/  LOP3.LUT R20, R20, 0xfffffffb, RZ, 0xc0, !PT ;  /* 0xfffffffb14147812 */ /* 0x000fe400078ec0ff */
[----:B------:R-:W-:Y:S02]  /*24790*/  ISETP.NE.AND P2, PT, R2, 0x3, PT ;  /* 0x000000030200780c */ /* 0x000fe40003f45270 */
[----:B------:R-:W-:-:S04]  /*247a0*/  LOP3.LUT R20, R20, 0xfffffffe, RZ, 0xc0, !PT ;  /* 0xfffffffe14147812 */ /* 0x000fc800078ec0ff */
[----:B------:R-:W-:-:S07]  /*247b0*/  @P0 LOP3.LUT R20, R20, 0x1, RZ, 0xfc, !PT ;  /* 0x0000000114140812 */ /* 0x000fce00078efcff */
[----:B------:R-:W-:-:S05]  /*247c0*/  @P2 LOP3.LUT R20, R20, 0x4, RZ, 0xfc, !PT ;  /* 0x0000000414142812 */ /* 0x000fca00078efcff */
[----:B------:R0:W-:Y:S01]  /*247d0*/  STL [R1], R20 ;  /* 0x0000001401007387 */ /* 0x0001e20000100800 */
[----:B------:R-:W-:Y:S05]  /*247e0*/  BRA.DIV UR4, `(.L_x_753) ;  /* 0x000000ae04a07947 */ /* 0x000fea000b800000 */
.L_x_1078:
[----:B------:R-:W-:Y:S05]  /*247f0*/  @!P2 BRA `(.L_x_754) ;  /* 0x000000000004a947 */ /* 0x000fea0003800000 */
[----:B------:R-:W-:Y:S01]  /*24800*/  BPT.TRAP 0x1 ;  /* 0x000000040000795c */ /* 0x000fe20000300000 */
.L_x_754:
        /* <DEDUP_REMOVED lines=10> */
.L_x_1079:
[----:B------:R-:W-:Y:S05]  /*248b0*/  BSYNC B0 ;  /* 0x0000000000007941 */ /* 0x000fea0003800000 */
.L_x_755:
[----:B------:R-:W2:Y:S01]  /*248c0*/  LDL R12, [R1+0x8] ;  /* 0x00000800010c7983 */ /* 0x000ea20000100800 */
[----:B------:R-:W-:Y:S01]  /*248d0*/  ULDC.64 UR4, c[0x0][0x328] ;  /* 0x0000ca0000047ab9 */ /* 0x000fe20000000a00 */
[----:B-----5:R-:W-:Y:S01]  /*248e0*/  SHF.R.S32.HI R10, RZ, 0x1f, R4 ;  /* 0x0000001fff0a7819 */ /* 0x020fe20000011404 */
[----:B------:R-:W-:Y:S01]  /*248f0*/  ULDC.64 UR6, c[0x0][0x318] ;  /* 0x0000c60000067ab9 */ /* 0x000fe20000000a00 */
[----:B------:R-:W3:Y:S01]  /*24900*/  LDL.LU R11, [R1] ;  /* 0x00000000010b7983 */ /* 0x000ee20000300800 */
[----:B------:R-:W-:Y:S01]  /*24910*/  ISETP.GE.AND P1, PT, R23, 0x1, PT ;  /* 0x000000011700780c */ /* 0x000fe20003f26270 */
[----:B------:R-:W-:Y:S02]  /*24920*/  IMAD R5, R9, UR4, RZ ;  /* 0x0000000409057c24 */ /* 0x000fe4000f8e02ff */
[----:B------:R-:W-:-:S04]  /*24930*/  IMAD.WIDE.U32 R2, R0, UR4, RZ ;  /* 0x0000000400027c25 */ /* 0x000fc8000f8e00ff */
[----:B------:R-:W-:Y:S01]  /*24940*/  IMAD R5, R0, UR5, R5 ;  /* 0x0000000500057c24 */ /* 0x000fe2000f8e0205 */
[----:B------:R-:W-:-:S03]  /*24950*/  ULDC.64 UR4, c[0x0][0x338] ;  /* 0x0000ce0000047ab9 */ /* 0x000fc60000000a00 */
[----:B------:R-:W-:Y:S02]  /*24960*/  IMAD.IADD R3, R3, 0x1, R5 ;  /* 0x0000000103037824 */ /* 0x000fe400078e0205 */
[----:B------:R-:W-:Y:S02]  /*24970*/  IMAD R5, R10, UR4, RZ ;  /* 0x000000040a057c24 */ /* 0x000fe4000f8e02ff */
[----:B------:R-:W-:-:S04]  /*24980*/  IMAD.WIDE.U32 R2, R4, UR4, R2 ;  /* 0x0000000404027c25 */ /* 0x000fc8000f8e0002 */
[----:B------:R-:W-:Y:S01]  /*24990*/  IMAD R5, R4, UR5, R5 ;  /* 0x0000000504057c24 */ /* 0x000fe2000f8e0205 */
[----:B------:R-:W-:-:S04]  /*249a0*/  ULDC.64 UR4, c[0x0][0x330] ;  /* 0x0000cc0000047ab9 */ /* 0x000fc80000000a00 */
[----:B------:R-:W-:-:S03]  /*249b0*/  IADD3 R3, R3, R5, RZ ;  /* 0x0000000503037210 */ /* 0x000fc60007ffe0ff */
[----:B------:R-:W-:Y:S01]  /*249c0*/  IMAD.WIDE.U32 R2, R17, UR4, R2 ;  /* 0x0000000411027c25 */ /* 0x000fe2000f8e0002 */
[----:B------:R-:W-:-:S03]  /*249d0*/  UMOV UR4, 0xffffffff ;  /* 0xffffffff00047882 */ /* 0x000fc60000000000 */
[----:B------:R-:W-:Y:S01]  /*249e0*/  IMAD R8, R17, UR5, R3 ;  /* 0x0000000511087c24 */ /* 0x000fe2000f8e0203 */
[----:B------:R-:W-:-:S04]  /*249f0*/  IADD3 R7, P0, R2, UR6, RZ ;  /* 0x0000000602077c10 */ /* 0x000fc8000ff1e0ff */
[----:B------:R-:W-:Y:S01]  /*24a00*/  IADD3.X R8, R8, UR7, RZ, P0, !PT ;  /* 0x0000000708087c10 */ /* 0x000fe200087fe4ff */
[----:B--2---:R-:W-:Y:S01]  /*24a10*/  IMAD R5, R28, 0x8000, R12 ;  /* 0x000080001c057824 */ /* 0x004fe200078e020c */
[----:B---3--:R-:W-:-:S04]  /*24a20*/  LOP3.LUT R11, R11, 0xffffffdf, RZ, 0xc0, !PT ;  /* 0xffffffdf0b0b7812 */ /* 0x008fc800078ec0ff */
[----:B------:R-:W-:-:S05]  /*24a30*/  @P1 LOP3.LUT R11, R11, 0x20, RZ, 0xfc, !PT ;  /* 0x000000200b0b1812 */ /* 0x000fca00078efcff */
[----:B------:R2:W-:Y:S01]  /*24a40*/  STL [R1], R11 ;  /* 0x0000000b01007387 */ /* 0x0005e20000100800 */
[----:B------:R-:W-:Y:S05]  /*24a50*/  BRA.DIV UR4, `(.L_x_757) ;  /* 0x000000ae044c7947 */ /* 0x000fea000b800000 */
[----:B------:R-:W3:Y:S01]  /*24a60*/  LDC R12, c[0x0][0x2f4] ;  /* 0x0000bd00ff0c7b82 */ /* 0x000ee20000000800 */
[----:B------:R-:W4:Y:S01]  /*24a70*/  SHFL.IDX PT, R2, R7, RZ, 0x181f ;  /* 0x00181fff07027589 */ /* 0x000f2200000e0000 */
[----:B--2---:R-:W-:-:S03]  /*24a80*/  LOP3.LUT R11, R30, 0x80, RZ, 0xfc, !PT ;  /* 0x000000801e0b7812 */ /* 0x004fc600078efcff */
[----:B------:R-:W2:Y:S01]  /*24a90*/  SHFL.IDX PT, R3, R8, RZ, 0x181f ;  /* 0x00181fff08037589 */ /* 0x000ea200000e0000 */
[----:B------:R-:W-:Y:S01]  /*24aa0*/  IMAD.IADD R5, R16, 0x1, R5 ;  /* 0x0000000110057824 */ /* 0x000fe200078e0205 */
[C---:B---3--:R-:W-:Y:S02]  /*24ab0*/  ISETP.GE.AND P1, PT, R30.reuse, R12, PT ;  /* 0x0000000c1e00720c */ /* 0x048fe40003f26270 */
[----:B----4-:R-:W-:Y:S02]  /*24ac0*/  IADD3 R2, P0, R30, R2, RZ ;  /* 0x000000021e027210 */ /* 0x010fe40007f1e0ff */
[----:B------:R-:W-:-:S03]  /*24ad0*/  ISETP.LT.OR P2, PT, R23, 0x1, P1 ;  /* 0x000000011700780c */ /* 0x000fc60000f41670 */
[----:B--2---:R-:W-:Y:S01]  /*24ae0*/  IMAD.X R3, RZ, RZ, R3, P0 ;  /* 0x000000ffff037224 */ /* 0x004fe200000e0603 */
[----:B------:R-:W-:Y:S02]  /*24af0*/  ISETP.GE.AND P0, PT, R11, R12, PT ;  /* 0x0000000c0b00720c */ /* 0x000fe40003f06270 */
[----:B------:R-:W2:Y:S01]  /*24b00*/  LDL.LU R11, [R1] ;  /* 0x00000000010b7983 */ /* 0x000ea20000300800 */
[C---:B------:R-:W-:Y:S02]  /*24b10*/  ISETP.GE.AND P3, PT, R23.reuse, 0x11, PT ;  /* 0x000000111700780c */ /* 0x040fe40003f66270 */
[C---:B------:R-:W-:Y:S02]  /*24b20*/  ISETP.GE.AND P6, PT, R23.reuse, 0x71, PT ;  /* 0x000000711700780c */ /* 0x040fe40003fc6270 */
[C---:B------:R-:W-:Y:S02]  /*24b30*/  ISETP.GE.AND P5, PT, R23.reuse, 0x31, PT ;  /* 0x000000311700780c */ /* 0x040fe40003fa6270 */
[----:B------:R-:W-:Y:S01]  /*24b40*/  @!PT LDS RZ, [RZ] ;  /* 0x00000000fffff984 */ /* 0x000fe20000000800 */
[----:B------:R-:W-:Y:S01]  /*24b50*/  LDGSTS.E.BYPASS.LTC128B.128 [R5+0x10400], desc[UR36][R2.64], !P2 ;  /* 0x1040000002057fae */ /* 0x000fe2000d101d64 */
[----:B------:R-:W-:-:S02]  /*24b60*/  ISETP.LT.OR P2, PT, R23, 0x1, P0 ;  /* 0x000000011700780c */ /* 0x000fc40000741670 */
[----:B------:R-:W-:-:S11]  /*24b70*/  ISETP.GE.AND P4, PT, R23, 0x41, PT ;  /* 0x000000411700780c */ /* 0x000fd60003f86270 */
[----:B------:R3:W-:Y:S04]  /*24b80*/  LDGSTS.E.BYPASS.LTC128B.128 [R5+0x14400], desc[UR36][R2.64+0x80], !P2 ;  /* 0x1440008002057fae */ /* 0x0007e8000d101d64 */
[----:B---3--:R-:W3:Y:S04]  /*24b90*/  SHFL.IDX PT, R2, R7, 0x1, 0x181f ;  /* 0x00381f0007027f89 */ /* 0x008ee800000e0000 */
[----:B------:R-:W4:Y:S01]  /*24ba0*/  SHFL.IDX PT, R3, R8, 0x1, 0x181f ;  /* 0x00381f0008037f89 */ /* 0x000f2200000e0000 */
[----:B---3--:R-:W-:-:S05]  /*24bb0*/  IADD3 R2, P2, R30, R2, RZ ;  /* 0x000000021e027210 */ /* 0x008fca0007f5e0ff */
[----:B----4-:R-:W-:Y:S01]  /*24bc0*/  IMAD.X R3, RZ, RZ, R3, P2 ;  /* 0x000000ffff037224 */ /* 0x010fe200010e0603 */
[----:B------:R-:W-:-:S13]  /*24bd0*/  ISETP.LT.OR P2, PT, R23, 0x11, P1 ;  /* 0x000000111700780c */ /* 0x000fda0000f41670 */
[----:B------:R-:W-:Y:S01]  /*24be0*/  LDGSTS.E.BYPASS.LTC128B.128 [R5+0x10c00], desc[UR36][R2.64], !P2 ;  /* 0x10c0000002057fae */ /* 0x000fe2000d101d64 */
[----:B------:R-:W-:-:S13]  /*24bf0*/  ISETP.LT.OR P2, PT, R23, 0x11, P0 ;  /* 0x000000111700780c */ /* 0x000fda0000741670 */
[----:B------:R3:W-:Y:S04]  /*24c00*/  LDGSTS.E.BYPASS.LTC128B.128 [R5+0x14c00], desc[UR36][R2.64+0x80], !P2 ;  /* 0x14c0008002057fae */ /* 0x0007e8000d101d64 */
[----:B---3--:R-:W3:Y:S04]  /*24c10*/  SHFL.IDX PT, R2, R7, 0x2, 0x181f ;  /* 0x00581f0007027f89 */ /* 0x008ee800000e0000 */
[----:B------:R-:W4:Y:S01]  /*24c20*/  SHFL.IDX PT, R3, R8, 0x2, 0x181f ;  /* 0x00581f0008037f89 */ /* 0x000f2200000e0000 */
[----:B---3--:R-:W-:-:S04]  /*24c30*/  IADD3 R2, P2, R30, R2, RZ ;  /* 0x000000021e027210 */ /* 0x008fc80007f5e0ff */
[----:B----4-:R-:W-:Y:S02]  /*24c40*/  IADD3.X R3, RZ, R3, RZ, P2, !PT ;  /* 0x00000003ff037210 */ /* 0x010fe400017fe4ff */
[----:B------:R-:W-:-:S13]  /*24c50*/  ISETP.LT.OR P2, PT, R23, 0x21, P1 ;  /* 0x000000211700780c */ /* 0x000fda0000f41670 */
[----:B------:R-:W-:Y:S01]  /*24c60*/  LDGSTS.E.BYPASS.LTC128B.128 [R5+0x11400], desc[UR36][R2.64], !P2 ;  /* 0x1140000002057fae */ /* 0x000fe2000d101d64 */
[----:B------:R-:W-:-:S13]  /*24c70*/  ISETP.LT.OR P2, PT, R23, 0x21, P0 ;  /* 0x000000211700780c */ /* 0x000fda0000741670 */
        /* <DEDUP_REMOVED lines=16> */
[----:B------:R3:W-:Y:S01]  /*24d80*/  LDGSTS.E.BYPASS.LTC128B.128 [R5+0x16400], desc[UR36][R2.64+0x80], !P2 ;  /* 0x1640008002057fae */ /* 0x0007e2000d101d64 */
[----:B--2---:R-:W-:-:S04]  /*24d90*/  LOP3.LUT R11, R11, 0xffffffef, RZ, 0xc0, !PT ;  /* 0xffffffef0b0b7812 */ /* 0x004fc800078ec0ff */
[----:B------:R-:W-:Y:S02]  /*24da0*/  @P3 LOP3.LUT R11, R11, 0x10, RZ, 0xfc, !PT ;  /* 0x000000100b0b3812 */ /* 0x000fe400078efcff */
[----:B------:R-:W-:Y:S02]  /*24db0*/  ISETP.GE.AND P3, PT, R23, 0x51, PT ;  /* 0x000000511700780c */ /* 0x000fe40003f66270 */
[----:B------:R-:W-:Y:S01]  /*24dc0*/  LOP3.LUT R11, R11, 0xfffffff7, RZ, 0xc0, !PT ;  /* 0xfffffff70b0b7812 */ /* 0x000fe200078ec0ff */
[----:B---3--:R-:W2:Y:S04]  /*24dd0*/  SHFL.IDX PT, R2, R7, 0x5, 0x181f ;  /* 0x00b81f0007027f89 */ /* 0x008ea800000e0000 */
        /* <DEDUP_REMOVED lines=21> */
[----:B------:R-:W-:-:S05]  /*24f30*/  @P6 LOP3.LUT R11, R11, 0x40, RZ, 0xfc, !PT ;  /* 0x000000400b0b6812 */ /* 0x000fca00078efcff */
[----:B----4-:R2:W-:Y:S02]  /*24f40*/  STL [R1], R11 ;  /* 0x0000000b01007387 */ /* 0x0105e40000100800 */
.L_x_1097:
[C---:B------:R-:W-:Y:S02]  /*24f50*/  ISETP.LT.OR P1, PT, R23.reuse, 0x71, P1 ;  /* 0x000000711700780c */ /* 0x040fe40000f21670 */
[----:B------:R-:W-:Y:S02]  /*24f60*/  ISETP.LT.OR P0, PT, R23, 0x71, P0 ;  /* 0x000000711700780c */ /* 0x000fe40000701670 */
[----:B---3--:R-:W-:-:S04]  /*24f70*/  IADD3 R2, P6, R30, R2, RZ ;  /* 0x000000021e027210 */ /* 0x008fc80007fde0ff */
[----:B------:R-:W-:-:S05]  /*24f80*/  IADD3.X R3, RZ, R8, RZ, P6, !PT ;  /* 0x00000008ff037210 */ /* 0x000fca00037fe4ff */
[----:B------:R-:W-:Y:S01]  /*24f90*/  @!PT LDS RZ, [RZ] ;  /* 0x00000000fffff984 */ /* 0x000fe20000000800 */
[----:B------:R-:W-:Y:S01]  /*24fa0*/  @!PT LDS RZ, [RZ] ;  /* 0x00000000fffff984 */ /* 0x000fe20000000800 */
[----:B------:R-:W-:Y:S01]  /*24fb0*/  @!PT LDS RZ, [RZ] ;  /* 0x00000000fffff984 */ /* 0x000fe20000000800 */
[----:B------:R3:W-:Y:S04]  /*24fc0*/  LDGSTS.E.BYPASS.LTC128B.128 [R5+0x13c00], desc[UR36][R2.64], !P1 ;  /* 0x13c0000002057fae */ /* 0x0007e8000c901d64 */
[----:B------:R3:W-:Y:S01]  /*24fd0*/  LDGSTS.E.BYPASS.LTC128B.128 [R5+0x17c00], desc[UR36][R2.64+0x80], !P0 ;  /* 0x17c0008002057fae */ /* 0x0007e2000c101d64 */
[----:B------:R-:W-:Y:S01]  /*24fe0*/  PLOP3.LUT P0, PT, PT, PT, PT, 0x80, 0x0 ;  /* 0x000000000000781c */ /* 0x000fe20003f0f070 */
[----:B------:R-:W-:-:S12]  /*24ff0*/  NOP ;  /* 0x0000000000007918 */ /* 0x000fd80000000000 */
.L_x_758:
[----:B------:R-:W-:Y:S02]  /*25000*/  PLOP3.LUT P1, PT, P1, P0, PT, 0xa2, 0x0 ;  /* 0x000000000000781c */ /* 0x000fe40000f21472 */
[----:B------:R-:W-:-:S08]  /*25010*/  @P0 R2UR P1, UR4, R6 ;  /* 0x00000000060402ca */ /* 0x000fd00000020000 */
[----:B------:R-:W-:-:S05]  /*25020*/  @P0 PLOP3.LUT P0, PT, P1, PT, PT, 0x80, 0x0 ;  /* 0x000000000000081c */ /* 0x000fca0000f0f070 */
[----:B------:R-:W-:Y:S01]  /*25030*/  @!P1 SYNCS.ARRIVE.TRANS64.RED.A0T1 RZ, [UR4+0x38870], RZ ;  /* 0x038870ffffff99a7 */ /* 0x000fe20008200404 */
[----:B------:R-:W-:Y:S07]  /*25040*/  @!P1 ARRIVES.LDGSTSBAR.64.TRANSCNT [UR4+0x38870] ;  /* 0x03887000ff0099b0 */ /* 0x000fee0008000a84 */
[----:B------:R-:W-:Y:S05]  /*25050*/  @P0 BRA.U.ANY `(.L_x_758) ;  /* 0xfffffffd00e80947 */ /* 0x000fea000393ffff */
[----:B------:R-:W-:Y:S01]  /*25060*/  NOP ;  /* 0x0000000000007918 */ /* 0x000fe20000000000 */
[----:B---3--:R-:W3:Y:S02]  /*25070*/  LDL R2, [R1] ;  /* 0x0000000001027983 */ /* 0x008ee40000100800 */
[----:B---3--:R-:W-:-:S13]  /*25080*/  LOP3.LUT P6, RZ, R2, 0x4, RZ, 0xc0, !PT ;  /* 0x0000000402ff7812 */ /* 0x008fda00078cc0ff */
[----:B------:R-:W-:Y:S05]  /*25090*/  @!P6 BRA `(.L_x_759) ;  /* 0x000000000004e947 */ /* 0x000fea0003800000 */
[----:B------:R-:W-:Y:S01]  /*250a0*/  BPT.TRAP 0x1 ;  /* 0x000000040000795c */ /* 0x000fe20000300000 */
.L_x_759:
[----:B------:R3:W-:Y:S01]  /*250b0*/  SYNCS.ARRIVE.TRANS64.A1T0 RZ, [R6+URZ+0x38870], RZ ;  /* 0x038870ff06ff79a7 */ /* 0x0007e2000810003f */
[----:B------:R-:W-:Y:S05]  /*250c0*/  @!P6 BRA `(.L_x_760) ;  /* 0x000000000004e947 */ /* 0x000fea0003800000 */
[----:B------:R-:W-:Y:S01]  /*250d0*/  BPT.TRAP 0x1 ;  /* 0x000000040000795c */ /* 0x000fe20000300000 */
.L_x_760:
[----:B------:R-:W4:Y:S01]  /*250e0*/  SYNCS.PHASECHK.TRANS64.TRYWAIT P0, [R6+URZ+0x38840], R19 ;  /* 0x03884013060075a7 */ /* 0x000f22000800017f */
[----:B------:R-:W-:Y:S04]  /*250f0*/  BSSY B0, `(.L_x_761) ;  /* 0x0000002000007945 */ /* 0x000fe80003800000 */
[----:B----4-:R-:W-:Y:S05]  /*25100*/  @!P0 BRA `(.L_x_762) ;  /* 0x000000b000788947 */ /* 0x010fea0003800000 */
.L_x_1098:
[----:B------:R-:W-:Y:S05]  /*25110*/  BSYNC B0 ;  /* 0x0000000000007941 */ /* 0x000fea0003800000 */
.L_x_761:
[----:B0-----:R0:W5:Y:S01]  /*25120*/  LDL R20, [R1] ;  /* 0x0000000001147983 */ /* 0x0011620000100800 */
[----:B------:R-:W-:Y:S01]  /*25130*/  ULDC.64 UR4, c[0x0][0x300] ;  /* 0x0000c00000047ab9 */ /* 0x000fe20000000a00 */
[----:B------:R-:W1:Y:S01]  /*25140*/  LDC R8, c[0x0][0x2f4] ;  /* 0x0000bd00ff087b82 */ /* 0x000e620000000800 */
[----:B--2---:R-:W-:Y:S01]  /*25150*/  IMAD R7, R9, UR4, RZ ;  /* 0x0000000409077c24 */ /* 0x004fe2000f8e02ff */
        /* <DEDUP_REMOVED lines=13> */
[----:B-1----:R-:W-:Y:S02]  /*25230*/  ISETP.GE.AND P1, PT, R11, R8, PT ;  /* 0x000000080b00720c */ /* 0x002fe40003f26270 */
[----:B------:R-:W-:Y:S01]  /*25240*/  IMAD R0, R17, UR5, R3 ;  /* 0x0000000511007c24 */ /* 0x000fe2000f8e0203 */
[----:B------:R-:W-:-:S04]  /*25250*/  IADD3 R4, P0, R2, UR6, RZ ;  /* 0x0000000602047c10 */ /* 0x000fc8000ff1e0ff */
[----:B------:R-:W-:Y:S01]  /*25260*/  IADD3.X R0, R0, UR7, RZ, P0, !PT ;  /* 0x0000000700007c10 */ /* 0x000fe200087fe4ff */
[----:B0-----:R-:W-:Y:S08]  /*25270*/  BRA.DIV UR4, `(.L_x_763) ;  /* 0x000000b204307947 */ /* 0x001ff0000b800000 */
[----:B------:R-:W0:Y:S01]  /*25280*/  SHFL.IDX PT, R3, R4, RZ, 0x181f ;  /* 0x00181fff04037589 */ /* 0x000e2200000e0000 */
[----:B-----5:R-:W-:Y:S02]  /*25290*/  LOP3.LUT R20, R20, 0xfffffbff, RZ, 0xc0, !PT ;  /* 0xfffffbff14147812 */ /* 0x020fe400078ec0ff */
[----:B------:R-:W-:Y:S01]  /*252a0*/  ISETP.GE.AND P6, PT, R30, R8, PT ;  /* 0x000000081e00720c */ /* 0x000fe20003fc6270 */
[----:B------:R-:W1:Y:S01]  /*252b0*/  SHFL.IDX PT, R2, R0, RZ, 0x181f ;  /* 0x00181fff00027589 */ /* 0x000e6200000e0000 */
[----:B------:R-:W-:-:S04]  /*252c0*/  @P4 LOP3.LUT R20, R20, 0x400, RZ, 0xfc, !PT ;  /* 0x0000040014144812 */ /* 0x000fc800078efcff */
[C---:B------:R-:W-:Y:S02]  /*252d0*/  LOP3.LUT P4, RZ, R20.reuse, 0x20, RZ, 0xc0, !PT ;  /* 0x0000002014ff7812 */ /* 0x040fe4000788c0ff */
[----:B------:R-:W-:-:S04]  /*252e0*/  LOP3.LUT R20, R20, 0xfffffdff, RZ, 0xc0, !PT ;  /* 0xfffffdff14147812 */ /* 0x000fc800078ec0ff */
[----:B------:R-:W-:-:S04]  /*252f0*/  @P3 LOP3.LUT R20, R20, 0x200, RZ, 0xfc, !PT ;  /* 0x0000020014143812 */ /* 0x000fc800078efcff */
[C---:B------:R-:W-:Y:S02]  /*25300*/  LOP3.LUT P3, RZ, R20.reuse, 0x10, RZ, 0xc0, !PT ;  /* 0x0000001014ff7812 */ /* 0x040fe4000786c0ff */
[----:B------:R-:W-:Y:S02]  /*25310*/  LOP3.LUT R20, R20, 0xfffffeff, RZ, 0xc0, !PT ;  /* 0xfffffeff14147812 */ /* 0x000fe400078ec0ff */
[----:B0-----:R-:W-:Y:S02]  /*25320*/  @P4 IADD3 R3, P0, R30, R3, RZ ;  /* 0x000000031e034210 */ /* 0x001fe40007f1e0ff */
[----:B------:R-:W-:-:S03]  /*25330*/  @P2 LOP3.LUT R20, R20, 0x100, RZ, 0xfc, !PT ;  /* 0x0000010014142812 */ /* 0x000fc600078efcff */
[----:B-1----:R-:W-:Y:S01]  /*25340*/  @P4 IMAD.X R2, RZ, RZ, R2, P0 ;  /* 0x000000ffff024224 */ /* 0x002fe200000e0602 */
[----:B------:R-:W-:Y:S01]  /*25350*/  LOP3.LUT P2, RZ, R20, 0x8, RZ, 0xc0, !PT ;  /* 0x0000000814ff7812 */ /* 0x000fe2000784c0ff */
[----:B------:R-:W-:Y:S03]  /*25360*/  STL [R1], R20 ;  /* 0x0000001401007387 */ /* 0x000fe60000100800 */
[----:B------:R-:W-:-:S04]  /*25370*/  @P4 LOP3.LUT R3, R3, R2, RZ, 0x3c, !PT ;  /* 0x0000000203034212 */ /* 0x000fc800078e3cff */
[----:B------:R-:W-:-:S04]  /*25380*/  @P4 LOP3.LUT R2, R3, R2, RZ, 0x3c, !PT ;  /* 0x0000000203024212 */ /* 0x000fc800078e3cff */
[----:B------:R-:W-:-:S05]  /*25390*/  @P4 LOP3.LUT R3, R3, R2, RZ, 0x3c, !PT ;  /* 0x0000000203034212 */ /* 0x000fca00078e3cff */
[----:B------:R-:W-:Y:S01]  /*253a0*/  @!PT LDS RZ, [RZ] ;  /* 0x00000000fffff984 */ /* 0x000fe20000000800 */
[----:B------:R-:W-:Y:S04]  /*253b0*/  @P4 LDGSTS.E.BYPASS.LTC128B.128 [R5+0x28400], desc[UR36][R2.64], !P6 ;  /* 0x2840000002054fae */ /* 0x000fe8000f101d64 */
[----:B------:R0:W-:Y:S01]  /*253c0*/  @P4 LDGSTS.E.BYPASS.LTC128B.128 [R5+0x2c400], desc[UR36][R2.64+0x80], !P1 ;  /* 0x2c40008002054fae */ /* 0x0001e2000c901d64 */
[----:B------:R-:W-:-:S03]  /*253d0*/  LOP3.LUT P4, RZ, R20, 0x400, RZ, 0xc0, !PT ;  /* 0x0000040014ff7812 */ /* 0x000fc6000788c0ff */
[----:B0-----:R-:W0:Y:S04]  /*253e0*/  SHFL.IDX PT, R3, R4, 0x1, 0x181f ;  /* 0x00381f0004037f89 */ /* 0x001e2800000e0000 */
[----:B------:R-:W1:Y:S01]  /*253f0*/  SHFL.IDX PT, R2, R0, 0x1, 0x181f ;  /* 0x00381f0000027f89 */ /* 0x000e6200000e0000 */
[----:B0-----:R-:W-:-:S05]  /*25400*/  @P3 IADD3 R3, P0, R30, R3, RZ ;  /* 0x000000031e033210 */ /* 0x001fca0007f1e0ff */
[----:B-1----:R-:W-:-:S05]  /*25410*/  @P3 IMAD.X R2, RZ, RZ, R2, P0 ;  /* 0x000000ffff023224 */ /* 0x002fca00000e0602 */
[----:B------:R-:W-:-:S04]  /*25420*/  @P3 LOP3.LUT R3, R3, R2, RZ, 0x3c, !PT ;  /* 0x0000000203033212 */ /* 0x000fc800078e3cff */
[----:B------:R-:W-:-:S04]  /*25430*/  @P3 LOP3.LUT R2, R3, R2, RZ, 0x3c, !PT ;  /* 0x0000000203023212 */ /* 0x000fc800078e3cff */
[----:B------:R-:W-:-:S05]  /*25440*/  @P3 LOP3.LUT R3, R3, R2, RZ, 0x3c, !PT ;  /* 0x0000000203033212 */ /* 0x000fca00078e3cff */
[----:B------:R-:W-:Y:S04]  /*25450*/  @P3 LDGSTS.E.BYPASS.LTC128B.128 [R5+0x28c00], desc[UR36][R2.64], !P6 ;  /* 0x28c0000002053fae */ /* 0x000fe8000f101d64 */
[----:B------:R0:W-:Y:S01]  /*25460*/  @P3 LDGSTS.E.BYPASS.LTC128B.128 [R5+0x2cc00], desc[UR36][R2.64+0x80], !P1 ;  /* 0x2cc0008002053fae */ /* 0x0001e2000c901d64 */
[----:B------:R-:W-:-:S03]  /*25470*/  LOP3.LUT P3, RZ, R20, 0x200, RZ, 0xc0, !PT ;  /* 0x0000020014ff7812 */ /* 0x000fc6000786c0ff */
[----:B0-----:R-:W0:Y:S04]  /*25480*/  SHFL.IDX PT, R3, R4, 0x2, 0x181f ;  /* 0x00581f0004037f89 */ /* 0x001e2800000e0000 */
[----:B------:R-:W1:Y:S01]  /*25490*/  SHFL.IDX PT, R2, R0, 0x2, 0x181f ;  /* 0x00581f0000027f89 */ /* 0x000e6200000e0000 */
[----:B0-----:R-:W-:-:S04]  /*254a0*/  @P2 IADD3 R3, P0, R30, R3, RZ ;  /* 0x000000031e032210 */ /* 0x001fc80007f1e0ff */
[----:B-1----:R-:W-:-:S04]  /*254b0*/  @P2 IADD3.X R2, RZ, R2, RZ, P0, !PT ;  /* 0x00000002ff022210 */ /* 0x002fc800007fe4ff */
        /* <DEDUP_REMOVED lines=14> */
[----:B------:R0:W-:Y:S04]  /*255a0*/  @P5 LDGSTS.E.BYPASS.LTC128B.128 [R5+0x2dc00], desc[UR36][R2.64+0x80], !P1 ;  /* 0x2dc0008002055fae */ /* 0x0001e8000c901d64 */
        /* <DEDUP_REMOVED lines=19> */
[----:B------:R-:W1:Y:S04]  /*256e0*/  SHFL.IDX PT, R2, R0, 0x6, 0x181f ;  /* 0x00d81f0000027f89 */ /* 0x000e6800000e0000 */
[----:B------:R-:W2:Y:S04]  /*256f0*/  SHFL.IDX PT, R4, R4, 0x7, 0x181f ;  /* 0x00f81f0004047f89 */ /* 0x000ea800000e0000 */
[----:B------:R-:W2:Y:S01]  /*25700*/  SHFL.IDX PT, R0, R0, 0x7, 0x181f ;  /* 0x00f81f0000007f89 */ /* 0x000ea200000e0000 */
[----:B0-----:R-:W-:-:S05]  /*25710*/  @P2 IADD3 R3, P0, R30, R3, RZ ;  /* 0x000000031e032210 */ /* 0x001fca0007f1e0ff */
[----:B-1----:R-:W-:-:S05]  /*25720*/  @P2 IMAD.X R2, RZ, RZ, R2, P0 ;  /* 0x000000ffff022224 */ /* 0x002fca00000e0602 */
[----:B------:R-:W-:-:S04]  /*25730*/  @P2 LOP3.LUT R3, R3, R2, RZ, 0x3c, !PT ;  /* 0x0000000203032212 */ /* 0x000fc800078e3cff */
[----:B------:R-:W-:-:S04]  /*25740*/  @P2 LOP3.LUT R2, R3, R2, RZ, 0x3c, !PT ;  /* 0x0000000203022212 */ /* 0x000fc800078e3cff */
[----:B------:R-:W-:-:S05]  /*25750*/  @P2 LOP3.LUT R3, R3, R2, RZ, 0x3c, !PT ;  /* 0x0000000203032212 */ /* 0x000fca00078e3cff */
[----:B------:R0:W-:Y:S04]  /*25760*/  @P2 LDGSTS.E.BYPASS.LTC128B.128 [R5+0x2b400], desc[UR36][R2.64], !P6 ;  /* 0x2b40000002052fae */ /* 0x0001e8000f101d64 */
[----:B--2---:R0:W-:Y:S02]  /*25770*/  @P2 LDGSTS.E.BYPASS.LTC128B.128 [R5+0x2f400], desc[UR36][R2.64+0x80], !P1 ;  /* 0x2f40008002052fae */ /* 0x0041e4000c901d64 */
.L_x_1116:
[----:B------:R-:W-:Y:S02]  /*25780*/  LOP3.LUT P2, RZ, R20, 0x40, RZ, 0xc0, !PT ;  /* 0x0000004014ff7812 */ /* 0x000fe4000784c0ff */
[----:B------:R-:W-:-:S11]  /*25790*/  ISETP.GE.AND P3, PT, R30, R8, PT ;  /* 0x000000081e00720c */ /* 0x000fd60003f66270 */
[----:B01----:R-:W-:-:S04]  /*257a0*/  @P2 IADD3 R2, P0, R30, R4, RZ ;  /* 0x000000041e022210 */ /* 0x003fc80007f1e0ff */
[----:B------:R-:W-:Y:S02]  /*257b0*/  @P2 IADD3.X R0, RZ, R0, RZ, P0, !PT ;  /* 0x00000000ff002210 */ /* 0x000fe400007fe4ff */
[----:B------:R-:W-:-:S03]  /*257c0*/  PLOP3.LUT P0, PT, PT, PT, PT, 0x80, 0x0 ;  /* 0x000000000000781c */ /* 0x000fc60003f0f070 */
[----:B------:R-:W-:-:S05]  /*257d0*/  @P2 IMAD.MOV.U32 R3, RZ, RZ, R0 ;  /* 0x000000ffff032224 */ /* 0x000fca00078e0000 */
[----:B------:R-:W-:Y:S01]  /*257e0*/  @!PT LDS RZ, [RZ] ;  /* 0x00000000fffff984 */ /* 0x000fe20000000800 */
[----:B------:R-:W-:Y:S01]  /*257f0*/  @!PT LDS RZ, [RZ] ;  /* 0x00000000fffff984 */ /* 0x000fe20000000800 */
[----:B------:R-:W-:Y:S01]  /*25800*/  @!PT LDS RZ, [RZ] ;  /* 0x00000000fffff984 */ /* 0x000fe20000000800 */
[----:B------:R0:W-:Y:S04]  /*25810*/  @P2 LDGSTS.E.BYPASS.LTC128B.128 [R5+0x2bc00], desc[UR36][R2.64], !P3 ;  /* 0x2bc0000002052fae */ /* 0x0001e8000d901d64 */
[----:B------:R0:W-:Y:S01]  /*25820*/  @P2 LDGSTS.E.BYPASS.LTC128B.128 [R5+0x2fc00], desc[UR36][R2.64+0x80], !P1 ;  /* 0x2fc0008002052fae */ /* 0x0001e2000c901d64 */
[----:B------:R-:W-:Y:S01]  /*25830*/  NOP ;  /* 0x0000000000007918 */ /* 0x000fe20000000000 */
.L_x_764:
[----:B------:R-:W-:Y:S02]  /*25840*/  PLOP3.LUT P1, PT, P1, P0, PT, 0xa2, 0x0 ;  /* 0x000000000000781c */ /* 0x000fe40000f21472 */
[----:B------:R-:W-:-:S08]  /*25850*/  @P0 R2UR P1, UR4, R6 ;  /* 0x00000000060402ca */ /* 0x000fd00000020000 */
[----:B------:R-:W-:-:S05]  /*25860*/  @P0 PLOP3.LUT P0, PT, P1, PT, PT, 0x80, 0x0 ;  /* 0x000000000000081c */ /* 0x000fca0000f0f070 */
[----:B------:R-:W-:Y:S01]  /*25870*/  @!P1 SYNCS.ARRIVE.TRANS64.RED.A0T1 RZ, [UR4+0x38830], RZ ;  /* 0x038830ffffff99a7 */ /* 0x000fe20008200404 */
[----:B------:R-:W-:Y:S07]  /*25880*/  @!P1 ARRIVES.LDGSTSBAR.64.TRANSCNT [UR4+0x38830] ;  /* 0x03883000ff0099b0 */ /* 0x000fee0008000a84 */
[----:B------:R-:W-:Y:S05]  /*25890*/  @P0 BRA.U.ANY `(.L_x_764) ;  /* 0xfffffffd00e80947 */ /* 0x000fea000393ffff */
[----:B------:R-:W-:Y:S01]  /*258a0*/  NOP ;  /* 0x0000000000007918 */ /* 0x000fe20000000000 */
[----:B------:R-:W2:Y:S02]  /*258b0*/  LDL R0, [R1] ;  /* 0x0000000001007983 */ /* 0x000ea40000100800 */
[----:B--2---:R-:W-:-:S13]  /*258c0*/  LOP3.LUT P2, RZ, R0, 0x4, RZ, 0xc0, !PT ;  /* 0x0000000400ff7812 */ /* 0x004fda000784c0ff */
[----:B------:R-:W-:Y:S05]  /*258d0*/  @!P2 BRA `(.L_x_765) ;  /* 0x000000000004a947 */ /* 0x000fea0003800000 */
[----:B------:R-:W-:Y:S01]  /*258e0*/  BPT.TRAP 0x1 ;  /* 0x000000040000795c */ /* 0x000fe20000300000 */
.L_x_765:
[----:B------:R1:W5:Y:S01]  /*258f0*/  LDL.LU R4, [R1+0x18] ;  /* 0x0000180001047983 */ /* 0x0003620000300800 */
[----:B------:R1:W-:Y:S03]  /*25900*/  SYNCS.ARRIVE.TRANS64.A1T0 RZ, [R6+URZ+0x38830], RZ ;  /* 0x038830ff06ff79a7 */ /* 0x0003e6000810003f */
[----:B0-----:R1:W5:Y:S02]  /*25910*/  LDL.LU R3, [R1+0x20] ;  /* 0x0000200001037983 */ /* 0x0013640000300800 */
[----:B------:R-:W-:Y:S05]  /*25920*/  WARPSYNC.ALL ;  /* 0x0000000000007948 */ /* 0x000fea0003800000 */
[----:B------:R-:W-:Y:S01]  /*25930*/  ULDC.64 UR6, c[0x0][0xa00] ;  /* 0x0002800000067ab9 */ /* 0x000fe20000000a00 */
[----:B------:R-:W-:Y:S01]  /*25940*/  VIADD R0, R16, 0x20400 ;  /* 0x0002040010007836 */ /* 0x000fe20000000000 */
[----:B------:R-:W-:Y:S01]  /*25950*/  BAR.SYNC.DEFER_BLOCKING 0x8, 0x180 ;  /* 0x0206000000007b1d */ /* 0x000fe20000010000 */
[----:B------:R-:W-:-:S03]  /*25960*/  ISETP.NE.U32.AND P0, PT, RZ, UR6, PT ;  /* 0x00000006ff007c0c */ /* 0x000fc6000bf05070 */
[----:B------:R-:W-:Y:S02]  /*25970*/  LOP3.LUT P1, RZ, R0, 0x3ff, RZ, 0xc0, !PT ;  /* 0x000003ff00ff7812 */ /* 0x000fe4000782c0ff */
[----:B------:R-:W-:Y:S01]  /*25980*/  ISETP.NE.AND.EX P0, PT, RZ, UR7, PT, P0 ;  /* 0x00000007ff007c0c */ /* 0x000fe2000bf05300 */
[----:B------:R-:W-:Y:S01]  /*25990*/  ULDC.64 UR4, c[0x0][0x298] ;  /* 0x0000a60000047ab9 */ /* 0x000fe20000000a00 */
[----:B------:R-:W-:Y:S02]  /*259a0*/  BSSY B6, `(.L_x_766) ;  /* 0x000001a000067945 */ /* 0x000fe40003800000 */
[----:B------:R-:W-:Y:S02]  /*259b0*/  SEL R18, R18, RZ, !P0 ;  /* 0x000000ff12127207 */ /* 0x000fe40004000000 */
[----:B-----5:R-:W-:Y:S01]  /*259c0*/  SHF.R.S32.HI R2, RZ, 0x1f, R4 ;  /* 0x0000001fff027819 */ /* 0x020fe20000011404 */
[----:B------:R-:W-:Y:S01]  /*259d0*/  IMAD.WIDE.U32 R22, R4, UR4, RZ ;  /* 0x0000000404167c25 */ /* 0x000fe2000f8e00ff */
[----:B------:R-:W-:-:S03]  /*259e0*/  SEL R0, R3, RZ, !P0 ;  /* 0x000000ff03007207 */ /* 0x000fc60004000000 */
[----:B------:R-:W-:Y:S02]  /*259f0*/  IMAD R2, R2, UR4, RZ ;  /* 0x0000000402027c24 */ /* 0x000fe4000f8e02ff */
[----:B------:R0:W-:Y:S02]  /*25a00*/  STL [R1+0x18], R0 ;  /* 0x0000180001007387 */ /* 0x0001e40000100800 */
[----:B----4-:R-:W-:-:S04]  /*25a10*/  IMAD R19, R4, UR5, R2 ;  /* 0x0000000504137c24 */ /* 0x010fc8000f8e0202 */
[----:B------:R-:W-:Y:S01]  /*25a20*/  IMAD.IADD R19, R23, 0x1, R19 ;  /* 0x0000000117137824 */ /* 0x000fe200078e0213 */
[----:B------:R-:W-:Y:S06]  /*25a30*/  @!P1 BRA `(.L_x_767) ;  /* 0x0000000000409947 */ /* 0x000fec0003800000 */
[----:B------:R-:W-:Y:S01]  /*25a40*/  MOV R2, 0x0 ;  /* 0x0000000000027802 */ /* 0x000fe20000000f00 */
[----:B------:R-:W-:Y:S01]  /*25a50*/  ULDC.64 UR4, c[0x4][0xc0] ;  /* 0x0100300000047ab9 */ /* 0x000fe20000000a00 */
[----:B------:R-:W-:Y:S01]  /*25a60*/  ULDC.64 UR6, c[0x4][0xc8] ;  /* 0x0100320000067ab9 */ /* 0x000fe20000000a00 */
[----:B------:R-:W-:Y:S01]  /*25a70*/  ULDC.64 UR8, c[0x4][0x28] ;  /* 0x01000a0000087ab9 */ /* 0x000fe20000000a00 */
[----:B------:R-:W-:Y:S01]  /*25a80*/  IMAD.U32 R4, RZ, RZ, UR4 ;  /* 0x00000004ff047e24 */ /* 0x000fe2000f8e00ff */
[----:B------:R-:W-:Y:S01]  /*25a90*/  MOV R5, UR5 ;  /* 0x0000000500057c02 */ /* 0x000fe20008000f00 */
[----:B------:R-:W2:Y:S01]  /*25aa0*/  LDC.64 R2, c[0x4][R2] ;  /* 0x0100000002027b82 */ /* 0x000ea20000000a00 */
[----:B-1-3--:R-:W-:Y:S01]  /*25ab0*/  IMAD.U32 R6, RZ, RZ, UR6 ;  /* 0x00000006ff067e24 */ /* 0x00afe2000f8e00ff */
[----:B------:R-:W-:Y:S01]  /*25ac0*/  MOV R8, 0x70 ;  /* 0x0000007000087802 */ /* 0x000fe20000000f00 */
[----:B------:R-:W-:Y:S02]  /*25ad0*/  IMAD.U32 R7, RZ, RZ, UR7 ;  /* 0x00000007ff077e24 */ /* 0x000fe4000f8e00ff */
[----:B------:R-:W-:-:S02]  /*25ae0*/  IMAD.U32 R10, RZ, RZ, UR8 ;  /* 0x00000008ff0a7e24 */ /* 0x000fc4000f8e00ff */
[----:B------:R-:W-:Y:S02]  /*25af0*/  IMAD.U32 R11, RZ, RZ, UR9 ;  /* 0x00000009ff0b7e24 */ /* 0x000fe4000f8e00ff */
[----:B------:R-:W-:Y:S02]  /*25b00*/  IMAD.MOV.U32 R12, RZ, RZ, 0x1 ;  /* 0x00000001ff0c7424 */ /* 0x000fe400078e00ff */
[----:B------:R-:W-:-:S07]  /*25b10*/  IMAD.MOV.U32 R13, RZ, RZ, RZ ;  /* 0x000000ffff0d7224 */ /* 0x000fce00078e00ff */
[----:B------:R-:W-:-:S07]  /*25b20*/  LEPC R20, `(.L_x_767) ;  /* 0x000000001014794e */ /* 0x000fce0000000000 */
[----:B0-2---:R-:W-:Y:S05]  /*25b30*/  CALL.ABS.NOINC R2 ;  /* 0x0000000002007343 */ /* 0x005fea0003c00000 */
.L_x_767:
[----:B------:R-:W-:Y:S05]  /*25b40*/  BSYNC B6 ;  /* 0x0000000000067941 */ /* 0x000fea0003800000 */
.L_x_766:
[----:B------:R-:W2:Y:S01]  /*25b50*/  LDL.LU R20, [R1+0x18] ;  /* 0x0000180001147983 */ /* 0x000ea20000300800 */
[----:B------:R-:W-:Y:S01]  /*25b60*/  IMAD.MOV.U32 R3, RZ, RZ, R19 ;  /* 0x000000ffff037224 */ /* 0x000fe200078e0013 */
[----:B------:R-:W4:Y:S01]  /*25b70*/  LDC R7, c[0x0][0x448] ;  /* 0x00011200ff077b82 */ /* 0x000f220000000800 */
[----:B------:R-:W-:Y:S01]  /*25b80*/  IMAD.MOV.U32 R2, RZ, RZ, R22 ;  /* 0x000000ffff027224 */ /* 0x000fe200078e0016 */
[----:B------:R0:W5:Y:S01]  /*25b90*/  LDL R19, [R1+0x24] ;  /* 0x0000240001137983 */ /* 0x0001620000100800 */
[----:B------:R-:W-:Y:S01]  /*25ba0*/  ULDC.64 UR4, c[0x0][0x2d8] ;  /* 0x0000b60000047ab9 */ /* 0x000fe20000000a00 */
[----:B------:R-:W-:Y:S01]  /*25bb0*/  IMAD.SHL.U32 R4, R25, 0x80, RZ ;  /* 0x0000008019047824 */ /* 0x000fe200078e00ff */
[----:B------:R-:W-:Y:S01]  /*25bc0*/  LOP3.LUT R10, R30, 0x80, RZ, 0xfc, !PT ;  /* 0x000000801e0a7812 */ /* 0x000fe200078efcff */
[----:B------:R0:W5:Y:S01]  /*25bd0*/  LDL R9, [R1+0x14] ;  /* 0x0000140001097983 */ /* 0x0001620000100800 */
[----:B------:R-:W-:Y:S01]  /*25be0*/  IMAD.WIDE.U32 R2, R17, UR4, R2 ;  /* 0x0000000411027c25 */ /* 0x000fe2000f8e0002 */
[----:B------:R-:W-:-:S03]  /*25bf0*/  ULDC.64 UR6, c[0x0][0x280] ;  /* 0x0000a00000067ab9 */ /* 0x000fc60000000a00 */
[----:B------:R-:W-:Y:S01]  /*25c00*/  IMAD R3, R17, UR5, R3 ;  /* 0x0000000511037c24 */ /* 0x000fe2000f8e0203 */
[----:B------:R-:W-:Y:S01]  /*25c10*/  ULDC.64 UR4, c[0x0][0x2e0] ;  /* 0x0000b80000047ab9 */ /* 0x000fe20000000a00 */
[----:B----4-:R-:W-:Y:S01]  /*25c20*/  ISETP.NE.AND P0, PT, R7, 0x1, PT ;  /* 0x000000010700780c */ /* 0x010fe20003f05270 */
[----:B------:R-:W-:-:S04]  /*25c30*/  IMAD.WIDE.U32 R2, R18, UR4, R2 ;  /* 0x0000000412027c25 */ /* 0x000fc8000f8e0002 */
[----:B--2---:R-:W-:Y:S02]  /*25c40*/  IMAD R5, R20, UR4, RZ ;  /* 0x0000000414057c24 */ /* 0x004fe4000f8e02ff */
[----:B------:R-:W2:Y:S02]  /*25c50*/  S2R R20, SR_TID.X ;  /* 0x0000000000147919 */ /* 0x000ea40000002100 */
[----:B0-----:R-:W-:Y:S01]  /*25c60*/  IMAD R0, R18, UR5, R5 ;  /* 0x0000000512007c24 */ /* 0x001fe2000f8e0205 */
[----:B------:R-:W-:-:S03]  /*25c70*/  ULDC.64 UR4, c[0x0][0x2d0] ;  /* 0x0000b40000047ab9 */ /* 0x000fc60000000a00 */
[----:B------:R-:W0:Y:S01]  /*25c80*/  @P0 LDC R5, c[0x0][0x44c] ;  /* 0x00011300ff050b82 */ /* 0x000e220000000800 */
[----:B------:R-:W-:-:S07]  /*25c90*/  IADD3 R3, R3, R0, RZ ;  /* 0x0000000003037210 */ /* 0x000fce0007ffe0ff */
[----:B------:R-:W4:Y:S01]  /*25ca0*/  @P0 LDC R0, c[0x0][0x450] ;  /* 0x00011400ff000b82 */ /* 0x000f220000000800 */
[C---:B--2---:R-:W-:Y:S01]  /*25cb0*/  LOP3.LUT R21, R20.reuse, 0x7f, RZ, 0xc0, !PT ;  /* 0x0000007f14157812 */ /* 0x044fe200078ec0ff */
[----:B------:R-:W-:-:S03]  /*25cc0*/  IMAD.SHL.U32 R20, R20, 0x10, RZ ;  /* 0x0000001014147824 */ /* 0x000fc600078e00ff */
[----:B------:R-:W-:-:S04]  /*25cd0*/  SHF.R.U32.HI R21, RZ, 0x3, R21 ;  /* 0x00000003ff157819 */ /* 0x000fc80000011615 */
[----:B------:R-:W-:-:S04]  /*25ce0*/  LOP3.LUT R20, R21, 0x70, R20, 0xf8, !PT ;  /* 0x0000007015147812 */ /* 0x000fc800078ef814 */
[----:B-1-3--:R-:W-:-:S05]  /*25cf0*/  LOP3.LUT R6, R20, R4, RZ, 0xfc, !PT ;  /* 0x0000000414067212 */ /* 0x00afca00078efcff */
[----:B0-----:R-:W-:-:S04]  /*25d00*/  @P0 IMAD.HI.U32 R8, R6, R5, RZ ;  /* 0x0000000506080227 */ /* 0x001fc800078e00ff */
[----:B------:R-:W-:Y:S01]  /*25d10*/  IMAD.MOV.U32 R5, RZ, RZ, R6 ;  /* 0x000000ffff057224 */ /* 0x000fe200078e0006 */
[----:B----4-:R-:W-:Y:S01]  /*25d20*/  @P0 SHF.R.U32.HI R5, RZ, R0, R8 ;  /* 0x00000000ff050219 */ /* 0x010fe20000011608 */
[----:B------:R-:W0:Y:S04]  /*25d30*/  S2R R20, SR_TID.X ;  /* 0x0000000000147919 */ /* 0x000e280000002100 */
[----:B------:R-:W-:-:S04]  /*25d40*/  IMAD.MOV R0, RZ, RZ, -R5 ;  /* 0x000000ffff007224 */ /* 0x000fc800078e0a05 */
[----:B------:R-:W-:Y:S01]  /*25d50*/  IMAD R0, R7, R0, R6 ;  /* 0x0000000007007224 */ /* 0x000fe200078e0206 */
[----:B------:R-:W-:Y:S01]  /*25d60*/  SHF.R.S32.HI R6, RZ, 0x1f, R5 ;  /* 0x0000001fff067819 */ /* 0x000fe20000011405 */
[----:B------:R-:W-:-:S04]  /*25d70*/  IMAD.WIDE.U32 R2, R5, UR4, R2 ;  /* 0x0000000405027c25 */ /* 0x000fc8000f8e0002 */
[----:B------:R-:W-:-:S04]  /*25d80*/  IMAD R6, R6, UR4, RZ ;  /* 0x0000000406067c24 */ /* 0x000fc8000f8e02ff */
[----:B------:R-:W-:Y:S01]  /*25d90*/  IMAD R6, R5, UR5, R6 ;  /* 0x0000000505067c24 */ /* 0x000fe2000f8e0206 */
[----:B------:R-:W-:Y:S01]  /*25da0*/  SHF.R.S32.HI R5, RZ, 0x1f, R0 ;  /* 0x0000001fff057819 */ /* 0x000fe20000011400 */
[----:B------:R-:W-:-:S03]  /*25db0*/  ULDC.64 UR4, c[0x0][0x2c8] ;  /* 0x0000b20000047ab9 */ /* 0x000fc60000000a00 */
[----:B------:R-:W-:Y:S01]  /*25dc0*/  IADD3 R3, R3, R6, RZ ;  /* 0x0000000603037210 */ /* 0x000fe20007ffe0ff */
[----:B------:R-:W-:Y:S02]  /*25dd0*/  IMAD R5, R5, UR4, RZ ;  /* 0x0000000405057c24 */ /* 0x000fe4000f8e02ff */
[----:B------:R-:W-:Y:S01]  /*25de0*/  IMAD.WIDE.U32 R2, R0, UR4, R2 ;  /* 0x0000000400027c25 */ /* 0x000fe2000f8e0002 */
[----:B------:R-:W-:-:S03]  /*25df0*/  ULDC UR4, c[0x0][0x2b8] ;  /* 0x0000ae0000047ab9 */ /* 0x000fc60000000800 */
[----:B------:R-:W-:Y:S01]  /*25e00*/  IMAD R5, R0, UR5, R5 ;  /* 0x0000000500057c24 */ /* 0x000fe2000f8e0205 */
[----:B------:R-:W-:Y:S02]  /*25e10*/  IADD3 R0, P2, R2, UR6, RZ ;  /* 0x0000000602007c10 */ /* 0x000fe4000ff5e0ff */
[----:B------:R-:W-:Y:S02]  /*25e20*/  ISETP.GE.AND P0, PT, R30, UR4, PT ;  /* 0x000000041e007c0c */ /* 0x000fe4000bf06270 */
[----:B------:R-:W-:Y:S01]  /*25e30*/  ISETP.GE.AND P1, PT, R10, UR4, PT ;  /* 0x000000040a007c0c */ /* 0x000fe2000bf26270 */
[----:B------:R-:W-:Y:S01]  /*25e40*/  UMOV UR4, 0xffffffff ;  /* 0xffffffff00047882 */ /* 0x000fe20000000000 */
[----:B0-----:R-:W-:Y:S02]  /*25e50*/  LOP3.LUT R20, R20, 0x7f, RZ, 0xc0, !PT ;  /* 0x0000007f14147812 */ /* 0x001fe400078ec0ff */
[----:B------:R-:W-:Y:S02]  /*25e60*/  IADD3.X R5, R3, UR7, R5, P2, !PT ;  /* 0x0000000703057c10 */ /* 0x000fe400097fe405 */
[----:B------:R-:W-:Y:S01]  /*25e70*/  SHF.R.U32.HI R10, RZ, 0x3, R20 ;  /* 0x00000003ff0a7819 */ /* 0x000fe20000011614 */
[----:B------:R-:W-:Y:S06]  /*25e80*/  BRA.DIV UR4, `(.L_x_768) ;  /* 0x000000ae04f07947 */ /* 0x000fec000b800000 */
[----:B------:R-:W0:Y:S01]  /*25e90*/  SHFL.IDX PT, R3, R0, RZ, 0x181f ;  /* 0x00181fff00037589 */ /* 0x000e2200000e0000 */
[----:B-----5:R-:W-:Y:S02]  /*25ea0*/  IMAD R6, R19, R7, RZ ;  /* 0x0000000713067224 */ /* 0x020fe400078e02ff */
[----:B------:R-:W-:Y:S01]  /*25eb0*/  IMAD.IADD R4, R10, 0x1, R4 ;  /* 0x000000010a047824 */ /* 0x000fe200078e0204 */
[----:B------:R-:W1:Y:S04]  /*25ec0*/  SHFL.IDX PT, R2, R5, RZ, 0x181f ;  /* 0x00181fff05027589 */ /* 0x000e6800000e0000 */
[----:B------:R-:W-:Y:S01]  /*25ed0*/  ISETP.GE.AND P3, PT, R4, R6, PT ;  /* 0x000000060400720c */ /* 0x000fe20003f66270 */
[----:B------:R-:W2:-:S12]  /*25ee0*/  SHFL.IDX PT, R14, R0, 0x1, 0x181f ;  /* 0x00381f00000e7f89 */ /* 0x000e9800000e0000 */
[----:B0-----:R-:W-:-:S05]  /*25ef0*/  @!P3 IADD3 R7, P2, R30, R3, RZ ;  /* 0x000000031e07b210 */ /* 0x001fca0007f5e0ff */
[----:B-1----:R-:W-:Y:S02]  /*25f00*/  @!P3 IMAD.X R3, RZ, RZ, R2, P2 ;  /* 0x000000ffff03b224 */ /* 0x002fe400010e0602 */
[----:B------:R-:W-:Y:S02]  /*25f10*/  @!P3 IMAD.MOV.U32 R2, RZ, RZ, R7 ;  /* 0x000000ffff02b224 */ /* 0x000fe400078e0007 */
[----:B------:R-:W-:-:S03]  /*25f20*/  VIADD R7, R4, 0x10 ;  /* 0x0000001004077836 */ /* 0x000fc60000000000 */
[----:B------:R-:W-:Y:S04]  /*25f30*/  @!P3 LDGSTS.E.BYPASS.LTC128B.128 [R9+0x20400], desc[UR36][R2.64], !P0 ;  /* 0x204000000209bfae */ /* 0x000fe8000c101d64 */
[----:B------:R0:W-:Y:S01]  /*25f40*/  @!P3 LDGSTS.E.BYPASS.LTC128B.128 [R9+0x24400], desc[UR36][R2.64+0x80], !P1 ;  /* 0x244000800209bfae */ /* 0x0001e2000c901d64 */
[----:B------:R-:W-:-:S03]  /*25f50*/  ISETP.GE.AND P3, PT, R7, R6, PT ;  /* 0x000000060700720c */ /* 0x000fc60003f66270 */
[----:B0-----:R-:W0:Y:S10]  /*25f60*/  SHFL.IDX PT, R2, R5, 0x1, 0x181f ;  /* 0x00381f0005027f89 */ /* 0x001e3400000e0000 */
[----:B--2---:R-:W-:-:S02]  /*25f70*/  @!P3 IADD3 R7, P2, R30, R14, RZ ;  /* 0x0000000e1e07b210 */ /* 0x004fc40007f5e0ff */
[----:B------:R-:W1:Y:S02]  /*25f80*/  SHFL.IDX PT, R14, R0, 0x2, 0x181f ;  /* 0x00581f00000e7f89 */ /* 0x000e6400000e0000 */
[----:B0-----:R-:W-:Y:S01]  /*25f90*/  @!P3 IADD3.X R8, RZ, R2, RZ, P2, !PT ;  /* 0x00000002ff08b210 */ /* 0x001fe200017fe4ff */
[----:B------:R-:W-:Y:S02]  /*25fa0*/  @!P3 IMAD.MOV.U32 R2, RZ, RZ, R7 ;  /* 0x000000ffff02b224 */ /* 0x000fe400078e0007 */
[----:B------:R-:W-:Y:S02]  /*25fb0*/  VIADD R7, R4, 0x20 ;  /* 0x0000002004077836 */ /* 0x000fe40000000000 */
[----:B------:R-:W-:-:S05]  /*25fc0*/  @!P3 IMAD.MOV.U32 R3, RZ, RZ, R8 ;  /* 0x000000ffff03b224 */ /* 0x000fca00078e0008 */
[----:B------:R-:W-:Y:S04]  /*25fd0*/  @!P3 LDGSTS.E.BYPASS.LTC128B.128 [R9+0x20c00], desc[UR36][R2.64], !P0 ;  /* 0x20c000000209bfae */ /* 0x000fe8000c101d64 */
[----:B------:R0:W-:Y:S01]  /*25fe0*/  @!P3 LDGSTS.E.BYPASS.LTC128B.128 [R9+0x24c00], desc[UR36][R2.64+0x80], !P1 ;  /* 0x24c000800209bfae */ /* 0x0001e2000c901d64 */
[----:B------:R-:W-:-:S03]  /*25ff0*/  ISETP.GE.AND P3, PT, R7, R6, PT ;  /* 0x000000060700720c */ /* 0x000fc60003f66270 */
[----:B0-----:R-:W0:Y:S10]  /*26000*/  SHFL.IDX PT, R2, R5, 0x2, 0x181f ;  /* 0x00581f0005027f89 */ /* 0x001e3400000e0000 */
[----:B-1----:R-:W-:-:S02]  /*26010*/  @!P3 IADD3 R7, P2, R30, R14, RZ ;  /* 0x0000000e1e07b210 */ /* 0x002fc40007f5e0ff */
[----:B------:R-:W1:Y:S03]  /*26020*/  SHFL.IDX PT, R14, R0, 0x3, 0x181f ;  /* 0x00781f00000e7f89 */ /* 0x000e6600000e0000 */
[----:B0-----:R-:W-:Y:S01]  /*26030*/  @!P3 IMAD.X R8, RZ, RZ, R2, P2 ;  /* 0x000000ffff08b224 */ /* 0x001fe200010e0602 */
[----:B------:R-:W-:Y:S01]  /*26040*/  @!P3 MOV R2, R7 ;  /* 0x000000070002b202 */ /* 0x000fe20000000f00 */
        /* <DEDUP_REMOVED lines=8> */
[----:B0-----:R-:W-:Y:S02]  /*260d0*/  @!P3 IMAD.X R8, RZ, RZ, R2, P2 ;  /* 0x000000ffff08b224 */ /* 0x001fe400010e0602 */
[----:B------:R-:W-:Y:S02]  /*260e0*/  @!P3 IMAD.MOV.U32 R2, RZ, RZ, R7 ;  /* 0x000000ffff02b224 */ /* 0x000fe400078e0007 */
[----:B------:R-:W-:Y:S01]  /*260f0*/  VIADD R7, R4, 0x40 ;  /* 0x0000004004077836 */ /* 0x000fe20000000000 */
[----:B------:R-:W-:-:S05]  /*26100*/  @!P3 MOV R3, R8 ;  /* 0x000000080003b202 */ /* 0x000fca0000000f00 */
[----:B------:R-:W-:Y:S04]  /*26110*/  @!P3 LDGSTS.E.BYPASS.LTC128B.128 [R9+0x21c00], desc[UR36][R2.64], !P0 ;  /* 0x21c000000209bfae */ /* 0x000fe8000c101d64 */
[----:B------:R0:W-:Y:S01]  /*26120*/  @!P3 LDGSTS.E.BYPASS.LTC128B.128 [R9+0x25c00], desc[UR36][R2.64+0x80], !P1 ;  /* 0x25c000800209bfae */ /* 0x0001e2000c901d64 */
[----:B------:R-:W-:-:S03]  /*26130*/  ISETP.GE.AND P3, PT, R7, R6, PT ;  /* 0x000000060700720c */ /* 0x000fc60003f66270 */
[----:B0-----:R-:W0:Y:S10]  /*26140*/  SHFL.IDX PT, R2, R5, 0x4, 0x181f ;  /* 0x00981f0005027f89 */ /* 0x001e3400000e0000 */
[----:B-1----:R-:W-:-:S02]  /*26150*/  @!P3 IADD3 R7, P2, R30, R14, RZ ;  /* 0x0000000e1e07b210 */ /* 0x002fc40007f5e0ff */
[----:B------:R-:W1:Y:S03]  /*26160*/  SHFL.IDX PT, R14, R0, 0x5, 0x181f ;  /* 0x00b81f00000e7f89 */ /* 0x000e6600000e0000 */
[----:B0-----:R-:W-:Y:S02]  /*26170*/  @!P3 IMAD.X R8, RZ, RZ, R2, P2 ;  /* 0x000000ffff08b224 */ /* 0x001fe400010e0602 */
[----:B------:R-:W-:Y:S01]  /*26180*/  @!P3 IMAD.MOV.U32 R2, RZ, RZ, R7 ;  /* 0x000000ffff02b224 */ /* 0x000fe200078e0007 */
[----:B------:R-:W-:Y:S01]  /*26190*/  IADD3 R7, R4, 0x50, RZ ;  /* 0x0000005004077810 */ /* 0x000fe20007ffe0ff */
[----:B------:R-:W-:-:S05]  /*261a0*/  @!P3 IMAD.MOV.U32 R3, RZ, RZ, R8 ;  /* 0x000000ffff03b224 */ /* 0x000fca00078e0008 */
[----:B------:R-:W-:Y:S04]  /*261b0*/  @!P3 LDGSTS.E.BYPASS.LTC128B.128 [R9+0x22400], desc[UR36][R2.64], !P0 ;  /* 0x224000000209bfae */ /* 0x000fe8000c101d64 */
[----:B------:R0:W-:Y:S01]  /*261c0*/  @!P3 LDGSTS.E.BYPASS.LTC128B.128 [R9+0x26400], desc[UR36][R2.64+0x80], !P1 ;  /* 0x264000800209bfae */ /* 0x0001e2000c901d64 */
[----:B------:R-:W-:-:S03]  /*261d0*/  ISETP.GE.AND P3, PT, R7, R6, PT ;  /* 0x000000060700720c */ /* 0x000fc60003f66270 */
[----:B0-----:R-:W0:Y:S10]  /*261e0*/  SHFL.IDX PT, R2, R5, 0x5, 0x181f ;  /* 0x00b81f0005027f89 */ /* 0x001e3400000e0000 */
[----:B-1----:R-:W-:-:S02]  /*261f0*/  @!P3 IADD3 R7, P2, R30, R14, RZ ;  /* 0x0000000e1e07b210 */ /* 0x002fc40007f5e0ff */
[----:B------:R-:W-:Y:S03]  /*26200*/  SHFL.IDX PT, R14, R0, 0x7, 0x181f ;  /* 0x00f81f00000e7f89 */ /* 0x000fe600000e0000 */
[----:B0-----:R-:W-:Y:S02]  /*26210*/  @!P3 IMAD.X R8, RZ, RZ, R2, P2 ;  /* 0x000000ffff08b224 */ /* 0x001fe400010e0602 */
[----:B------:R-:W-:Y:S02]  /*26220*/  @!P3 IMAD.MOV.U32 R2, RZ, RZ, R7 ;  /* 0x000000ffff02b224 */ /* 0x000fe400078e0007 */
[----:B------:R-:W-:Y:S02]  /*26230*/  @!P3 IMAD.MOV.U32 R3, RZ, RZ, R8 ;  /* 0x000000ffff03b224 */ /* 0x000fe400078e0008 */
[----:B------:R-:W-:-:S03]  /*26240*/  VIADD R7, R4, 0x60 ;  /* 0x0000006004077836 */ /* 0x000fc60000000000 */
[----:B------:R-:W-:Y:S04]  /*26250*/  @!P3 LDGSTS.E.BYPASS.LTC128B.128 [R9+0x22c00], desc[UR36][R2.64], !P0 ;  /* 0x22c000000209bfae */ /* 0x000fe8000c101d64 */
[----:B------:R0:W-:Y:S01]  /*26260*/  @!P3 LDGSTS.E.BYPASS.LTC128B.128 [R9+0x26c00], desc[UR36][R2.64+0x80], !P1 ;  /* 0x26c000800209bfae */ /* 0x0001e2000c901d64 */
[----:B------:R-:W-:-:S03]  /*26270*/  ISETP.GE.AND P3, PT, R7, R6, PT ;  /* 0x000000060700720c */ /* 0x000fc60003f66270 */
[----:B0-----:R-:W0:Y:S04]  /*26280*/  SHFL.IDX PT, R3, R0, 0x6, 0x181f ;  /* 0x00d81f0000037f89 */ /* 0x001e2800000e0000 */
[----:B------:R-:W1:Y:S04]  /*26290*/  SHFL.IDX PT, R2, R5, 0x6, 0x181f ;  /* 0x00d81f0005027f89 */ /* 0x000e6800000e0000 */
[----:B------:R-:W2:Y:S02]  /*262a0*/  SHFL.IDX PT, R5, R5, 0x7, 0x181f ;  /* 0x00f81f0005057f89 */ /* 0x000ea400000e0000 */
[----:B0-----:R-:W-:-:S04]  /*262b0*/  @!P3 IADD3 R7, P2, R30, R3, RZ ;  /* 0x000000031e07b210 */ /* 0x001fc80007f5e0ff */
[----:B-1----:R-:W-:Y:S01]  /*262c0*/  @!P3 IADD3.X R8, RZ, R2, RZ, P2, !PT ;  /* 0x00000002ff08b210 */ /* 0x002fe200017fe4ff */
[----:B------:R-:W-:-:S04]  /*262d0*/  @!P3 IMAD.MOV.U32 R2, RZ, RZ, R7 ;  /* 0x000000ffff02b224 */ /* 0x000fc800078e0007 */
[----:B------:R-:W-:-:S05]  /*262e0*/  @!P3 IMAD.MOV.U32 R3, RZ, RZ, R8 ;  /* 0x000000ffff03b224 */ /* 0x000fca00078e0008 */
[----:B------:R0:W-:Y:S04]  /*262f0*/  @!P3 LDGSTS.E.BYPASS.LTC128B.128 [R9+0x23400], desc[UR36][R2.64], !P0 ;  /* 0x234000000209bfae */ /* 0x0001e8000c101d64 */
[----:B--2---:R0:W-:Y:S02]  /*26300*/  @!P3 LDGSTS.E.BYPASS.LTC128B.128 [R9+0x27400], desc[UR36][R2.64+0x80], !P1 ;  /* 0x274000800209bfae */ /* 0x0041e4000c901d64 */
.L_x_1133:
[----:B0-----:R-:W-:Y:S01]  /*26310*/  VIADD R3, R4, 0x70 ;  /* 0x0000007004037836 */ /* 0x001fe20000000000 */
[----:B------:R-:W-:Y:S04]  /*26320*/  BSSY B0, `(.L_x_769) ;  /* 0x000000a000007945 */ /* 0x000fe80003800000 */
[----:B------:R-:W-:-:S13]  /*26330*/  ISETP.GE.AND P2, PT, R3, R6, PT ;  /* 0x000000060300720c */ /* 0x000fda0003f46270 */
[----:B------:R-:W-:Y:S05]  /*26340*/  @P2 BRA `(.L_x_770) ;  /* 0x00000000001c2947 */ /* 0x000fea0003800000 */
[----:B------:R-:W-:-:S05]  /*26350*/  IADD3 R2, P2, R30, R14, RZ ;  /* 0x0000000e1e027210 */ /* 0x000fca0007f5e0ff */
[----:B------:R-:W-:-:S05]  /*26360*/  IMAD.X R3, RZ, RZ, R5, P2 ;  /* 0x000000ffff037224 */ /* 0x000fca00010e0605 */
[----:B------:R-:W-:Y:S01]  /*26370*/  @!PT LDS RZ, [RZ] ;  /* 0x00000000fffff984 */ /* 0x000fe20000000800 */
[----:B------:R-:W-:Y:S01]  /*26380*/  @!PT LDS RZ, [RZ] ;  /* 0x00000000fffff984 */ /* 0x000fe20000000800 */
[----:B------:R-:W-:Y:S01]  /*26390*/  @!PT LDS RZ, [RZ] ;  /* 0x00000000fffff984 */ /* 0x000fe20000000800 */
[----:B------:R0:W-:Y:S04]  /*263a0*/  LDGSTS.E.BYPASS.LTC128B.128 [R9+0x23c00], desc[UR36][R2.64], !P0 ;  /* 0x23c0000002097fae */ /* 0x0001e8000c101d64 */
[----:B------:R0:W-:Y:S02]  /*263b0*/  LDGSTS.E.BYPASS.LTC128B.128 [R9+0x27c00], desc[UR36][R2.64+0x80], !P1 ;  /* 0x27c0008002097fae */ /* 0x0001e4000c901d64 */
.L_x_770:
[----:B------:R-:W-:Y:S05]  /*263c0*/  BSYNC B0 ;  /* 0x0000000000007941 */ /* 0x000fea0003800000 */
.L_x_769:
[----:B------:R-:W-:Y:S01]  /*263d0*/  NOP ;  /* 0x0000000000007918 */ /* 0x000fe20000000000 */
[----:B------:R-:W-:-:S13]  /*263e0*/  PLOP3.LUT P0, PT, PT, PT, PT, 0x80, 0x0 ;  /* 0x000000000000781c */ /* 0x000fda0003f0f070 */
.L_x_771:
[----:B------:R-:W-:Y:S02]  /*263f0*/  PLOP3.LUT P1, PT, P1, P0, PT, 0xa2, 0x0 ;  /* 0x000000000000781c */ /* 0x000fe40000f21472 */
[----:B------:R-:W-:-:S08]  /*26400*/  @P0 R2UR P1, UR4, R16 ;  /* 0x00000000100402ca */ /* 0x000fd00000020000 */
[----:B------:R-:W-:-:S05]  /*26410*/  @P0 PLOP3.LUT P0, PT, P1, PT, PT, 0x80, 0x0 ;  /* 0x000000000000081c */ /* 0x000fca0000f0f070 */
[----:B------:R-:W-:Y:S01]  /*26420*/  @!P1 SYNCS.ARRIVE.TRANS64.RED.A0T1 RZ, [UR4+0x38800], RZ ;  /* 0x038800ffffff99a7 */ /* 0x000fe20008200404 */
[----:B------:R-:W-:Y:S07]  /*26430*/  @!P1 ARRIVES.LDGSTSBAR.64.TRANSCNT [UR4+0x38800] ;  /* 0x03880000ff0099b0 */ /* 0x000fee0008000a84 */
[----:B------:R-:W-:Y:S05]  /*26440*/  @P0 BRA.U.ANY `(.L_x_771) ;  /* 0xfffffffd00e80947 */ /* 0x000fea000393ffff */
[----:B0-----:R-:W2:Y:S02]  /*26450*/  LDL.LU R2, [R1+0x28] ;  /* 0x0000280001027983 */ /* 0x001ea40000300800 */
[----:B--2---:R-:W-:-:S04]  /*26460*/  IADD3 R2, R2, 0x1, RZ ;  /* 0x0000000102027810 */ /* 0x004fc80007ffe0ff */
[----:B------:R-:W-:Y:S01]  /*26470*/  LEA.HI R0, R2, R2, RZ, 0x1 ;  /* 0x0000000202007211 */ /* 0x000fe200078f08ff */
[----:B------:R0:W-:Y:S03]  /*26480*/  STL [R1+0x28], R2 ;  /* 0x0000280201007387 */ /* 0x0001e60000100800 */
[----:B------:R-:W-:-:S05]  /*26490*/  LOP3.LUT R0, R0, 0xfffffffe, RZ, 0xc0, !PT ;  /* 0xfffffffe00007812 */ /* 0x000fca00078ec0ff */
[----:B------:R-:W-:-:S05]  /*264a0*/  IMAD.IADD R0, R2, 0x1, -R0 ;  /* 0x0000000102007824 */ /* 0x000fca00078e0a00 */
[----:B------:R-:W-:Y:S01]  /*264b0*/  SHF.L.U32 R3, R0, 0x1f, RZ ;  /* 0x0000001f00037819 */ /* 0x000fe200000006ff */
[----:B------:R-:W-:Y:S01]  /*264c0*/  NOP ;  /* 0x0000000000007918 */ /* 0x000fe20000000000 */
[----:B0-----:R-:W2:Y:S01]  /*264d0*/  LDL.LU R2, [R1+0x1c] ;  /* 0x00001c0001027983 */ /* 0x001ea20000300800 */
[----:B------:R0:W-:Y:S01]  /*264e0*/  SYNCS.ARRIVE.TRANS64.A1T0 RZ, [R16+URZ+0x38800], RZ ;  /* 0x038800ff10ff79a7 */ /* 0x0001e2000810003f */
[----:B------:R-:W-:Y:S01]  /*264f0*/  BSSY B0, `(.L_x_772) ;  /* 0x0000005000007945 */ /* 0x000fe20003800000 */
[----:B------:R-:W1:Y:S01]  /*26500*/  SYNCS.PHASECHK.TRANS64.TRYWAIT P0, [R16+URZ+0x38820], R3 ;  /* 0x03882003100075a7 */ /* 0x000e62000800017f */
[----:B--2---:R-:W-:-:S05]  /*26510*/  VIADD R25, R2, 0xfffffffe ;  /* 0xfffffffe02197836 */ /* 0x004fca0000000000 */
[----:B------:R-:W-:Y:S01]  /*26520*/  ISETP.GE.AND P1, PT, R25, R35, PT ;  /* 0x000000231900720c */ /* 0x000fe20003f26270 */
[----:B01----:R-:W-:-:S12]  /*26530*/  @!P0 BRA `(.L_x_773) ;  /* 0x000000b000cc8947 */ /* 0x003fd80003800000 */
.L_x_1134:
[----:B------:R-:W-:Y:S05]  /*26540*/  BSYNC B0 ;  /* 0x0000000000007941 */ /* 0x000fea0003800000 */
.L_x_772:
[----:B------:R-:W-:Y:S05]  /*26550*/  @!P1 BRA `(.L_x_774) ;  /* 0x0000001400e89947 */ /* 0x000fea0003800000 */
[----:B------:R-:W-:Y:S02]  /*26560*/  IMAD.MOV.U32 R9, RZ, RZ, R28 ;  /* 0x000000ffff097224 */ /* 0x000fe400078e001c */
[----:B------:R-:W-:-:S07]  /*26570*/  IMAD.MOV.U32 R10, RZ, RZ, R31 ;  /* 0x000000ffff0a7224 */ /* 0x000fce00078e001f */
.L_x_794:
[----:B------:R-:W2:Y:S01]  /*26580*/  LDL R2, [R1] ;  /* 0x0000000001027983 */ /* 0x000ea20000100800 */
[----:B-1----:R-:W1:Y:S01]  /*26590*/  LDC R5, c[0x0][0x430] ;  /* 0x00010c00ff057b82 */ /* 0x002e620000000800 */
[----:B------:R-:W3:Y:S01]  /*265a0*/  S2R R0, SR_TID.X ;  /* 0x0000000000007919 */ /* 0x000ee20000002100 */
[----:B-1----:R-:W-:Y:S02]  /*265b0*/  ISETP.NE.AND P0, PT, R5, 0x1, PT ;  /* 0x000000010500780c */ /* 0x002fe40003f05270 */
[----:B---3--:R-:W-:-:S11]  /*265c0*/  LOP3.LUT R0, R0, 0x7f, RZ, 0xc0, !PT ;  /* 0x0000007f00007812 */ /* 0x008fd600078ec0ff */
[----:B------:R-:W1:Y:S01]  /*265d0*/  @P0 LDC R7, c[0x0][0x434] ;  /* 0x00010d00ff070b82 */ /* 0x000e620000000800 */
[----:B------:R-:W-:Y:S05]  /*265e0*/  YIELD ;  /* 0x0000000000007946 */ /* 0x000fea0003800000 */
[----:B------:R-:W-:Y:S01]  /*265f0*/  ULDC.64 UR4, c[0x0][0x428] ;  /* 0x00010a0000047ab9 */ /* 0x000fe20000000a00 */
[----:B--2---:R-:W-:Y:S02]  /*26600*/  LOP3.LUT P2, RZ, R2, 0x4, RZ, 0xc0, !PT ;  /* 0x0000000402ff7812 */ /* 0x004fe4000784c0ff */
[----:B------:R-:W-:Y:S02]  /*26610*/  SHF.R.U32.HI R2, RZ, 0x3, R0 ;  /* 0x00000003ff027819 */ /* 0x000fe40000011600 */
[----:B------:R-:W2:Y:S02]  /*26620*/  @P0 LDC R0, c[0x0][0x438] ;  /* 0x00010e00ff000b82 */ /* 0x000ea40000000800 */
[----:B0-----:R-:W-:-:S04]  /*26630*/  LEA R3, R25, R2, 0x7 ;  /* 0x0000000219037211 */ /* 0x001fc800078e38ff */
[----:B------:R-:W-:-:S05]  /*26640*/  IADD3 R4, R30, R3, R36 ;  /* 0x000000031e047210 */ /* 0x000fca0007ffe024 */
[----:B-1----:R-:W-:-:S04]  /*26650*/  @P0 IMAD.HI.U32 R3, R4, R7, RZ ;  /* 0x0000000704030227 */ /* 0x002fc800078e00ff */
[----:B------:R-:W-:Y:S02]  /*26660*/  IMAD.MOV.U32 R2, RZ, RZ, R4 ;  /* 0x000000ffff027224 */ /* 0x000fe400078e0004 */
[----:B------:R-:W-:Y:S01]  /*26670*/  IMAD R7, R37, UR4, RZ ;  /* 0x0000000425077c24 */ /* 0x000fe2000f8e02ff */
[----:B--2---:R-:W-:-:S04]  /*26680*/  @P0 SHF.R.U32.HI R2, RZ, R0, R3 ;  /* 0x00000000ff020219 */ /* 0x004fc80000011603 */
[--C-:B------:R-:W-:Y:S01]  /*26690*/  SHF.R.S32.HI R3, RZ, 0x1f, R2.reuse ;  /* 0x0000001fff037819 */ /* 0x100fe20000011402 */
[--C-:B------:R-:W-:Y:S02]  /*266a0*/  IMAD.MOV R0, RZ, RZ, -R2.reuse ;  /* 0x000000ffff007224 */ /* 0x100fe400078e0a02 */
[C---:B------:R-:W-:Y:S02]  /*266b0*/  IMAD R7, R26.reuse, UR5, R7 ;  /* 0x000000051a077c24 */ /* 0x040fe4000f8e0207 */
[----:B------:R-:W-:Y:S01]  /*266c0*/  IMAD.WIDE.U32 R2, R26, UR4, R2 ;  /* 0x000000041a027c25 */ /* 0x000fe2000f8e0002 */
[----:B------:R-:W-:-:S03]  /*266d0*/  ULDC.64 UR4, c[0x0][0x418] ;  /* 0x0001060000047ab9 */ /* 0x000fc60000000a00 */
[----:B------:R-:W-:Y:S01]  /*266e0*/  IMAD.IADD R7, R7, 0x1, R3 ;  /* 0x0000000107077824 */ /* 0x000fe200078e0203 */
[----:B------:R-:W-:-:S04]  /*266f0*/  LEA R6, P0, R2, UR4, 0x2 ;  /* 0x0000000402067c11 */ /* 0x000fc8000f8010ff */
[----:B------:R-:W-:-:S05]  /*26700*/  LEA.HI.X R7, R2, UR5, R7, 0x2, P0 ;  /* 0x0000000502077c11 */ /* 0x000fca00080f1407 */
[----:B------:R-:W2:Y:S01]  /*26710*/  LDG.E R6, desc[UR36][R6.64] ;  /* 0x0000002406067981 */ /* 0x000ea2000c1e1900 */
[----:B------:R-:W-:-:S05]  /*26720*/  VIADD R28, R9, 0x1 ;  /* 0x00000001091c7836 */ /* 0x000fca0000000000 */
[----:B------:R-:W-:-:S04]  /*26730*/  ISETP.NE.AND P0, PT, R28, 0x2, PT ;  /* 0x000000021c00780c */ /* 0x000fc80003f05270 */
[----:B------:R-:W-:Y:S01]  /*26740*/  SEL R31, RZ, 0x1, P0 ;  /* 0x00000001ff1f7807 */ /* 0x000fe20000000000 */
[----:B------:R-:W-:Y:S01]  /*26750*/  IMAD R5, R5, R0, R4 ;  /* 0x0000000005057224 */ /* 0x000fe200078e0204 */
[C---:B------:R-:W-:Y:S02]  /*26760*/  ISETP.GT.AND P1, PT, R25.reuse, R35, PT ;  /* 0x000000231900720c */ /* 0x040fe40003f24270 */
[----:B------:R-:W-:Y:S02]  /*26770*/  IADD3 R25, R25, -0x1, RZ ;  /* 0xffffffff19197810 */ /* 0x000fe40007ffe0ff */
[----:B------:R-:W-:Y:S02]  /*26780*/  SEL R28, R28, RZ, P0 ;  /* 0x000000ff1c1c7207 */ /* 0x000fe40000000000 */
[----:B------:R-:W-:Y:S02]  /*26790*/  LOP3.LUT R31, R10, R31, RZ, 0x3c, !PT ;  /* 0x0000001f0a1f7212 */ /* 0x000fe400078e3cff */
[----:B--2---:R-:W-:Y:S01]  /*267a0*/  SHF.R.S32.HI R19, RZ, 0x1f, R6 ;  /* 0x0000001fff137819 */ /* 0x004fe20000011406 */
[----:B------:R-:W-:Y:S06]  /*267b0*/  @!P2 BRA `(.L_x_775) ;  /* 0x000000000004a947 */ /* 0x000fec0003800000 */
[----:B------:R-:W-:Y:S01]  /*267c0*/  BPT.TRAP 0x1 ;  /* 0x000000040000795c */ /* 0x000fe20000300000 */
.L_x_775:
[----:B------:R-:W-:Y:S01]  /*267d0*/  IMAD R0, R28, 0x8, R16 ;  /* 0x000000081c007824 */ /* 0x000fe200078e0210 */
[----:B------:R-:W-:Y:S01]  /*267e0*/  SHF.L.U32 R20, R31, 0x1f, RZ ;  /* 0x0000001f1f147819 */ /* 0x000fe200000006ff */
[----:B------:R-:W-:Y:S01]  /*267f0*/  BSSY B0, `(.L_x_776) ;  /* 0x0000004000007945 */ /* 0x000fe20003800000 */
[----:B------:R-:W-:Y:S02]  /*26800*/  SHF.R.S32.HI R18, RZ, 0x1f, R5 ;  /* 0x0000001fff127819 */ /* 0x000fe40000011405 */
[----:B------:R-:W0:Y:S02]  /*26810*/  SYNCS.PHASECHK.TRANS64.TRYWAIT P0, [R0+URZ+0x38880], R20 ;  /* 0x03888014000075a7 */ /* 0x000e24000800017f */
[----:B0-----:R-:W-:Y:S05]  /*26820*/  @!P0 BRA `(.L_x_777) ;  /* 0x000000b000248947 */ /* 0x001fea0003800000 */
.L_x_1135:
[----:B------:R-:W-:Y:S05]  /*26830*/  BSYNC B0 ;  /* 0x0000000000007941 */ /* 0x000fea0003800000 */
.L_x_776:
[----:B------:R-:W2:Y:S01]  /*26840*/  LDL R13, [R1+0x8] ;  /* 0x00000800010d7983 */ /* 0x000ea20000100800 */
        /* <DEDUP_REMOVED lines=21> */
[----:B--2---:R-:W-:Y:S01]  /*269a0*/  IMAD R4, R28, 0x8000, R13 ;  /* 0x000080001c047824 */ /* 0x004fe200078e020d */
[----:B------:R-:W-:Y:S07]  /*269b0*/  BRA.DIV UR4, `(.L_x_778) ;  /* 0x000000ae04d47947 */ /* 0x000fee000b800000 */
[----:B------:R-:W1:Y:S01]  /*269c0*/  SHFL.IDX PT, R2, R8, RZ, 0x181f ;  /* 0x00181fff08027589 */ /* 0x000e6200000e0000 */
[----:B------:R-:W-:-:S03]  /*269d0*/  IMAD.IADD R4, R16, 0x1, R4 ;  /* 0x0000000110047824 */ /* 0x000fc600078e0204 */
[----:B------:R-:W2:Y:S01]  /*269e0*/  SHFL.IDX PT, R3, R7, RZ, 0x181f ;  /* 0x00181fff07037589 */ /* 0x000ea200000e0000 */
[----:B-1----:R-:W-:-:S04]  /*269f0*/  IADD3 R2, P0, R30, R2, RZ ;  /* 0x000000021e027210 */ /* 0x002fc80007f1e0ff */
[----:B--2---:R-:W-:-:S05]  /*26a00*/  IADD3.X R3, RZ, R3, RZ, P0, !PT ;  /* 0x00000003ff037210 */ /* 0x004fca00007fe4ff */
[----:B------:R-:W-:Y:S01]  /*26a10*/  @!PT LDS RZ, [RZ] ;  /* 0x00000000fffff984 */ /* 0x000fe20000000800 */
[----:B------:R-:W-:Y:S04]  /*26a20*/  LDGSTS.E.BYPASS.LTC128B.128 [R4+0x10400], desc[UR36][R2.64], !P3 ;  /* 0x1040000002047fae */ /* 0x000fe8000d901d64 */
[----:B------:R1:W-:Y:S04]  /*26a30*/  LDGSTS.E.BYPASS.LTC128B.128 [R4+0x14400], desc[UR36][R2.64+0x80], !P2 ;  /* 0x1440008002047fae */ /* 0x0003e8000d101d64 */
[----:B-1----:R-:W1:Y:S04]  /*26a40*/  SHFL.IDX PT, R2, R8, 0x1, 0x181f ;  /* 0x00381f0008027f89 */ /* 0x002e6800000e0000 */
[----:B------:R-:W2:Y:S01]  /*26a50*/  SHFL.IDX PT, R3, R7, 0x1, 0x181f ;  /* 0x00381f0007037f89 */ /* 0x000ea200000e0000 */
[----:B-1----:R-:W-:-:S05]  /*26a60*/  IADD3 R2, P0, R30, R2, RZ ;  /* 0x000000021e027210 */ /* 0x002fca0007f1e0ff */
[----:B--2---:R-:W-:-:S05]  /*26a70*/  IMAD.X R3, RZ, RZ, R3, P0 ;  /* 0x000000ffff037224 */ /* 0x004fca00000e0603 */
        /* <DEDUP_REMOVED lines=16> */
[----:B-1----:R-:W-:-:S04]  /*26b80*/  IADD3 R2, P0, R30, R2, RZ ;  /* 0x000000021e027210 */ /* 0x002fc80007f1e0ff */
[----:B--2---:R-:W-:-:S05]  /*26b90*/  IADD3.X R3, RZ, R3, RZ, P0, !PT ;  /* 0x00000003ff037210 */ /* 0x004fca00007fe4ff */
        /* <DEDUP_REMOVED lines=9> */
[----:B------:R-:W2:Y:S04]  /*26c30*/  SHFL.IDX PT, R3, R7, 0x6, 0x181f ;  /* 0x00d81f0007037f89 */ /* 0x000ea800000e0000 */
[----:B------:R-:W3:Y:S01]  /*26c40*/  SHFL.IDX PT, R7, R7, 0x7, 0x181f ;  /* 0x00f81f0007077f89 */ /* 0x000ee200000e0000 */
[----:B-1----:R-:W-:-:S05]  /*26c50*/  IADD3 R2, P0, R30, R2, RZ ;  /* 0x000000021e027210 */ /* 0x002fca0007f1e0ff */
[----:B--2---:R-:W-:-:S05]  /*26c60*/  IMAD.X R3, RZ, RZ, R3, P0 ;  /* 0x000000ffff037224 */ /* 0x004fca00000e0603 */
[----:B------:R-:W-:Y:S04]  /*26c70*/  LDGSTS.E.BYPASS.LTC128B.128 [R4+0x13400], desc[UR36][R2.64], !P3 ;  /* 0x1340000002047fae */ /* 0x000fe8000d901d64 */
[----:B------:R1:W-:Y:S04]  /*26c80*/  LDGSTS.E.BYPASS.LTC128B.128 [R4+0x17400], desc[UR36][R2.64+0x80], !P2 ;  /* 0x1740008002047fae */ /* 0x0003e8000d101d64 */
[----:B-1-3--:R1:W2:Y:S02]  /*26c90*/  SHFL.IDX PT, R2, R8, 0x7, 0x181f ;  /* 0x00f81f0008027f89 */ /* 0x00a2a400000e0000 */
.L_x_1153:
[----:B--2---:R-:W-:-:S05]  /*26ca0*/  IADD3 R2, P0, R30, R2, RZ ;  /* 0x000000021e027210 */ /* 0x004fca0007f1e0ff */
        /* <DEDUP_REMOVED lines=8> */
.L_x_779:
[----:B------:R-:W-:Y:S02]  /*26d30*/  PLOP3.LUT P2, PT, P2, P0, PT, 0xa2, 0x0 ;  /* 0x000000000000781c */ /* 0x000fe40001741472 */
[----:B------:R-:W-:-:S08]  /*26d40*/  @P0 R2UR P2, UR4, R0 ;  /* 0x00000000000402ca */ /* 0x000fd00000040000 */
[----:B------:R-:W-:-:S05]  /*26d50*/  @P0 PLOP3.LUT P0, PT, P2, PT, PT, 0x80, 0x0 ;  /* 0x000000000000081c */ /* 0x000fca000170f070 */
[----:B------:R-:W-:Y:S01]  /*26d60*/  @!P2 SYNCS.ARRIVE.TRANS64.RED.A0T1 RZ, [UR4+0x38870], RZ ;  /* 0x038870ffffffa9a7 */ /* 0x000fe20008200404 */
[----:B------:R-:W-:Y:S07]  /*26d70*/  @!P2 ARRIVES.LDGSTSBAR.64.TRANSCNT [UR4+0x38870] ;  /* 0x03887000ff00a9b0 */ /* 0x000fee0008000a84 */
[----:B------:R-:W-:Y:S05]  /*26d80*/  @P0 BRA.U.ANY `(.L_x_779) ;  /* 0xfffffffd00e80947 */ /* 0x000fea000393ffff */
[----:B------:R-:W-:Y:S01]  /*26d90*/  NOP ;  /* 0x0000000000007918 */ /* 0x000fe20000000000 */
[----:B--2---:R-:W2:Y:S02]  /*26da0*/  LDL R2, [R1] ;  /* 0x0000000001027983 */ /* 0x004ea40000100800 */
[----:B--2---:R-:W-:-:S13]  /*26db0*/  LOP3.LUT P3, RZ, R2, 0x4, RZ, 0xc0, !PT ;  /* 0x0000000402ff7812 */ /* 0x004fda000786c0ff */
[----:B------:R-:W-:Y:S05]  /*26dc0*/  @!P3 BRA `(.L_x_780) ;  /* 0x000000000004b947 */ /* 0x000fea0003800000 */
[----:B------:R-:W-:Y:S01]  /*26dd0*/  BPT.TRAP 0x1 ;  /* 0x000000040000795c */ /* 0x000fe20000300000 */
.L_x_780:
[----:B------:R2:W-:Y:S01]  /*26de0*/  SYNCS.ARRIVE.TRANS64.A1T0 RZ, [R0+URZ+0x38870], RZ ;  /* 0x038870ff00ff79a7 */ /* 0x0005e2000810003f */
[----:B------:R-:W-:Y:S05]  /*26df0*/  @!P3 BRA `(.L_x_781) ;  /* 0x000000000004b947 */ /* 0x000fea0003800000 */
[----:B------:R-:W-:Y:S01]  /*26e00*/  BPT.TRAP 0x1 ;  /* 0x000000040000795c */ /* 0x000fe20000300000 */
.L_x_781:
[----:B------:R-:W3:Y:S01]  /*26e10*/  SYNCS.PHASECHK.TRANS64.TRYWAIT P0, [R0+URZ+0x38840], R20 ;  /* 0x03884014000075a7 */ /* 0x000ee2000800017f */
[----:B------:R-:W-:Y:S04]  /*26e20*/  BSSY B0, `(.L_x_782) ;  /* 0x0000002000007945 */ /* 0x000fe80003800000 */
[----:B---3--:R-:W-:Y:S05]  /*26e30*/  @!P0 BRA `(.L_x_783) ;  /* 0x000000b000fc8947 */ /* 0x008fea0003800000 */
.L_x_1154:
[----:B------:R-:W-:Y:S05]  /*26e40*/  BSYNC B0 ;  /* 0x0000000000007941 */ /* 0x000fea0003800000 */
.L_x_782:
        /* <DEDUP_REMOVED lines=12> */
[----:B------:R-:W-:-:S04]  /*26f10*/  ULDC.64 UR4, c[0x0][0x308] ;  /* 0x0000c20000047ab9 */ /* 0x000fc80000000a00 */
[----:B------:R-:W-:Y:S02]  /*26f20*/  IADD3 R3, R3, R19, RZ ;  /* 0x0000001303037210 */ /* 0x000fe40007ffe0ff */
[-C--:B-1----:R-:W-:Y:S01]  /*26f30*/  ISETP.GE.AND P2, PT, R11, R8.reuse, PT ;  /* 0x000000080b00720c */ /* 0x082fe20003f46270 */
[C---:B------:R-:W-:Y:S01]  /*26f40*/  IMAD.WIDE.U32 R2, R17.reuse, UR4, R2 ;  /* 0x0000000411027c25 */ /* 0x040fe2000f8e0002 */
[----:B------:R-:W-:Y:S01]  /*26f50*/  UMOV UR4, 0xffffffff ;  /* 0xffffffff00047882 */ /* 0x000fe20000000000 */
[----:B------:R-:W-:Y:S02]  /*26f60*/  ISETP.GE.AND P3, PT, R30, R8, PT ;  /* 0x000000081e00720c */ /* 0x000fe40003f66270 */
[----:B------:R-:W-:Y:S01]  /*26f70*/  IMAD R5, R17, UR5, R3 ;  /* 0x0000000511057c24 */ /* 0x000fe2000f8e0203 */
[----:B------:R-:W-:-:S04]  /*26f80*/  IADD3 R6, P0, R2, UR6, RZ ;  /* 0x0000000602067c10 */ /* 0x000fc8000ff1e0ff */
[----:B------:R-:W-:Y:S01]  /*26f90*/  IADD3.X R5, R5, UR7, RZ, P0, !PT ;  /* 0x0000000705057c10 */ /* 0x000fe200087fe4ff */
[----:B------:R-:W-:Y:S08]  /*26fa0*/  BRA.DIV UR4, `(.L_x_784) ;  /* 0x000000b204b47947 */ /* 0x000ff0000b800000 */
[----:B------:R-:W1:Y:S04]  /*26fb0*/  SHFL.IDX PT, R2, R6, RZ, 0x181f ;  /* 0x00181fff06027589 */ /* 0x000e6800000e0000 */
[----:B------:R-:W4:Y:S01]  /*26fc0*/  SHFL.IDX PT, R3, R5, RZ, 0x181f ;  /* 0x00181fff05037589 */ /* 0x000f2200000e0000 */
[----:B-1----:R-:W-:-:S05]  /*26fd0*/  IADD3 R2, P0, R30, R2, RZ ;  /* 0x000000021e027210 */ /* 0x002fca0007f1e0ff */
[----:B----4-:R-:W-:-:S05]  /*26fe0*/  IMAD.X R3, RZ, RZ, R3, P0 ;  /* 0x000000ffff037224 */ /* 0x010fca00000e0603 */
[----:B------:R-:W-:Y:S01]  /*26ff0*/  @!PT LDS RZ, [RZ] ;  /* 0x00000000fffff984 */ /* 0x000fe20000000800 */
[----:B------:R-:W-:Y:S04]  /*27000*/  LDGSTS.E.BYPASS.LTC128B.128 [R4+0x28400], desc[UR36][R2.64], !P3 ;  /* 0x2840000002047fae */ /* 0x000fe8000d901d64 */
[----:B------:R1:W-:Y:S04]  /*27010*/  LDGSTS.E.BYPASS.LTC128B.128 [R4+0x2c400], desc[UR36][R2.64+0x80], !P2 ;  /* 0x2c40008002047fae */ /* 0x0003e8000d101d64 */
[----:B-1----:R-:W1:Y:S04]  /*27020*/  SHFL.IDX PT, R2, R6, 0x1, 0x181f ;  /* 0x00381f0006027f89 */ /* 0x002e6800000e0000 */
[----:B------:R-:W4:Y:S01]  /*27030*/  SHFL.IDX PT, R3, R5, 0x1, 0x181f ;  /* 0x00381f0005037f89 */ /* 0x000f2200000e0000 */
[----:B-1----:R-:W-:-:S05]  /*27040*/  IADD3 R2, P0, R30, R2, RZ ;  /* 0x000000021e027210 */ /* 0x002fca0007f1e0ff */
[----:B----4-:R-:W-:-:S05]  /*27050*/  IMAD.X R3, RZ, RZ, R3, P0 ;  /* 0x000000ffff037224 */ /* 0x010fca00000e0603 */
        /* <DEDUP_REMOVED lines=16> */
[----:B-1----:R-:W-:-:S04]  /*27160*/  IADD3 R2, P0, R30, R2, RZ ;  /* 0x000000021e027210 */ /* 0x002fc80007f1e0ff */
[----:B----4-:R-:W-:-:S05]  /*27170*/  IADD3.X R3, RZ, R3, RZ, P0, !PT ;  /* 0x00000003ff037210 */ /* 0x010fca00007fe4ff */
        /* <DEDUP_REMOVED lines=9> */
[----:B------:R-:W4:Y:S04]  /*27210*/  SHFL.IDX PT, R3, R5, 0x6, 0x181f ;  /* 0x00d81f0005037f89 */ /* 0x000f2800000e0000 */
[----:B------:R-:W0:Y:S01]  /*27220*/  SHFL.IDX PT, R5, R5, 0x7, 0x181f ;  /* 0x00f81f0005057f89 */ /* 0x000e2200000e0000 */
[----:B-1----:R-:W-:-:S05]  /*27230*/  IADD3 R2, P0, R30, R2, RZ ;  /* 0x000000021e027210 */ /* 0x002fca0007f1e0ff */
[----:B----4-:R-:W-:-:S05]  /*27240*/  IMAD.X R3, RZ, RZ, R3, P0 ;  /* 0x000000ffff037224 */ /* 0x010fca00000e0603 */
[----:B------:R-:W-:Y:S04]  /*27250*/  LDGSTS.E.BYPASS.LTC128B.128 [R4+0x2b400], desc[UR36][R2.64], !P3 ;  /* 0x2b40000002047fae */ /* 0x000fe8000d901d64 */
[----:B------:R1:W-:Y:S04]  /*27260*/  LDGSTS.E.BYPASS.LTC128B.128 [R4+0x2f400], desc[UR36][R2.64+0x80], !P2 ;  /* 0x2f40008002047fae */ /* 0x0003e8000d101d64 */
[----:B01----:R1:W4:Y:S02]  /*27270*/  SHFL.IDX PT, R2, R6, 0x7, 0x181f ;  /* 0x00f81f0006027f89 */ /* 0x00332400000e0000 */
.L_x_1172:
[----:B----4-:R-:W-:-:S05]  /*27280*/  IADD3 R2, P0, R30, R2, RZ ;  /* 0x000000021e027210 */ /* 0x010fca0007f1e0ff */
        /* <DEDUP_REMOVED lines=8> */
.L_x_785:
[----:B------:R-:W-:Y:S02]  /*27310*/  PLOP3.LUT P2, PT, P2, P0, PT, 0xa2, 0x0 ;  /* 0x000000000000781c */ /* 0x000fe40001741472 */
[----:B------:R-:W-:-:S08]  /*27320*/  @P0 R2UR P2, UR4, R0 ;  /* 0x00000000000402ca */ /* 0x000fd00000040000 */
[----:B------:R-:W-:-:S05]  /*27330*/  @P0 PLOP3.LUT P0, PT, P2, PT, PT, 0x80, 0x0 ;  /* 0x000000000000081c */ /* 0x000fca000170f070 */
[----:B------:R-:W-:Y:S01]  /*27340*/  @!P2 SYNCS.ARRIVE.TRANS64.RED.A0T1 RZ, [UR4+0x38830], RZ ;  /* 0x038830ffffffa9a7 */ /* 0x000fe20008200404 */
[----:B------:R-:W-:Y:S07]  /*27350*/  @!P2 ARRIVES.LDGSTSBAR.64.TRANSCNT [UR4+0x38830] ;  /* 0x03883000ff00a9b0 */ /* 0x000fee0008000a84 */
[----:B------:R-:W-:Y:S05]  /*27360*/  @P0 BRA.U.ANY `(.L_x_785) ;  /* 0xfffffffd00e80947 */ /* 0x000fea000393ffff */
[----:B------:R-:W-:Y:S01]  /*27370*/  NOP ;  /* 0x0000000000007918 */ /* 0x000fe20000000000 */
[----:B0-----:R-:W4:Y:S02]  /*27380*/  LDL R2, [R1] ;  /* 0x0000000001027983 */ /* 0x001f240000100800 */
[----:B----4-:R-:W-:-:S13]  /*27390*/  LOP3.LUT P3, RZ, R2, 0x4, RZ, 0xc0, !PT ;  /* 0x0000000402ff7812 */ /* 0x010fda000786c0ff */
[----:B------:R-:W-:Y:S05]  /*273a0*/  @!P3 BRA `(.L_x_786) ;  /* 0x000000000004b947 */ /* 0x000fea0003800000 */
[----:B------:R-:W-:Y:S01]  /*273b0*/  BPT.TRAP 0x1 ;  /* 0x000000040000795c */ /* 0x000fe20000300000 */
.L_x_786:
[----:B------:R2:W-:Y:S02]  /*273c0*/  SYNCS.ARRIVE.TRANS64.A1T0 RZ, [R0+URZ+0x38830], RZ ;  /* 0x038830ff00ff79a7 */ /* 0x0005e4000810003f */
[----:B--23--:R-:W-:-:S05]  /*273d0*/  IMAD.U32 R0, RZ, RZ, UR38 ;  /* 0x00000026ff007e24 */ /* 0x00cfca000f8e00ff */
[----:B------:R-:W-:-:S13]  /*273e0*/  ISETP.NE.AND P0, PT, R0, 0x3, PT ;  /* 0x000000030000780c */ /* 0x000fda0003f05270 */
[----:B------:R-:W-:Y:S05]  /*273f0*/  @!P0 BRA `(.L_x_787) ;  /* 0x0000000000048947 */ /* 0x000fea0003800000 */
[----:B------:R-:W-:Y:S01]  /*27400*/  BPT.TRAP 0x1 ;  /* 0x000000040000795c */ /* 0x000fe20000300000 */
.L_x_787:
[----:B------:R-:W-:Y:S01]  /*27410*/  LOP3.LUT R3, R10, 0x1, RZ, 0x3c, !PT ;  /* 0x000000010a037812 */ /* 0x000fe200078e3cff */
[----:B------:R-:W-:Y:S01]  /*27420*/  BSSY B0, `(.L_x_788) ;  /* 0x0000005000007945 */ /* 0x000fe20003800000 */
[----:B------:R-:W-:Y:S02]  /*27430*/  LEA R18, R9, R16, 0x3 ;  /* 0x0000001009127211 */ /* 0x000fe400078e18ff */
[----:B------:R-:W-:-:S04]  /*27440*/  SHF.L.U32 R3, R3, 0x1f, RZ ;  /* 0x0000001f03037819 */ /* 0x000fc800000006ff */
[----:B------:R-:W0:Y:S02]  /*27450*/  SYNCS.PHASECHK.TRANS64.TRYWAIT P2, [R18+URZ+0x38870], R3 ;  /* 0x03887003120075a7 */ /* 0x000e24000804017f */
[----:B0-----:R-:W-:Y:S05]  /*27460*/  @!P2 BRA `(.L_x_789) ;  /* 0x000000b400c8a947 */ /* 0x001fea0003800000 */
.L_x_1173:
[----:B------:R-:W-:Y:S05]  /*27470*/  BSYNC B0 ;  /* 0x0000000000007941 */ /* 0x000fea0003800000 */
.L_x_788:
[----:B------:R-:W2:Y:S02]  /*27480*/  LDL R0, [R1] ;  /* 0x0000000001007983 */ /* 0x000ea40000100800 */
[----:B--2---:R-:W-:-:S13]  /*27490*/  LOP3.LUT P2, RZ, R0, 0x4, RZ, 0xc0, !PT ;  /* 0x0000000400ff7812 */ /* 0x004fda000784c0ff */
[----:B------:R-:W-:Y:S05]  /*274a0*/  @!P2 BRA `(.L_x_790) ;  /* 0x000000000004a947 */ /* 0x000fea0003800000 */
[----:B------:R-:W-:Y:S01]  /*274b0*/  BPT.TRAP 0x1 ;  /* 0x000000040000795c */ /* 0x000fe20000300000 */
.L_x_790:
[----:B------:R-:W-:Y:S01]  /*274c0*/  SHF.L.U32 R5, R10, 0x1f, RZ ;  /* 0x0000001f0a057819 */ /* 0x000fe200000006ff */
[----:B0-----:R-:W-:-:S03]  /*274d0*/  IMAD.SHL.U32 R3, R9, 0x8000, RZ ;  /* 0x0000800009037824 */ /* 0x001fc600078e00ff */
[----:B------:R-:W0:Y:S02]  /*274e0*/  SYNCS.PHASECHK.TRANS64.TRYWAIT P2, [R18+URZ+0x38860], R5 ;  /* 0x03886005120075a7 */ /* 0x000e24000804017f */
[----:B0-----:R-:W-:Y:S05]  /*274f0*/  @!P2 BRA `(.L_x_791) ;  /* 0x000000b400b8a947 */ /* 0x001fea0003800000 */
.L_x_1174:
[----:B------:R-:W0:Y:S04]  /*27500*/  LDL R0, [R1+0x10] ;  /* 0x0000100001007983 */ /* 0x000e280000100800 */
[----:B------:R-:W2:Y:S04]  /*27510*/  LDL R2, [R1] ;  /* 0x0000000001027983 */ /* 0x000ea80000100800 */
[----:B------:R-:W3:Y:S01]  /*27520*/  LDL R12, [R1+0xc] ;  /* 0x00000c00010c7983 */ /* 0x000ee20000100800 */
[----:B------:R-:W-:Y:S05]  /*27530*/  WARPSYNC.ALL ;  /* 0x0000000000007948 */ /* 0x000fea0003800000 */
[----:B0-----:R-:W-:-:S02]  /*27540*/  LOP3.LUT R5, R3, R0, RZ, 0xfc, !PT ;  /* 0x0000000003057212 */ /* 0x001fc400078efcff */
[----:B--2---:R-:W-:-:S03]  /*27550*/  LOP3.LUT P2, RZ, R2, 0x4, RZ, 0xc0, !PT ;  /* 0x0000000402ff7812 */ /* 0x004fc6000784c0ff */
[----:B------:R-:W-:-:S05]  /*27560*/  IMAD.IADD R2, R16, 0x1, R5 ;  /* 0x0000000110027824 */ /* 0x000fca00078e0205 */
[----:B-1----:R-:W0:Y:S01]  /*27570*/  LDSM.16.MT88.4 R4, [R2+0x10400] ;  /* 0x010400000204783b */ /* 0x002e220000004200 */
[----:B------:R-:W-:Y:S01]  /*27580*/  IMAD.IADD R0, R34, 0x1, R2 ;  /* 0x0000000122007824 */ /* 0x000fe200078e0202 */
[----:B---3--:R-:W-:Y:S02]  /*27590*/  LOP3.LUT R19, R3, R12, RZ, 0xfc, !PT ;  /* 0x0000000c03137212 */ /* 0x008fe400078efcff */
[C-C-:B0-----:R-:W-:Y:S02]  /*275a0*/  PRMT R8, R4.reuse, 0x6420, R5.reuse ;  /* 0x0000642004087816 */ /* 0x141fe40000000005 */
[----:B------:R-:W-:Y:S02]  /*275b0*/  PRMT R9, R4, 0x7531, R5 ;  /* 0x0000753104097816 */ /* 0x000fe40000000005 */
[C-C-:B------:R-:W-:Y:S02]  /*275c0*/  PRMT R10, R6.reuse, 0x6420, R7.reuse ;  /* 0x00006420060a7816 */ /* 0x140fe40000000007 */
[----:B------:R-:W-:-:S02]  /*275d0*/  PRMT R11, R6, 0x7531, R7 ;  /* 0x00007531060b7816 */ /* 0x000fc40000000007 */
[----:B------:R-:W0:Y:S01]  /*275e0*/  LDSM.16.MT88.4 R4, [R0+0x10400] ;  /* 0x010400000004783b */ /* 0x000e220000004200 */
[----:B------:R-:W-:-:S05]  /*275f0*/  IMAD.IADD R19, R16, 0x1, R19 ;  /* 0x0000000110137824 */ /* 0x000fca00078e0213 */
[----:B------:R-:W-:Y:S01]  /*27600*/  STSM.16.M88.4 [R19+0x400], R8 ;  /* 0x0004000813007844 */ /* 0x000fe20000000200 */
[C-C-:B0-----:R-:W-:Y:S02]  /*27610*/  PRMT R12, R4.reuse, 0x6420, R5.reuse ;  /* 0x00006420040c7816 */ /* 0x141fe40000000005 */
        /* <DEDUP_REMOVED lines=21> */
[----:B------:R-:W0:Y:S01]  /*27770*/  LDSM.16.MT88.4 R8, [R0+0x11400] ;  /* 0x011400000008783b */ /* 0x000e220000004200 */
[----:B------:R-:W-:-:S05]  /*27780*/  IADD3 R3, R33, 0x400, R19 ;  /* 0x0000040021037810 */ /* 0x000fca0007ffe013 */
[----:B------:R-:W-:Y:S01]  /*27790*/  STSM.16.M88.4 [R3], R4 ;  /* 0x0000000403007844 */ /* 0x000fe20000000200 */
        /* <DEDUP_REMOVED lines=48> */
[----:B------:R-:W-:-:S05]  /*27aa0*/  IADD3 R3, R33, R3, RZ ;  /* 0x0000000321037210 */ /* 0x000fca0007ffe0ff */
[----:B------:R0:W-:Y:S02]  /*27ab0*/  STSM.16.M88.4 [R3], R4 ;  /* 0x0000000403007844 */ /* 0x0001e40000000200 */
[C-C-:B0-----:R-:W-:Y:S02]  /*27ac0*/  PRMT R4, R8.reuse, 0x6420, R9.reuse ;  /* 0x0000642008047816 */ /* 0x141fe40000000009 */
[----:B------:R-:W-:Y:S02]  /*27ad0*/  PRMT R5, R8, 0x7531, R9 ;  /* 0x0000753108057816 */ /* 0x000fe40000000009 */
        /* <DEDUP_REMOVED lines=23> */
.L_x_792:
[----:B-1----:R1:W-:Y:S01]  /*27c50*/  SYNCS.ARRIVE.TRANS64.A1T0 RZ, [R18+URZ+0x38850], RZ ;  /* 0x038850ff12ff79a7 */ /* 0x0023e2000810003f */
[----:B------:R-:W-:Y:S06]  /*27c60*/  BAR.SYNC.DEFER_BLOCKING 0x2, 0x80 ;  /* 0x0082000000007b1d */ /* 0x000fec0000010000 */
[----:B------:R-:W-:Y:S05]  /*27c70*/  @!P0 BRA `(.L_x_793) ;  /* 0x0000000000048947 */ /* 0x000fea0003800000 */
[----:B------:R-:W-:Y:S01]  /*27c80*/  BPT.TRAP 0x1 ;  /* 0x000000040000795c */ /* 0x000fe20000300000 */
.L_x_793:
[----:B------:R-:W2:Y:S01]  /*27c90*/  LDL R0, [R1+0x4] ;  /* 0x0000040001007983 */ /* 0x000ea20000100800 */
[----:B-1----:R-:W-:Y:S02]  /*27ca0*/  VIADD R18, R18, 0x38880 ;  /* 0x0003888012127836 */ /* 0x002fe40000000000 */
[----:B0-----:R-:W-:Y:S02]  /*27cb0*/  IMAD.MOV.U32 R9, RZ, RZ, R28 ;  /* 0x000000ffff097224 */ /* 0x001fe400078e001c */
[----:B------:R-:W-:Y:S01]  /*27cc0*/  IMAD.MOV.U32 R10, RZ, RZ, R31 ;  /* 0x000000ffff0a7224 */ /* 0x000fe200078e001f */
[----:B--2---:R-:W-:-:S04]  /*27cd0*/  PRMT R18, R0, 0x654, R18 ;  /* 0x0000065400127816 */ /* 0x004fc80000000012 */
[----:B------:R1:W-:Y:S01]  /*27ce0*/  SYNCS.ARRIVE.TRANS64.RED.A1T0 RZ, [R18+URZ], RZ ;  /* 0x000000ff12ff79a7 */ /* 0x0003e2000810043f */
[----:B------:R-:W-:Y:S05]  /*27cf0*/  @P1 BRA `(.L_x_794) ;  /* 0xffffffe800201947 */ /* 0x000fea000383ffff */
.L_x_774:
[----:B------:R-:W2:Y:S01]  /*27d00*/  S2R R0, SR_TID.X ;  /* 0x0000000000007919 */ /* 0x000ea20000002100 */
[----:B------:R-:W-:Y:S01]  /*27d10*/  BSSY B0, `(.L_x_795) ;  /* 0x0000012000007945 */ /* 0x000fe20003800000 */
[----:B--2---:R-:W-:Y:S01]  /*27d20*/  LOP3.LUT R2, R0, 0x7f, RZ, 0xc0, !PT ;  /* 0x0000007f00027812 */ /* 0x004fe200078ec0ff */
[----:B------:R-:W-:-:S03]  /*27d30*/  IMAD.U32 R0, RZ, RZ, UR38 ;  /* 0x00000026ff007e24 */ /* 0x000fc6000f8e00ff */
[----:B------:R-:W-:Y:S02]  /*27d40*/  ISETP.NE.AND P1, PT, R2, RZ, PT ;  /* 0x000000ff0200720c */ /* 0x000fe40003f25270 */
[----:B------:R-:W-:-:S11]  /*27d50*/  ISETP.NE.AND P0, PT, R0, 0x3, PT ;  /* 0x000000030000780c */ /* 0x000fd60003f05270 */
[----:B------:R-:W-:Y:S05]  /*27d60*/  @P1 BRA `(.L_x_796) ;  /* 0x0000000000301947 */ /* 0x000fea0003800000 */
[----:B------:R-:W2:Y:S01]  /*27d70*/  S2R R5, SR_LANEID ;  /* 0x0000000000057919 */ /* 0x000ea20000000000 */
[----:B------:R-:W-:Y:S01]  /*27d80*/  VOTEU.ANY UR4, UPT, PT ;  /* 0x0000000000047886 */ /* 0x000fe200038e0100 */
[----:B0-----:R-:W0:Y:S01]  /*27d90*/  LDC.64 R2, c[0x0][0xc60] ;  /* 0x00031800ff027b82 */ /* 0x001e220000000a00 */
[----:B------:R-:W2:Y:S02]  /*27da0*/  FLO.U32 R0, UR4 ;  /* 0x0000000400007d00 */ /* 0x000ea400080e0000 */
[----:B--2---:R-:W-:-:S06]  /*27db0*/  ISETP.EQ.U32.AND P1, PT, R0, R5, PT ;  /* 0x000000050000720c */ /* 0x004fcc0003f22070 */
[----:B------:R-:W0:Y:S07]  /*27dc0*/  POPC R5, UR4 ;  /* 0x0000000400057d09 */ /* 0x000e2e0008000000 */
[----:B0-----:R-:W2:Y:S01]  /*27dd0*/  @P1 ATOMG.E.ADD.STRONG.GPU PT, R3, desc[UR36][R2.64], R5 ;  /* 0x00000005020319a8 */ /* 0x001ea200081ee1e4 */
[----:B------:R-:W0:Y:S02]  /*27de0*/  S2R R4, SR_LTMASK ;  /* 0x0000000000047919 */ /* 0x000e240000003900 */
[----:B0-----:R-:W-:-:S04]  /*27df0*/  LOP3.LUT R4, R4, UR4, RZ, 0xc0, !PT ;  /* 0x0000000404047c12 */ /* 0x001fc8000f8ec0ff */
[----:B------:R-:W0:Y:S01]  /*27e00*/  POPC R7, R4 ;  /* 0x0000000400077309 */ /* 0x000e220000000000 */
[----:B--2---:R-:W0:Y:S02]  /*27e10*/  SHFL.IDX PT, R0, R3, R0, 0x1f ;  /* 0x00001f0003007589 */ /* 0x004e2400000e0000 */
[----:B0-----:R-:W-:-:S07]  /*27e20*/  IADD3 R24, R0, UR39, R7 ;  /* 0x0000002700187c10 */ /* 0x001fce000fffe007 */
.L_x_796:
[----:B------:R-:W-:Y:S05]  /*27e30*/  BSYNC B0 ;  /* 0x0000000000007941 */ /* 0x000fea0003800000 */
.L_x_795:
[----:B------:R-:W-:Y:S05]  /*27e40*/  @!P0 BRA `(.L_x_797) ;  /* 0x0000000000048947 */ /* 0x000fea0003800000 */
[----:B------:R-:W-:Y:S01]  /*27e50*/  BPT.TRAP 0x1 ;  /* 0x000000040000795c */ /* 0x000fe20000300000 */
.L_x_797:
[----:B0-----:R-:W-:Y:S01]  /*27e60*/  LOP3.LUT R3, R31, 0x1, RZ, 0x3c, !PT ;  /* 0x000000011f037812 */ /* 0x001fe200078e3cff */
[----:B------:R-:W-:Y:S01]  /*27e70*/  BSSY B0, `(.L_x_798) ;  /* 0x0000005000007945 */ /* 0x000fe20003800000 */
[----:B-1----:R-:W-:Y:S02]  /*27e80*/  LEA R18, R28, R16, 0x3 ;  /* 0x000000101c127211 */ /* 0x002fe400078e18ff */
[----:B------:R-:W-:-:S04]  /*27e90*/  SHF.L.U32 R3, R3, 0x1f, RZ ;  /* 0x0000001f03037819 */ /* 0x000fc800000006ff */
[----:B------:R-:W0:Y:S02]  /*27ea0*/  SYNCS.PHASECHK.TRANS64.TRYWAIT P1, [R18+URZ+0x38870], R3 ;  /* 0x03887003120075a7 */ /* 0x000e24000802017f */
[----:B0-----:R-:W-:Y:S05]  /*27eb0*/  @!P1 BRA `(.L_x_799) ;  /* 0x000000ac005c9947 */ /* 0x001fea0003800000 */
.L_x_1175:
[----:B------:R-:W-:Y:S05]  /*27ec0*/  BSYNC B0 ;  /* 0x0000000000007941 */ /* 0x000fea0003800000 */
.L_x_798:
[----:B------:R-:W2:Y:S02]  /*27ed0*/  LDL R0, [R1] ;  /* 0x0000000001007983 */ /* 0x000ea40000100800 */
[----:B--2---:R-:W-:-:S13]  /*27ee0*/  LOP3.LUT P1, RZ, R0, 0x4, RZ, 0xc0, !PT ;  /* 0x0000000400ff7812 */ /* 0x004fda000782c0ff */
[----:B------:R-:W-:Y:S05]  /*27ef0*/  @!P1 BRA `(.L_x_800) ;  /* 0x0000000000049947 */ /* 0x000fea0003800000 */
[----:B------:R-:W-:Y:S01]  /*27f00*/  BPT.TRAP 0x1 ;  /* 0x000000040000795c */ /* 0x000fe20000300000 */
.L_x_800:
[----:B0-----:R-:W-:-:S04]  /*27f10*/  SHF.L.U32 R3, R31, 0x1f, RZ ;  /* 0x0000001f1f037819 */ /* 0x001fc800000006ff */
[----:B------:R-:W0:Y:S02]  /*27f20*/  SYNCS.PHASECHK.TRANS64.TRYWAIT P1, [R18+URZ+0x38860], R3 ;  /* 0x03886003120075a7 */ /* 0x000e24000802017f */
[----:B0-----:R-:W-:Y:S05]  /*27f30*/  @!P1 BRA `(.L_x_801) ;  /* 0x000000ac00509947 */ /* 0x001fea0003800000 */
.L_x_1176:
[----:B------:R-:W2:Y:S04]  /*27f40*/  LDL R0, [R1+0x10] ;  /* 0x0000100001007983 */ /* 0x000ea80000100800 */
[----:B------:R-:W3:Y:S04]  /*27f50*/  LDL R2, [R1] ;  /* 0x0000000001027983 */ /* 0x000ee80000100800 */
[----:B------:R-:W4:Y:S01]  /*27f60*/  LDL R12, [R1+0xc] ;  /* 0x00000c00010c7983 */ /* 0x000f220000100800 */
[----:B0-----:R-:W-:Y:S01]  /*27f70*/  IMAD.SHL.U32 R3, R28, 0x8000, RZ ;  /* 0x000080001c037824 */ /* 0x001fe200078e00ff */
[----:B------:R-:W-:Y:S05]  /*27f80*/  WARPSYNC.ALL ;  /* 0x0000000000007948 */ /* 0x000fea0003800000 */
[----:B--2---:R-:W-:-:S05]  /*27f90*/  LOP3.LUT R5, R3, R0, RZ, 0xfc, !PT ;  /* 0x0000000003057212 */ /* 0x004fca00078efcff */
[----:B------:R-:W-:-:S05]  /*27fa0*/  IMAD.IADD R0, R16, 0x1, R5 ;  /* 0x0000000110007824 */ /* 0x000fca00078e0205 */
[----:B------:R-:W0:Y:S01]  /*27fb0*/  LDSM.16.MT88.4 R4, [R0+0x10400] ;  /* 0x010400000004783b */ /* 0x000e220000004200 */
[----:B---3--:R-:W-:Y:S01]  /*27fc0*/  LOP3.LUT P1, RZ, R2, 0x4, RZ, 0xc0, !PT ;  /* 0x0000000402ff7812 */ /* 0x008fe2000782c0ff */
[----:B------:R-:W-:Y:S01]  /*27fd0*/  IMAD.IADD R2, R34, 0x1, R0 ;  /* 0x0000000122027824 */ /* 0x000fe200078e0200 */
[----:B----4-:R-:W-:Y:S02]  /*27fe0*/  LOP3.LUT R3, R3, R12, RZ, 0xfc, !PT ;  /* 0x0000000c03037212 */ /* 0x010fe400078efcff */
[C-C-:B0-----:R-:W-:Y:S02]  /*27ff0*/  PRMT R8, R4.reuse, 0x6420, R5.reuse ;  /* 0x0000642004087816 */ /* 0x141fe40000000005 */
[----:B------:R-:W-:Y:S02]  /*28000*/  PRMT R9, R4, 0x7531, R5 ;  /* 0x0000753104097816 */ /* 0x000fe40000000005 */
[C-C-:B------:R-:W-:Y:S02]  /*28010*/  PRMT R10, R6.reuse, 0x6420, R7.reuse ;  /* 0x00006420060a7816 */ /* 0x140fe40000000007 */
[----:B------:R-:W-:-:S02]  /*28020*/  PRMT R11, R6, 0x7531, R7 ;  /* 0x00007531060b7816 */ /* 0x000fc40000000007 */
[----:B------:R-:W0:Y:S01]  /*28030*/  LDSM.16.MT88.4 R4, [R2+0x10400] ;  /* 0x010400000204783b */ /* 0x000e220000004200 */
[----:B------:R-:W-:-:S05]  /*28040*/  IMAD.IADD R3, R16, 0x1, R3 ;  /* 0x0000000110037824 */ /* 0x000fca00078e0203 */
[----:B------:R0:W-:Y:S02]  /*28050*/  STSM.16.M88.4 [R3+0x400], R8 ;  /* 0x0004000803007844 */ /* 0x0001e40000000200 */
        /* <DEDUP_REMOVED lines=74> */
[----:B------:R-:W-:Y:S01]  /*28500*/  STSM.16.M88.4 [R3], R20 ;  /* 0x0000001403007844 */ /* 0x000fe20000000200 */
        /* <DEDUP_REMOVED lines=25> */
.L_x_802:
[----:B-1----:R1:W-:Y:S01]  /*286a0*/  SYNCS.ARRIVE.TRANS64.A1T0 RZ, [R18+URZ+0x38850], RZ ;  /* 0x038850ff12ff79a7 */ /* 0x0023e2000810003f */
[----:B------:R-:W-:Y:S06]  /*286b0*/  BAR.SYNC.DEFER_BLOCKING 0x2, 0x80 ;  /* 0x0082000000007b1d */ /* 0x000fec0000010000 */
[----:B------:R-:W-:Y:S05]  /*286c0*/  @!P0 BRA `(.L_x_803) ;  /* 0x0000000000048947 */ /* 0x000fea0003800000 */
[----:B------:R-:W-:Y:S01]  /*286d0*/  BPT.TRAP 0x1 ;  /* 0x000000040000795c */ /* 0x000fe20000300000 */
.L_x_803:
        /* <DEDUP_REMOVED lines=9> */
.L_x_744:
[----:B------:R-:W2:Y:S02]  /*28770*/  LDL R0, [R1] ;  /* 0x0000000001007983 */ /* 0x000ea40000100800 */
[----:B--2---:R-:W-:-:S13]  /*28780*/  LOP3.LUT P0, RZ, R0, 0x80, RZ, 0xc0, !PT ;  /* 0x0000008000ff7812 */ /* 0x004fda000780c0ff */
[----:B------:R-:W-:Y:S05]  /*28790*/  @!P0 BRA `(.L_x_804) ;  /* 0x0000000000288947 */ /* 0x000fea0003800000 */
[----:B------:R-:W-:Y:S05]  /*287a0*/  WARPSYNC.ALL ;  /* 0x0000000000007948 */ /* 0x000fea0003800000 */
[----:B------:R-:W2:Y:S08]  /*287b0*/  S2UR UR4, SR_CgaCtaId ;  /* 0x00000000000479c3 */ /* 0x000eb00000008800 */
[----:B------:R-:W-:Y:S01]  /*287c0*/  BAR.SYNC.DEFER_BLOCKING 0x5, 0x180 ;  /* 0x0146000000007b1d */ /* 0x000fe20000010000 */
[----:B0-----:R-:W-:Y:S01]  /*287d0*/  MOV R16, 0x400 ;  /* 0x0000040000107802 */ /* 0x001fe20000000f00 */
[----:B--2---:R-:W-:-:S05]  /*287e0*/  IMAD.U32 R0, RZ, RZ, UR4 ;  /* 0x00000004ff007e24 */ /* 0x004fca000f8e00ff */
[----:B------:R-:W-:Y:S01]  /*287f0*/  LEA R16, R0, R16, 0x18 ;  /* 0x0000001000107211 */ /* 0x000fe200078ec0ff */
[----:B------:R0:W-:Y:S04]  /*28800*/  STL [R1+0x4], R0 ;  /* 0x0000040001007387 */ /* 0x0001e80000100800 */
[----:B------:R0:W2:Y:S01]  /*28810*/  LDS.128 R24, [R16+0x388d0] ;  /* 0x0388d00010187984 */ /* 0x0000a20000000c00 */
[----:B------:R-:W-:Y:S06]  /*28820*/  BAR.ARV 0x4, 0x180 ;  /* 0x0106000000007b1d */ /* 0x000fec0000002000 */
[----:B------:R-:W-:Y:S05]  /*28830*/  BRA `(.L_x_805) ;  /* 0x0000000800d87947 */ /* 0x000fea0003800000 */
.L_x_804:
[----:B------:R-:W0:Y:S01]  /*28840*/  S2R R0, SR_TID.X ;  /* 0x0000000000007919 */ /* 0x000e220000002100 */
[----:B------:R-:W-:Y:S01]  /*28850*/  UMOV UR4, 0xffffffff ;  /* 0xffffffff00047882 */ /* 0x000fe20000000000 */
[----:B0-----:R-:W-:-:S04]  /*28860*/  LOP3.LUT R9, R0, 0x1f, RZ, 0xc0, !PT ;  /* 0x0000001f00097812 */ /* 0x001fc800078ec0ff */
[----:B------:R-:W-:Y:S01]  /*28870*/  ISETP.NE.AND P0, PT, R9, 0x1f, PT ;  /* 0x0000001f0900780c */ /* 0x000fe20003f05270 */
[----:B------:R-:W-:-:S12]  /*28880*/  BRA.DIV UR4, `(.L_x_806) ;  /* 0x000000a604107947 */ /* 0x000fd8000b800000 */
[----:B------:R-:W-:Y:S01]  /*28890*/  IMAD.IADD R7, R27, 0x1, R9 ;  /* 0x000000011b077824 */ /* 0x000fe200078e0209 */
[----:B------:R-:W-:-:S04]  /*288a0*/  ULDC UR4, c[0x0][0xc3c] ;  /* 0x00030f0000047ab9 */ /* 0x000fc80000000800 */
[----:B------:R-:W-:-:S13]  /*288b0*/  ISETP.GE.OR P1, PT, R7, UR4, !P0 ;  /* 0x0000000407007c0c */ /* 0x000fda000c726670 */
[----:B------:R-:W0:Y:S08]  /*288c0*/  @!P1 LDC.64 R2, c[0x0][0xc80] ;  /* 0x00032000ff029b82 */ /* 0x000e300000000a00 */
[----:B------:R-:W2:Y:S01]  /*288d0*/  @!P1 LDC.64 R4, c[0x0][0xc78] ;  /* 0x00031e00ff049b82 */ /* 0x000ea20000000a00 */
[----:B0-----:R-:W-:-:S05]  /*288e0*/  @!P1 IMAD.WIDE R2, R7, 0x4, R2 ;  /* 0x0000000407029825 */ /* 0x001fca00078e0202 */
[----:B------:R2:W3:Y:S02]  /*288f0*/  @!P1 LDG.E R8, desc[UR36][R2.64] ;  /* 0x0000002402089981 */ /* 0x0004e4000c1e1900 */
[----:B--2---:R-:W-:-:S05]  /*28900*/  @!P1 IMAD.WIDE R2, R7, 0x4, R4 ;  /* 0x0000000407029825 */ /* 0x004fca00078e0204 */
[----:B------:R-:W2:Y:S01]  /*28910*/  @!P1 LDG.E R5, desc[UR36][R2.64] ;  /* 0x0000002402059981 */ /* 0x000ea2000c1e1900 */
[----:B------:R-:W-:Y:S01]  /*28920*/  MOV R7, RZ ;  /* 0x000000ff00077202 */ /* 0x000fe20000000f00 */
[----:B------:R-:W-:Y:S01]  /*28930*/  IMAD.MOV.U32 R4, RZ, RZ, RZ ;  /* 0x000000ffff047224 */ /* 0x000fe200078e00ff */
[C---:B------:R-:W-:Y:S01]  /*28940*/  ISETP.GE.U32.AND P2, PT, R9.reuse, 0x2, PT ;  /* 0x000000020900780c */ /* 0x040fe20003f46070 */
[----:B------:R-:W-:Y:S01]  /*28950*/  SHFL.IDX PT, R0, R24, RZ, 0x1f ;  /* 0x00001fff18007589 */ /* 0x000fe200000e0000 */
[C---:B------:R-:W-:Y:S02]  /*28960*/  ISETP.GE.U32.AND P3, PT, R9.reuse, 0x4, PT ;  /* 0x000000040900780c */ /* 0x040fe40003f66070 */
[C---:B------:R-:W-:Y:S01]  /*28970*/  ISETP.GE.U32.AND P4, PT, R9.reuse, 0x8, PT ;  /* 0x000000080900780c */ /* 0x040fe20003f86070 */
[----:B------:R0:W-:Y:S01]  /*28980*/  SHFL.IDX PT, R6, R24, 0x1, 0x1f ;  /* 0x00201f0018067f89 */ /* 0x0001e200000e0000 */
[----:B------:R-:W-:Y:S01]  /*28990*/  ISETP.GE.U32.AND P5, PT, R9, 0x10, PT ;  /* 0x000000100900780c */ /* 0x000fe20003fa6070 */
[----:B0-----:R-:W-:-:S02]  /*289a0*/  IMAD.MOV.U32 R24, RZ, RZ, RZ ;  /* 0x000000ffff187224 */ /* 0x001fc400078e00ff */
[----:B---3--:R-:W-:Y:S02]  /*289b0*/  @!P1 IMAD.MOV.U32 R7, RZ, RZ, R8 ;  /* 0x000000ffff079224 */ /* 0x008fe400078e0008 */
[----:B--2---:R-:W-:Y:S01]  /*289c0*/  @!P1 IMAD.MOV.U32 R4, RZ, RZ, R5 ;  /* 0x000000ffff049224 */ /* 0x004fe200078e0005 */
[----:B------:R-:W-:-:S03]  /*289d0*/  ISETP.NE.AND P1, PT, R9, RZ, PT ;  /* 0x000000ff0900720c */ /* 0x000fc60003f25270 */
[----:B------:R-:W-:-:S05]  /*289e0*/  IMAD R13, R4, R7, RZ ;  /* 0x00000007040d7224 */ /* 0x000fca00078e02ff */
        /* <DEDUP_REMOVED lines=15> */
[----:B------:R0:W2:Y:S02]  /*28ae0*/  SHFL.IDX PT, R14, R3, 0x1f, 0x1f ;  /* 0x03e01f00030e7f89 */ /* 0x0000a400000e0000 */
.L_x_1186:
[----:B------:R-:W-:Y:S02]  /*28af0*/  ULDC UR4, c[0x0][0xc38] ;  /* 0x00030e0000047ab9 */ /* 0x000fe40000000800 */
[----:B------:R-:W-:-:S05]  /*28b00*/  MOV R2, UR4 ;  /* 0x0000000400027c02 */ /* 0x000fca0008000f00 */
[----:B--2---:R-:W-:-:S04]  /*28b10*/  IMAD R5, R14, R2, RZ ;  /* 0x000000020e057224 */ /* 0x004fc800078e02ff */
[----:B------:R-:W-:-:S05]  /*28b20*/  IMAD.IADD R6, R6, 0x1, R5 ;  /* 0x0000000106067824 */ /* 0x000fca00078e0205 */
[----:B------:R-:W-:-:S13]  /*28b30*/  ISETP.GT.AND P6, PT, R6, R0, PT ;  /* 0x000000000600720c */ /* 0x000fda0003fc4270 */
[----:B------:R-:W-:Y:S05]  /*28b40*/  @P6 BRA `(.L_x_807) ;  /* 0x0000000000a46947 */ /* 0x000fea0003800000 */
.L_x_810:
[----:B------:R-:W2:Y:S01]  /*28b50*/  LDC R2, c[0x0][0xc3c] ;  /* 0x00030f00ff027b82 */ /* 0x000ea20000000800 */
[----:B------:R-:W-:-:S05]  /*28b60*/  VIADD R27, R27, 0x1f ;  /* 0x0000001f1b1b7836 */ /* 0x000fca0000000000 */
[----:B--2---:R-:W-:-:S13]  /*28b70*/  ISETP.GE.AND P6, PT, R27, R2, PT ;  /* 0x000000021b00720c */ /* 0x004fda0003fc6270 */
[----:B------:R-:W-:Y:S05]  /*28b80*/  @P6 BRA `(.L_x_808) ;  /* 0x0000000400b86947 */ /* 0x000fea0003800000 */
[----:B0-----:R-:W0:Y:S01]  /*28b90*/  S2R R3, SR_TID.X ;  /* 0x0000000000037919 */ /* 0x001e220000002100 */
[----:B------:R-:W-:Y:S01]  /*28ba0*/  IMAD.MOV.U32 R7, RZ, RZ, RZ ;  /* 0x000000ffff077224 */ /* 0x000fe200078e00ff */
[----:B0-----:R-:W-:-:S05]  /*28bb0*/  LOP3.LUT R3, R3, 0x1f, RZ, 0xc0, !PT ;  /* 0x0000001f03037812 */ /* 0x001fca00078ec0ff */
[----:B------:R-:W-:-:S05]  /*28bc0*/  IMAD.IADD R9, R27, 0x1, R3 ;  /* 0x000000011b097824 */ /* 0x000fca00078e0203 */
[----:B------:R-:W-:-:S13]  /*28bd0*/  ISETP.GE.OR P6, PT, R9, R2, !P0 ;  /* 0x000000020900720c */ /* 0x000fda00047c6670 */
[----:B------:R-:W0:Y:S08]  /*28be0*/  @!P6 LDC.64 R2, c[0x0][0xc80] ;  /* 0x00032000ff02eb82 */ /* 0x000e300000000a00 */
[----:B------:R-:W2:Y:S01]  /*28bf0*/  @!P6 LDC.64 R4, c[0x0][0xc78] ;  /* 0x00031e00ff04eb82 */ /* 0x000ea20000000a00 */
[----:B0-----:R-:W-:-:S05]  /*28c00*/  @!P6 IMAD.WIDE R2, R9, 0x4, R2 ;  /* 0x000000040902e825 */ /* 0x001fca00078e0202 */
[----:B------:R2:W3:Y:S02]  /*28c10*/  @!P6 LDG.E R7, desc[UR36][R2.64] ;  /* 0x000000240207e981 */ /* 0x0004e4000c1e1900 */
[----:B--2---:R-:W-:Y:S01]  /*28c20*/  @!P6 IMAD.WIDE R2, R9, 0x4, R4 ;  /* 0x000000040902e825 */ /* 0x004fe200078e0204 */
[----:B------:R-:W-:-:S06]  /*28c30*/  MOV R4, RZ ;  /* 0x000000ff00047202 */ /* 0x000fcc0000000f00 */
[----:B------:R-:W3:Y:S01]  /*28c40*/  @!P6 LDG.E R4, desc[UR36][R2.64] ;  /* 0x000000240204e981 */ /* 0x000ee2000c1e1900 */
[----:B------:R-:W-:Y:S01]  /*28c50*/  UMOV UR4, 0xffffffff ;  /* 0xffffffff00047882 */ /* 0x000fe20000000000 */
[----:B---3--:R-:W-:Y:S02]  /*28c60*/  IMAD R13, R4, R7, RZ ;  /* 0x00000007040d7224 */ /* 0x008fe400078e02ff */
[----:B------:R-:W-:Y:S05]  /*28c70*/  BRA.DIV UR4, `(.L_x_809) ;  /* 0x000000a604507947 */ /* 0x000fea000b800000 */
        /* <DEDUP_REMOVED lines=13> */
[----:B0-----:R-:W-:-:S04]  /*28d50*/  SEL R14, R14, RZ, P5 ;  /* 0x000000ff0e0e7207 */ /* 0x001fc80002800000 */
[----:B------:R-:W-:-:S05]  /*28d60*/  IADD3 R3, R5, R14, RZ ;  /* 0x0000000e05037210 */ /* 0x000fca0007ffe0ff */
[----:B------:R0:W2:Y:S02]  /*28d70*/  SHFL.IDX PT, R14, R3, 0x1f, 0x1f ;  /* 0x03e01f00030e7f89 */ /* 0x0000a400000e0000 */
.L_x_1194:
[----:B------:R-:W-:Y:S02]  /*28d80*/  ULDC UR4, c[0x0][0xc38] ;  /* 0x00030e0000047ab9 */ /* 0x000fe40000000800 */
[----:B------:R-:W-:-:S04]  /*28d90*/  IMAD.U32 R2, RZ, RZ, UR4 ;  /* 0x00000004ff027e24 */ /* 0x000fc8000f8e00ff */
[----:B--2---:R-:W-:-:S04]  /*28da0*/  IMAD R5, R14, R2, RZ ;  /* 0x000000020e057224 */ /* 0x004fc800078e02ff */
[----:B------:R-:W-:-:S05]  /*28db0*/  IMAD.IADD R6, R5, 0x1, R6 ;  /* 0x0000000105067824 */ /* 0x000fca00078e0206 */
[----:B------:R-:W-:-:S13]  /*28dc0*/  ISETP.GT.AND P6, PT, R6, R0, PT ;  /* 0x000000000600720c */ /* 0x000fda0003fc4270 */
[----:B------:R-:W-:Y:S05]  /*28dd0*/  @!P6 BRA `(.L_x_810) ;  /* 0xfffffffc005ce947 */ /* 0x000fea000383ffff */
.L_x_807:
[----:B------:R-:W-:Y:S01]  /*28de0*/  IMAD.IADD R6, R6, 0x1, -R5 ;  /* 0x0000000106067824 */ /* 0x000fe200078e0a05 */
[----:B------:R-:W-:-:S03]  /*28df0*/  UMOV UR4, 0xffffffff ;  /* 0xffffffff00047882 */ /* 0x000fc60000000000 */
[----:B------:R-:W-:-:S05]  /*28e00*/  IMAD R5, R3, R2, R6 ;  /* 0x0000000203057224 */ /* 0x000fca00078e0206 */
[----:B------:R-:W-:Y:S01]  /*28e10*/  ISETP.GT.AND P6, PT, R5, R0, PT ;  /* 0x000000000500720c */ /* 0x000fe20003fc4270 */
[----:B------:R-:W-:-:S12]  /*28e20*/  BRA.DIV UR4, `(.L_x_811) ;  /* 0x000000a6049c7947 */ /* 0x000fd8000b800000 */
[----:B------:R-:W-:-:S04]  /*28e30*/  VOTE.ANY R8, PT, !P6 ;  /* 0x0000000000087806 */ /* 0x000fc800070e0100 */
[----:B------:R-:W2:Y:S02]  /*28e40*/  POPC R5, R8 ;  /* 0x0000000800057309 */ /* 0x000ea40000000000 */
[----:B--2---:R2:W3:Y:S04]  /*28e50*/  SHFL.IDX PT, R7, R7, R5, 0x1f ;  /* 0x00001f0507077589 */ /* 0x0044e800000e0000 */
[----:B------:R2:W4:Y:S02]  /*28e60*/  SHFL.IDX PT, R4, R4, R5, 0x1f ;  /* 0x00001f0504047589 */ /* 0x00052400000e0000 */
.L_x_1199:
[----:B------:R-:W-:-:S13]  /*28e70*/  ISETP.NE.AND P0, PT, R8, RZ, PT ;  /* 0x000000ff0800720c */ /* 0x000fda0003f05270 */
[----:B------:R-:W-:Y:S05]  /*28e80*/  @!P0 BRA `(.L_x_812) ;  /* 0x0000000000108947 */ /* 0x000fea0003800000 */
[----:B------:R-:W-:Y:S01]  /*28e90*/  UMOV UR4, 0xffffffff ;  /* 0xffffffff00047882 */ /* 0x000fe20000000000 */
[----:B------:R-:W-:Y:S02]  /*28ea0*/  VIADD R12, R5, 0xffffffff ;  /* 0xffffffff050c7836 */ /* 0x000fe40000000000 */
[----:B------:R-:W-:Y:S05]  /*28eb0*/  BRA.DIV UR4, `(.L_x_813) ;  /* 0x000000a604d47947 */ /* 0x000fea000b800000 */
[----:B------:R0:W0:Y:S02]  /*28ec0*/  SHFL.IDX PT, R24, R3, R12, 0x1f ;  /* 0x00001f0c03187589 */ /* 0x00002400000e0000 */
.L_x_812:
[----:B---3--:R-:W-:Y:S01]  /*28ed0*/  IABS R8, R7 ;  /* 0x0000000700087213 */ /* 0x008fe20000000000 */
[----:B0-----:R-:W-:Y:S01]  /*28ee0*/  IMAD R24, R24, R2, R6 ;  /* 0x0000000218187224 */ /* 0x001fe200078e0206 */
[----:B----4-:R-:W-:Y:S01]  /*28ef0*/  IABS R6, R4 ;  /* 0x0000000400067213 */ /* 0x010fe20000000000 */
[----:B------:R-:W-:Y:S01]  /*28f00*/  IMAD.MOV.U32 R2, RZ, RZ, RZ ;  /* 0x000000ffff027224 */ /* 0x000fe200078e00ff */
[----:B------:R-:W0:Y:S01]  /*28f10*/  I2F.RP R9, R8 ;  /* 0x0000000800097306 */ /* 0x000e220000209400 */
[----:B------:R-:W-:Y:S02]  /*28f20*/  IMAD.IADD R0, R0, 0x1, -R24 ;  /* 0x0000000100007824 */ /* 0x000fe400078e0a18 */
[----:B------:R-:W-:-:S05]  /*28f30*/  IMAD.IADD R27, R5, 0x1, R27 ;  /* 0x00000001051b7824 */ /* 0x000fca00078e021b */
[----:B------:R-:W3:Y:S08]  /*28f40*/  I2F.RP R10, R6 ;  /* 0x00000006000a7306 */ /* 0x000ef00000209400 */
[----:B0-----:R-:W0:Y:S08]  /*28f50*/  MUFU.RCP R9, R9 ;  /* 0x0000000900097308 */ /* 0x001e300000001000 */
[----:B---3--:R-:W-:Y:S01]  /*28f60*/  MUFU.RCP R10, R10 ;  /* 0x0000000a000a7308 */ /* 0x008fe20000001000 */
[----:B0-----:R-:W-:-:S07]  /*28f70*/  IADD3 R3, R9, 0xffffffe, RZ ;  /* 0x0ffffffe09037810 */ /* 0x001fce0007ffe0ff */
[----:B------:R-:W0:Y:S02]  /*28f80*/  F2I.FTZ.U32.TRUNC.NTZ R3, R3 ;  /* 0x0000000300037305 */ /* 0x000e24000021f000 */
[----:B0-----:R-:W-:-:S04]  /*28f90*/  IMAD.MOV R11, RZ, RZ, -R3 ;  /* 0x000000ffff0b7224 */ /* 0x001fc800078e0a03 */
[----:B------:R-:W-:-:S04]  /*28fa0*/  IMAD R11, R11, R8, RZ ;  /* 0x000000080b0b7224 */ /* 0x000fc800078e02ff */
[----:B------:R-:W-:Y:S01]  /*28fb0*/  IMAD.HI.U32 R2, R3, R11, R2 ;  /* 0x0000000b03027227 */ /* 0x000fe200078e0002 */
[----:B------:R-:W-:Y:S02]  /*28fc0*/  IABS R3, R7 ;  /* 0x0000000700037213 */ /* 0x000fe40000000000 */
[----:B------:R-:W-:-:S03]  /*28fd0*/  IABS R11, R0 ;  /* 0x00000000000b7213 */ /* 0x000fc60000000000 */
[----:B------:R-:W-:Y:S02]  /*28fe0*/  IMAD.MOV R12, RZ, RZ, -R3 ;  /* 0x000000ffff0c7224 */ /* 0x000fe400078e0a03 */
[----:B------:R-:W-:-:S04]  /*28ff0*/  IMAD.HI.U32 R9, R2, R11, RZ ;  /* 0x0000000b02097227 */ /* 0x000fc800078e00ff */
[----:B------:R-:W-:Y:S01]  /*29000*/  IMAD R11, R9, R12, R11 ;  /* 0x0000000c090b7224 */ /* 0x000fe200078e020b */
[----:B------:R-:W-:Y:S01]  /*29010*/  IADD3 R12, R10, 0xffffffe, RZ ;  /* 0x0ffffffe0a0c7810 */ /* 0x000fe20007ffe0ff */
[----:B------:R-:W-:-:S03]  /*29020*/  IMAD.MOV.U32 R2, RZ, RZ, RZ ;  /* 0x000000ffff027224 */ /* 0x000fc600078e00ff */
[----:B------:R-:W-:Y:S01]  /*29030*/  ISETP.GT.U32.AND P1, PT, R8, R11, PT ;  /* 0x0000000b0800720c */ /* 0x000fe20003f24070 */
[----:B------:R-:W0:-:S12]  /*29040*/  F2I.FTZ.U32.TRUNC.NTZ R3, R12 ;  /* 0x0000000c00037305 */ /* 0x000e18000021f000 */
[----:B------:R-:W-:Y:S02]  /*29050*/  @!P1 IMAD.IADD R11, R11, 0x1, -R8 ;  /* 0x000000010b0b9824 */ /* 0x000fe400078e0a08 */
[----:B------:R-:W-:Y:S01]  /*29060*/  @!P1 VIADD R9, R9, 0x1 ;  /* 0x0000000109099836 */ /* 0x000fe20000000000 */
[----:B------:R-:W-:Y:S02]  /*29070*/  ISETP.NE.AND P1, PT, R7, RZ, PT ;  /* 0x000000ff0700720c */ /* 0x000fe40003f25270 */
[----:B------:R-:W-:Y:S01]  /*29080*/  ISETP.GE.U32.AND P0, PT, R11, R8, PT ;  /* 0x000000080b00720c */ /* 0x000fe20003f06070 */
[----:B0-----:R-:W-:Y:S01]  /*29090*/  IMAD.MOV R11, RZ, RZ, -R3 ;  /* 0x000000ffff0b7224 */ /* 0x001fe200078e0a03 */
[----:B------:R-:W-:-:S03]  /*290a0*/  IABS R8, R4 ;  /* 0x0000000400087213 */ /* 0x000fc60000000000 */
[----:B------:R-:W-:Y:S02]  /*290b0*/  IMAD R11, R11, R6, RZ ;  /* 0x000000060b0b7224 */ /* 0x000fe400078e02ff */
[----:B------:R-:W-:Y:S02]  /*290c0*/  IMAD.MOV R8, RZ, RZ, -R8 ;  /* 0x000000ffff087224 */ /* 0x000fe400078e0a08 */
[----:B------:R-:W-:Y:S01]  /*290d0*/  IMAD.HI.U32 R2, R3, R11, R2 ;  /* 0x0000000b03027227 */ /* 0x000fe200078e0002 */
[----:B------:R-:W-:-:S03]  /*290e0*/  LOP3.LUT R3, R0, R7, RZ, 0x3c, !PT ;  /* 0x0000000700037212 */ /* 0x000fc600078e3cff */
[----:B------:R-:W-:Y:S02]  /*290f0*/  @P0 IADD3 R9, R9, 0x1, RZ ;  /* 0x0000000109090810 */ /* 0x000fe40007ffe0ff */
[----:B------:R-:W-:-:S13]  /*29100*/  ISETP.GE.AND P2, PT, R3, RZ, PT ;  /* 0x000000ff0300720c */ /* 0x000fda0003f46270 */
[----:B------:R-:W-:Y:S01]  /*29110*/  @!P2 IMAD.MOV R9, RZ, RZ, -R9 ;  /* 0x000000ffff09a224 */ /* 0x000fe200078e0a09 */
[----:B------:R-:W-:-:S04]  /*29120*/  @!P1 LOP3.LUT R9, RZ, R7, RZ, 0x33, !PT ;  /* 0x00000007ff099212 */ /* 0x000fc800078e33ff */
[-C--:B------:R-:W-:Y:S01]  /*29130*/  IABS R3, R9.reuse ;  /* 0x0000000900037213 */ /* 0x080fe20000000000 */
[----:B------:R-:W-:-:S04]  /*29140*/  IMAD R7, R7, R9, RZ ;  /* 0x0000000907077224 */ /* 0x000fc800078e02ff */
[----:B------:R-:W-:Y:S01]  /*29150*/  IMAD.HI.U32 R2, R2, R3, RZ ;  /* 0x0000000302027227 */ /* 0x000fe200078e00ff */
[----:B------:R-:W-:-:S03]  /*29160*/  IADD3 R25, R0, -R7, RZ ;  /* 0x8000000700197210 */ /* 0x000fc60007ffe0ff */
        /* <DEDUP_REMOVED lines=8> */
[----:B------:R-:W-:-:S06]  /*291f0*/  @P0 IADD3 R2, R2, 0x1, RZ ;  /* 0x0000000102020810 */ /* 0x000fcc0007ffe0ff */
[----:B------:R-:W-:Y:S01]  /*29200*/  @!P2 IMAD.MOV R2, RZ, RZ, -R2 ;  /* 0x000000ffff02a224 */ /* 0x000fe200078e0a02 */
[----:B------:R-:W-:-:S05]  /*29210*/  @!P1 LOP3.LUT R2, RZ, R4, RZ, 0x33, !PT ;  /* 0x00000004ff029212 */ /* 0x000fca00078e33ff */
[--C-:B------:R-:W-:Y:S02]  /*29220*/  IMAD.MOV R3, RZ, RZ, -R2.reuse ;  /* 0x000000ffff037224 */ /* 0x100fe400078e0a02 */
[C---:B------:R-:W-:Y:S02]  /*29230*/  IMAD R2, R4.reuse, 0x1000000, R2 ;  /* 0x0100000004027824 */ /* 0x040fe400078e0202 */
[----:B------:R-:W-:-:S04]  /*29240*/  IMAD R9, R4, R3, R9 ;  /* 0x0000000304097224 */ /* 0x000fc800078e0209 */
[----:B------:R-:W-:Y:S01]  /*29250*/  IMAD R26, R9, 0x10000, R2 ;  /* 0x00010000091a7824 */ /* 0x000fe200078e0202 */
[----:B------:R-:W-:Y:S06]  /*29260*/  BRA `(.L_x_814) ;  /* 0x00000000001c7947 */ /* 0x000fec0003800000 */
.L_x_808:
[----:B------:R-:W-:Y:S01]  /*29270*/  UMOV UR4, URZ ;  /* 0x0000003f00047c82 */ /* 0x000fe20008000000 */
[----:B------:R-:W-:Y:S01]  /*29280*/  UMOV UR5, URZ ;  /* 0x0000003f00057c82 */ /* 0x000fe20008000000 */
[----:B------:R-:W-:Y:S01]  /*29290*/  ULDC UR6, c[0x0][0xc3c] ;  /* 0x00030f0000067ab9 */ /* 0x000fe20000000800 */
[----:B------:R-:W-:Y:S01]  /*292a0*/  IMAD.MOV.U32 R24, RZ, RZ, R0 ;  /* 0x000000ffff187224 */ /* 0x000fe200078e0000 */
[----:B------:R-:W-:Y:S01]  /*292b0*/  MOV R27, UR6 ;  /* 0x00000006001b7c02 */ /* 0x000fe20008000f00 */
[----:B------:R-:W-:Y:S02]  /*292c0*/  IMAD.U32 R25, RZ, RZ, UR4 ;  /* 0x00000004ff197e24 */ /* 0x000fe4000f8e00ff */
[----:B------:R-:W-:-:S07]  /*292d0*/  IMAD.U32 R26, RZ, RZ, UR5 ;  /* 0x00000005ff1a7e24 */ /* 0x000fce000f8e00ff */
.L_x_814:
[----:B------:R3:W4:Y:S01]  /*292e0*/  LDL R2, [R1+0x4] ;  /* 0x0000040001027983 */ /* 0x0007220000100800 */
[----:B------:R-:W5:Y:S01]  /*292f0*/  S2R R0, SR_TID.X ;  /* 0x0000000000007919 */ /* 0x000f620000002100 */
[----:B------:R-:W-:Y:S05]  /*29300*/  WARPSYNC.ALL ;  /* 0x0000000000007948 */ /* 0x000fea0003800000 */
[----:B-----5:R-:W-:Y:S01]  /*29310*/  LOP3.LUT R0, R0, 0x1f, RZ, 0xc0, !PT ;  /* 0x0000001f00007812 */ /* 0x020fe200078ec0ff */
[----:B------:R-:W-:Y:S03]  /*29320*/  BAR.SYNC.DEFER_BLOCKING 0x4, 0x180 ;  /* 0x0106000000007b1d */ /* 0x000fe60000010000 */
[----:B------:R-:W-:-:S13]  /*29330*/  ISETP.NE.AND P0, PT, R0, RZ, PT ;  /* 0x000000ff0000720c */ /* 0x000fda0003f05270 */
[----:B------:R-:W-:Y:S01]  /*29340*/  @!P0 MOV R0, 0x400 ;  /* 0x0000040000008802 */ /* 0x000fe20000000f00 */
[----:B----4-:R-:W4:Y:S03]  /*29350*/  @!P0 S2R R2, SR_CgaCtaId ;  /* 0x0000000000028919 */ /* 0x010f260000008800 */
[----:B----4-:R-:W-:Y:S01]  /*29360*/  @!P0 LEA R16, R2, R0, 0x18 ;  /* 0x0000000002108211 */ /* 0x010fe200078ec0ff */
[----:B------:R3:W-:Y:S04]  /*29370*/  @!P0 STL [R1+0x4], R2 ;  /* 0x0000040201008387 */ /* 0x0007e80000100800 */
[----:B------:R3:W-:Y:S01]  /*29380*/  @!P0 STS.128 [R16+0x388d0], R24 ;  /* 0x0388d01810008388 */ /* 0x0007e20000000c00 */
[----:B------:R-:W-:Y:S06]  /*29390*/  BAR.ARV 0x5, 0x180 ;  /* 0x0146000000007b1d */ /* 0x000fec0000002000 */
.L_x_805:
[----:B------:R-:W-:Y:S02]  /*293a0*/  ULDC UR4, c[0x0][0xc3c] ;  /* 0x00030f0000047ab9 */ /* 0x000fe40000000800 */
[----:B--2---:R-:W-:-:S13]  /*293b0*/  ISETP.GE.AND P0, PT, R27, UR4, PT ;  /* 0x000000041b007c0c */ /* 0x004fda000bf06270 */
[----:B------:R-:W-:Y:S05]  /*293c0*/  @!P0 BRA `(.L_x_815) ;  /* 0xffffff8c00b08947 */ /* 0x000fea000383ffff */
[----:B------:R-:W-:Y:S05]  /*293d0*/  BSYNC B7 ;  /* 0x0000000000077941 */ /* 0x000fea0003800000 */
.L_x_699:
[----:B0-2---:R-:W2:Y:S01]  /*293e0*/  LDL.LU R0, [R1+0x28] ;  /* 0x0000280001007983 */ /* 0x005ea20000300800 */
[----:B------:R-:W-:Y:S01]  /*293f0*/  BSSY B0, `(.L_x_816) ;  /* 0x000000b000007945 */ /* 0x000fe20003800000 */
[----:B------:R-:W0:Y:S01]  /*29400*/  S2R R5, SR_CgaCtaId ;  /* 0x0000000000057919 */ /* 0x000e220000008800 */
[----:B--2---:R-:W-:-:S05]  /*29410*/  VIADD R0, R0, 0x1 ;  /* 0x0000000100007836 */ /* 0x004fca0000000000 */
[----:B---3--:R-:W-:-:S04]  /*29420*/  LEA.HI R2, R0, R0, RZ, 0x1 ;  /* 0x0000000000027211 */ /* 0x008fc800078f08ff */
[----:B------:R-:W-:Y:S02]  /*29430*/  LOP3.LUT R3, R2, 0xfffffffe, RZ, 0xc0, !PT ;  /* 0xfffffffe02037812 */ /* 0x000fe400078ec0ff */
[----:B------:R-:W-:-:S03]  /*29440*/  MOV R2, 0x400 ;  /* 0x0000040000027802 */ /* 0x000fc60000000f00 */
[----:B------:R-:W-:Y:S01]  /*29450*/  IMAD.IADD R0, R0, 0x1, -R3 ;  /* 0x0000000100007824 */ /* 0x000fe200078e0a03 */
[----:B0-----:R-:W-:-:S04]  /*29460*/  LEA R5, R5, R2, 0x18 ;  /* 0x0000000205057211 */ /* 0x001fc800078ec0ff */
[----:B------:R-:W-:-:S04]  /*29470*/  SHF.L.U32 R0, R0, 0x1f, RZ ;  /* 0x0000001f00007819 */ /* 0x000fc800000006ff */
[----:B------:R-:W0:Y:S02]  /*29480*/  SYNCS.PHASECHK.TRANS64.TRYWAIT P0, [R5+URZ+0x38820], R0 ;  /* 0x03882000050075a7 */ /* 0x000e24000800017f */
[----:B0-----:R-:W-:Y:S05]  /*29490*/  @!P0 BRA `(.L_x_817) ;  /* 0x000000a000848947 */ /* 0x001fea0003800000 */
.L_x_1202:
[----:B------:R-:W-:Y:S05]  /*294a0*/  BSYNC B0 ;  /* 0x0000000000007941 */ /* 0x000fea0003800000 */
.L_x_816:
[----:B------:R-:W-:-:S03]  /*294b0*/  UMOV UR4, 0xffffffff ;  /* 0xffffffff00047882 */ /* 0x000fc60000000000 */
[----:B------:R-:W-:Y:S05]  /*294c0*/  BRA.DIV UR4, `(.L_x_818) ;  /* 0x000000a2048c7947 */ /* 0x000fea000b800000 */
[----:B0-----:R-:W0:Y:S02]  /*294d0*/  S2R R0, SR_TID.X ;  /* 0x0000000000007919 */ /* 0x001e240000002100 */
[----:B0-----:R-:W-:-:S04]  /*294e0*/  SHF.R.U32.HI R0, RZ, 0x5, R0 ;  /* 0x00000005ff007819 */ /* 0x001fc80000011600 */
[----:B------:R-:W-:-:S05]  /*294f0*/  LOP3.LUT R0, R0, 0x3, RZ, 0xc0, !PT ;  /* 0x0000000300007812 */ /* 0x000fca00078ec0ff */
[----:B------:R0:W2:Y:S02]  /*29500*/  SHFL.IDX PT, R14, R0, RZ, 0x1f ;  /* 0x00001fff000e7589 */ /* 0x0000a400000e0000 */
.L_x_1205:
[----:B--2---:R-:W-:-:S13]  /*29510*/  ISETP.NE.AND P0, PT, R14, RZ, PT ;  /* 0x000000ff0e00720c */ /* 0x004fda0003f05270 */
[----:B------:R-:W-:Y:S05]  /*29520*/  @P0 BRA `(.L_x_483) ;  /* 0x0000000000b00947 */ /* 0x000fea0003800000 */
[----:B------:R-:W-:-:S03]  /*29530*/  UMOV UR4, 0xffffffff ;  /* 0xffffffff00047882 */ /* 0x000fc60000000000 */
[----:B------:R-:W-:Y:S05]  /*29540*/  BRA.DIV UR4, `(.L_x_819) ;  /* 0x000000a204a07947 */ /* 0x000fea000b800000 */
[----:B------:R-:W-:-:S13]  /*29550*/  ELECT P6, URZ, PT ;  /* 0x00000000003f782f */ /* 0x000fda00038c0000 */
.L_x_1208:
[----:B------:R-:W-:Y:S05]  /*29560*/  @!P6 BRA `(.L_x_483) ;  /* 0x0000000000a0e947 */ /* 0x000fea0003800000 */
[----:B0-----:R-:W2:Y:S02]  /*29570*/  LDL R0, [R1+0x1a4] ;  /* 0x0001a40001007983 */ /* 0x001ea40000100800 */
[----:B--2---:R-:W-:-:S13]  /*29580*/  R2UR UR4, R0 ;  /* 0x00000000000472ca */ /* 0x004fda00000e0000 */
[----:B------:R-:W-:-:S06]  /*29590*/  ULOP3.LUT UR4, UR4, 0x2, URZ, 0xfc, !UPT ;  /* 0x0000000204047892 */ /* 0x000fcc000f8efc3f */
[----:B------:R-:W-:-:S05]  /*295a0*/  IMAD.U32 R0, RZ, RZ, UR4 ;  /* 0x00000004ff007e24 */ /* 0x000fca000f8e00ff */
[----:B------:R-:W-:-:S13]  /*295b0*/  ISETP.NE.AND P0, PT, R0, 0x3, PT ;  /* 0x000000030000780c */ /* 0x000fda0003f05270 */
[----:B------:R-:W-:Y:S05]  /*295c0*/  @!P0 BRA `(.L_x_820) ;  /* 0x0000000000048947 */ /* 0x000fea0003800000 */
[----:B------:R-:W-:Y:S01]  /*295d0*/  BPT.TRAP 0x1 ;  /* 0x000000040000795c */ /* 0x000fe20000300000 */
.L_x_820:
[C---:B------:R-:W-:Y:S01]  /*295e0*/  IMAD R3, R28.reuse, 0x8, R5 ;  /* 0x000000081c037824 */ /* 0x040fe200078e0205 */
[----:B------:R-:W-:Y:S02]  /*295f0*/  SHF.L.U32 R2, R31, 0x1f, RZ ;  /* 0x0000001f1f027819 */ /* 0x000fe400000006ff */
[----:B------:R-:W-:Y:S02]  /*29600*/  IADD3 R28, R28, 0x1, RZ ;  /* 0x000000011c1c7810 */ /* 0x000fe40007ffe0ff */
[----:B------:R-:W0:Y:S02]  /*29610*/  SYNCS.PHASECHK.TRANS64.TRYWAIT P1, [R3+URZ+0x38840], R2 ;  /* 0x03884002030075a7 */ /* 0x000e24000802017f */
[----:B------:R-:W-:-:S04]  /*29620*/  ISETP.NE.AND P2, PT, R28, 0x2, PT ;  /* 0x000000021c00780c */ /* 0x000fc80003f45270 */
[----:B------:R-:W-:Y:S01]  /*29630*/  SEL R0, RZ, 0x1, P2 ;  /* 0x00000001ff007807 */ /* 0x000fe20001000000 */
[----:B0-----:R-:W-:Y:S08]  /*29640*/  @!P1 BRA `(.L_x_821) ;  /* 0x000000a000809947 */ /* 0x001ff00003800000 */
.L_x_1209:
[----:B------:R-:W-:Y:S02]  /*29650*/  SEL R28, R28, RZ, P2 ;  /* 0x000000ff1c1c7207 */ /* 0x000fe40001000000 */
[----:B------:R-:W-:Y:S01]  /*29660*/  LOP3.LUT R0, R31, R0, RZ, 0x3c, !PT ;  /* 0x000000001f007212 */ /* 0x000fe200078e3cff */
[----:B------:R-:W-:Y:S06]  /*29670*/  @!P0 BRA `(.L_x_822) ;  /* 0x0000000000048947 */ /* 0x000fec0003800000 */
[----:B------:R-:W-:Y:S01]  /*29680*/  BPT.TRAP 0x1 ;  /* 0x000000040000795c */ /* 0x000fe20000300000 */
.L_x_822:
[----:B------:R-:W-:Y:S01]  /*29690*/  IMAD R5, R28, 0x8, R5 ;  /* 0x000000081c057824 */ /* 0x000fe200078e0205 */
[----:B------:R-:W-:-:S04]  /*296a0*/  SHF.L.U32 R0, R0, 0x1f, RZ ;  /* 0x0000001f00007819 */ /* 0x000fc800000006ff */
[----:B------:R-:W2:Y:S02]  /*296b0*/  SYNCS.PHASECHK.TRANS64.TRYWAIT P1, [R5+URZ+0x38840], R0 ;  /* 0x03884000050075a7 */ /* 0x000ea4000802017f */
[----:B--2---:R-:W-:Y:S05]  /*296c0*/  @!P1 BRA `(.L_x_823) ;  /* 0x000000a000749947 */ /* 0x004fea0003800000 */
.L_x_1210:
[----:B------:R-:W-:Y:S05]  /*296d0*/  @!P0 BRA `(.L_x_824) ;  /* 0x0000000000048947 */ /* 0x000fea0003800000 */
[----:B------:R-:W-:Y:S01]  /*296e0*/  BPT.TRAP 0x1 ;  /* 0x000000040000795c */ /* 0x000fe20000300000 */
.L_x_824:
[----:B------:R-:W3:Y:S02]  /*296f0*/  SYNCS.PHASECHK.TRANS64.TRYWAIT P1, [R3+URZ+0x38860], R2 ;  /* 0x03886002030075a7 */ /* 0x000ee4000802017f */
[----:B---3--:R-:W-:Y:S05]  /*29700*/  @!P1 BRA `(.L_x_825) ;  /* 0x000000a000789947 */ /* 0x008fea0003800000 */
.L_x_1211:
[----:B------:R-:W-:Y:S05]  /*29710*/  @!P0 BRA `(.L_x_826) ;  /* 0x0000000000048947 */ /* 0x000fea0003800000 */
[----:B------:R-:W-:Y:S01]  /*29720*/  BPT.TRAP 0x1 ;  /* 0x000000040000795c */ /* 0x000fe20000300000 */
.L_x_826:
[----:B------:R-:W4:Y:S02]  /*29730*/  SYNCS.PHASECHK.TRANS64.TRYWAIT P1, [R5+URZ+0x38860], R0 ;  /* 0x03886000050075a7 */ /* 0x000f24000802017f */
[----:B----4-:R-:W-:Y:S05]  /*29740*/  @!P1 BRA `(.L_x_827) ;  /* 0x000000a0007c9947 */ /* 0x010fea0003800000 */
.L_x_1212:
[----:B------:R-:W-:Y:S05]  /*29750*/  @!P0 BRA `(.L_x_828) ;  /* 0x0000000000048947 */ /* 0x000fea0003800000 */
[----:B------:R-:W-:Y:S01]  /*29760*/  BPT.TRAP 0x1 ;  /* 0x000000040000795c */ /* 0x000fe20000300000 */
.L_x_828:
[----:B------:R-:W5:Y:S02]  /*29770*/  SYNCS.PHASECHK.TRANS64.TRYWAIT P1, [R3+URZ+0x38880], R2 ;  /* 0x03888002030075a7 */ /* 0x000f64000802017f */
[----:B-----5:R-:W-:Y:S05]  /*29780*/  @!P1 BRA `(.L_x_829) ;  /* 0x000000a000809947 */ /* 0x020fea0003800000 */
.L_x_1213:
[----:B------:R-:W-:Y:S05]  /*29790*/  @!P0 BRA `(.L_x_830) ;  /* 0x0000000000048947 */ /* 0x000fea0003800000 */
[----:B------:R-:W-:Y:S01]  /*297a0*/  BPT.TRAP 0x1 ;  /* 0x000000040000795c */ /* 0x000fe20000300000 */
.L_x_830:
[----:B------:R0:W0:Y:S02]  /*297b0*/  SYNCS.PHASECHK.TRANS64.TRYWAIT P0, [R5+URZ+0x38880], R0 ;  /* 0x03888000050075a7 */ /* 0x000024000800017f */
[----:B0-----:R-:W-:Y:S05]  /*297c0*/  @!P0 NANOSLEEP.SYNCS 0x989680 ;  /* 0x009896800000895d */ /* 0x001fea0003900000 */
[----:B------:R-:W0:Y:S02]  /*297d0*/  @!P0 SYNCS.PHASECHK.TRANS64 P0, [R5+URZ+0x38880], R0 ;  /* 0x03888000050085a7 */ /* 0x000e24000800007f */
[----:B0-----:R-:W-:Y:S05]  /*297e0*/  @!P0 BRA `(.L_x_830) ;  /* 0xfffffffc00f08947 */ /* 0x001fea000383ffff */
.L_x_483:
[----:B------:R-:W-:Y:S05]  /*297f0*/  BSYNC B8 ;  /* 0x0000000000087941 */ /* 0x000fea0003800000 */
.L_x_480:
[----:B------:R-:W-:Y:S05]  /*29800*/  EXIT ;  /* 0x000000000000794d */ /* 0x000fea0003800000 */
.L_x_507:
[----:B-1----:R1:W2:Y:S02]  /*29810*/  SYNCS.PHASECHK.TRANS64.TRYWAIT P6, [R81+URZ+0x38890], R100 ;  /* 0x03889064510075a7 */ /* 0x0022a400080c017f */
[----:B--2---:R-:W-:Y:S05]  /*29820*/  @!P6 NANOSLEEP.SYNCS 0x989680 ;  /* 0x009896800000e95d */ /* 0x004fea0003900000 */
[----:B------:R-:W2:Y:S02]  /*29830*/  @!P6 SYNCS.PHASECHK.TRANS64 P6, [R81+URZ+0x38890], R100 ;  /* 0x038890645100e5a7 */ /* 0x000ea400080c007f */
[----:B--2---:R-:W-:Y:S05]  /*29840*/  @!P6 BRA `(.L_x_507) ;  /* 0xfffffffc00f0e947 */ /* 0x004fea000383ffff */
[----:B------:R-:W-:Y:S05]  /*29850*/  BRA `(.L_x_831) ;  /* 0xfffffda000f87947 */ /* 0x000fea000383ffff */
.L_x_508:
[----:B------:R-:W-:Y:S01]  /*29860*/  BSSY B1, `(.L_x_832) ;  /* 0x0000008000017945 */ /* 0x000fe20003800000 */
[----:B0-----:R-:W-:Y:S01]  /*29870*/  IMAD.MOV.U32 R13, RZ, RZ, R102 ;  /* 0x000000ffff0d7224 */ /* 0x001fe200078e0066 */
[----:B------:R-:W-:Y:S01]  /*29880*/  MOV R15, 0xffffffff ;  /* 0xffffffff000f7802 */ /* 0x000fe20000000f00 */
[----:B------:R-:W-:Y:S02]  /*29890*/  IMAD.MOV.U32 R12, RZ, RZ, RZ ;  /* 0x000000ffff0c7224 */ /* 0x000fe400078e00ff */
[----:B------:R-:W-:-:S07]  /*298a0*/  IMAD.MOV.U32 R11, RZ, RZ, 0x181f ;  /* 0x0000181fff0b7424 */ /* 0x000fce00078e00ff */
[----:B-1----:R-:W-:Y:S05]  /*298b0*/  WARPSYNC.COLLECTIVE R15, `(.L_x_833) ;  /* 0x000000000f087348 */ /* 0x002fea0003c00000 */
[----:B------:R0:W2:Y:S02]  /*298c0*/  SHFL.IDX P6, R14, R13, R12, R11 ;  /* 0x0000000c0d0e7389 */ /* 0x0000a400000c000b */
[----:B012---:R-:W-:Y:S01]  /*298d0*/  ENDCOLLECTIVE ;  /* 0x000000000000791b */ /* 0x007fe20003800000 */
.L_x_833:
[----:B------:R-:W-:Y:S05]  /*298e0*/  BSYNC B1 ;  /* 0x0000000000017941 */ /* 0x000fea0003800000 */
.L_x_832:
[----:B------:R-:W-:Y:S01]  /*298f0*/  IMAD.MOV.U32 R13, RZ, RZ, R101 ;  /* 0x000000ffff0d7224 */ /* 0x000fe200078e0065 */
[----:B------:R-:W-:Y:S01]  /*29900*/  MOV R15, 0xffffffff ;  /* 0xffffffff000f7802 */ /* 0x000fe20000000f00 */
[----:B------:R-:W-:Y:S02]  /*29910*/  IMAD.MOV.U32 R12, RZ, RZ, RZ ;  /* 0x000000ffff0c7224 */ /* 0x000fe400078e00ff */
[----:B------:R-:W-:Y:S02]  /*29920*/  IMAD.MOV.U32 R11, RZ, RZ, 0x181f ;  /* 0x0000181fff0b7424 */ /* 0x000fe400078e00ff */
[----:B------:R-:W-:-:S07]  /*29930*/  IMAD.MOV.U32 R115, RZ, RZ, R14 ;  /* 0x000000ffff737224 */ /* 0x000fce00078e000e */
[----:B------:R-:W-:Y:S05]  /*29940*/  WARPSYNC.COLLECTIVE R15, `(.L_x_834) ;  /* 0x000000000f087348 */ /* 0x000fea0003c00000 */
[----:B------:R0:W1:Y:S02]  /*29950*/  SHFL.IDX P6, R14, R13, R12, R11 ;  /* 0x0000000c0d0e7389 */ /* 0x00006400000c000b */
[----:B01----:R-:W-:Y:S01]  /*29960*/  ENDCOLLECTIVE ;  /* 0x000000000000791b */ /* 0x003fe20003800000 */
.L_x_834:
[----:B------:R-:W-:Y:S01]  /*29970*/  IMAD.MOV.U32 R11, RZ, RZ, R14 ;  /* 0x000000ffff0b7224 */ /* 0x000fe200078e000e */
[----:B------:R-:W-:Y:S06]  /*29980*/  BRA `(.L_x_835) ;  /* 0xfffffda000c07947 */ /* 0x000fec000383ffff */
.L_x_517:
[----:B------:R-:W-:Y:S01]  /*29990*/  BSSY B1, `(.L_x_836) ;  /* 0x0000008000017945 */ /* 0x000fe20003800000 */
[----:B0-----:R-:W-:Y:S01]  /*299a0*/  IMAD.MOV.U32 R13, RZ, RZ, R102 ;  /* 0x000000ffff0d7224 */ /* 0x001fe200078e0066 */
[----:B------:R-:W-:Y:S01]  /*299b0*/  MOV R15, 0xffffffff ;  /* 0xffffffff000f7802 */ /* 0x000fe20000000f00 */
[----:B------:R-:W-:Y:S02]  /*299c0*/  IMAD.MOV.U32 R12, RZ, RZ, 0x1 ;  /* 0x00000001ff0c7424 */ /* 0x000fe400078e00ff */
[----:B----4-:R-:W-:-:S07]  /*299d0*/  IMAD.MOV.U32 R11, RZ, RZ, 0x181f ;  /* 0x0000181fff0b7424 */ /* 0x010fce00078e00ff */
[----:B-123--:R-:W-:Y:S05]  /*299e0*/  WARPSYNC.COLLECTIVE R15, `(.L_x_837) ;  /* 0x000000000f087348 */ /* 0x00efea0003c00000 */
[----:B------:R0:W4:Y:S02]  /*299f0*/  SHFL.IDX P6, R14, R13, R12, R11 ;  /* 0x0000000c0d0e7389 */ /* 0x00012400000c000b */
[----:B01234-:R-:W-:Y:S01]  /*29a00*/  ENDCOLLECTIVE ;  /* 0x000000000000791b */ /* 0x01ffe20003800000 */
.L_x_837:
[----:B------:R-:W-:Y:S05]  /*29a10*/  BSYNC B1 ;  /* 0x0000000000017941 */ /* 0x000fea0003800000 */
.L_x_836:
[----:B------:R-:W-:Y:S01]  /*29a20*/  IMAD.MOV.U32 R13, RZ, RZ, R101 ;  /* 0x000000ffff0d7224 */ /* 0x000fe200078e0065 */
[----:B------:R-:W-:Y:S01]  /*29a30*/  MOV R15, 0xffffffff ;  /* 0xffffffff000f7802 */ /* 0x000fe20000000f00 */
[----:B------:R-:W-:Y:S02]  /*29a40*/  IMAD.MOV.U32 R12, RZ, RZ, 0x1 ;  /* 0x00000001ff0c7424 */ /* 0x000fe400078e00ff */
[----:B------:R-:W-:Y:S02]  /*29a50*/  IMAD.MOV.U32 R11, RZ, RZ, 0x181f ;  /* 0x0000181fff0b7424 */ /* 0x000fe400078e00ff */
[----:B------:R-:W-:-:S07]  /*29a60*/  IMAD.MOV.U32 R70, RZ, RZ, R14 ;  /* 0x000000ffff467224 */ /* 0x000fce00078e000e */
[----:B------:R-:W-:Y:S05]  /*29a70*/  WARPSYNC.COLLECTIVE R15, `(.L_x_838) ;  /* 0x000000000f087348 */ /* 0x000fea0003c00000 */
[----:B------:R0:W1:Y:S02]  /*29a80*/  SHFL.IDX P6, R14, R13, R12, R11 ;  /* 0x0000000c0d0e7389 */ /* 0x00006400000c000b */
[----:B01----:R-:W-:Y:S01]  /*29a90*/  ENDCOLLECTIVE ;  /* 0x000000000000791b */ /* 0x003fe20003800000 */
.L_x_838:
[----:B------:R-:W-:Y:S01]  /*29aa0*/  IMAD.MOV.U32 R11, RZ, RZ, R14 ;  /* 0x000000ffff0b7224 */ /* 0x000fe200078e000e */
[----:B------:R-:W-:Y:S06]  /*29ab0*/  BRA `(.L_x_839) ;  /* 0xfffffdb000347947 */ /* 0x000fec000383ffff */
.L_x_526:
[----:B------:R-:W-:Y:S01]  /*29ac0*/  BSSY B1, `(.L_x_840) ;  /* 0x0000008000017945 */ /* 0x000fe20003800000 */
[----:B0-----:R-:W-:Y:S01]  /*29ad0*/  IMAD.MOV.U32 R13, RZ, RZ, R102 ;  /* 0x000000ffff0d7224 */ /* 0x001fe200078e0066 */
[----:B------:R-:W-:Y:S01]  /*29ae0*/  MOV R15, 0xffffffff ;  /* 0xffffffff000f7802 */ /* 0x000fe20000000f00 */
[----:B------:R-:W-:Y:S02]  /*29af0*/  IMAD.MOV.U32 R12, RZ, RZ, 0x2 ;  /* 0x00000002ff0c7424 */ /* 0x000fe400078e00ff */
[----:B------:R-:W-:-:S07]  /*29b00*/  IMAD.MOV.U32 R11, RZ, RZ, 0x181f ;  /* 0x0000181fff0b7424 */ /* 0x000fce00078e00ff */
[----:B-1234-:R-:W-:Y:S05]  /*29b10*/  WARPSYNC.COLLECTIVE R15, `(.L_x_841) ;  /* 0x000000000f087348 */ /* 0x01efea0003c00000 */
[----:B------:R0:W0:Y:S02]  /*29b20*/  SHFL.IDX P6, R14, R13, R12, R11 ;  /* 0x0000000c0d0e7389 */ /* 0x00002400000c000b */
[----:B01234-:R-:W-:Y:S01]  /*29b30*/  ENDCOLLECTIVE ;  /* 0x000000000000791b */ /* 0x01ffe20003800000 */
.L_x_841:
[----:B------:R-:W-:Y:S05]  /*29b40*/  BSYNC B1 ;  /* 0x0000000000017941 */ /* 0x000fea0003800000 */
.L_x_840:
        /* <DEDUP_REMOVED lines=8> */
.L_x_842:
[----:B------:R-:W-:Y:S01]  /*29bd0*/  IMAD.MOV.U32 R63, RZ, RZ, R14 ;  /* 0x000000ffff3f7224 */ /* 0x000fe200078e000e */
[----:B------:R-:W-:Y:S06]  /*29be0*/  BRA `(.L_x_843) ;  /* 0xfffffdbc00a07947 */ /* 0x000fec000383ffff */
.L_x_535:
        /* <DEDUP_REMOVED lines=8> */
.L_x_845:
[----:B------:R-:W-:Y:S05]  /*29c70*/  BSYNC B1 ;  /* 0x0000000000017941 */ /* 0x000fea0003800000 */
.L_x_844:
        /* <DEDUP_REMOVED lines=8> */
.L_x_846:
[----:B------:R-:W-:Y:S01]  /*29d00*/  IMAD.MOV.U32 R101, RZ, RZ, R14 ;  /* 0x000000ffff657224 */ /* 0x000fe200078e000e */
[----:B------:R-:W-:Y:S06]  /*29d10*/  BRA `(.L_x_847) ;  /* 0xfffffdcc00107947 */ /* 0x000fec000383ffff */
.L_x_545:
[----:B-1----:R1:W2:Y:S02]  /*29d20*/  SYNCS.PHASECHK.TRANS64.TRYWAIT P3, [R81+URZ+0x38890], R100 ;  /* 0x03889064510075a7 */ /* 0x0022a4000806017f */
[----:B--2---:R-:W-:Y:S05]  /*29d30*/  @!P3 NANOSLEEP.SYNCS 0x989680 ;  /* 0x009896800000b95d */ /* 0x004fea0003900000 */
[----:B------:R-:W2:Y:S02]  /*29d40*/  @!P3 SYNCS.PHASECHK.TRANS64 P3, [R81+URZ+0x38890], R100 ;  /* 0x038890645100b5a7 */ /* 0x000ea4000806007f */
[----:B--2---:R-:W-:Y:S05]  /*29d50*/  @!P3 BRA `(.L_x_545) ;  /* 0xfffffffc00f0b947 */ /* 0x004fea000383ffff */
[----:B------:R-:W-:Y:S05]  /*29d60*/  BRA `(.L_x_848) ;  /* 0xfffffde000407947 */ /* 0x000fea000383ffff */
.L_x_546:
[----:B------:R-:W-:Y:S01]  /*29d70*/  BSSY B1, `(.L_x_849) ;  /* 0x0000008000017945 */ /* 0x000fe20003800000 */
[----:B------:R-:W-:Y:S01]  /*29d80*/  IMAD.MOV.U32 R13, RZ, RZ, R102 ;  /* 0x000000ffff0d7224 */ /* 0x000fe200078e0066 */
[----:B------:R-:W-:Y:S01]  /*29d90*/  MOV R15, 0xffffffff ;  /* 0xffffffff000f7802 */ /* 0x000fe20000000f00 */
[----:B------:R-:W-:Y:S02]  /*29da0*/  IMAD.MOV.U32 R12, RZ, RZ, RZ ;  /* 0x000000ffff0c7224 */ /* 0x000fe400078e00ff */
[----:B------:R-:W-:-:S07]  /*29db0*/  IMAD.MOV.U32 R11, RZ, RZ, 0x181f ;  /* 0x0000181fff0b7424 */ /* 0x000fce00078e00ff */
[----:B-1----:R-:W-:Y:S05]  /*29dc0*/  WARPSYNC.COLLECTIVE R15, `(.L_x_850) ;  /* 0x000000000f087348 */ /* 0x002fea0003c00000 */
[----:B------:R0:W2:Y:S02]  /*29dd0*/  SHFL.IDX P6, R14, R13, R12, R11 ;  /* 0x0000000c0d0e7389 */ /* 0x0000a400000c000b */
[----:B012---:R-:W-:Y:S01]  /*29de0*/  ENDCOLLECTIVE ;  /* 0x000000000000791b */ /* 0x007fe20003800000 */
.L_x_850:
[----:B------:R-:W-:Y:S05]  /*29df0*/  BSYNC B1 ;  /* 0x0000000000017941 */ /* 0x000fea0003800000 */
.L_x_849:
        /* <DEDUP_REMOVED lines=8> */
.L_x_851:
[----:B------:R-:W-:Y:S01]  /*29e80*/  IMAD.MOV.U32 R11, RZ, RZ, R14 ;  /* 0x000000ffff0b7224 */ /* 0x000fe200078e000e */
[----:B------:R-:W-:Y:S06]  /*29e90*/  BRA `(.L_x_852) ;  /* 0xfffffde0000c7947 */ /* 0x000fec000383ffff */
.L_x_551:
[----:B------:R-:W-:Y:S01]  /*29ea0*/  BSSY B1, `(.L_x_853) ;  /* 0x0000008000017945 */ /* 0x000fe20003800000 */
[----:B----4-:R-:W-:Y:S01]  /*29eb0*/  IMAD.MOV.U32 R13, RZ, RZ, R102 ;  /* 0x000000ffff0d7224 */ /* 0x010fe200078e0066 */
[----:B------:R-:W-:Y:S01]  /*29ec0*/  MOV R15, 0xffffffff ;  /* 0xffffffff000f7802 */ /* 0x000fe20000000f00 */
[----:B------:R-:W-:Y:S02]  /*29ed0*/  IMAD.MOV.U32 R12, RZ, RZ, 0x1 ;  /* 0x00000001ff0c7424 */ /* 0x000fe400078e00ff */
[----:B---3--:R-:W-:-:S07]  /*29ee0*/  IMAD.MOV.U32 R11, RZ, RZ, 0x181f ;  /* 0x0000181fff0b7424 */ /* 0x008fce00078e00ff */
[----:B012---:R-:W-:Y:S05]  /*29ef0*/  WARPSYNC.COLLECTIVE R15, `(.L_x_854) ;  /* 0x000000000f087348 */ /* 0x007fea0003c00000 */
[----:B------:R3:W4:Y:S02]  /*29f00*/  SHFL.IDX P6, R14, R13, R12, R11 ;  /* 0x0000000c0d0e7389 */ /* 0x00072400000c000b */
[----:B01234-:R-:W-:Y:S01]  /*29f10*/  ENDCOLLECTIVE ;  /* 0x000000000000791b */ /* 0x01ffe20003800000 */
.L_x_854:
[----:B------:R-:W-:Y:S05]  /*29f20*/  BSYNC B1 ;  /* 0x0000000000017941 */ /* 0x000fea0003800000 */
.L_x_853:
        /* <DEDUP_REMOVED lines=8> */
.L_x_855:
[----:B------:R-:W-:Y:S01]  /*29fb0*/  IMAD.MOV.U32 R50, RZ, RZ, R14 ;  /* 0x000000ffff327224 */ /* 0x000fe200078e000e */
[----:B------:R-:W-:Y:S06]  /*29fc0*/  BRA `(.L_x_856) ;  /* 0xfffffdec00c47947 */ /* 0x000fec000383ffff */
.L_x_556:
[----:B------:R-:W-:Y:S01]  /*29fd0*/  BSSY B1, `(.L_x_857) ;  /* 0x0000008000017945 */ /* 0x000fe20003800000 */
[----:B---34-:R-:W-:Y:S01]  /*29fe0*/  IMAD.MOV.U32 R13, RZ, RZ, R102 ;  /* 0x000000ffff0d7224 */ /* 0x018fe200078e0066 */
[----:B------:R-:W-:Y:S01]  /*29ff0*/  MOV R15, 0xffffffff ;  /* 0xffffffff000f7802 */ /* 0x000fe20000000f00 */
[----:B------:R-:W-:Y:S02]  /*2a000*/  IMAD.MOV.U32 R12, RZ, RZ, 0x2 ;  /* 0x00000002ff0c7424 */ /* 0x000fe400078e00ff */
[----:B------:R-:W-:-:S07]  /*2a010*/  IMAD.MOV.U32 R11, RZ, RZ, 0x181f ;  /* 0x0000181fff0b7424 */ /* 0x000fce00078e00ff */
[----:B012---:R-:W-:Y:S05]  /*2a020*/  WARPSYNC.COLLECTIVE R15, `(.L_x_858) ;  /* 0x000000000f087348 */ /* 0x007fea0003c00000 */
[----:B------:R3:W4:Y:S02]  /*2a030*/  SHFL.IDX P6, R14, R13, R12, R11 ;  /* 0x0000000c0d0e7389 */ /* 0x00072400000c000b */
[----:B01234-:R-:W-:Y:S01]  /*2a040*/  ENDCOLLECTIVE ;  /* 0x000000000000791b */ /* 0x01ffe20003800000 */
.L_x_858:
[----:B------:R-:W-:Y:S05]  /*2a050*/  BSYNC B1 ;  /* 0x0000000000017941 */ /* 0x000fea0003800000 */
.L_x_857:
        /* <DEDUP_REMOVED lines=8> */
.L_x_859:
[----:B------:R-:W-:Y:S01]  /*2a0e0*/  IMAD.MOV.U32 R50, RZ, RZ, R14 ;  /* 0x000000ffff327224 */ /* 0x000fe200078e000e */
[----:B------:R-:W-:Y:S06]  /*2a0f0*/  BRA `(.L_x_860) ;  /* 0xfffffdfc00807947 */ /* 0x000fec000383ffff */
.L_x_561:
[----:B------:R-:W-:Y:S01]  /*2a100*/  BSSY B1, `(.L_x_861) ;  /* 0x0000008000017945 */ /* 0x000fe20003800000 */
[----:B0---4-:R-:W-:Y:S01]  /*2a110*/  IMAD.MOV.U32 R13, RZ, RZ, R102 ;  /* 0x000000ffff0d7224 */ /* 0x011fe200078e0066 */
[----:B------:R-:W-:Y:S01]  /*2a120*/  MOV R15, 0xffffffff ;  /* 0xffffffff000f7802 */ /* 0x000fe20000000f00 */
[----:B------:R-:W-:Y:S02]  /*2a130*/  IMAD.MOV.U32 R12, RZ, RZ, 0x3 ;  /* 0x00000003ff0c7424 */ /* 0x000fe400078e00ff */
[----:B------:R-:W-:-:S07]  /*2a140*/  IMAD.MOV.U32 R11, RZ, RZ, 0x181f ;  /* 0x0000181fff0b7424 */ /* 0x000fce00078e00ff */
[----:B-123--:R-:W-:Y:S05]  /*2a150*/  WARPSYNC.COLLECTIVE R15, `(.L_x_862) ;  /* 0x000000000f087348 */ /* 0x00efea0003c00000 */
[----:B------:R0:W4:Y:S02]  /*2a160*/  SHFL.IDX P6, R14, R13, R12, R11 ;  /* 0x0000000c0d0e7389 */ /* 0x00012400000c000b */
[----:B01234-:R-:W-:Y:S01]  /*2a170*/  ENDCOLLECTIVE ;  /* 0x000000000000791b */ /* 0x01ffe20003800000 */
.L_x_862:
[----:B------:R-:W-:Y:S05]  /*2a180*/  BSYNC B1 ;  /* 0x0000000000017941 */ /* 0x000fea0003800000 */
.L_x_861:
        /* <DEDUP_REMOVED lines=8> */
.L_x_863:
[----:B------:R-:W-:Y:S01]  /*2a210*/  IMAD.MOV.U32 R50, RZ, RZ, R14 ;  /* 0x000000ffff327224 */ /* 0x000fe200078e000e */
[----:B------:R-:W-:Y:S06]  /*2a220*/  BRA `(.L_x_864) ;  /* 0xfffffe0c00307947 */ /* 0x000fec000383ffff */
.L_x_566:
[----:B-1----:R1:W2:Y:S02]  /*2a230*/  SYNCS.PHASECHK.TRANS64.TRYWAIT P2, [R81+URZ+0x38890], R100 ;  /* 0x03889064510075a7 */ /* 0x0022a4000804017f */
[----:B--2---:R-:W-:Y:S05]  /*2a240*/  @!P2 NANOSLEEP.SYNCS 0x989680 ;  /* 0x009896800000a95d */ /* 0x004fea0003900000 */
[----:B------:R-:W2:Y:S02]  /*2a250*/  @!P2 SYNCS.PHASECHK.TRANS64 P2, [R81+URZ+0x38890], R100 ;  /* 0x038890645100a5a7 */ /* 0x000ea4000804007f */
[----:B--2---:R-:W-:Y:S05]  /*2a260*/  @!P2 BRA `(.L_x_566) ;  /* 0xfffffffc00f0a947 */ /* 0x004fea000383ffff */
[----:B------:R-:W-:Y:S05]  /*2a270*/  BRA `(.L_x_865) ;  /* 0xfffffe1c00307947 */ /* 0x000fea000383ffff */
.L_x_567:
        /* <DEDUP_REMOVED lines=8> */
.L_x_867:
[----:B------:R-:W-:Y:S05]  /*2a300*/  BSYNC B1 ;  /* 0x0000000000017941 */ /* 0x000fea0003800000 */
.L_x_866:
        /* <DEDUP_REMOVED lines=8> */
.L_x_868:
[----:B------:R-:W-:Y:S05]  /*2a390*/  BRA `(.L_x_869) ;  /* 0xfffffe1c00507947 */ /* 0x000fea000383ffff */
.L_x_570:
[----:B------:R-:W-:Y:S01]  /*2a3a0*/  BSSY B1, `(.L_x_870) ;  /* 0x0000008000017945 */ /* 0x000fe20003800000 */
[----:B----4-:R-:W-:Y:S02]  /*2a3b0*/  IMAD.MOV.U32 R13, RZ, RZ, R49 ;  /* 0x000000ffff0d7224 */ /* 0x010fe400078e0031 */
[----:B------:R-:W-:Y:S02]  /*2a3c0*/  IMAD.MOV.U32 R12, RZ, RZ, 0x1 ;  /* 0x00000001ff0c7424 */ /* 0x000fe400078e00ff */
[----:B------:R-:W-:Y:S02]  /*2a3d0*/  IMAD.MOV.U32 R11, RZ, RZ, 0x181f ;  /* 0x0000181fff0b7424 */ /* 0x000fe400078e00ff */
[----:B------:R-:W-:-:S07]  /*2a3e0*/  IMAD.MOV.U32 R15, RZ, RZ, -0x1 ;  /* 0xffffffffff0f7424 */ /* 0x000fce00078e00ff */
[----:B0123--:R-:W-:Y:S05]  /*2a3f0*/  WARPSYNC.COLLECTIVE R15, `(.L_x_871) ;  /* 0x000000000f087348 */ /* 0x00ffea0003c00000 */
[----:B---3--:R3:W4:Y:S02]  /*2a400*/  SHFL.IDX P6, R14, R13, R12, R11 ;  /* 0x0000000c0d0e7389 */ /* 0x00872400000c000b */
[----:B01234-:R-:W-:Y:S01]  /*2a410*/  ENDCOLLECTIVE ;  /* 0x000000000000791b */ /* 0x01ffe20003800000 */
.L_x_871:
[----:B------:R-:W-:Y:S05]  /*2a420*/  BSYNC B1 ;  /* 0x0000000000017941 */ /* 0x000fea0003800000 */
.L_x_870:
[----:B------:R-:W-:Y:S01]  /*2a430*/  IMAD.MOV.U32 R13, RZ, RZ, R48 ;  /* 0x000000ffff0d7224 */ /* 0x000fe200078e0030 */
[----:B------:R-:W-:Y:S01]  /*2a440*/  MOV R45, R14 ;  /* 0x0000000e002d7202 */ /* 0x000fe20000000f00 */
[----:B------:R-:W-:Y:S02]  /*2a450*/  IMAD.MOV.U32 R12, RZ, RZ, 0x1 ;  /* 0x00000001ff0c7424 */ /* 0x000fe400078e00ff */
[----:B------:R-:W-:Y:S02]  /*2a460*/  IMAD.MOV.U32 R11, RZ, RZ, 0x181f ;  /* 0x0000181fff0b7424 */ /* 0x000fe400078e00ff */
[----:B------:R-:W-:-:S07]  /*2a470*/  IMAD.MOV.U32 R15, RZ, RZ, -0x1 ;  /* 0xffffffffff0f7424 */ /* 0x000fce00078e00ff */
[----:B------:R-:W-:Y:S05]  /*2a480*/  WARPSYNC.COLLECTIVE R15, `(.L_x_872) ;  /* 0x000000000f087348 */ /* 0x000fea0003c00000 */
[----:B------:R0:W1:Y:S02]  /*2a490*/  SHFL.IDX P6, R14, R13, R12, R11 ;  /* 0x0000000c0d0e7389 */ /* 0x00006400000c000b */
[----:B01----:R-:W-:Y:S01]  /*2a4a0*/  ENDCOLLECTIVE ;  /* 0x000000000000791b */ /* 0x003fe20003800000 */
.L_x_872:
[----:B------:R-:W-:Y:S05]  /*2a4b0*/  BRA `(.L_x_873) ;  /* 0xfffffe1c00507947 */ /* 0x000fea000383ffff */
.L_x_573:
[----:B------:R-:W-:Y:S01]  /*2a4c0*/  BSSY B1, `(.L_x_874) ;  /* 0x0000008000017945 */ /* 0x000fe20003800000 */
[----:B---3--:R-:W-:Y:S01]  /*2a4d0*/  MOV R13, R49 ;  /* 0x00000031000d7202 */ /* 0x008fe20000000f00 */
[----:B------:R-:W-:Y:S02]  /*2a4e0*/  IMAD.MOV.U32 R12, RZ, RZ, 0x2 ;  /* 0x00000002ff0c7424 */ /* 0x000fe400078e00ff */
[----:B------:R-:W-:Y:S02]  /*2a4f0*/  IMAD.MOV.U32 R11, RZ, RZ, 0x181f ;  /* 0x0000181fff0b7424 */ /* 0x000fe400078e00ff */
[----:B------:R-:W-:-:S07]  /*2a500*/  IMAD.MOV.U32 R15, RZ, RZ, -0x1 ;  /* 0xffffffffff0f7424 */ /* 0x000fce00078e00ff */
[----:B012-4-:R-:W-:Y:S05]  /*2a510*/  WARPSYNC.COLLECTIVE R15, `(.L_x_875) ;  /* 0x000000000f087348 */ /* 0x017fea0003c00000 */
[----:B------:R3:W0:Y:S02]  /*2a520*/  SHFL.IDX P6, R14, R13, R12, R11 ;  /* 0x0000000c0d0e7389 */ /* 0x00062400000c000b */
[----:B01234-:R-:W-:Y:S01]  /*2a530*/  ENDCOLLECTIVE ;  /* 0x000000000000791b */ /* 0x01ffe20003800000 */
.L_x_875:
[----:B------:R-:W-:Y:S05]  /*2a540*/  BSYNC B1 ;  /* 0x0000000000017941 */ /* 0x000fea0003800000 */
.L_x_874:
[----:B------:R-:W-:Y:S01]  /*2a550*/  MOV R13, R48 ;  /* 0x00000030000d7202 */ /* 0x000fe20000000f00 */
[----:B------:R-:W-:Y:S02]  /*2a560*/  IMAD.MOV.U32 R12, RZ, RZ, 0x2 ;  /* 0x00000002ff0c7424 */ /* 0x000fe400078e00ff */
[----:B------:R-:W-:Y:S02]  /*2a570*/  IMAD.MOV.U32 R11, RZ, RZ, 0x181f ;  /* 0x0000181fff0b7424 */ /* 0x000fe400078e00ff */
[----:B------:R-:W-:Y:S02]  /*2a580*/  IMAD.MOV.U32 R15, RZ, RZ, -0x1 ;  /* 0xffffffffff0f7424 */ /* 0x000fe400078e00ff */
[----:B------:R-:W-:-:S07]  /*2a590*/  IMAD.MOV.U32 R45, RZ, RZ, R14 ;  /* 0x000000ffff2d7224 */ /* 0x000fce00078e000e */
[----:B------:R-:W-:Y:S05]  /*2a5a0*/  WARPSYNC.COLLECTIVE R15, `(.L_x_876) ;  /* 0x000000000f087348 */ /* 0x000fea0003c00000 */
[----:B------:R0:W1:Y:S02]  /*2a5b0*/  SHFL.IDX P6, R14, R13, R12, R11 ;  /* 0x0000000c0d0e7389 */ /* 0x00006400000c000b */
[----:B01----:R-:W-:Y:S01]  /*2a5c0*/  ENDCOLLECTIVE ;  /* 0x000000000000791b */ /* 0x003fe20003800000 */
.L_x_876:
[----:B------:R-:W-:Y:S05]  /*2a5d0*/  BRA `(.L_x_877) ;  /* 0xfffffe1c00547947 */ /* 0x000fea000383ffff */
.L_x_576:
[----:B------:R-:W-:Y:S01]  /*2a5e0*/  BSSY B1, `(.L_x_878) ;  /* 0x0000008000017945 */ /* 0x000fe20003800000 */
[----:B0-----:R-:W-:Y:S01]  /*2a5f0*/  IMAD.MOV.U32 R13, RZ, RZ, R49 ;  /* 0x000000ffff0d7224 */ /* 0x001fe200078e0031 */
[----:B------:R-:W-:Y:S01]  /*2a600*/  MOV R12, 0x3 ;  /* 0x00000003000c7802 */ /* 0x000fe20000000f00 */
[----:B------:R-:W-:Y:S02]  /*2a610*/  IMAD.MOV.U32 R11, RZ, RZ, 0x181f ;  /* 0x0000181fff0b7424 */ /* 0x000fe400078e00ff */
[----:B------:R-:W-:-:S07]  /*2a620*/  IMAD.MOV.U32 R15, RZ, RZ, -0x1 ;  /* 0xffffffffff0f7424 */ /* 0x000fce00078e00ff */
[----:B-1234-:R-:W-:Y:S05]  /*2a630*/  WARPSYNC.COLLECTIVE R15, `(.L_x_879) ;  /* 0x000000000f087348 */ /* 0x01efea0003c00000 */
[----:B------:R0:W0:Y:S02]  /*2a640*/  SHFL.IDX P6, R14, R13, R12, R11 ;  /* 0x0000000c0d0e7389 */ /* 0x00002400000c000b */
[----:B01234-:R-:W-:Y:S01]  /*2a650*/  ENDCOLLECTIVE ;  /* 0x000000000000791b */ /* 0x01ffe20003800000 */
.L_x_879:
[----:B------:R-:W-:Y:S05]  /*2a660*/  BSYNC B1 ;  /* 0x0000000000017941 */ /* 0x000fea0003800000 */
.L_x_878:
[----:B------:R-:W-:Y:S01]  /*2a670*/  IMAD.MOV.U32 R13, RZ, RZ, R48 ;  /* 0x000000ffff0d7224 */ /* 0x000fe200078e0030 */
[----:B------:R-:W-:Y:S01]  /*2a680*/  MOV R12, 0x3 ;  /* 0x00000003000c7802 */ /* 0x000fe20000000f00 */
[----:B------:R-:W-:Y:S02]  /*2a690*/  IMAD.MOV.U32 R11, RZ, RZ, 0x181f ;  /* 0x0000181fff0b7424 */ /* 0x000fe400078e00ff */
[----:B------:R-:W-:Y:S02]  /*2a6a0*/  IMAD.MOV.U32 R15, RZ, RZ, -0x1 ;  /* 0xffffffffff0f7424 */ /* 0x000fe400078e00ff */
[----:B------:R-:W-:-:S07]  /*2a6b0*/  IMAD.MOV.U32 R49, RZ, RZ, R14 ;  /* 0x000000ffff317224 */ /* 0x000fce00078e000e */
[----:B------:R-:W-:Y:S05]  /*2a6c0*/  WARPSYNC.COLLECTIVE R15, `(.L_x_880) ;  /* 0x000000000f087348 */ /* 0x000fea0003c00000 */
[----:B------:R0:W1:Y:S02]  /*2a6d0*/  SHFL.IDX P6, R14, R13, R12, R11 ;  /* 0x0000000c0d0e7389 */ /* 0x00006400000c000b */
[----:B01----:R-:W-:Y:S01]  /*2a6e0*/  ENDCOLLECTIVE ;  /* 0x000000000000791b */ /* 0x003fe20003800000 */
.L_x_880:
[----:B------:R-:W-:Y:S05]  /*2a6f0*/  BRA `(.L_x_881) ;  /* 0xfffffe1c00587947 */ /* 0x000fea000383ffff */
.L_x_580:
[----:B------:R0:W0:Y:S02]  /*2a700*/  SYNCS.PHASECHK.TRANS64.TRYWAIT P3, [R81+URZ+0x388b0], R100 ;  /* 0x0388b064510075a7 */ /* 0x000024000806017f */
[----:B0-----:R-:W-:Y:S05]  /*2a710*/  @!P3 NANOSLEEP.SYNCS 0x989680 ;  /* 0x009896800000b95d */ /* 0x001fea0003900000 */
[----:B------:R-:W0:Y:S02]  /*2a720*/  @!P3 SYNCS.PHASECHK.TRANS64 P3, [R81+URZ+0x388b0], R100 ;  /* 0x0388b0645100b5a7 */ /* 0x000e24000806007f */
[----:B0-----:R-:W-:Y:S05]  /*2a730*/  @!P3 BRA `(.L_x_580) ;  /* 0xfffffffc00f0b947 */ /* 0x001fea000383ffff */
[----:B------:R-:W-:Y:S05]  /*2a740*/  BRA `(.L_x_882) ;  /* 0xfffffe1c00d07947 */ /* 0x000fea000383ffff */
.L_x_594:
[----:B------:R-:W-:Y:S01]  /*2a750*/  BSSY B0, `(.L_x_883) ;  /* 0x0000007000007945 */ /* 0x000fe20003800000 */
[----:B------:R-:W-:Y:S01]  /*2a760*/  IMAD.MOV.U32 R12, RZ, RZ, RZ ;  /* 0x000000ffff0c7224 */ /* 0x000fe200078e00ff */
[----:B------:R-:W-:Y:S01]  /*2a770*/  MOV R15, 0xffffffff ;  /* 0xffffffff000f7802 */ /* 0x000fe20000000f00 */
[----:B------:R-:W-:-:S07]  /*2a780*/  IMAD.MOV.U32 R11, RZ, RZ, 0x1f ;  /* 0x0000001fff0b7424 */ /* 0x000fce00078e00ff */
[----:B-----5:R-:W-:Y:S05]  /*2a790*/  WARPSYNC.COLLECTIVE R15, `(.L_x_884) ;  /* 0x000000000f087348 */ /* 0x020fea0003c00000 */
[----:B------:R0:W1:Y:S02]  /*2a7a0*/  SHFL.IDX P6, R14, R13, R12, R11 ;  /* 0x0000000c0d0e7389 */ /* 0x00006400000c000b */
[----:B01---5:R-:W-:Y:S01]  /*2a7b0*/  ENDCOLLECTIVE ;  /* 0x000000000000791b */ /* 0x023fe20003800000 */
.L_x_884:
[----:B------:R-:W-:Y:S05]  /*2a7c0*/  BSYNC B0 ;  /* 0x0000000000007941 */ /* 0x000fea0003800000 */
.L_x_883:
[----:B------:R-:W-:Y:S05]  /*2a7d0*/  BRA `(.L_x_885) ;  /* 0xfffffe2c00c87947 */ /* 0x000fea000383ffff */
.L_x_604:
[----:B------:R-:W-:Y:S01]  /*2a7e0*/  BSSY B1, `(.L_x_886) ;  /* 0x0000008000017945 */ /* 0x000fe20003800000 */
[----:B0-----:R-:W-:Y:S02]  /*2a7f0*/  IMAD.MOV.U32 R13, RZ, RZ, R24 ;  /* 0x000000ffff0d7224 */ /* 0x001fe400078e0018 */
[----:B------:R-:W-:Y:S02]  /*2a800*/  IMAD.MOV.U32 R12, RZ, RZ, RZ ;  /* 0x000000ffff0c7224 */ /* 0x000fe400078e00ff */
[----:B------:R-:W-:Y:S02]  /*2a810*/  IMAD.MOV.U32 R11, RZ, RZ, 0x181f ;  /* 0x0000181fff0b7424 */ /* 0x000fe400078e00ff */
[----:B------:R-:W-:-:S07]  /*2a820*/  IMAD.MOV.U32 R15, RZ, RZ, -0x1 ;  /* 0xffffffffff0f7424 */ /* 0x000fce00078e00ff */
[----:B------:R-:W-:Y:S05]  /*2a830*/  WARPSYNC.COLLECTIVE R15, `(.L_x_887) ;  /* 0x000000000f087348 */ /* 0x000fea0003c00000 */
[----:B------:R0:W1:Y:S02]  /*2a840*/  SHFL.IDX P6, R14, R13, R12, R11 ;  /* 0x0000000c0d0e7389 */ /* 0x00006400000c000b */
[----:B01----:R-:W-:Y:S01]  /*2a850*/  ENDCOLLECTIVE ;  /* 0x000000000000791b */ /* 0x003fe20003800000 */
.L_x_887:
[----:B------:R-:W-:Y:S05]  /*2a860*/  BSYNC B1 ;  /* 0x0000000000017941 */ /* 0x000fea0003800000 */
.L_x_886:
[----:B------:R-:W-:Y:S01]  /*2a870*/  IMAD.MOV.U32 R13, RZ, RZ, R26 ;  /* 0x000000ffff0d7224 */ /* 0x000fe200078e001a */
[----:B------:R-:W-:Y:S01]  /*2a880*/  MOV R3, R14 ;  /* 0x0000000e00037202 */ /* 0x000fe20000000f00 */
[----:B------:R-:W-:Y:S02]  /*2a890*/  IMAD.MOV.U32 R12, RZ, RZ, RZ ;  /* 0x000000ffff0c7224 */ /* 0x000fe400078e00ff */
[----:B------:R-:W-:Y:S02]  /*2a8a0*/  IMAD.MOV.U32 R11, RZ, RZ, 0x181f ;  /* 0x0000181fff0b7424 */ /* 0x000fe400078e00ff */
[----:B------:R-:W-:-:S07]  /*2a8b0*/  IMAD.MOV.U32 R15, RZ, RZ, -0x1 ;  /* 0xffffffffff0f7424 */ /* 0x000fce00078e00ff */
[----:B------:R-:W-:Y:S05]  /*2a8c0*/  WARPSYNC.COLLECTIVE R15, `(.L_x_888) ;  /* 0x000000000f087348 */ /* 0x000fea0003c00000 */
[----:B------:R0:W1:Y:S02]  /*2a8d0*/  SHFL.IDX P6, R14, R13, R12, R11 ;  /* 0x0000000c0d0e7389 */ /* 0x00006400000c000b */
[----:B01----:R-:W-:Y:S01]  /*2a8e0*/  ENDCOLLECTIVE ;  /* 0x000000000000791b */ /* 0x003fe20003800000 */
.L_x_888:
[----:B------:R-:W-:Y:S01]  /*2a8f0*/  IMAD.MOV.U32 R13, RZ, RZ, R32 ;  /* 0x000000ffff0d7224 */ /* 0x000fe200078e0020 */
[----:B------:R-:W-:-:S07]  /*2a900*/  MOV R27, R14 ;  /* 0x0000000e001b7202 */ /* 0x000fce0000000f00 */
[----:B------:R-:W-:Y:S05]  /*2a910*/  WARPSYNC.COLLECTIVE R15, `(.L_x_889) ;  /* 0x000000000f087348 */ /* 0x000fea0003c00000 */
[----:B------:R0:W1:Y:S02]  /*2a920*/  SHFL.IDX P6, R14, R13, R12, R11 ;  /* 0x0000000c0d0e7389 */ /* 0x00006400000c000b */
[----:B01----:R-:W-:Y:S01]  /*2a930*/  ENDCOLLECTIVE ;  /* 0x000000000000791b */ /* 0x003fe20003800000 */
.L_x_889:
[----:B------:R-:W-:Y:S02]  /*2a940*/  IMAD.MOV.U32 R13, RZ, RZ, R28 ;  /* 0x000000ffff0d7224 */ /* 0x000fe400078e001c */
[----:B------:R-:W-:-:S07]  /*2a950*/  IMAD.MOV.U32 R21, RZ, RZ, R14 ;  /* 0x000000ffff157224 */ /* 0x000fce00078e000e */
[----:B------:R-:W-:Y:S05]  /*2a960*/  WARPSYNC.COLLECTIVE R15, `(.L_x_890) ;  /* 0x000000000f087348 */ /* 0x000fea0003c00000 */
[----:B------:R0:W1:Y:S02]  /*2a970*/  SHFL.IDX P6, R14, R13, R12, R11 ;  /* 0x0000000c0d0e7389 */ /* 0x00006400000c000b */
[----:B01----:R-:W-:Y:S01]  /*2a980*/  ENDCOLLECTIVE ;  /* 0x000000000000791b */ /* 0x003fe20003800000 */
.L_x_890:
[----:B------:R-:W-:Y:S01]  /*2a990*/  IMAD.MOV.U32 R29, RZ, RZ, R14 ;  /* 0x000000ffff1d7224 */ /* 0x000fe200078e000e */
[----:B------:R-:W-:Y:S06]  /*2a9a0*/  BRA `(.L_x_891) ;  /* 0xfffffe3000b87947 */ /* 0x000fec000383ffff */
.L_x_608:
[----:B0-----:R0:W1:Y:S02]  /*2a9b0*/  SYNCS.PHASECHK.TRANS64.TRYWAIT P0, [R19+URZ+0x38800], R32 ;  /* 0x03880020130075a7 */ /* 0x001064000800017f */
[----:B-1----:R-:W-:Y:S05]  /*2a9c0*/  @!P0 NANOSLEEP.SYNCS 0x989680 ;  /* 0x009896800000895d */ /* 0x002fea0003900000 */
[----:B------:R-:W1:Y:S02]  /*2a9d0*/  @!P0 SYNCS.PHASECHK.TRANS64 P0, [R19+URZ+0x38800], R32 ;  /* 0x03880020130085a7 */ /* 0x000e64000800007f */
[----:B-1----:R-:W-:Y:S05]  /*2a9e0*/  @!P0 BRA `(.L_x_608) ;  /* 0xfffffffc00f08947 */ /* 0x002fea000383ffff */
[----:B------:R-:W-:Y:S05]  /*2a9f0*/  BRA `(.L_x_892) ;  /* 0xfffffe3400ec7947 */ /* 0x000fea000383ffff */
.L_x_624:
[----:B------:R-:W-:Y:S01]  /*2aa00*/  BSSY B1, `(.L_x_893) ;  /* 0x0000008000017945 */ /* 0x000fe20003800000 */
[----:B0-----:R-:W-:Y:S01]  /*2aa10*/  MOV R13, R24 ;  /* 0x00000018000d7202 */ /* 0x001fe20000000f00 */
[----:B------:R-:W-:Y:S02]  /*2aa20*/  IMAD.MOV.U32 R12, RZ, RZ, RZ ;  /* 0x000000ffff0c7224 */ /* 0x000fe400078e00ff */
[----:B------:R-:W-:Y:S02]  /*2aa30*/  IMAD.MOV.U32 R11, RZ, RZ, 0x181f ;  /* 0x0000181fff0b7424 */ /* 0x000fe400078e00ff */
[----:B------:R-:W-:-:S07]  /*2aa40*/  IMAD.MOV.U32 R15, RZ, RZ, -0x1 ;  /* 0xffffffffff0f7424 */ /* 0x000fce00078e00ff */
[----:B------:R-:W-:Y:S05]  /*2aa50*/  WARPSYNC.COLLECTIVE R15, `(.L_x_894) ;  /* 0x000000000f087348 */ /* 0x000fea0003c00000 */
[----:B------:R0:W1:Y:S02]  /*2aa60*/  SHFL.IDX P6, R14, R13, R12, R11 ;  /* 0x0000000c0d0e7389 */ /* 0x00006400000c000b */
[----:B01----:R-:W-:Y:S01]  /*2aa70*/  ENDCOLLECTIVE ;  /* 0x000000000000791b */ /* 0x003fe20003800000 */
.L_x_894:
[----:B------:R-:W-:Y:S05]  /*2aa80*/  BSYNC B1 ;  /* 0x0000000000017941 */ /* 0x000fea0003800000 */
.L_x_893:
[----:B------:R-:W-:Y:S01]  /*2aa90*/  MOV R13, R26 ;  /* 0x0000001a000d7202 */ /* 0x000fe20000000f00 */
[----:B------:R-:W-:Y:S02]  /*2aaa0*/  IMAD.MOV.U32 R12, RZ, RZ, RZ ;  /* 0x000000ffff0c7224 */ /* 0x000fe400078e00ff */
[----:B------:R-:W-:Y:S02]  /*2aab0*/  IMAD.MOV.U32 R11, RZ, RZ, 0x181f ;  /* 0x0000181fff0b7424 */ /* 0x000fe400078e00ff */
[----:B------:R-:W-:Y:S02]  /*2aac0*/  IMAD.MOV.U32 R15, RZ, RZ, -0x1 ;  /* 0xffffffffff0f7424 */ /* 0x000fe400078e00ff */
[----:B------:R-:W-:-:S07]  /*2aad0*/  IMAD.MOV.U32 R3, RZ, RZ, R14 ;  /* 0x000000ffff037224 */ /* 0x000fce00078e000e */
[----:B------:R-:W-:Y:S05]  /*2aae0*/  WARPSYNC.COLLECTIVE R15, `(.L_x_895) ;  /* 0x000000000f087348 */ /* 0x000fea0003c00000 */
[----:B------:R0:W1:Y:S02]  /*2aaf0*/  SHFL.IDX P6, R14, R13, R12, R11 ;  /* 0x0000000c0d0e7389 */ /* 0x00006400000c000b */
[----:B01----:R-:W-:Y:S01]  /*2ab00*/  ENDCOLLECTIVE ;  /* 0x000000000000791b */ /* 0x003fe20003800000 */
.L_x_895:
[----:B------:R-:W-:Y:S01]  /*2ab10*/  MOV R13, R32 ;  /* 0x00000020000d7202 */ /* 0x000fe20000000f00 */
[----:B------:R-:W-:-:S07]  /*2ab20*/  IMAD.MOV.U32 R27, RZ, RZ, R14 ;  /* 0x000000ffff1b7224 */ /* 0x000fce00078e000e */
[----:B------:R-:W-:Y:S05]  /*2ab30*/  WARPSYNC.COLLECTIVE R15, `(.L_x_896) ;  /* 0x000000000f087348 */ /* 0x000fea0003c00000 */
[----:B------:R0:W1:Y:S02]  /*2ab40*/  SHFL.IDX P6, R14, R13, R12, R11 ;  /* 0x0000000c0d0e7389 */ /* 0x00006400000c000b */
[----:B01----:R-:W-:Y:S01]  /*2ab50*/  ENDCOLLECTIVE ;  /* 0x000000000000791b */ /* 0x003fe20003800000 */
.L_x_896:
[----:B------:R-:W-:Y:S02]  /*2ab60*/  IMAD.MOV.U32 R13, RZ, RZ, R28 ;  /* 0x000000ffff0d7224 */ /* 0x000fe400078e001c */
[----:B------:R-:W-:-:S07]  /*2ab70*/  IMAD.MOV.U32 R21, RZ, RZ, R14 ;  /* 0x000000ffff157224 */ /* 0x000fce00078e000e */
[----:B------:R-:W-:Y:S05]  /*2ab80*/  WARPSYNC.COLLECTIVE R15, `(.L_x_897) ;  /* 0x000000000f087348 */ /* 0x000fea0003c00000 */
[----:B------:R0:W1:Y:S02]  /*2ab90*/  SHFL.IDX P6, R14, R13, R12, R11 ;  /* 0x0000000c0d0e7389 */ /* 0x00006400000c000b */
[----:B01----:R-:W-:Y:S01]  /*2aba0*/  ENDCOLLECTIVE ;  /* 0x000000000000791b */ /* 0x003fe20003800000 */
.L_x_897:
[----:B------:R-:W-:Y:S05]  /*2abb0*/  BRA `(.L_x_898) ;  /* 0xfffffe6400d07947 */ /* 0x000fea000383ffff */
.L_x_628:
[----:B0-----:R0:W1:Y:S02]  /*2abc0*/  SYNCS.PHASECHK.TRANS64.TRYWAIT P1, [R19+URZ+0x38800], R34 ;  /* 0x03880022130075a7 */ /* 0x001064000802017f */
[----:B-1----:R-:W-:Y:S05]  /*2abd0*/  @!P1 NANOSLEEP.SYNCS 0x989680 ;  /* 0x009896800000995d */ /* 0x002fea0003900000 */
[----:B------:R-:W1:Y:S02]  /*2abe0*/  @!P1 SYNCS.PHASECHK.TRANS64 P1, [R19+URZ+0x38800], R34 ;  /* 0x03880022130095a7 */ /* 0x000e64000802007f */
[----:B-1----:R-:W-:Y:S05]  /*2abf0*/  @!P1 BRA `(.L_x_628) ;  /* 0xfffffffc00f09947 */ /* 0x002fea000383ffff */
[----:B------:R-:W-:Y:S05]  /*2ac00*/  BRA `(.L_x_899) ;  /* 0xfffffe6800f07947 */ /* 0x000fea000383ffff */
.L_x_638:
[----:B--2---:R2:W3:Y:S02]  /*2ac10*/  SYNCS.PHASECHK.TRANS64.TRYWAIT P1, [R3+URZ+0x38830], R10 ;  /* 0x0388300a030075a7 */ /* 0x0044e4000802017f */
[----:B---3--:R-:W-:Y:S05]  /*2ac20*/  @!P1 NANOSLEEP.SYNCS 0x989680 ;  /* 0x009896800000995d */ /* 0x008fea0003900000 */
[----:B------:R-:W3:Y:S02]  /*2ac30*/  @!P1 SYNCS.PHASECHK.TRANS64 P1, [R3+URZ+0x38830], R10 ;  /* 0x0388300a030095a7 */ /* 0x000ee4000802007f */
[----:B---3--:R-:W-:Y:S05]  /*2ac40*/  @!P1 BRA `(.L_x_638) ;  /* 0xfffffffc00f09947 */ /* 0x008fea000383ffff */
[----:B------:R-:W-:Y:S05]  /*2ac50*/  BRA `(.L_x_637) ;  /* 0xfffffea000507947 */ /* 0x000fea000383ffff */
.L_x_644:
[----:B-1----:R1:W2:Y:S02]  /*2ac60*/  SYNCS.PHASECHK.TRANS64.TRYWAIT P1, [R3+URZ+0x38850], R10 ;  /* 0x0388500a030075a7 */ /* 0x0022a4000802017f */
[----:B--2---:R-:W-:Y:S05]  /*2ac70*/  @!P1 NANOSLEEP.SYNCS 0x989680 ;  /* 0x009896800000995d */ /* 0x004fea0003900000 */
[----:B------:R-:W2:Y:S02]  /*2ac80*/  @!P1 SYNCS.PHASECHK.TRANS64 P1, [R3+URZ+0x38850], R10 ;  /* 0x0388500a030095a7 */ /* 0x000ea4000802007f */
[----:B--2---:R-:W-:Y:S05]  /*2ac90*/  @!P1 BRA `(.L_x_644) ;  /* 0xfffffffc00f09947 */ /* 0x004fea000383ffff */
[----:B------:R-:W-:Y:S05]  /*2aca0*/  BRA `(.L_x_643) ;  /* 0xfffffec000447947 */ /* 0x000fea000383ffff */
.L_x_650:
[----:B-1----:R1:W2:Y:S02]  /*2acb0*/  SYNCS.PHASECHK.TRANS64.TRYWAIT P2, [R5+URZ+0x38830], R6 ;  /* 0x03883006050075a7 */ /* 0x0022a4000804017f */
[----:B--2---:R-:W-:Y:S05]  /*2acc0*/  @!P2 NANOSLEEP.SYNCS 0x989680 ;  /* 0x009896800000a95d */ /* 0x004fea0003900000 */
[----:B------:R-:W2:Y:S02]  /*2acd0*/  @!P2 SYNCS.PHASECHK.TRANS64 P2, [R5+URZ+0x38830], R6 ;  /* 0x038830060500a5a7 */ /* 0x000ea4000804007f */
[----:B--2---:R-:W-:Y:S05]  /*2ace0*/  @!P2 BRA `(.L_x_650) ;  /* 0xfffffffc00f0a947 */ /* 0x004fea000383ffff */
[----:B------:R-:W-:Y:S05]  /*2acf0*/  BRA `(.L_x_649) ;  /* 0xfffffec4005c7947 */ /* 0x000fea000383ffff */
.L_x_656:
[----:B---3--:R3:W4:Y:S02]  /*2ad00*/  SYNCS.PHASECHK.TRANS64.TRYWAIT P2, [R5+URZ+0x38850], R6 ;  /* 0x03885006050075a7 */ /* 0x008724000804017f */
[----:B----4-:R-:W-:Y:S05]  /*2ad10*/  @!P2 NANOSLEEP.SYNCS 0x989680 ;  /* 0x009896800000a95d */ /* 0x010fea0003900000 */
[----:B------:R-:W4:Y:S02]  /*2ad20*/  @!P2 SYNCS.PHASECHK.TRANS64 P2, [R5+URZ+0x38850], R6 ;  /* 0x038850060500a5a7 */ /* 0x000f24000804007f */
[----:B----4-:R-:W-:Y:S05]  /*2ad30*/  @!P2 BRA `(.L_x_656) ;  /* 0xfffffffc00f0a947 */ /* 0x010fea000383ffff */
[----:B------:R-:W-:Y:S05]  /*2ad40*/  BRA `(.L_x_655) ;  /* 0xfffffee400607947 */ /* 0x000fea000383ffff */
.L_x_661:
[----:B------:R-:W-:Y:S01]  /*2ad50*/  SEL R40, R13, R93, P0 ;  /* 0x0000005d0d287207 */ /* 0x000fe20000000000 */
[----:B------:R-:W-:Y:S01]  /*2ad60*/  IMAD.MOV.U32 R15, RZ, RZ, -0x1 ;  /* 0xffffffffff0f7424 */ /* 0x000fe200078e00ff */
[----:B------:R-:W-:Y:S02]  /*2ad70*/  SEL R28, R11, R12, P0 ;  /* 0x0000000c0b1c7207 */ /* 0x000fe40000000000 */
[----:B------:R-:W-:Y:S01]  /*2ad80*/  SEL R27, R12, R11, P0 ;  /* 0x0000000b0c1b7207 */ /* 0x000fe20000000000 */
[----:B-----5:R-:W-:Y:S01]  /*2ad90*/  IMAD.MOV.U32 R12, RZ, RZ, R0 ;  /* 0x000000ffff0c7224 */ /* 0x020fe200078e0000 */
[----:B------:R-:W-:Y:S01]  /*2ada0*/  SEL R93, R93, R13, P0 ;  /* 0x0000000d5d5d7207 */ /* 0x000fe20000000000 */
[----:B------:R-:W-:Y:S01]  /*2adb0*/  IMAD.MOV.U32 R13, RZ, RZ, R9 ;  /* 0x000000ffff0d7224 */ /* 0x000fe200078e0009 */
[----:B------:R-:W-:Y:S02]  /*2adc0*/  MOV R11, 0x1c1f ;  /* 0x00001c1f000b7802 */ /* 0x000fe40000000f00 */
[----:B0-----:R-:W-:-:S02]  /*2add0*/  LOP3.LUT R2, R0, 0x2, RZ, 0x3c, !PT ;  /* 0x0000000200027812 */ /* 0x001fc400078e3cff */
[----:B------:R-:W-:-:S07]  /*2ade0*/  SEL R7, R36, R37, P0 ;  /* 0x0000002524077207 */ /* 0x000fce0000000000 */
[----:B------:R-:W-:Y:S05]  /*2adf0*/  WARPSYNC.COLLECTIVE R15, `(.L_x_900) ;  /* 0x000000000f087348 */ /* 0x000fea0003c00000 */
[----:B------:R0:W1:Y:S02]  /*2ae00*/  SHFL.IDX P6, R14, R13, R12, R11 ;  /* 0x0000000c0d0e7389 */ /* 0x00006400000c000b */
[----:B01----:R-:W-:Y:S01]  /*2ae10*/  ENDCOLLECTIVE ;  /* 0x000000000000791b */ /* 0x003fe20003800000 */
.L_x_900:
[----:B------:R-:W-:Y:S02]  /*2ae20*/  SEL R8, R32, R33, P0 ;  /* 0x0000002120087207 */ /* 0x000fe40000000000 */
[----:B------:R-:W-:Y:S02]  /*2ae30*/  SEL R36, R37, R36, P0 ;  /* 0x0000002425247207 */ /* 0x000fe40000000000 */
[----:B------:R-:W-:Y:S02]  /*2ae40*/  SEL R32, R33, R32, P0 ;  /* 0x0000002021207207 */ /* 0x000fe40000000000 */
[----:B------:R-:W-:Y:S02]  /*2ae50*/  SEL R208, R10, R147, P0 ;  /* 0x000000930ad07207 */ /* 0x000fe40000000000 */
[----:B------:R-:W-:Y:S02]  /*2ae60*/  SEL R209, R147, R10, P0 ;  /* 0x0000000a93d17207 */ /* 0x000fe40000000000 */
[----:B------:R-:W-:-:S02]  /*2ae70*/  SEL R29, R44, R45, P0 ;  /* 0x0000002d2c1d7207 */ /* 0x000fc40000000000 */
[----:B------:R-:W-:Y:S01]  /*2ae80*/  SEL R44, R45, R44, P0 ;  /* 0x0000002c2d2c7207 */ /* 0x000fe20000000000 */
[----:B------:R-:W-:Y:S01]  /*2ae90*/  IMAD.MOV.U32 R13, RZ, RZ, R4 ;  /* 0x000000ffff0d7224 */ /* 0x000fe200078e0004 */
[----:B------:R-:W-:Y:S02]  /*2aea0*/  SEL R34, R52, R53, P0 ;  /* 0x0000003534227207 */ /* 0x000fe40000000000 */
[----:B------:R-:W-:Y:S02]  /*2aeb0*/  SEL R26, R48, R49, P0 ;  /* 0x00000031301a7207 */ /* 0x000fe40000000000 */
[----:B------:R-:W-:Y:S02]  /*2aec0*/  SEL R52, R53, R52, P0 ;  /* 0x0000003435347207 */ /* 0x000fe40000000000 */
[----:B------:R-:W-:Y:S02]  /*2aed0*/  SEL R48, R49, R48, P0 ;  /* 0x0000003031307207 */ /* 0x000fe40000000000 */
[----:B------:R-:W-:Y:S01]  /*2aee0*/  SEL R33, R60, R61, P0 ;  /* 0x0000003d3c217207 */ /* 0x000fe20000000000 */
[----:B------:R-:W-:Y:S01]  /*2aef0*/  IMAD.MOV.U32 R3, RZ, RZ, R14 ;  /* 0x000000ffff037224 */ /* 0x000fe200078e000e */
[----:B------:R-:W-:-:S07]  /*2af00*/  SEL R25, R56, R57, P0 ;  /* 0x0000003938197207 */ /* 0x000fce0000000000 */
[----:B------:R-:W-:Y:S05]  /*2af10*/  WARPSYNC.COLLECTIVE R15, `(.L_x_901) ;  /* 0x000000000f087348 */ /* 0x000fea0003c00000 */
[----:B------:R0:W1:Y:S02]  /*2af20*/  SHFL.IDX P6, R14, R13, R12, R11 ;  /* 0x0000000c0d0e7389 */ /* 0x00006400000c000b */
[----:B01----:R-:W-:Y:S01]  /*2af30*/  ENDCOLLECTIVE ;  /* 0x000000000000791b */ /* 0x003fe20003800000 */
.L_x_901:
        /* <DEDUP_REMOVED lines=8> */
[----:B------:R-:W-:Y:S02]  /*2afc0*/  MOV R13, R6 ;  /* 0x00000006000d7202 */ /* 0x000fe40000000f00 */
        /* <DEDUP_REMOVED lines=9> */
.L_x_902:
        /* <DEDUP_REMOVED lines=18> */
.L_x_903:
        /* <DEDUP_REMOVED lines=18> */
.L_x_904:
        /* <DEDUP_REMOVED lines=18> */
.L_x_905:
        /* <DEDUP_REMOVED lines=18> */
.L_x_906:
        /* <DEDUP_REMOVED lines=18> */
.L_x_907:
        /* <DEDUP_REMOVED lines=18> */
.L_x_908:
        /* <DEDUP_REMOVED lines=18> */
.L_x_909:
        /* <DEDUP_REMOVED lines=18> */
.L_x_910:
[----:B------:R-:W-:Y:S02]  /*2b960*/  SEL R200, R7, R10, P0 ;  /* 0x0000000a07c87207 */ /* 0x000fe40000000000 */
[----:B------:R-:W-:Y:S01]  /*2b970*/  SEL R201, R10, R7, P0 ;  /* 0x000000070ac97207 */ /* 0x000fe20000000000 */
[----:B------:R-:W-:Y:S02]  /*2b980*/  IMAD.MOV.U32 R13, RZ, RZ, R27 ;  /* 0x000000ffff0d7224 */ /* 0x000fe400078e001b */
[----:B------:R-:W-:-:S07]  /*2b990*/  IMAD.MOV.U32 R44, RZ, RZ, R14 ;  /* 0x000000ffff2c7224 */ /* 0x000fce00078e000e */
[----:B------:R-:W-:Y:S05]  /*2b9a0*/  WARPSYNC.COLLECTIVE R15, `(.L_x_911) ;  /* 0x000000000f087348 */ /* 0x000fea0003c00000 */
[----:B------:R0:W1:Y:S02]  /*2b9b0*/  SHFL.IDX P6, R14, R13, R12, R11 ;  /* 0x0000000c0d0e7389 */ /* 0x00006400000c000b */
[----:B01----:R-:W-:Y:S01]  /*2b9c0*/  ENDCOLLECTIVE ;  /* 0x000000000000791b */ /* 0x003fe20003800000 */
.L_x_911:
[----:B------:R-:W-:Y:S02]  /*2b9d0*/  SEL R196, R29, R44, P0 ;  /* 0x0000002c1dc47207 */ /* 0x000fe40000000000 */
[----:B------:R-:W-:Y:S02]  /*2b9e0*/  SEL R197, R44, R29, P0 ;  /* 0x0000001d2cc57207 */ /* 0x000fe40000000000 */
[----:B------:R-:W-:Y:S01]  /*2b9f0*/  MOV R13, R34 ;  /* 0x00000022000d7202 */ /* 0x000fe20000000f00 */
[----:B------:R-:W-:Y:S02]  /*2ba00*/  IMAD.MOV.U32 R12, RZ, RZ, R0 ;  /* 0x000000ffff0c7224 */ /* 0x000fe400078e0000 */
[----:B------:R-:W-:-:S07]  /*2ba10*/  IMAD.MOV.U32 R27, RZ, RZ, R14 ;  /* 0x000000ffff1b7224 */ /* 0x000fce00078e000e */
[----:B------:R-:W-:Y:S05]  /*2ba20*/  WARPSYNC.COLLECTIVE R15, `(.L_x_912) ;  /* 0x000000000f087348 */ /* 0x000fea0003c00000 */
[----:B------:R0:W1:Y:S02]  /*2ba30*/  SHFL.IDX P6, R14, R13, R12, R11 ;  /* 0x0000000c0d0e7389 */ /* 0x00006400000c000b */
[----:B01----:R-:W-:Y:S01]  /*2ba40*/  ENDCOLLECTIVE ;  /* 0x000000000000791b */ /* 0x003fe20003800000 */
.L_x_912:
[----:B------:R-:W-:Y:S02]  /*2ba50*/  SEL R198, R28, R27, P0 ;  /* 0x0000001b1cc67207 */ /* 0x000fe40000000000 */
[----:B------:R-:W-:Y:S01]  /*2ba60*/  SEL R199, R27, R28, P0 ;  /* 0x0000001c1bc77207 */ /* 0x000fe20000000000 */
[----:B------:R-:W-:Y:S02]  /*2ba70*/  IMAD.MOV.U32 R13, RZ, RZ, R26 ;  /* 0x000000ffff0d7224 */ /* 0x000fe400078e001a */
[----:B------:R-:W-:-:S07]  /*2ba80*/  IMAD.MOV.U32 R34, RZ, RZ, R14 ;  /* 0x000000ffff227224 */ /* 0x000fce00078e000e */
[----:B------:R-:W-:Y:S05]  /*2ba90*/  WARPSYNC.COLLECTIVE R15, `(.L_x_913) ;  /* 0x000000000f087348 */ /* 0x000fea0003c00000 */
[----:B------:R0:W1:Y:S02]  /*2baa0*/  SHFL.IDX P6, R14, R13, R12, R11 ;  /* 0x0000000c0d0e7389 */ /* 0x00006400000c000b */
[----:B01----:R-:W-:Y:S01]  /*2bab0*/  ENDCOLLECTIVE ;  /* 0x000000000000791b */ /* 0x003fe20003800000 */
.L_x_913:
[----:B------:R-:W-:Y:S01]  /*2bac0*/  MOV R13, R52 ;  /* 0x00000034000d7202 */ /* 0x000fe20000000f00 */
[----:B------:R-:W-:Y:S02]  /*2bad0*/  IMAD.MOV.U32 R12, RZ, RZ, R2 ;  /* 0x000000ffff0c7224 */ /* 0x000fe400078e0002 */
[----:B------:R-:W-:-:S07]  /*2bae0*/  IMAD.MOV.U32 R26, RZ, RZ, R14 ;  /* 0x000000ffff1a7224 */ /* 0x000fce00078e000e */
[----:B------:R-:W-:Y:S05]  /*2baf0*/  WARPSYNC.COLLECTIVE R15, `(.L_x_914) ;  /* 0x000000000f087348 */ /* 0x000fea0003c00000 */
[----:B------:R0:W1:Y:S02]  /*2bb00*/  SHFL.IDX P6, R14, R13, R12, R11 ;  /* 0x0000000c0d0e7389 */ /* 0x00006400000c000b */
[----:B01----:R-:W-:Y:S01]  /*2bb10*/  ENDCOLLECTIVE ;  /* 0x000000000000791b */ /* 0x003fe20003800000 */
.L_x_914:
[----:B------:R-:W-:Y:S02]  /*2bb20*/  IMAD.MOV.U32 R13, RZ, RZ, R48 ;  /* 0x000000ffff0d7224 */ /* 0x000fe400078e0030 */
[----:B------:R-:W-:-:S07]  /*2bb30*/  IMAD.MOV.U32 R52, RZ, RZ, R14 ;  /* 0x000000ffff347224 */ /* 0x000fce00078e000e */
[----:B------:R-:W-:Y:S05]  /*2bb40*/  WARPSYNC.COLLECTIVE R15, `(.L_x_915) ;  /* 0x000000000f087348 */ /* 0x000fea0003c00000 */
[----:B------:R0:W1:Y:S02]  /*2bb50*/  SHFL.IDX P6, R14, R13, R12, R11 ;  /* 0x0000000c0d0e7389 */ /* 0x00006400000c000b */
[----:B01----:R-:W-:Y:S01]  /*2bb60*/  ENDCOLLECTIVE ;  /* 0x000000000000791b */ /* 0x003fe20003800000 */
.L_x_915:
        /* <DEDUP_REMOVED lines=8> */
.L_x_916:
[----:B------:R-:W-:Y:S02]  /*2bbf0*/  SEL R194, R26, R48, P0 ;  /* 0x000000301ac27207 */ /* 0x000fe40000000000 */
[----:B------:R-:W-:Y:S01]  /*2bc00*/  SEL R195, R48, R26, P0 ;  /* 0x0000001a30c37207 */ /* 0x000fe20000000000 */
[----:B------:R-:W-:Y:S02]  /*2bc10*/  IMAD.MOV.U32 R13, RZ, RZ, R25 ;  /* 0x000000ffff0d7224 */ /* 0x000fe400078e0019 */
[----:B------:R-:W-:-:S07]  /*2bc20*/  IMAD.MOV.U32 R33, RZ, RZ, R14 ;  /* 0x000000ffff217224 */ /* 0x000fce00078e000e */
[----:B------:R-:W-:Y:S05]  /*2bc30*/  WARPSYNC.COLLECTIVE R15, `(.L_x_917) ;  /* 0x000000000f087348 */ /* 0x000fea0003c00000 */
[----:B------:R0:W1:Y:S02]  /*2bc40*/  SHFL.IDX P6, R14, R13, R12, R11 ;  /* 0x0000000c0d0e7389 */ /* 0x00006400000c000b */
[----:B01----:R-:W-:Y:S01]  /*2bc50*/  ENDCOLLECTIVE ;  /* 0x000000000000791b */ /* 0x003fe20003800000 */
.L_x_917:
[----:B------:R-:W-:Y:S01]  /*2bc60*/  MOV R13, R60 ;  /* 0x0000003c000d7202 */ /* 0x000fe20000000f00 */
[----:B------:R-:W-:Y:S02]  /*2bc70*/  IMAD.MOV.U32 R12, RZ, RZ, R2 ;  /* 0x000000ffff0c7224 */ /* 0x000fe400078e0002 */
[----:B------:R-:W-:-:S07]  /*2bc80*/  IMAD.MOV.U32 R25, RZ, RZ, R14 ;  /* 0x000000ffff197224 */ /* 0x000fce00078e000e */
[----:B------:R-:W-:Y:S05]  /*2bc90*/  WARPSYNC.COLLECTIVE R15, `(.L_x_918) ;  /* 0x000000000f087348 */ /* 0x000fea0003c00000 */
[----:B------:R0:W1:Y:S02]  /*2bca0*/  SHFL.IDX P6, R14, R13, R12, R11 ;  /* 0x0000000c0d0e7389 */ /* 0x00006400000c000b */
[----:B01----:R-:W-:Y:S01]  /*2bcb0*/  ENDCOLLECTIVE ;  /* 0x000000000000791b */ /* 0x003fe20003800000 */
.L_x_918:
[----:B------:R-:W-:Y:S02]  /*2bcc0*/  IMAD.MOV.U32 R13, RZ, RZ, R56 ;  /* 0x000000ffff0d7224 */ /* 0x000fe400078e0038 */
[----:B------:R-:W-:-:S07]  /*2bcd0*/  IMAD.MOV.U32 R60, RZ, RZ, R14 ;  /* 0x000000ffff3c7224 */ /* 0x000fce00078e000e */
[----:B------:R-:W-:Y:S05]  /*2bce0*/  WARPSYNC.COLLECTIVE R15, `(.L_x_919) ;  /* 0x000000000f087348 */ /* 0x000fea0003c00000 */
[----:B------:R0:W1:Y:S02]  /*2bcf0*/  SHFL.IDX P6, R14, R13, R12, R11 ;  /* 0x0000000c0d0e7389 */ /* 0x00006400000c000b */
[----:B01----:R-:W-:Y:S01]  /*2bd00*/  ENDCOLLECTIVE ;  /* 0x000000000000791b */ /* 0x003fe20003800000 */
.L_x_919:
        /* <DEDUP_REMOVED lines=8> */
.L_x_920:
[----:B------:R-:W-:Y:S02]  /*2bd90*/  SEL R190, R25, R56, P0 ;  /* 0x0000003819be7207 */ /* 0x000fe40000000000 */
[----:B------:R-:W-:Y:S01]  /*2bda0*/  SEL R191, R56, R25, P0 ;  /* 0x0000001938bf7207 */ /* 0x000fe20000000000 */
[----:B------:R-:W-:Y:S02]  /*2bdb0*/  IMAD.MOV.U32 R13, RZ, RZ, R24 ;  /* 0x000000ffff0d7224 */ /* 0x000fe400078e0018 */
[----:B------:R-:W-:-:S07]  /*2bdc0*/  IMAD.MOV.U32 R31, RZ, RZ, R14 ;  /* 0x000000ffff1f7224 */ /* 0x000fce00078e000e */
[----:B------:R-:W-:Y:S05]  /*2bdd0*/  WARPSYNC.COLLECTIVE R15, `(.L_x_921) ;  /* 0x000000000f087348 */ /* 0x000fea0003c00000 */
[----:B------:R0:W1:Y:S02]  /*2bde0*/  SHFL.IDX P6, R14, R13, R12, R11 ;  /* 0x0000000c0d0e7389 */ /* 0x00006400000c000b */
[----:B01----:R-:W-:Y:S01]  /*2bdf0*/  ENDCOLLECTIVE ;  /* 0x000000000000791b */ /* 0x003fe20003800000 */
.L_x_921:
[----:B------:R-:W-:Y:S01]  /*2be00*/  MOV R13, R68 ;  /* 0x00000044000d7202 */ /* 0x000fe20000000f00 */
[----:B------:R-:W-:Y:S02]  /*2be10*/  IMAD.MOV.U32 R12, RZ, RZ, R2 ;  /* 0x000000ffff0c7224 */ /* 0x000fe400078e0002 */
[----:B------:R-:W-:-:S07]  /*2be20*/  IMAD.MOV.U32 R24, RZ, RZ, R14 ;  /* 0x000000ffff187224 */ /* 0x000fce00078e000e */
[----:B------:R-:W-:Y:S05]  /*2be30*/  WARPSYNC.COLLECTIVE R15, `(.L_x_922) ;  /* 0x000000000f087348 */ /* 0x000fea0003c00000 */
[----:B------:R0:W1:Y:S02]  /*2be40*/  SHFL.IDX P6, R14, R13, R12, R11 ;  /* 0x0000000c0d0e7389 */ /* 0x00006400000c000b */
[----:B01----:R-:W-:Y:S01]  /*2be50*/  ENDCOLLECTIVE ;  /* 0x000000000000791b */ /* 0x003fe20003800000 */
.L_x_922:
[----:B------:R-:W-:Y:S02]  /*2be60*/  IMAD.MOV.U32 R13, RZ, RZ, R64 ;  /* 0x000000ffff0d7224 */ /* 0x000fe400078e0040 */
[----:B------:R-:W-:-:S07]  /*2be70*/  IMAD.MOV.U32 R68, RZ, RZ, R14 ;  /* 0x000000ffff447224 */ /* 0x000fce00078e000e */
[----:B------:R-:W-:Y:S05]  /*2be80*/  WARPSYNC.COLLECTIVE R15, `(.L_x_923) ;  /* 0x000000000f087348 */ /* 0x000fea0003c00000 */
[----:B------:R0:W1:Y:S02]  /*2be90*/  SHFL.IDX P6, R14, R13, R12, R11 ;  /* 0x0000000c0d0e7389 */ /* 0x00006400000c000b */
[----:B01----:R-:W-:Y:S01]  /*2bea0*/  ENDCOLLECTIVE ;  /* 0x000000000000791b */ /* 0x003fe20003800000 */
.L_x_923:
        /* <DEDUP_REMOVED lines=8> */
.L_x_924:
[----:B------:R-:W-:Y:S02]  /*2bf30*/  SEL R187, R24, R64, P0 ;  /* 0x0000004018bb7207 */ /* 0x000fe40000000000 */
[----:B------:R-:W-:Y:S01]  /*2bf40*/  SEL R186, R64, R24, P0 ;  /* 0x0000001840ba7207 */ /* 0x000fe20000000000 */
[----:B------:R-:W-:Y:S02]  /*2bf50*/  IMAD.MOV.U32 R13, RZ, RZ, R30 ;  /* 0x000000ffff0d7224 */ /* 0x000fe400078e001e */
[----:B------:R-:W-:-:S07]  /*2bf60*/  IMAD.MOV.U32 R35, RZ, RZ, R14 ;  /* 0x000000ffff237224 */ /* 0x000fce00078e000e */
[----:B------:R-:W-:Y:S05]  /*2bf70*/  WARPSYNC.COLLECTIVE R15, `(.L_x_925) ;  /* 0x000000000f087348 */ /* 0x000fea0003c00000 */
[----:B------:R0:W1:Y:S02]  /*2bf80*/  SHFL.IDX P6, R14, R13, R12, R11 ;  /* 0x0000000c0d0e7389 */ /* 0x00006400000c000b */
[----:B01----:R-:W-:Y:S01]  /*2bf90*/  ENDCOLLECTIVE ;  /* 0x000000000000791b */ /* 0x003fe20003800000 */
.L_x_925:
[----:B------:R-:W-:Y:S01]  /*2bfa0*/  MOV R13, R76 ;  /* 0x0000004c000d7202 */ /* 0x000fe20000000f00 */
[----:B------:R-:W-:Y:S02]  /*2bfb0*/  IMAD.MOV.U32 R12, RZ, RZ, R2 ;  /* 0x000000ffff0c7224 */ /* 0x000fe400078e0002 */
[----:B------:R-:W-:-:S07]  /*2bfc0*/  IMAD.MOV.U32 R30, RZ, RZ, R14 ;  /* 0x000000ffff1e7224 */ /* 0x000fce00078e000e */
[----:B------:R-:W-:Y:S05]  /*2bfd0*/  WARPSYNC.COLLECTIVE R15, `(.L_x_926) ;  /* 0x000000000f087348 */ /* 0x000fea0003c00000 */
[----:B------:R0:W1:Y:S02]  /*2bfe0*/  SHFL.IDX P6, R14, R13, R12, R11 ;  /* 0x0000000c0d0e7389 */ /* 0x00006400000c000b */
[----:B01----:R-:W-:Y:S01]  /*2bff0*/  ENDCOLLECTIVE ;  /* 0x000000000000791b */ /* 0x003fe20003800000 */
.L_x_926:
[----:B------:R-:W-:Y:S02]  /*2c000*/  IMAD.MOV.U32 R13, RZ, RZ, R72 ;  /* 0x000000ffff0d7224 */ /* 0x000fe400078e0048 */
[----:B------:R-:W-:-:S07]  /*2c010*/  IMAD.MOV.U32 R76, RZ, RZ, R14 ;  /* 0x000000ffff4c7224 */ /* 0x000fce00078e000e */
[----:B------:R-:W-:Y:S05]  /*2c020*/  WARPSYNC.COLLECTIVE R15, `(.L_x_927) ;  /* 0x000000000f087348 */ /* 0x000fea0003c00000 */
[----:B------:R0:W1:Y:S02]  /*2c030*/  SHFL.IDX P6, R14, R13, R12, R11 ;  /* 0x0000000c0d0e7389 */ /* 0x00006400000c000b */
[----:B01----:R-:W-:Y:S01]  /*2c040*/  ENDCOLLECTIVE ;  /* 0x000000000000791b */ /* 0x003fe20003800000 */
.L_x_927:
        /* <DEDUP_REMOVED lines=8> */
.L_x_928:
[----:B------:R-:W-:Y:S02]  /*2c0d0*/  SEL R183, R30, R72, P0 ;  /* 0x000000481eb77207 */ /* 0x000fe40000000000 */
[----:B------:R-:W-:Y:S01]  /*2c0e0*/  SEL R182, R72, R30, P0 ;  /* 0x0000001e48b67207 */ /* 0x000fe20000000000 */
[----:B------:R-:W-:Y:S02]  /*2c0f0*/  IMAD.MOV.U32 R13, RZ, RZ, R37 ;  /* 0x000000ffff0d7224 */ /* 0x000fe400078e0025 */
[----:B------:R-:W-:-:S07]  /*2c100*/  IMAD.MOV.U32 R38, RZ, RZ, R14 ;  /* 0x000000ffff267224 */ /* 0x000fce00078e000e */
[----:B------:R-:W-:Y:S05]  /*2c110*/  WARPSYNC.COLLECTIVE R15, `(.L_x_929) ;  /* 0x000000000f087348 */ /* 0x000fea0003c00000 */
[----:B------:R0:W1:Y:S02]  /*2c120*/  SHFL.IDX P6, R14, R13, R12, R11 ;  /* 0x0000000c0d0e7389 */ /* 0x00006400000c000b */
[----:B01----:R-:W-:Y:S01]  /*2c130*/  ENDCOLLECTIVE ;  /* 0x000000000000791b */ /* 0x003fe20003800000 */
.L_x_929:
[----:B------:R-:W-:Y:S01]  /*2c140*/  MOV R13, R84 ;  /* 0x00000054000d7202 */ /* 0x000fe20000000f00 */
[----:B------:R-:W-:Y:S02]  /*2c150*/  IMAD.MOV.U32 R12, RZ, RZ, R2 ;  /* 0x000000ffff0c7224 */ /* 0x000fe400078e0002 */
[----:B------:R-:W-:-:S07]  /*2c160*/  IMAD.MOV.U32 R37, RZ, RZ, R14 ;  /* 0x000000ffff257224 */ /* 0x000fce00078e000e */
[----:B------:R-:W-:Y:S05]  /*2c170*/  WARPSYNC.COLLECTIVE R15, `(.L_x_930) ;  /* 0x000000000f087348 */ /* 0x000fea0003c00000 */
[----:B------:R0:W1:Y:S02]  /*2c180*/  SHFL.IDX P6, R14, R13, R12, R11 ;  /* 0x0000000c0d0e7389 */ /* 0x00006400000c000b */
[----:B01----:R-:W-:Y:S01]  /*2c190*/  ENDCOLLECTIVE ;  /* 0x000000000000791b */ /* 0x003fe20003800000 */
.L_x_930:
[----:B------:R-:W-:Y:S02]  /*2c1a0*/  IMAD.MOV.U32 R13, RZ, RZ, R80 ;  /* 0x000000ffff0d7224 */ /* 0x000fe400078e0050 */
[----:B------:R-:W-:-:S07]  /*2c1b0*/  IMAD.MOV.U32 R84, RZ, RZ, R14 ;  /* 0x000000ffff547224 */ /* 0x000fce00078e000e */
[----:B------:R-:W-:Y:S05]  /*2c1c0*/  WARPSYNC.COLLECTIVE R15, `(.L_x_931) ;  /* 0x000000000f087348 */ /* 0x000fea0003c00000 */
[----:B------:R0:W1:Y:S02]  /*2c1d0*/  SHFL.IDX P6, R14, R13, R12, R11 ;  /* 0x0000000c0d0e7389 */ /* 0x00006400000c000b */
[----:B01----:R-:W-:Y:S01]  /*2c1e0*/  ENDCOLLECTIVE ;  /* 0x000000000000791b */ /* 0x003fe20003800000 */
.L_x_931:
        /* <DEDUP_REMOVED lines=8> */
.L_x_932:
[----:B------:R-:W-:Y:S02]  /*2c270*/  SEL R179, R37, R80, P0 ;  /* 0x0000005025b37207 */ /* 0x000fe40000000000 */
[----:B------:R-:W-:Y:S01]  /*2c280*/  SEL R178, R80, R37, P0 ;  /* 0x0000002550b27207 */ /* 0x000fe20000000000 */
[----:B------:R-:W-:Y:S02]  /*2c290*/  IMAD.MOV.U32 R13, RZ, RZ, R39 ;  /* 0x000000ffff0d7224 */ /* 0x000fe400078e0027 */
[----:B------:R-:W-:-:S07]  /*2c2a0*/  IMAD.MOV.U32 R40, RZ, RZ, R14 ;  /* 0x000000ffff287224 */ /* 0x000fce00078e000e */
[----:B------:R-:W-:Y:S05]  /*2c2b0*/  WARPSYNC.COLLECTIVE R15, `(.L_x_933) ;  /* 0x000000000f087348 */ /* 0x000fea0003c00000 */
[----:B------:R0:W1:Y:S02]  /*2c2c0*/  SHFL.IDX P6, R14, R13, R12, R11 ;  /* 0x0000000c0d0e7389 */ /* 0x00006400000c000b */
[----:B01----:R-:W-:Y:S01]  /*2c2d0*/  ENDCOLLECTIVE ;  /* 0x000000000000791b */ /* 0x003fe20003800000 */
.L_x_933:
[----:B------:R-:W-:Y:S01]  /*2c2e0*/  MOV R13, R93 ;  /* 0x0000005d000d7202 */ /* 0x000fe20000000f00 */
[----:B------:R-:W-:Y:S02]  /*2c2f0*/  IMAD.MOV.U32 R12, RZ, RZ, R2 ;  /* 0x000000ffff0c7224 */ /* 0x000fe400078e0002 */
[----:B------:R-:W-:-:S07]  /*2c300*/  IMAD.MOV.U32 R39, RZ, RZ, R14 ;  /* 0x000000ffff277224 */ /* 0x000fce00078e000e */
[----:B------:R-:W-:Y:S05]  /*2c310*/  WARPSYNC.COLLECTIVE R15, `(.L_x_934) ;  /* 0x000000000f087348 */ /* 0x000fea0003c00000 */
[----:B------:R0:W1:Y:S02]  /*2c320*/  SHFL.IDX P6, R14, R13, R12, R11 ;  /* 0x0000000c0d0e7389 */ /* 0x00006400000c000b */
[----:B01----:R-:W-:Y:S01]  /*2c330*/  ENDCOLLECTIVE ;  /* 0x000000000000791b */ /* 0x003fe20003800000 */
.L_x_934:
[----:B------:R-:W-:Y:S02]  /*2c340*/  IMAD.MOV.U32 R13, RZ, RZ, R88 ;  /* 0x000000ffff0d7224 */ /* 0x000fe400078e0058 */
[----:B------:R-:W-:-:S07]  /*2c350*/  IMAD.MOV.U32 R93, RZ, RZ, R14 ;  /* 0x000000ffff5d7224 */ /* 0x000fce00078e000e */
[----:B------:R-:W-:Y:S05]  /*2c360*/  WARPSYNC.COLLECTIVE R15, `(.L_x_935) ;  /* 0x000000000f087348 */ /* 0x000fea0003c00000 */
[----:B------:R0:W1:Y:S02]  /*2c370*/  SHFL.IDX P6, R14, R13, R12, R11 ;  /* 0x0000000c0d0e7389 */ /* 0x00006400000c000b */
[----:B01----:R-:W-:Y:S01]  /*2c380*/  ENDCOLLECTIVE ;  /* 0x000000000000791b */ /* 0x003fe20003800000 */
.L_x_935:
        /* <DEDUP_REMOVED lines=8> */
.L_x_936:
[----:B------:R-:W-:Y:S02]  /*2c410*/  SEL R175, R39, R88, P0 ;  /* 0x0000005827af7207 */ /* 0x000fe40000000000 */
[----:B------:R-:W-:Y:S01]  /*2c420*/  SEL R174, R88, R39, P0 ;  /* 0x0000002758ae7207 */ /* 0x000fe20000000000 */
[----:B------:R-:W-:Y:S02]  /*2c430*/  IMAD.MOV.U32 R13, RZ, RZ, R45 ;  /* 0x000000ffff0d7224 */ /* 0x000fe400078e002d */
[----:B------:R-:W-:-:S07]  /*2c440*/  IMAD.MOV.U32 R46, RZ, RZ, R14 ;  /* 0x000000ffff2e7224 */ /* 0x000fce00078e000e */
[----:B------:R-:W-:Y:S05]  /*2c450*/  WARPSYNC.COLLECTIVE R15, `(.L_x_937) ;  /* 0x000000000f087348 */ /* 0x000fea0003c00000 */
[----:B------:R0:W1:Y:S02]  /*2c460*/  SHFL.IDX P6, R14, R13, R12, R11 ;  /* 0x0000000c0d0e7389 */ /* 0x00006400000c000b */
[----:B01----:R-:W-:Y:S01]  /*2c470*/  ENDCOLLECTIVE ;  /* 0x000000000000791b */ /* 0x003fe20003800000 */
.L_x_937:
[----:B------:R-:W-:Y:S01]  /*2c480*/  MOV R13, R100 ;  /* 0x00000064000d7202 */ /* 0x000fe20000000f00 */
[----:B------:R-:W-:Y:S02]  /*2c490*/  IMAD.MOV.U32 R12, RZ, RZ, R2 ;  /* 0x000000ffff0c7224 */ /* 0x000fe400078e0002 */
[----:B------:R-:W-:-:S07]  /*2c4a0*/  IMAD.MOV.U32 R45, RZ, RZ, R14 ;  /* 0x000000ffff2d7224 */ /* 0x000fce00078e000e */
[----:B------:R-:W-:Y:S05]  /*2c4b0*/  WARPSYNC.COLLECTIVE R15, `(.L_x_938) ;  /* 0x000000000f087348 */ /* 0x000fea0003c00000 */
[----:B------:R0:W1:Y:S02]  /*2c4c0*/  SHFL.IDX P6, R14, R13, R12, R11 ;  /* 0x0000000c0d0e7389 */ /* 0x00006400000c000b */
[----:B01----:R-:W-:Y:S01]  /*2c4d0*/  ENDCOLLECTIVE ;  /* 0x000000000000791b */ /* 0x003fe20003800000 */
.L_x_938:
[----:B------:R-:W-:Y:S02]  /*2c4e0*/  IMAD.MOV.U32 R13, RZ, RZ, R96 ;  /* 0x000000ffff0d7224 */ /* 0x000fe400078e0060 */
[----:B------:R-:W-:-:S07]  /*2c4f0*/  IMAD.MOV.U32 R100, RZ, RZ, R14 ;  /* 0x000000ffff647224 */ /* 0x000fce00078e000e */
[----:B------:R-:W-:Y:S05]  /*2c500*/  WARPSYNC.COLLECTIVE R15, `(.L_x_939) ;  /* 0x000000000f087348 */ /* 0x000fea0003c00000 */
[----:B------:R0:W1:Y:S02]  /*2c510*/  SHFL.IDX P6, R14, R13, R12, R11 ;  /* 0x0000000c0d0e7389 */ /* 0x00006400000c000b */
[----:B01----:R-:W-:Y:S01]  /*2c520*/  ENDCOLLECTIVE ;  /* 0x000000000000791b */ /* 0x003fe20003800000 */
.L_x_939:
        /* <DEDUP_REMOVED lines=8> */
.L_x_940:
[----:B------:R-:W-:Y:S02]  /*2c5b0*/  SEL R171, R45, R96, P0 ;  /* 0x000000602dab7207 */ /* 0x000fe40000000000 */
[----:B------:R-:W-:Y:S01]  /*2c5c0*/  SEL R168, R96, R45, P0 ;  /* 0x0000002d60a87207 */ /* 0x000fe20000000000 */
[----:B------:R-:W-:Y:S02]  /*2c5d0*/  IMAD.MOV.U32 R13, RZ, RZ, R47 ;  /* 0x000000ffff0d7224 */ /* 0x000fe400078e002f */
[----:B------:R-:W-:-:S07]  /*2c5e0*/  IMAD.MOV.U32 R49, RZ, RZ, R14 ;  /* 0x000000ffff317224 */ /* 0x000fce00078e000e */
[----:B------:R-:W-:Y:S05]  /*2c5f0*/  WARPSYNC.COLLECTIVE R15, `(.L_x_941) ;  /* 0x000000000f087348 */ /* 0x000fea0003c00000 */
[----:B------:R0:W1:Y:S02]  /*2c600*/  SHFL.IDX P6, R14, R13, R12, R11 ;  /* 0x0000000c0d0e7389 */ /* 0x00006400000c000b */
[----:B01----:R-:W-:Y:S01]  /*2c610*/  ENDCOLLECTIVE ;  /* 0x000000000000791b */ /* 0x003fe20003800000 */
.L_x_941:
[----:B------:R-:W-:Y:S01]  /*2c620*/  MOV R13, R108 ;  /* 0x0000006c000d7202 */ /* 0x000fe20000000f00 */
[----:B------:R-:W-:Y:S02]  /*2c630*/  IMAD.MOV.U32 R12, RZ, RZ, R2 ;  /* 0x000000ffff0c7224 */ /* 0x000fe400078e0002 */
[----:B------:R-:W-:-:S07]  /*2c640*/  IMAD.MOV.U32 R47, RZ, RZ, R14 ;  /* 0x000000ffff2f7224 */ /* 0x000fce00078e000e */
[----:B------:R-:W-:Y:S05]  /*2c650*/  WARPSYNC.COLLECTIVE R15, `(.L_x_942) ;  /* 0x000000000f087348 */ /* 0x000fea0003c00000 */
[----:B------:R0:W1:Y:S02]  /*2c660*/  SHFL.IDX P6, R14, R13, R12, R11 ;  /* 0x0000000c0d0e7389 */ /* 0x00006400000c000b */
[----:B01----:R-:W-:Y:S01]  /*2c670*/  ENDCOLLECTIVE ;  /* 0x000000000000791b */ /* 0x003fe20003800000 */
.L_x_942:
[----:B------:R-:W-:Y:S02]  /*2c680*/  IMAD.MOV.U32 R13, RZ, RZ, R104 ;  /* 0x000000ffff0d7224 */ /* 0x000fe400078e0068 */
[----:B------:R-:W-:-:S07]  /*2c690*/  IMAD.MOV.U32 R108, RZ, RZ, R14 ;  /* 0x000000ffff6c7224 */ /* 0x000fce00078e000e */
[----:B------:R-:W-:Y:S05]  /*2c6a0*/  WARPSYNC.COLLECTIVE R15, `(.L_x_943) ;  /* 0x000000000f087348 */ /* 0x000fea0003c00000 */
[----:B------:R0:W1:Y:S02]  /*2c6b0*/  SHFL.IDX P6, R14, R13, R12, R11 ;  /* 0x0000000c0d0e7389 */ /* 0x00006400000c000b */
[----:B01----:R-:W-:Y:S01]  /*2c6c0*/  ENDCOLLECTIVE ;  /* 0x000000000000791b */ /* 0x003fe20003800000 */
.L_x_943:
        /* <DEDUP_REMOVED lines=8> */
.L_x_944:
[----:B------:R-:W-:Y:S02]  /*2c750*/  SEL R96, R47, R104, P0 ;  /* 0x000000682f607207 */ /* 0x000fe40000000000 */
[----:B------:R-:W-:Y:S01]  /*2c760*/  SEL R104, R104, R47, P0 ;  /* 0x0000002f68687207 */ /* 0x000fe20000000000 */
[----:B------:R-:W-:Y:S02]  /*2c770*/  IMAD.MOV.U32 R13, RZ, RZ, R50 ;  /* 0x000000ffff0d7224 */ /* 0x000fe400078e0032 */
[----:B------:R-:W-:-:S07]  /*2c780*/  IMAD.MOV.U32 R51, RZ, RZ, R14 ;  /* 0x000000ffff337224 */ /* 0x000fce00078e000e */
[----:B------:R-:W-:Y:S05]  /*2c790*/  WARPSYNC.COLLECTIVE R15, `(.L_x_945) ;  /* 0x000000000f087348 */ /* 0x000fea0003c00000 */
[----:B------:R0:W1:Y:S02]  /*2c7a0*/  SHFL.IDX P6, R14, R13, R12, R11 ;  /* 0x0000000c0d0e7389 */ /* 0x00006400000c000b */
[----:B01----:R-:W-:Y:S01]  /*2c7b0*/  ENDCOLLECTIVE ;  /* 0x000000000000791b */ /* 0x003fe20003800000 */
.L_x_945:
[----:B------:R-:W-:Y:S01]  /*2c7c0*/  MOV R13, R116 ;  /* 0x00000074000d7202 */ /* 0x000fe20000000f00 */
[----:B------:R-:W-:Y:S02]  /*2c7d0*/  IMAD.MOV.U32 R12, RZ, RZ, R2 ;  /* 0x000000ffff0c7224 */ /* 0x000fe400078e0002 */
[----:B------:R-:W-:-:S07]  /*2c7e0*/  IMAD.MOV.U32 R50, RZ, RZ, R14 ;  /* 0x000000ffff327224 */ /* 0x000fce00078e000e */
[----:B------:R-:W-:Y:S05]  /*2c7f0*/  WARPSYNC.COLLECTIVE R15, `(.L_x_946) ;  /* 0x000000000f087348 */ /* 0x000fea0003c00000 */
[----:B------:R0:W1:Y:S02]  /*2c800*/  SHFL.IDX P6, R14, R13, R12, R11 ;  /* 0x0000000c0d0e7389 */ /* 0x00006400000c000b */
[----:B01----:R-:W-:Y:S01]  /*2c810*/  ENDCOLLECTIVE ;  /* 0x000000000000791b */ /* 0x003fe20003800000 */
.L_x_946:
[----:B------:R-:W-:Y:S02]  /*2c820*/  IMAD.MOV.U32 R13, RZ, RZ, R112 ;  /* 0x000000ffff0d7224 */ /* 0x000fe400078e0070 */
[----:B------:R-:W-:-:S07]  /*2c830*/  IMAD.MOV.U32 R116, RZ, RZ, R14 ;  /* 0x000000ffff747224 */ /* 0x000fce00078e000e */
[----:B------:R-:W-:Y:S05]  /*2c840*/  WARPSYNC.COLLECTIVE R15, `(.L_x_947) ;  /* 0x000000000f087348 */ /* 0x000fea0003c00000 */
[----:B------:R0:W1:Y:S02]  /*2c850*/  SHFL.IDX P6, R14, R13, R12, R11 ;  /* 0x0000000c0d0e7389 */ /* 0x00006400000c000b */
[----:B01----:R-:W-:Y:S01]  /*2c860*/  ENDCOLLECTIVE ;  /* 0x000000000000791b */ /* 0x003fe20003800000 */
.L_x_947:
        /* <DEDUP_REMOVED lines=8> */
.L_x_948:
[----:B------:R-:W-:Y:S02]  /*2c8f0*/  SEL R88, R50, R112, P0 ;  /* 0x0000007032587207 */ /* 0x000fe40000000000 */
[----:B------:R-:W-:Y:S01]  /*2c900*/  SEL R112, R112, R50, P0 ;  /* 0x0000003270707207 */ /* 0x000fe20000000000 */
[----:B------:R-:W-:Y:S02]  /*2c910*/  IMAD.MOV.U32 R13, RZ, RZ, R53 ;  /* 0x000000ffff0d7224 */ /* 0x000fe400078e0035 */
[----:B------:R-:W-:-:S07]  /*2c920*/  IMAD.MOV.U32 R54, RZ, RZ, R14 ;  /* 0x000000ffff367224 */ /* 0x000fce00078e000e */
[----:B------:R-:W-:Y:S05]  /*2c930*/  WARPSYNC.COLLECTIVE R15, `(.L_x_949) ;  /* 0x000000000f087348 */ /* 0x000fea0003c00000 */
[----:B------:R0:W1:Y:S02]  /*2c940*/  SHFL.IDX P6, R14, R13, R12, R11 ;  /* 0x0000000c0d0e7389 */ /* 0x00006400000c000b */
[----:B01----:R-:W-:Y:S01]  /*2c950*/  ENDCOLLECTIVE ;  /* 0x000000000000791b */ /* 0x003fe20003800000 */
.L_x_949:
[----:B------:R-:W-:Y:S01]  /*2c960*/  MOV R13, R124 ;  /* 0x0000007c000d7202 */ /* 0x000fe20000000f00 */
[----:B------:R-:W-:Y:S02]  /*2c970*/  IMAD.MOV.U32 R12, RZ, RZ, R2 ;  /* 0x000000ffff0c7224 */ /* 0x000fe400078e0002 */
[----:B------:R-:W-:-:S07]  /*2c980*/  IMAD.MOV.U32 R53, RZ, RZ, R14 ;  /* 0x000000ffff357224 */ /* 0x000fce00078e000e */
[----:B------:R-:W-:Y:S05]  /*2c990*/  WARPSYNC.COLLECTIVE R15, `(.L_x_950) ;  /* 0x000000000f087348 */ /* 0x000fea0003c00000 */
[----:B------:R0:W1:Y:S02]  /*2c9a0*/  SHFL.IDX P6, R14, R13, R12, R11 ;  /* 0x0000000c0d0e7389 */ /* 0x00006400000c000b */
[----:B01----:R-:W-:Y:S01]  /*2c9b0*/  ENDCOLLECTIVE ;  /* 0x000000000000791b */ /* 0x003fe20003800000 */
.L_x_950:
[----:B------:R-:W-:Y:S02]  /*2c9c0*/  IMAD.MOV.U32 R13, RZ, RZ, R120 ;  /* 0x000000ffff0d7224 */ /* 0x000fe400078e0078 */
[----:B------:R-:W-:-:S07]  /*2c9d0*/  IMAD.MOV.U32 R124, RZ, RZ, R14 ;  /* 0x000000ffff7c7224 */ /* 0x000fce00078e000e */
[----:B------:R-:W-:Y:S05]  /*2c9e0*/  WARPSYNC.COLLECTIVE R15, `(.L_x_951) ;  /* 0x000000000f087348 */ /* 0x000fea0003c00000 */
[----:B------:R0:W1:Y:S02]  /*2c9f0*/  SHFL.IDX P6, R14, R13, R12, R11 ;  /* 0x0000000c0d0e7389 */ /* 0x00006400000c000b */
[----:B01----:R-:W-:Y:S01]  /*2ca00*/  ENDCOLLECTIVE ;  /* 0x000000000000791b */ /* 0x003fe20003800000 */
.L_x_951:
        /* <DEDUP_REMOVED lines=8> */
.L_x_952:
[----:B------:R-:W-:Y:S02]  /*2ca90*/  SEL R3, R53, R120, P0 ;  /* 0x0000007835037207 */ /* 0x000fe40000000000 */
[----:B------:R-:W-:Y:S01]  /*2caa0*/  SEL R120, R120, R53, P0 ;  /* 0x0000003578787207 */ /* 0x000fe20000000000 */
[----:B------:R-:W-:Y:S02]  /*2cab0*/  IMAD.MOV.U32 R13, RZ, RZ, R55 ;  /* 0x000000ffff0d7224 */ /* 0x000fe400078e0037 */
[----:B------:R-:W-:-:S07]  /*2cac0*/  IMAD.MOV.U32 R57, RZ, RZ, R14 ;  /* 0x000000ffff397224 */ /* 0x000fce00078e000e */
[----:B------:R-:W-:Y:S05]  /*2cad0*/  WARPSYNC.COLLECTIVE R15, `(.L_x_953) ;  /* 0x000000000f087348 */ /* 0x000fea0003c00000 */
[----:B------:R0:W1:Y:S02]  /*2cae0*/  SHFL.IDX P6, R14, R13, R12, R11 ;  /* 0x0000000c0d0e7389 */ /* 0x00006400000c000b */
[----:B01----:R-:W-:Y:S01]  /*2caf0*/  ENDCOLLECTIVE ;  /* 0x000000000000791b */ /* 0x003fe20003800000 */
.L_x_953:
[----:B------:R-:W-:Y:S01]  /*2cb00*/  MOV R13, R132 ;  /* 0x00000084000d7202 */ /* 0x000fe20000000f00 */
[----:B------:R-:W-:Y:S02]  /*2cb10*/  IMAD.MOV.U32 R12, RZ, RZ, R2 ;  /* 0x000000ffff0c7224 */ /* 0x000fe400078e0002 */
[----:B------:R-:W-:-:S07]  /*2cb20*/  IMAD.MOV.U32 R55, RZ, RZ, R14 ;  /* 0x000000ffff377224 */ /* 0x000fce00078e000e */
[----:B------:R-:W-:Y:S05]  /*2cb30*/  WARPSYNC.COLLECTIVE R15, `(.L_x_954) ;  /* 0x000000000f087348 */ /* 0x000fea0003c00000 */
[----:B------:R0:W1:Y:S02]  /*2cb40*/  SHFL.IDX P6, R14, R13, R12, R11 ;  /* 0x0000000c0d0e7389 */ /* 0x00006400000c000b */
[----:B01----:R-:W-:Y:S01]  /*2cb50*/  ENDCOLLECTIVE ;  /* 0x000000000000791b */ /* 0x003fe20003800000 */
.L_x_954:
[----:B------:R-:W-:Y:S02]  /*2cb60*/  IMAD.MOV.U32 R13, RZ, RZ, R128 ;  /* 0x000000ffff0d7224 */ /* 0x000fe400078e0080 */
[----:B------:R-:W-:-:S07]  /*2cb70*/  IMAD.MOV.U32 R132, RZ, RZ, R14 ;  /* 0x000000ffff847224 */ /* 0x000fce00078e000e */
[----:B------:R-:W-:Y:S05]  /*2cb80*/  WARPSYNC.COLLECTIVE R15, `(.L_x_955) ;  /* 0x000000000f087348 */ /* 0x000fea0003c00000 */
[----:B------:R0:W1:Y:S02]  /*2cb90*/  SHFL.IDX P6, R14, R13, R12, R11 ;  /* 0x0000000c0d0e7389 */ /* 0x00006400000c000b */
[----:B01----:R-:W-:Y:S01]  /*2cba0*/  ENDCOLLECTIVE ;  /* 0x000000000000791b */ /* 0x003fe20003800000 */
.L_x_955:
        /* <DEDUP_REMOVED lines=8> */
.L_x_956:
[----:B------:R-:W-:Y:S02]  /*2cc30*/  SEL R5, R55, R128, P0 ;  /* 0x0000008037057207 */ /* 0x000fe40000000000 */
[----:B------:R-:W-:Y:S01]  /*2cc40*/  SEL R55, R128, R55, P0 ;  /* 0x0000003780377207 */ /* 0x000fe20000000000 */
[----:B------:R-:W-:Y:S02]  /*2cc50*/  IMAD.MOV.U32 R13, RZ, RZ, R61 ;  /* 0x000000ffff0d7224 */ /* 0x000fe400078e003d */
[----:B------:R-:W-:-:S07]  /*2cc60*/  IMAD.MOV.U32 R65, RZ, RZ, R14 ;  /* 0x000000ffff417224 */ /* 0x000fce00078e000e */
[----:B------:R-:W-:Y:S05]  /*2cc70*/  WARPSYNC.COLLECTIVE R15, `(.L_x_957) ;  /* 0x000000000f087348 */ /* 0x000fea0003c00000 */
[----:B------:R0:W1:Y:S02]  /*2cc80*/  SHFL.IDX P6, R14, R13, R12, R11 ;  /* 0x0000000c0d0e7389 */ /* 0x00006400000c000b */
[----:B01----:R-:W-:Y:S01]  /*2cc90*/  ENDCOLLECTIVE ;  /* 0x000000000000791b */ /* 0x003fe20003800000 */
.L_x_957:
[----:B------:R-:W-:Y:S01]  /*2cca0*/  MOV R13, R140 ;  /* 0x0000008c000d7202 */ /* 0x000fe20000000f00 */
[----:B------:R-:W-:Y:S02]  /*2ccb0*/  IMAD.MOV.U32 R12, RZ, RZ, R2 ;  /* 0x000000ffff0c7224 */ /* 0x000fe400078e0002 */
[----:B------:R-:W-:-:S07]  /*2ccc0*/  IMAD.MOV.U32 R61, RZ, RZ, R14 ;  /* 0x000000ffff3d7224 */ /* 0x000fce00078e000e */
[----:B------:R-:W-:Y:S05]  /*2ccd0*/  WARPSYNC.COLLECTIVE R15, `(.L_x_958) ;  /* 0x000000000f087348 */ /* 0x000fea0003c00000 */
[----:B------:R0:W1:Y:S02]  /*2cce0*/  SHFL.IDX P6, R14, R13, R12, R11 ;  /* 0x0000000c0d0e7389 */ /* 0x00006400000c000b */
[----:B01----:R-:W-:Y:S01]  /*2ccf0*/  ENDCOLLECTIVE ;  /* 0x000000000000791b */ /* 0x003fe20003800000 */
.L_x_958:
[----:B------:R-:W-:Y:S02]  /*2cd00*/  IMAD.MOV.U32 R13, RZ, RZ, R136 ;  /* 0x000000ffff0d7224 */ /* 0x000fe400078e0088 */
[----:B------:R-:W-:-:S07]  /*2cd10*/  IMAD.MOV.U32 R140, RZ, RZ, R14 ;  /* 0x000000ffff8c7224 */ /* 0x000fce00078e000e */
[----:B------:R-:W-:Y:S05]  /*2cd20*/  WARPSYNC.COLLECTIVE R15, `(.L_x_959) ;  /* 0x000000000f087348 */ /* 0x000fea0003c00000 */
[----:B------:R0:W1:Y:S02]  /*2cd30*/  SHFL.IDX P6, R14, R13, R12, R11 ;  /* 0x0000000c0d0e7389 */ /* 0x00006400000c000b */
[----:B01----:R-:W-:Y:S01]  /*2cd40*/  ENDCOLLECTIVE ;  /* 0x000000000000791b */ /* 0x003fe20003800000 */
.L_x_959:
        /* <DEDUP_REMOVED lines=8> */
.L_x_960:
[----:B------:R-:W-:Y:S02]  /*2cdd0*/  SEL R7, R61, R136, P0 ;  /* 0x000000883d077207 */ /* 0x000fe40000000000 */
[----:B------:R-:W-:Y:S01]  /*2cde0*/  SEL R61, R136, R61, P0 ;  /* 0x0000003d883d7207 */ /* 0x000fe20000000000 */
[----:B------:R-:W-:Y:S02]  /*2cdf0*/  IMAD.MOV.U32 R13, RZ, RZ, R69 ;  /* 0x000000ffff0d7224 */ /* 0x000fe400078e0045 */
[----:B------:R-:W-:-:S07]  /*2ce00*/  IMAD.MOV.U32 R73, RZ, RZ, R14 ;  /* 0x000000ffff497224 */ /* 0x000fce00078e000e */
[----:B------:R-:W-:Y:S05]  /*2ce10*/  WARPSYNC.COLLECTIVE R15, `(.L_x_961) ;  /* 0x000000000f087348 */ /* 0x000fea0003c00000 */
[----:B------:R0:W1:Y:S02]  /*2ce20*/  SHFL.IDX P6, R14, R13, R12, R11 ;  /* 0x0000000c0d0e7389 */ /* 0x00006400000c000b */
[----:B01----:R-:W-:Y:S01]  /*2ce30*/  ENDCOLLECTIVE ;  /* 0x000000000000791b */ /* 0x003fe20003800000 */
.L_x_961:
[----:B------:R-:W-:Y:S01]  /*2ce40*/  MOV R13, R148 ;  /* 0x00000094000d7202 */ /* 0x000fe20000000f00 */
[----:B------:R-:W-:Y:S02]  /*2ce50*/  IMAD.MOV.U32 R12, RZ, RZ, R2 ;  /* 0x000000ffff0c7224 */ /* 0x000fe400078e0002 */
[----:B------:R-:W-:-:S07]  /*2ce60*/  IMAD.MOV.U32 R69, RZ, RZ, R14 ;  /* 0x000000ffff457224 */ /* 0x000fce00078e000e */
[----:B------:R-:W-:Y:S05]  /*2ce70*/  WARPSYNC.COLLECTIVE R15, `(.L_x_962) ;  /* 0x000000000f087348 */ /* 0x000fea0003c00000 */
[----:B------:R0:W1:Y:S02]  /*2ce80*/  SHFL.IDX P6, R14, R13, R12, R11 ;  /* 0x0000000c0d0e7389 */ /* 0x00006400000c000b */
[----:B01----:R-:W-:Y:S01]  /*2ce90*/  ENDCOLLECTIVE ;  /* 0x000000000000791b */ /* 0x003fe20003800000 */
.L_x_962:
[----:B------:R-:W-:Y:S02]  /*2cea0*/  IMAD.MOV.U32 R13, RZ, RZ, R144 ;  /* 0x000000ffff0d7224 */ /* 0x000fe400078e0090 */
[----:B------:R-:W-:-:S07]  /*2ceb0*/  IMAD.MOV.U32 R148, RZ, RZ, R14 ;  /* 0x000000ffff947224 */ /* 0x000fce00078e000e */
[----:B------:R-:W-:Y:S05]  /*2cec0*/  WARPSYNC.COLLECTIVE R15, `(.L_x_963) ;  /* 0x000000000f087348 */ /* 0x000fea0003c00000 */
[----:B------:R0:W1:Y:S02]  /*2ced0*/  SHFL.IDX P6, R14, R13, R12, R11 ;  /* 0x0000000c0d0e7389 */ /* 0x00006400000c000b */
[----:B01----:R-:W-:Y:S01]  /*2cee0*/  ENDCOLLECTIVE ;  /* 0x000000000000791b */ /* 0x003fe20003800000 */
.L_x_963:
        /* <DEDUP_REMOVED lines=8> */
.L_x_964:
[----:B------:R-:W-:Y:S02]  /*2cf70*/  SEL R9, R69, R144, P0 ;  /* 0x0000009045097207 */ /* 0x000fe40000000000 */
[----:B------:R-:W-:Y:S01]  /*2cf80*/  SEL R69, R144, R69, P0 ;  /* 0x0000004590457207 */ /* 0x000fe20000000000 */
[----:B------:R-:W-:Y:S02]  /*2cf90*/  IMAD.MOV.U32 R13, RZ, RZ, R77 ;  /* 0x000000ffff0d7224 */ /* 0x000fe400078e004d */
[----:B------:R-:W-:-:S07]  /*2cfa0*/  IMAD.MOV.U32 R81, RZ, RZ, R14 ;  /* 0x000000ffff517224 */ /* 0x000fce00078e000e */
[----:B------:R-:W-:Y:S05]  /*2cfb0*/  WARPSYNC.COLLECTIVE R15, `(.L_x_965) ;  /* 0x000000000f087348 */ /* 0x000fea0003c00000 */
[----:B------:R0:W1:Y:S02]  /*2cfc0*/  SHFL.IDX P6, R14, R13, R12, R11 ;  /* 0x0000000c0d0e7389 */ /* 0x00006400000c000b */
[----:B01----:R-:W-:Y:S01]  /*2cfd0*/  ENDCOLLECTIVE ;  /* 0x000000000000791b */ /* 0x003fe20003800000 */
.L_x_965:
[----:B------:R-:W-:Y:S01]  /*2cfe0*/  MOV R13, R146 ;  /* 0x00000092000d7202 */ /* 0x000fe20000000f00 */
[----:B------:R-:W-:Y:S02]  /*2cff0*/  IMAD.MOV.U32 R12, RZ, RZ, R2 ;  /* 0x000000ffff0c7224 */ /* 0x000fe400078e0002 */
[----:B------:R-:W-:-:S07]  /*2d000*/  IMAD.MOV.U32 R77, RZ, RZ, R14 ;  /* 0x000000ffff4d7224 */ /* 0x000fce00078e000e */
[----:B------:R-:W-:Y:S05]  /*2d010*/  WARPSYNC.COLLECTIVE R15, `(.L_x_966) ;  /* 0x000000000f087348 */ /* 0x000fea0003c00000 */
[----:B------:R0:W1:Y:S02]  /*2d020*/  SHFL.IDX P6, R14, R13, R12, R11 ;  /* 0x0000000c0d0e7389 */ /* 0x00006400000c000b */
[----:B01----:R-:W-:Y:S01]  /*2d030*/  ENDCOLLECTIVE ;  /* 0x000000000000791b */ /* 0x003fe20003800000 */
.L_x_966:
[----:B------:R-:W-:Y:S02]  /*2d040*/  IMAD.MOV.U32 R13, RZ, RZ, R152 ;  /* 0x000000ffff0d7224 */ /* 0x000fe400078e0098 */
[----:B------:R-:W-:-:S07]  /*2d050*/  IMAD.MOV.U32 R146, RZ, RZ, R14 ;  /* 0x000000ffff927224 */ /* 0x000fce00078e000e */
[----:B------:R-:W-:Y:S05]  /*2d060*/  WARPSYNC.COLLECTIVE R15, `(.L_x_967) ;  /* 0x000000000f087348 */ /* 0x000fea0003c00000 */
[----:B------:R0:W1:Y:S02]  /*2d070*/  SHFL.IDX P6, R14, R13, R12, R11 ;  /* 0x0000000c0d0e7389 */ /* 0x00006400000c000b */
[----:B01----:R-:W-:Y:S01]  /*2d080*/  ENDCOLLECTIVE ;  /* 0x000000000000791b */ /* 0x003fe20003800000 */
.L_x_967:
        /* <DEDUP_REMOVED lines=8> */
.L_x_968:
[----:B------:R-:W-:Y:S02]  /*2d110*/  SEL R24, R77, R152, P0 ;  /* 0x000000984d187207 */ /* 0x000fe40000000000 */
[----:B------:R-:W-:Y:S01]  /*2d120*/  SEL R77, R152, R77, P0 ;  /* 0x0000004d984d7207 */ /* 0x000fe20000000000 */
[----:B------:R-:W-:Y:S02]  /*2d130*/  IMAD.MOV.U32 R13, RZ, RZ, R85 ;  /* 0x000000ffff0d7224 */ /* 0x000fe400078e0055 */
[----:B------:R-:W-:-:S07]  /*2d140*/  IMAD.MOV.U32 R89, RZ, RZ, R14 ;  /* 0x000000ffff597224 */ /* 0x000fce00078e000e */
[----:B------:R-:W-:Y:S05]  /*2d150*/  WARPSYNC.COLLECTIVE R15, `(.L_x_969) ;  /* 0x000000000f087348 */ /* 0x000fea0003c00000 */
[----:B------:R0:W1:Y:S02]  /*2d160*/  SHFL.IDX P6, R14, R13, R12, R11 ;  /* 0x0000000c0d0e7389 */ /* 0x00006400000c000b */
[----:B01----:R-:W-:Y:S01]  /*2d170*/  ENDCOLLECTIVE ;  /* 0x000000000000791b */ /* 0x003fe20003800000 */
.L_x_969:
[----:B------:R-:W-:Y:S01]  /*2d180*/  MOV R13, R155 ;  /* 0x0000009b000d7202 */ /* 0x000fe20000000f00 */
[----:B------:R-:W-:Y:S02]  /*2d190*/  IMAD.MOV.U32 R12, RZ, RZ, R2 ;  /* 0x000000ffff0c7224 */ /* 0x000fe400078e0002 */
[----:B------:R-:W-:-:S07]  /*2d1a0*/  IMAD.MOV.U32 R85, RZ, RZ, R14 ;  /* 0x000000ffff557224 */ /* 0x000fce00078e000e */
[----:B------:R-:W-:Y:S05]  /*2d1b0*/  WARPSYNC.COLLECTIVE R15, `(.L_x_970) ;  /* 0x000000000f087348 */ /* 0x000fea0003c00000 */
[----:B------:R0:W1:Y:S02]  /*2d1c0*/  SHFL.IDX P6, R14, R13, R12, R11 ;  /* 0x0000000c0d0e7389 */ /* 0x00006400000c000b */
[----:B01----:R-:W-:Y:S01]  /*2d1d0*/  ENDCOLLECTIVE ;  /* 0x000000000000791b */ /* 0x003fe20003800000 */
.L_x_970:
[----:B------:R-:W-:Y:S02]  /*2d1e0*/  IMAD.MOV.U32 R13, RZ, RZ, R154 ;  /* 0x000000ffff0d7224 */ /* 0x000fe400078e009a */
[----:B------:R-:W-:-:S07]  /*2d1f0*/  IMAD.MOV.U32 R155, RZ, RZ, R14 ;  /* 0x000000ffff9b7224 */ /* 0x000fce00078e000e */
[----:B------:R-:W-:Y:S05]  /*2d200*/  WARPSYNC.COLLECTIVE R15, `(.L_x_971) ;  /* 0x000000000f087348 */ /* 0x000fea0003c00000 */
[----:B------:R0:W1:Y:S02]  /*2d210*/  SHFL.IDX P6, R14, R13, R12, R11 ;  /* 0x0000000c0d0e7389 */ /* 0x00006400000c000b */
[----:B01----:R-:W-:Y:S01]  /*2d220*/  ENDCOLLECTIVE ;  /* 0x000000000000791b */ /* 0x003fe20003800000 */
.L_x_971:
        /* <DEDUP_REMOVED lines=8> */
.L_x_972:
[----:B------:R-:W-:Y:S02]  /*2d2b0*/  SEL R26, R85, R154, P0 ;  /* 0x0000009a551a7207 */ /* 0x000fe40000000000 */
[----:B------:R-:W-:Y:S01]  /*2d2c0*/  SEL R85, R154, R85, P0 ;  /* 0x000000559a557207 */ /* 0x000fe20000000000 */
[----:B------:R-:W-:Y:S02]  /*2d2d0*/  IMAD.MOV.U32 R13, RZ, RZ, R92 ;  /* 0x000000ffff0d7224 */ /* 0x000fe400078e005c */
[----:B------:R-:W-:-:S07]  /*2d2e0*/  IMAD.MOV.U32 R94, RZ, RZ, R14 ;  /* 0x000000ffff5e7224 */ /* 0x000fce00078e000e */
[----:B------:R-:W-:Y:S05]  /*2d2f0*/  WARPSYNC.COLLECTIVE R15, `(.L_x_973) ;  /* 0x000000000f087348 */ /* 0x000fea0003c00000 */
[----:B------:R0:W1:Y:S02]  /*2d300*/  SHFL.IDX P6, R14, R13, R12, R11 ;  /* 0x0000000c0d0e7389 */ /* 0x00006400000c000b */
[----:B01----:R-:W-:Y:S01]  /*2d310*/  ENDCOLLECTIVE ;  /* 0x000000000000791b */ /* 0x003fe20003800000 */
.L_x_973:
[----:B------:R-:W-:Y:S01]  /*2d320*/  MOV R13, R157 ;  /* 0x0000009d000d7202 */ /* 0x000fe20000000f00 */
[----:B------:R-:W-:Y:S02]  /*2d330*/  IMAD.MOV.U32 R12, RZ, RZ, R2 ;  /* 0x000000ffff0c7224 */ /* 0x000fe400078e0002 */
[----:B------:R-:W-:-:S07]  /*2d340*/  IMAD.MOV.U32 R92, RZ, RZ, R14 ;  /* 0x000000ffff5c7224 */ /* 0x000fce00078e000e */
[----:B------:R-:W-:Y:S05]  /*2d350*/  WARPSYNC.COLLECTIVE R15, `(.L_x_974) ;  /* 0x000000000f087348 */ /* 0x000fea0003c00000 */
[----:B------:R0:W1:Y:S02]  /*2d360*/  SHFL.IDX P6, R14, R13, R12, R11 ;  /* 0x0000000c0d0e7389 */ /* 0x00006400000c000b */
[----:B01----:R-:W-:Y:S01]  /*2d370*/  ENDCOLLECTIVE ;  /* 0x000000000000791b */ /* 0x003fe20003800000 */
.L_x_974:
[----:B------:R-:W-:Y:S02]  /*2d380*/  IMAD.MOV.U32 R13, RZ, RZ, R156 ;  /* 0x000000ffff0d7224 */ /* 0x000fe400078e009c */
[----:B------:R-:W-:-:S07]  /*2d390*/  IMAD.MOV.U32 R157, RZ, RZ, R14 ;  /* 0x000000ffff9d7224 */ /* 0x000fce00078e000e */
[----:B------:R-:W-:Y:S05]  /*2d3a0*/  WARPSYNC.COLLECTIVE R15, `(.L_x_975) ;  /* 0x000000000f087348 */ /* 0x000fea0003c00000 */
[----:B------:R0:W1:Y:S02]  /*2d3b0*/  SHFL.IDX P6, R14, R13, R12, R11 ;  /* 0x0000000c0d0e7389 */ /* 0x00006400000c000b */
[----:B01----:R-:W-:Y:S01]  /*2d3c0*/  ENDCOLLECTIVE ;  /* 0x000000000000791b */ /* 0x003fe20003800000 */
.L_x_975:
        /* <DEDUP_REMOVED lines=8> */
.L_x_976:
[----:B------:R-:W-:Y:S02]  /*2d450*/  SEL R36, R92, R32, P0 ;  /* 0x000000205c247207 */ /* 0x000fe40000000000 */
[----:B------:R-:W-:Y:S01]  /*2d460*/  SEL R92, R32, R92, P0 ;  /* 0x0000005c205c7207 */ /* 0x000fe20000000000 */
[----:B------:R-:W-:Y:S02]  /*2d470*/  IMAD.MOV.U32 R13, RZ, RZ, R97 ;  /* 0x000000ffff0d7224 */ /* 0x000fe400078e0061 */
[----:B------:R-:W-:-:S07]  /*2d480*/  IMAD.MOV.U32 R101, RZ, RZ, R14 ;  /* 0x000000ffff657224 */ /* 0x000fce00078e000e */
[----:B------:R-:W-:Y:S05]  /*2d490*/  WARPSYNC.COLLECTIVE R15, `(.L_x_977) ;  /* 0x000000000f087348 */ /* 0x000fea0003c00000 */
[----:B------:R0:W1:Y:S02]  /*2d4a0*/  SHFL.IDX P6, R14, R13, R12, R11 ;  /* 0x0000000c0d0e7389 */ /* 0x00006400000c000b */
[----:B01----:R-:W-:Y:S01]  /*2d4b0*/  ENDCOLLECTIVE ;  /* 0x000000000000791b */ /* 0x003fe20003800000 */
.L_x_977:
[----:B------:R-:W-:Y:S01]  /*2d4c0*/  MOV R13, R159 ;  /* 0x0000009f000d7202 */ /* 0x000fe20000000f00 */
[----:B------:R-:W-:Y:S02]  /*2d4d0*/  IMAD.MOV.U32 R12, RZ, RZ, R2 ;  /* 0x000000ffff0c7224 */ /* 0x000fe400078e0002 */
[----:B------:R-:W-:-:S07]  /*2d4e0*/  IMAD.MOV.U32 R97, RZ, RZ, R14 ;  /* 0x000000ffff617224 */ /* 0x000fce00078e000e */
[----:B------:R-:W-:Y:S05]  /*2d4f0*/  WARPSYNC.COLLECTIVE R15, `(.L_x_978) ;  /* 0x000000000f087348 */ /* 0x000fea0003c00000 */
[----:B------:R0:W1:Y:S02]  /*2d500*/  SHFL.IDX P6, R14, R13, R12, R11 ;  /* 0x0000000c0d0e7389 */ /* 0x00006400000c000b */
[----:B01----:R-:W-:Y:S01]  /*2d510*/  ENDCOLLECTIVE ;  /* 0x000000000000791b */ /* 0x003fe20003800000 */
.L_x_978:
[----:B------:R-:W-:Y:S02]  /*2d520*/  IMAD.MOV.U32 R13, RZ, RZ, R158 ;  /* 0x000000ffff0d7224 */ /* 0x000fe400078e009e */
[----:B------:R-:W-:-:S07]  /*2d530*/  IMAD.MOV.U32 R159, RZ, RZ, R14 ;  /* 0x000000ffff9f7224 */ /* 0x000fce00078e000e */
[----:B------:R-:W-:Y:S05]  /*2d540*/  WARPSYNC.COLLECTIVE R15, `(.L_x_979) ;  /* 0x000000000f087348 */ /* 0x000fea0003c00000 */
[----:B------:R0:W1:Y:S02]  /*2d550*/  SHFL.IDX P6, R14, R13, R12, R11 ;  /* 0x0000000c0d0e7389 */ /* 0x00006400000c000b */
[----:B01----:R-:W-:Y:S01]  /*2d560*/  ENDCOLLECTIVE ;  /* 0x000000000000791b */ /* 0x003fe20003800000 */
.L_x_979:
        /* <DEDUP_REMOVED lines=8> */
.L_x_980:
[----:B------:R-:W-:Y:S02]  /*2d5f0*/  SEL R38, R97, R158, P0 ;  /* 0x0000009e61267207 */ /* 0x000fe40000000000 */
[----:B------:R-:W-:Y:S01]  /*2d600*/  SEL R97, R158, R97, P0 ;  /* 0x000000619e617207 */ /* 0x000fe20000000000 */
[----:B------:R-:W-:Y:S02]  /*2d610*/  IMAD.MOV.U32 R13, RZ, RZ, R105 ;  /* 0x000000ffff0d7224 */ /* 0x000fe400078e0069 */
[----:B------:R-:W-:-:S07]  /*2d620*/  IMAD.MOV.U32 R58, RZ, RZ, R14 ;  /* 0x000000ffff3a7224 */ /* 0x000fce00078e000e */
[----:B------:R-:W-:Y:S05]  /*2d630*/  WARPSYNC.COLLECTIVE R15, `(.L_x_981) ;  /* 0x000000000f087348 */ /* 0x000fea0003c00000 */
[----:B------:R0:W1:Y:S02]  /*2d640*/  SHFL.IDX P6, R14, R13, R12, R11 ;  /* 0x0000000c0d0e7389 */ /* 0x00006400000c000b */
[----:B01----:R-:W-:Y:S01]  /*2d650*/  ENDCOLLECTIVE ;  /* 0x000000000000791b */ /* 0x003fe20003800000 */
.L_x_981:
[----:B------:R-:W-:Y:S01]  /*2d660*/  MOV R13, R63 ;  /* 0x0000003f000d7202 */ /* 0x000fe20000000f00 */
[----:B------:R-:W-:Y:S02]  /*2d670*/  IMAD.MOV.U32 R12, RZ, RZ, R2 ;  /* 0x000000ffff0c7224 */ /* 0x000fe400078e0002 */
[----:B------:R-:W-:-:S07]  /*2d680*/  IMAD.MOV.U32 R105, RZ, RZ, R14 ;  /* 0x000000ffff697224 */ /* 0x000fce00078e000e */
[----:B------:R-:W-:Y:S05]  /*2d690*/  WARPSYNC.COLLECTIVE R15, `(.L_x_982) ;  /* 0x000000000f087348 */ /* 0x000fea0003c00000 */
[----:B------:R0:W1:Y:S02]  /*2d6a0*/  SHFL.IDX P6, R14, R13, R12, R11 ;  /* 0x0000000c0d0e7389 */ /* 0x00006400000c000b */
[----:B01----:R-:W-:Y:S01]  /*2d6b0*/  ENDCOLLECTIVE ;  /* 0x000000000000791b */ /* 0x003fe20003800000 */
.L_x_982:
[----:B------:R-:W-:Y:S02]  /*2d6c0*/  IMAD.MOV.U32 R13, RZ, RZ, R59 ;  /* 0x000000ffff0d7224 */ /* 0x000fe400078e003b */
[----:B------:R-:W-:-:S07]  /*2d6d0*/  IMAD.MOV.U32 R63, RZ, RZ, R14 ;  /* 0x000000ffff3f7224 */ /* 0x000fce00078e000e */
[----:B------:R-:W-:Y:S05]  /*2d6e0*/  WARPSYNC.COLLECTIVE R15, `(.L_x_983) ;  /* 0x000000000f087348 */ /* 0x000fea0003c00000 */
[----:B------:R0:W1:Y:S02]  /*2d6f0*/  SHFL.IDX P6, R14, R13, R12, R11 ;  /* 0x0000000c0d0e7389 */ /* 0x00006400000c000b */
[----:B01----:R-:W-:Y:S01]  /*2d700*/  ENDCOLLECTIVE ;  /* 0x000000000000791b */ /* 0x003fe20003800000 */
.L_x_983:
        /* <DEDUP_REMOVED lines=8> */
.L_x_984:
[----:B------:R-:W-:Y:S02]  /*2d790*/  SEL R40, R105, R59, P0 ;  /* 0x0000003b69287207 */ /* 0x000fe40000000000 */
[----:B------:R-:W-:Y:S01]  /*2d7a0*/  SEL R59, R59, R105, P0 ;  /* 0x000000693b3b7207 */ /* 0x000fe20000000000 */
[----:B------:R-:W-:Y:S02]  /*2d7b0*/  IMAD.MOV.U32 R13, RZ, RZ, R62 ;  /* 0x000000ffff0d7224 */ /* 0x000fe400078e003e */
[----:B------:R-:W-:-:S07]  /*2d7c0*/  IMAD.MOV.U32 R117, RZ, RZ, R14 ;  /* 0x000000ffff757224 */ /* 0x000fce00078e000e */
[----:B------:R-:W-:Y:S05]  /*2d7d0*/  WARPSYNC.COLLECTIVE R15, `(.L_x_985) ;  /* 0x000000000f087348 */ /* 0x000fea0003c00000 */
[----:B------:R0:W1:Y:S02]  /*2d7e0*/  SHFL.IDX P6, R14, R13, R12, R11 ;  /* 0x0000000c0d0e7389 */ /* 0x00006400000c000b */
[----:B01----:R-:W-:Y:S01]  /*2d7f0*/  ENDCOLLECTIVE ;  /* 0x000000000000791b */ /* 0x003fe20003800000 */
.L_x_985:
[----:B------:R-:W-:Y:S01]  /*2d800*/  MOV R13, R70 ;  /* 0x00000046000d7202 */ /* 0x000fe20000000f00 */
[----:B------:R-:W-:Y:S02]  /*2d810*/  IMAD.MOV.U32 R12, RZ, RZ, R2 ;  /* 0x000000ffff0c7224 */ /* 0x000fe400078e0002 */
[----:B------:R-:W-:-:S07]  /*2d820*/  IMAD.MOV.U32 R113, RZ, RZ, R14 ;  /* 0x000000ffff717224 */ /* 0x000fce00078e000e */
[----:B------:R-:W-:Y:S05]  /*2d830*/  WARPSYNC.COLLECTIVE R15, `(.L_x_986) ;  /* 0x000000000f087348 */ /* 0x000fea0003c00000 */
[----:B------:R0:W1:Y:S02]  /*2d840*/  SHFL.IDX P6, R14, R13, R12, R11 ;  /* 0x0000000c0d0e7389 */ /* 0x00006400000c000b */
[----:B01----:R-:W-:Y:S01]  /*2d850*/  ENDCOLLECTIVE ;  /* 0x000000000000791b */ /* 0x003fe20003800000 */
.L_x_986:
[----:B------:R-:W-:Y:S02]  /*2d860*/  IMAD.MOV.U32 R13, RZ, RZ, R109 ;  /* 0x000000ffff0d7224 */ /* 0x000fe400078e006d */
[----:B------:R-:W-:-:S07]  /*2d870*/  IMAD.MOV.U32 R70, RZ, RZ, R14 ;  /* 0x000000ffff467224 */ /* 0x000fce00078e000e */
[----:B------:R-:W-:Y:S05]  /*2d880*/  WARPSYNC.COLLECTIVE R15, `(.L_x_987) ;  /* 0x000000000f087348 */ /* 0x000fea0003c00000 */
[----:B------:R0:W1:Y:S02]  /*2d890*/  SHFL.IDX P6, R14, R13, R12, R11 ;  /* 0x0000000c0d0e7389 */ /* 0x00006400000c000b */
[----:B01----:R-:W-:Y:S01]  /*2d8a0*/  ENDCOLLECTIVE ;  /* 0x000000000000791b */ /* 0x003fe20003800000 */
.L_x_987:
        /* <DEDUP_REMOVED lines=8> */
.L_x_988:
[----:B------:R-:W-:Y:S02]  /*2d930*/  SEL R45, R113, R109, P0 ;  /* 0x0000006d712d7207 */ /* 0x000fe40000000000 */
[----:B------:R-:W-:Y:S01]  /*2d940*/  SEL R109, R109, R113, P0 ;  /* 0x000000716d6d7207 */ /* 0x000fe20000000000 */
[----:B------:R-:W-:Y:S02]  /*2d950*/  IMAD.MOV.U32 R13, RZ, RZ, R67 ;  /* 0x000000ffff0d7224 */ /* 0x000fe400078e0043 */
[----:B------:R-:W-:-:S07]  /*2d960*/  IMAD.MOV.U32 R71, RZ, RZ, R14 ;  /* 0x000000ffff477224 */ /* 0x000fce00078e000e */
[----:B------:R-:W-:Y:S05]  /*2d970*/  WARPSYNC.COLLECTIVE R15, `(.L_x_989) ;  /* 0x000000000f087348 */ /* 0x000fea0003c00000 */
[----:B------:R0:W1:Y:S02]  /*2d980*/  SHFL.IDX P6, R14, R13, R12, R11 ;  /* 0x0000000c0d0e7389 */ /* 0x00006400000c000b */
[----:B01----:R-:W-:Y:S01]  /*2d990*/  ENDCOLLECTIVE ;  /* 0x000000000000791b */ /* 0x003fe20003800000 */
.L_x_989:
[----:B------:R-:W-:Y:S01]  /*2d9a0*/  MOV R13, R78 ;  /* 0x0000004e000d7202 */ /* 0x000fe20000000f00 */
[----:B------:R-:W-:Y:S02]  /*2d9b0*/  IMAD.MOV.U32 R12, RZ, RZ, R2 ;  /* 0x000000ffff0c7224 */ /* 0x000fe400078e0002 */
[----:B------:R-:W-:-:S07]  /*2d9c0*/  IMAD.MOV.U32 R67, RZ, RZ, R14 ;  /* 0x000000ffff437224 */ /* 0x000fce00078e000e */
[----:B------:R-:W-:Y:S05]  /*2d9d0*/  WARPSYNC.COLLECTIVE R15, `(.L_x_990) ;  /* 0x000000000f087348 */ /* 0x000fea0003c00000 */
[----:B------:R0:W1:Y:S02]  /*2d9e0*/  SHFL.IDX P6, R14, R13, R12, R11 ;  /* 0x0000000c0d0e7389 */ /* 0x00006400000c000b */
[----:B01----:R-:W-:Y:S01]  /*2d9f0*/  ENDCOLLECTIVE ;  /* 0x000000000000791b */ /* 0x003fe20003800000 */
.L_x_990:
[----:B------:R-:W-:Y:S02]  /*2da00*/  IMAD.MOV.U32 R13, RZ, RZ, R74 ;  /* 0x000000ffff0d7224 */ /* 0x000fe400078e004a */
[----:B------:R-:W-:-:S07]  /*2da10*/  IMAD.MOV.U32 R78, RZ, RZ, R14 ;  /* 0x000000ffff4e7224 */ /* 0x000fce00078e000e */
[----:B------:R-:W-:Y:S05]  /*2da20*/  WARPSYNC.COLLECTIVE R15, `(.L_x_991) ;  /* 0x000000000f087348 */ /* 0x000fea0003c00000 */
[----:B------:R0:W1:Y:S02]  /*2da30*/  SHFL.IDX P6, R14, R13, R12, R11 ;  /* 0x0000000c0d0e7389 */ /* 0x00006400000c000b */
[----:B01----:R-:W-:Y:S01]  /*2da40*/  ENDCOLLECTIVE ;  /* 0x000000000000791b */ /* 0x003fe20003800000 */
.L_x_991:
        /* <DEDUP_REMOVED lines=8> */
.L_x_992:
[----:B------:R-:W-:Y:S02]  /*2dad0*/  SEL R47, R67, R74, P0 ;  /* 0x0000004a432f7207 */ /* 0x000fe40000000000 */
[----:B------:R-:W-:Y:S01]  /*2dae0*/  SEL R67, R74, R67, P0 ;  /* 0x000000434a437207 */ /* 0x000fe20000000000 */
[----:B------:R-:W-:Y:S02]  /*2daf0*/  IMAD.MOV.U32 R13, RZ, RZ, R75 ;  /* 0x000000ffff0d7224 */ /* 0x000fe400078e004b */
[----:B------:R-:W-:-:S07]  /*2db00*/  IMAD.MOV.U32 R79, RZ, RZ, R14 ;  /* 0x000000ffff4f7224 */ /* 0x000fce00078e000e */
[----:B------:R-:W-:Y:S05]  /*2db10*/  WARPSYNC.COLLECTIVE R15, `(.L_x_993) ;  /* 0x000000000f087348 */ /* 0x000fea0003c00000 */
[----:B------:R0:W1:Y:S02]  /*2db20*/  SHFL.IDX P6, R14, R13, R12, R11 ;  /* 0x0000000c0d0e7389 */ /* 0x00006400000c000b */
[----:B01----:R-:W-:Y:S01]  /*2db30*/  ENDCOLLECTIVE ;  /* 0x000000000000791b */ /* 0x003fe20003800000 */
.L_x_993:
[----:B------:R-:W-:Y:S01]  /*2db40*/  MOV R13, R86 ;  /* 0x00000056000d7202 */ /* 0x000fe20000000f00 */
[----:B------:R-:W-:Y:S02]  /*2db50*/  IMAD.MOV.U32 R12, RZ, RZ, R2 ;  /* 0x000000ffff0c7224 */ /* 0x000fe400078e0002 */
[----:B------:R-:W-:-:S07]  /*2db60*/  IMAD.MOV.U32 R75, RZ, RZ, R14 ;  /* 0x000000ffff4b7224 */ /* 0x000fce00078e000e */
[----:B------:R-:W-:Y:S05]  /*2db70*/  WARPSYNC.COLLECTIVE R15, `(.L_x_994) ;  /* 0x000000000f087348 */ /* 0x000fea0003c00000 */
[----:B------:R0:W1:Y:S02]  /*2db80*/  SHFL.IDX P6, R14, R13, R12, R11 ;  /* 0x0000000c0d0e7389 */ /* 0x00006400000c000b */
[----:B01----:R-:W-:Y:S01]  /*2db90*/  ENDCOLLECTIVE ;  /* 0x000000000000791b */ /* 0x003fe20003800000 */
.L_x_994:
[----:B------:R-:W-:Y:S02]  /*2dba0*/  IMAD.MOV.U32 R13, RZ, RZ, R82 ;  /* 0x000000ffff0d7224 */ /* 0x000fe400078e0052 */
[----:B------:R-:W-:-:S07]  /*2dbb0*/  IMAD.MOV.U32 R86, RZ, RZ, R14 ;  /* 0x000000ffff567224 */ /* 0x000fce00078e000e */
[----:B------:R-:W-:Y:S05]  /*2dbc0*/  WARPSYNC.COLLECTIVE R15, `(.L_x_995) ;  /* 0x000000000f087348 */ /* 0x000fea0003c00000 */
[----:B------:R0:W1:Y:S02]  /*2dbd0*/  SHFL.IDX P6, R14, R13, R12, R11 ;  /* 0x0000000c0d0e7389 */ /* 0x00006400000c000b */
[----:B01----:R-:W-:Y:S01]  /*2dbe0*/  ENDCOLLECTIVE ;  /* 0x000000000000791b */ /* 0x003fe20003800000 */
.L_x_995:
        /* <DEDUP_REMOVED lines=8> */
.L_x_996:
[----:B------:R-:W-:Y:S02]  /*2dc70*/  SEL R49, R75, R82, P0 ;  /* 0x000000524b317207 */ /* 0x000fe40000000000 */
[----:B------:R-:W-:Y:S01]  /*2dc80*/  SEL R75, R82, R75, P0 ;  /* 0x0000004b524b7207 */ /* 0x000fe20000000000 */
[----:B------:R-:W-:Y:S02]  /*2dc90*/  IMAD.MOV.U32 R13, RZ, RZ, R83 ;  /* 0x000000ffff0d7224 */ /* 0x000fe400078e0053 */
[----:B------:R-:W-:-:S07]  /*2dca0*/  IMAD.MOV.U32 R87, RZ, RZ, R14 ;  /* 0x000000ffff577224 */ /* 0x000fce00078e000e */
[----:B------:R-:W-:Y:S05]  /*2dcb0*/  WARPSYNC.COLLECTIVE R15, `(.L_x_997) ;  /* 0x000000000f087348 */ /* 0x000fea0003c00000 */
[----:B------:R0:W1:Y:S02]  /*2dcc0*/  SHFL.IDX P6, R14, R13, R12, R11 ;  /* 0x0000000c0d0e7389 */ /* 0x00006400000c000b */
[----:B01----:R-:W-:Y:S01]  /*2dcd0*/  ENDCOLLECTIVE ;  /* 0x000000000000791b */ /* 0x003fe20003800000 */
.L_x_997:
[----:B------:R-:W-:Y:S01]  /*2dce0*/  MOV R13, R95 ;  /* 0x0000005f000d7202 */ /* 0x000fe20000000f00 */
[----:B------:R-:W-:Y:S02]  /*2dcf0*/  IMAD.MOV.U32 R12, RZ, RZ, R2 ;  /* 0x000000ffff0c7224 */ /* 0x000fe400078e0002 */
[----:B------:R-:W-:-:S07]  /*2dd00*/  IMAD.MOV.U32 R83, RZ, RZ, R14 ;  /* 0x000000ffff537224 */ /* 0x000fce00078e000e */
[----:B------:R-:W-:Y:S05]  /*2dd10*/  WARPSYNC.COLLECTIVE R15, `(.L_x_998) ;  /* 0x000000000f087348 */ /* 0x000fea0003c00000 */
[----:B------:R0:W1:Y:S02]  /*2dd20*/  SHFL.IDX P6, R14, R13, R12, R11 ;  /* 0x0000000c0d0e7389 */ /* 0x00006400000c000b */
[----:B01----:R-:W-:Y:S01]  /*2dd30*/  ENDCOLLECTIVE ;  /* 0x000000000000791b */ /* 0x003fe20003800000 */
.L_x_998:
[----:B------:R-:W-:Y:S02]  /*2dd40*/  IMAD.MOV.U32 R13, RZ, RZ, R90 ;  /* 0x000000ffff0d7224 */ /* 0x000fe400078e005a */
[----:B------:R-:W-:-:S07]  /*2dd50*/  IMAD.MOV.U32 R95, RZ, RZ, R14 ;  /* 0x000000ffff5f7224 */ /* 0x000fce00078e000e */
[----:B------:R-:W-:Y:S05]  /*2dd60*/  WARPSYNC.COLLECTIVE R15, `(.L_x_999) ;  /* 0x000000000f087348 */ /* 0x000fea0003c00000 */
[----:B------:R0:W1:Y:S02]  /*2dd70*/  SHFL.IDX P6, R14, R13, R12, R11 ;  /* 0x0000000c0d0e7389 */ /* 0x00006400000c000b */
[----:B01----:R-:W-:Y:S01]  /*2dd80*/  ENDCOLLECTIVE ;  /* 0x000000000000791b */ /* 0x003fe20003800000 */
.L_x_999:
        /* <DEDUP_REMOVED lines=8> */
.L_x_1000:
[----:B------:R-:W-:Y:S02]  /*2de10*/  SEL R51, R83, R90, P0 ;  /* 0x0000005a53337207 */ /* 0x000fe40000000000 */
[----:B------:R-:W-:Y:S01]  /*2de20*/  SEL R83, R90, R83, P0 ;  /* 0x000000535a537207 */ /* 0x000fe20000000000 */
[----:B------:R-:W-:Y:S02]  /*2de30*/  IMAD.MOV.U32 R13, RZ, RZ, R121 ;  /* 0x000000ffff0d7224 */ /* 0x000fe400078e0079 */
[----:B------:R-:W-:-:S07]  /*2de40*/  IMAD.MOV.U32 R91, RZ, RZ, R14 ;  /* 0x000000ffff5b7224 */ /* 0x000fce00078e000e */
[----:B------:R-:W-:Y:S05]  /*2de50*/  WARPSYNC.COLLECTIVE R15, `(.L_x_1001) ;  /* 0x000000000f087348 */ /* 0x000fea0003c00000 */
[----:B------:R0:W1:Y:S02]  /*2de60*/  SHFL.IDX P6, R14, R13, R12, R11 ;  /* 0x0000000c0d0e7389 */ /* 0x00006400000c000b */
[----:B01----:R-:W-:Y:S01]  /*2de70*/  ENDCOLLECTIVE ;  /* 0x000000000000791b */ /* 0x003fe20003800000 */
.L_x_1001:
[----:B------:R-:W-:Y:S01]  /*2de80*/  MOV R13, R102 ;  /* 0x00000066000d7202 */ /* 0x000fe20000000f00 */
[----:B------:R-:W-:Y:S02]  /*2de90*/  IMAD.MOV.U32 R12, RZ, RZ, R2 ;  /* 0x000000ffff0c7224 */ /* 0x000fe400078e0002 */
[----:B------:R-:W-:-:S07]  /*2dea0*/  IMAD.MOV.U32 R103, RZ, RZ, R14 ;  /* 0x000000ffff677224 */ /* 0x000fce00078e000e */
[----:B------:R-:W-:Y:S05]  /*2deb0*/  WARPSYNC.COLLECTIVE R15, `(.L_x_1002) ;  /* 0x000000000f087348 */ /* 0x000fea0003c00000 */
[----:B------:R0:W1:Y:S02]  /*2dec0*/  SHFL.IDX P6, R14, R13, R12, R11 ;  /* 0x0000000c0d0e7389 */ /* 0x00006400000c000b */
[----:B01----:R-:W-:Y:S01]  /*2ded0*/  ENDCOLLECTIVE ;  /* 0x000000000000791b */ /* 0x003fe20003800000 */
.L_x_1002:
[----:B------:R-:W-:Y:S02]  /*2dee0*/  IMAD.MOV.U32 R13, RZ, RZ, R99 ;  /* 0x000000ffff0d7224 */ /* 0x000fe400078e0063 */
[----:B------:R-:W-:-:S07]  /*2def0*/  IMAD.MOV.U32 R102, RZ, RZ, R14 ;  /* 0x000000ffff667224 */ /* 0x000fce00078e000e */
[----:B------:R-:W-:Y:S05]  /*2df00*/  WARPSYNC.COLLECTIVE R15, `(.L_x_1003) ;  /* 0x000000000f087348 */ /* 0x000fea0003c00000 */
[----:B------:R0:W1:Y:S02]  /*2df10*/  SHFL.IDX P6, R14, R13, R12, R11 ;  /* 0x0000000c0d0e7389 */ /* 0x00006400000c000b */
[----:B01----:R-:W-:Y:S01]  /*2df20*/  ENDCOLLECTIVE ;  /* 0x000000000000791b */ /* 0x003fe20003800000 */
.L_x_1003:
        /* <DEDUP_REMOVED lines=8> */
.L_x_1004:
[----:B------:R-:W-:Y:S02]  /*2dfb0*/  SEL R53, R103, R99, P0 ;  /* 0x0000006367357207 */ /* 0x000fe40000000000 */
[----:B------:R-:W-:Y:S01]  /*2dfc0*/  SEL R99, R99, R103, P0 ;  /* 0x0000006763637207 */ /* 0x000fe20000000000 */
[----:B------:R-:W-:Y:S02]  /*2dfd0*/  IMAD.MOV.U32 R13, RZ, RZ, R125 ;  /* 0x000000ffff0d7224 */ /* 0x000fe400078e007d */
[----:B------:R-:W-:-:S07]  /*2dfe0*/  IMAD.MOV.U32 R98, RZ, RZ, R14 ;  /* 0x000000ffff627224 */ /* 0x000fce00078e000e */
[----:B------:R-:W-:Y:S05]  /*2dff0*/  WARPSYNC.COLLECTIVE R15, `(.L_x_1005) ;  /* 0x000000000f087348 */ /* 0x000fea0003c00000 */
[----:B------:R0:W1:Y:S02]  /*2e000*/  SHFL.IDX P6, R14, R13, R12, R11 ;  /* 0x0000000c0d0e7389 */ /* 0x00006400000c000b */
[----:B01----:R-:W-:Y:S01]  /*2e010*/  ENDCOLLECTIVE ;  /* 0x000000000000791b */ /* 0x003fe20003800000 */
.L_x_1005:
[----:B------:R-:W-:Y:S01]  /*2e020*/  MOV R13, R110 ;  /* 0x0000006e000d7202 */ /* 0x000fe20000000f00 */
[----:B------:R-:W-:Y:S02]  /*2e030*/  IMAD.MOV.U32 R12, RZ, RZ, R2 ;  /* 0x000000ffff0c7224 */ /* 0x000fe400078e0002 */
[----:B------:R-:W-:-:S07]  /*2e040*/  IMAD.MOV.U32 R107, RZ, RZ, R14 ;  /* 0x000000ffff6b7224 */ /* 0x000fce00078e000e */
[----:B------:R-:W-:Y:S05]  /*2e050*/  WARPSYNC.COLLECTIVE R15, `(.L_x_1006) ;  /* 0x000000000f087348 */ /* 0x000fea0003c00000 */
[----:B------:R0:W1:Y:S02]  /*2e060*/  SHFL.IDX P6, R14, R13, R12, R11 ;  /* 0x0000000c0d0e7389 */ /* 0x00006400000c000b */
[----:B01----:R-:W-:Y:S01]  /*2e070*/  ENDCOLLECTIVE ;  /* 0x000000000000791b */ /* 0x003fe20003800000 */
.L_x_1006:
[----:B------:R-:W-:Y:S02]  /*2e080*/  IMAD.MOV.U32 R13, RZ, RZ, R106 ;  /* 0x000000ffff0d7224 */ /* 0x000fe400078e006a */
[----:B------:R-:W-:-:S07]  /*2e090*/  IMAD.MOV.U32 R110, RZ, RZ, R14 ;  /* 0x000000ffff6e7224 */ /* 0x000fce00078e000e */
[----:B------:R-:W-:Y:S05]  /*2e0a0*/  WARPSYNC.COLLECTIVE R15, `(.L_x_1007) ;  /* 0x000000000f087348 */ /* 0x000fea0003c00000 */
[----:B------:R0:W1:Y:S02]  /*2e0b0*/  SHFL.IDX P6, R14, R13, R12, R11 ;  /* 0x0000000c0d0e7389 */ /* 0x00006400000c000b */
[----:B01----:R-:W-:Y:S01]  /*2e0c0*/  ENDCOLLECTIVE ;  /* 0x000000000000791b */ /* 0x003fe20003800000 */
.L_x_1007:
        /* <DEDUP_REMOVED lines=8> */
.L_x_1008:
[----:B------:R-:W-:Y:S02]  /*2e150*/  SEL R60, R107, R106, P0 ;  /* 0x0000006a6b3c7207 */ /* 0x000fe40000000000 */
[----:B------:R-:W-:Y:S01]  /*2e160*/  SEL R106, R106, R107, P0 ;  /* 0x0000006b6a6a7207 */ /* 0x000fe20000000000 */
[----:B------:R-:W-:Y:S02]  /*2e170*/  IMAD.MOV.U32 R13, RZ, RZ, R111 ;  /* 0x000000ffff0d7224 */ /* 0x000fe400078e006f */
[----:B------:R-:W-:-:S07]  /*2e180*/  IMAD.MOV.U32 R115, RZ, RZ, R14 ;  /* 0x000000ffff737224 */ /* 0x000fce00078e000e */
[----:B------:R-:W-:Y:S05]  /*2e190*/  WARPSYNC.COLLECTIVE R15, `(.L_x_1009) ;  /* 0x000000000f087348 */ /* 0x000fea0003c00000 */
[----:B------:R0:W1:Y:S02]  /*2e1a0*/  SHFL.IDX P6, R14, R13, R12, R11 ;  /* 0x0000000c0d0e7389 */ /* 0x00006400000c000b */
[----:B01----:R-:W-:Y:S01]  /*2e1b0*/  ENDCOLLECTIVE ;  /* 0x000000000000791b */ /* 0x003fe20003800000 */
.L_x_1009:
[----:B------:R-:W-:Y:S01]  /*2e1c0*/  MOV R13, R118 ;  /* 0x00000076000d7202 */ /* 0x000fe20000000f00 */
[----:B------:R-:W-:Y:S02]  /*2e1d0*/  IMAD.MOV.U32 R12, RZ, RZ, R2 ;  /* 0x000000ffff0c7224 */ /* 0x000fe400078e0002 */
[----:B------:R-:W-:-:S07]  /*2e1e0*/  IMAD.MOV.U32 R114, RZ, RZ, R14 ;  /* 0x000000ffff727224 */ /* 0x000fce00078e000e */
[----:B------:R-:W-:Y:S05]  /*2e1f0*/  WARPSYNC.COLLECTIVE R15, `(.L_x_1010) ;  /* 0x000000000f087348 */ /* 0x000fea0003c00000 */
[----:B------:R0:W1:Y:S02]  /*2e200*/  SHFL.IDX P6, R14, R13, R12, R11 ;  /* 0x0000000c0d0e7389 */ /* 0x00006400000c000b */
[----:B01----:R-:W-:Y:S01]  /*2e210*/  ENDCOLLECTIVE ;  /* 0x000000000000791b */ /* 0x003fe20003800000 */
.L_x_1010:
[----:B------:R-:W-:Y:S02]  /*2e220*/  IMAD.MOV.U32 R13, RZ, RZ, R129 ;  /* 0x000000ffff0d7224 */ /* 0x000fe400078e0081 */
[----:B------:R-:W-:-:S07]  /*2e230*/  IMAD.MOV.U32 R118, RZ, RZ, R14 ;  /* 0x000000ffff767224 */ /* 0x000fce00078e000e */
[----:B------:R-:W-:Y:S05]  /*2e240*/  WARPSYNC.COLLECTIVE R15, `(.L_x_1011) ;  /* 0x000000000f087348 */ /* 0x000fea0003c00000 */
[----:B------:R0:W1:Y:S02]  /*2e250*/  SHFL.IDX P6, R14, R13, R12, R11 ;  /* 0x0000000c0d0e7389 */ /* 0x00006400000c000b */
[----:B01----:R-:W-:Y:S01]  /*2e260*/  ENDCOLLECTIVE ;  /* 0x000000000000791b */ /* 0x003fe20003800000 */
.L_x_1011:
        /* <DEDUP_REMOVED lines=8> */
.L_x_1012:
[----:B------:R-:W-:Y:S02]  /*2e2f0*/  SEL R64, R114, R111, P0 ;  /* 0x0000006f72407207 */ /* 0x000fe40000000000 */
[----:B------:R-:W-:Y:S01]  /*2e300*/  SEL R111, R111, R114, P0 ;  /* 0x000000726f6f7207 */ /* 0x000fe20000000000 */
[----:B------:R-:W-:Y:S02]  /*2e310*/  IMAD.MOV.U32 R13, RZ, RZ, R119 ;  /* 0x000000ffff0d7224 */ /* 0x000fe400078e0077 */
[----:B------:R-:W-:-:S07]  /*2e320*/  IMAD.MOV.U32 R122, RZ, RZ, R14 ;  /* 0x000000ffff7a7224 */ /* 0x000fce00078e000e */
[----:B------:R-:W-:Y:S05]  /*2e330*/  WARPSYNC.COLLECTIVE R15, `(.L_x_1013) ;  /* 0x000000000f087348 */ /* 0x000fea0003c00000 */
[----:B------:R0:W1:Y:S02]  /*2e340*/  SHFL.IDX P6, R14, R13, R12, R11 ;  /* 0x0000000c0d0e7389 */ /* 0x00006400000c000b */
[----:B01----:R-:W-:Y:S01]  /*2e350*/  ENDCOLLECTIVE ;  /* 0x000000000000791b */ /* 0x003fe20003800000 */
.L_x_1013:
[----:B------:R-:W-:Y:S01]  /*2e360*/  MOV R13, R126 ;  /* 0x0000007e000d7202 */ /* 0x000fe20000000f00 */
[----:B------:R-:W-:Y:S02]  /*2e370*/  IMAD.MOV.U32 R12, RZ, RZ, R2 ;  /* 0x000000ffff0c7224 */ /* 0x000fe400078e0002 */
[----:B------:R-:W-:-:S07]  /*2e380*/  IMAD.MOV.U32 R121, RZ, RZ, R14 ;  /* 0x000000ffff797224 */ /* 0x000fce00078e000e */
[----:B------:R-:W-:Y:S05]  /*2e390*/  WARPSYNC.COLLECTIVE R15, `(.L_x_1014) ;  /* 0x000000000f087348 */ /* 0x000fea0003c00000 */
[----:B------:R0:W1:Y:S02]  /*2e3a0*/  SHFL.IDX P6, R14, R13, R12, R11 ;  /* 0x0000000c0d0e7389 */ /* 0x00006400000c000b */
[----:B01----:R-:W-:Y:S01]  /*2e3b0*/  ENDCOLLECTIVE ;  /* 0x000000000000791b */ /* 0x003fe20003800000 */
.L_x_1014:
[----:B------:R-:W-:Y:S02]  /*2e3c0*/  IMAD.MOV.U32 R13, RZ, RZ, R123 ;  /* 0x000000ffff0d7224 */ /* 0x000fe400078e007b */
[----:B------:R-:W-:-:S07]  /*2e3d0*/  IMAD.MOV.U32 R126, RZ, RZ, R14 ;  /* 0x000000ffff7e7224 */ /* 0x000fce00078e000e */
[----:B------:R-:W-:Y:S05]  /*2e3e0*/  WARPSYNC.COLLECTIVE R15, `(.L_x_1015) ;  /* 0x000000000f087348 */ /* 0x000fea0003c00000 */
[----:B------:R0:W1:Y:S02]  /*2e3f0*/  SHFL.IDX P6, R14, R13, R12, R11 ;  /* 0x0000000c0d0e7389 */ /* 0x00006400000c000b */
[----:B01----:R-:W-:Y:S01]  /*2e400*/  ENDCOLLECTIVE ;  /* 0x000000000000791b */ /* 0x003fe20003800000 */
.L_x_1015:
        /* <DEDUP_REMOVED lines=8> */
.L_x_1016:
[----:B------:R-:W-:Y:S02]  /*2e490*/  SEL R72, R121, R119, P0 ;  /* 0x0000007779487207 */ /* 0x000fe40000000000 */
[----:B------:R-:W-:Y:S01]  /*2e4a0*/  SEL R119, R119, R121, P0 ;  /* 0x0000007977777207 */ /* 0x000fe20000000000 */
[----:B------:R-:W-:Y:S02]  /*2e4b0*/  IMAD.MOV.U32 R13, RZ, RZ, R127 ;  /* 0x000000ffff0d7224 */ /* 0x000fe400078e007f */
[----:B------:R-:W-:-:S07]  /*2e4c0*/  IMAD.MOV.U32 R125, RZ, RZ, R14 ;  /* 0x000000ffff7d7224 */ /* 0x000fce00078e000e */
[----:B------:R-:W-:Y:S05]  /*2e4d0*/  WARPSYNC.COLLECTIVE R15, `(.L_x_1017) ;  /* 0x000000000f087348 */ /* 0x000fea0003c00000 */
[----:B------:R0:W1:Y:S02]  /*2e4e0*/  SHFL.IDX P6, R14, R13, R12, R11 ;  /* 0x0000000c0d0e7389 */ /* 0x00006400000c000b */
[----:B01----:R-:W-:Y:S01]  /*2e4f0*/  ENDCOLLECTIVE ;  /* 0x000000000000791b */ /* 0x003fe20003800000 */
.L_x_1017:
[----:B------:R-:W-:Y:S01]  /*2e500*/  MOV R13, R134 ;  /* 0x00000086000d7202 */ /* 0x000fe20000000f00 */
[----:B------:R-:W-:Y:S02]  /*2e510*/  IMAD.MOV.U32 R12, RZ, RZ, R2 ;  /* 0x000000ffff0c7224 */ /* 0x000fe400078e0002 */
[----:B------:R-:W-:-:S07]  /*2e520*/  IMAD.MOV.U32 R123, RZ, RZ, R14 ;  /* 0x000000ffff7b7224 */ /* 0x000fce00078e000e */
[----:B------:R-:W-:Y:S05]  /*2e530*/  WARPSYNC.COLLECTIVE R15, `(.L_x_1018) ;  /* 0x000000000f087348 */ /* 0x000fea0003c00000 */
[----:B------:R0:W1:Y:S02]  /*2e540*/  SHFL.IDX P6, R14, R13, R12, R11 ;  /* 0x0000000c0d0e7389 */ /* 0x00006400000c000b */
[----:B01----:R-:W-:Y:S01]  /*2e550*/  ENDCOLLECTIVE ;  /* 0x000000000000791b */ /* 0x003fe20003800000 */
.L_x_1018:
[----:B------:R-:W-:Y:S02]  /*2e560*/  IMAD.MOV.U32 R13, RZ, RZ, R131 ;  /* 0x000000ffff0d7224 */ /* 0x000fe400078e0083 */
[----:B------:R-:W-:-:S07]  /*2e570*/  IMAD.MOV.U32 R134, RZ, RZ, R14 ;  /* 0x000000ffff867224 */ /* 0x000fce00078e000e */
[----:B------:R-:W-:Y:S05]  /*2e580*/  WARPSYNC.COLLECTIVE R15, `(.L_x_1019) ;  /* 0x000000000f087348 */ /* 0x000fea0003c00000 */
[----:B------:R0:W1:Y:S02]  /*2e590*/  SHFL.IDX P6, R14, R13, R12, R11 ;  /* 0x0000000c0d0e7389 */ /* 0x00006400000c000b */
[----:B01----:R-:W-:Y:S01]  /*2e5a0*/  ENDCOLLECTIVE ;  /* 0x000000000000791b */ /* 0x003fe20003800000 */
.L_x_1019:
        /* <DEDUP_REMOVED lines=8> */
.L_x_1020:
[----:B------:R-:W-:Y:S02]  /*2e630*/  SEL R76, R123, R127, P0 ;  /* 0x0000007f7b4c7207 */ /* 0x000fe40000000000 */
[----:B------:R-:W-:Y:S01]  /*2e640*/  SEL R123, R127, R123, P0 ;  /* 0x0000007b7f7b7207 */ /* 0x000fe20000000000 */
[----:B------:R-:W-:Y:S02]  /*2e650*/  IMAD.MOV.U32 R13, RZ, RZ, R135 ;  /* 0x000000ffff0d7224 */ /* 0x000fe400078e0087 */
[----:B------:R-:W-:-:S07]  /*2e660*/  IMAD.MOV.U32 R133, RZ, RZ, R14 ;  /* 0x000000ffff857224 */ /* 0x000fce00078e000e */
[----:B------:R-:W-:Y:S05]  /*2e670*/  WARPSYNC.COLLECTIVE R15, `(.L_x_1021) ;  /* 0x000000000f087348 */ /* 0x000fea0003c00000 */
[----:B------:R0:W1:Y:S02]  /*2e680*/  SHFL.IDX P6, R14, R13, R12, R11 ;  /* 0x0000000c0d0e7389 */ /* 0x00006400000c000b */
[----:B01----:R-:W-:Y:S01]  /*2e690*/  ENDCOLLECTIVE ;  /* 0x000000000000791b */ /* 0x003fe20003800000 */
.L_x_1021:
[----:B------:R-:W-:Y:S01]  /*2e6a0*/  MOV R13, R142 ;  /* 0x0000008e000d7202 */ /* 0x000fe20000000f00 */
[----:B------:R-:W-:Y:S02]  /*2e6b0*/  IMAD.MOV.U32 R12, RZ, RZ, R2 ;  /* 0x000000ffff0c7224 */ /* 0x000fe400078e0002 */
[----:B------:R-:W-:-:S07]  /*2e6c0*/  IMAD.MOV.U32 R131, RZ, RZ, R14 ;  /* 0x000000ffff837224 */ /* 0x000fce00078e000e */
[----:B------:R-:W-:Y:S05]  /*2e6d0*/  WARPSYNC.COLLECTIVE R15, `(.L_x_1022) ;  /* 0x000000000f087348 */ /* 0x000fea0003c00000 */
[----:B------:R0:W1:Y:S02]  /*2e6e0*/  SHFL.IDX P6, R14, R13, R12, R11 ;  /* 0x0000000c0d0e7389 */ /* 0x00006400000c000b */
[----:B01----:R-:W-:Y:S01]  /*2e6f0*/  ENDCOLLECTIVE ;  /* 0x000000000000791b */ /* 0x003fe20003800000 */
.L_x_1022:
[----:B------:R-:W-:Y:S02]  /*2e700*/  IMAD.MOV.U32 R13, RZ, RZ, R138 ;  /* 0x000000ffff0d7224 */ /* 0x000fe400078e008a */
[----:B------:R-:W-:-:S07]  /*2e710*/  IMAD.MOV.U32 R130, RZ, RZ, R14 ;  /* 0x000000ffff827224 */ /* 0x000fce00078e000e */
[----:B------:R-:W-:Y:S05]  /*2e720*/  WARPSYNC.COLLECTIVE R15, `(.L_x_1023) ;  /* 0x000000000f087348 */ /* 0x000fea0003c00000 */
[----:B------:R0:W1:Y:S02]  /*2e730*/  SHFL.IDX P6, R14, R13, R12, R11 ;  /* 0x0000000c0d0e7389 */ /* 0x00006400000c000b */
[----:B01----:R-:W-:Y:S01]  /*2e740*/  ENDCOLLECTIVE ;  /* 0x000000000000791b */ /* 0x003fe20003800000 */
.L_x_1023:
        /* <DEDUP_REMOVED lines=8> */
.L_x_1024:
[----:B------:R-:W-:Y:S02]  /*2e7d0*/  SEL R80, R131, R129, P0 ;  /* 0x0000008183507207 */ /* 0x000fe40000000000 */
[----:B------:R-:W-:Y:S01]  /*2e7e0*/  SEL R129, R129, R131, P0 ;  /* 0x0000008381817207 */ /* 0x000fe20000000000 */
[----:B------:R-:W-:Y:S02]  /*2e7f0*/  IMAD.MOV.U32 R13, RZ, RZ, R208 ;  /* 0x000000ffff0d7224 */ /* 0x000fe400078e00d0 */
[----:B------:R-:W-:-:S07]  /*2e800*/  IMAD.MOV.U32 R66, RZ, RZ, R14 ;  /* 0x000000ffff427224 */ /* 0x000fce00078e000e */
[----:B------:R-:W-:Y:S05]  /*2e810*/  WARPSYNC.COLLECTIVE R15, `(.L_x_1025) ;  /* 0x000000000f087348 */ /* 0x000fea0003c00000 */
[----:B------:R0:W1:Y:S02]  /*2e820*/  SHFL.IDX P6, R14, R13, R12, R11 ;  /* 0x0000000c0d0e7389 */ /* 0x00006400000c000b */
[----:B01----:R-:W-:Y:S01]  /*2e830*/  ENDCOLLECTIVE ;  /* 0x000000000000791b */ /* 0x003fe20003800000 */
.L_x_1025:
[----:B------:R-:W-:Y:S01]  /*2e840*/  MOV R13, R150 ;  /* 0x00000096000d7202 */ /* 0x000fe20000000f00 */
[----:B------:R-:W-:Y:S01]  /*2e850*/  IMAD.MOV.U32 R12, RZ, RZ, R2 ;  /* 0x000000ffff0c7224 */ /* 0x000fe200078e0002 */
[----:B------:R-:W-:Y:S01]  /*2e860*/  MOV R2, RZ ;  /* 0x000000ff00027202 */ /* 0x000fe20000000f00 */
[----:B------:R-:W-:-:S07]  /*2e870*/  IMAD.MOV.U32 R62, RZ, RZ, R14 ;  /* 0x000000ffff3e7224 */ /* 0x000fce00078e000e */
[----:B------:R-:W-:Y:S05]  /*2e880*/  WARPSYNC.COLLECTIVE R15, `(.L_x_1026) ;  /* 0x000000000f087348 */ /* 0x000fea0003c00000 */
[----:B------:R0:W1:Y:S02]  /*2e890*/  SHFL.IDX P6, R14, R13, R12, R11 ;  /* 0x0000000c0d0e7389 */ /* 0x00006400000c000b */
[----:B01----:R-:W-:Y:S01]  /*2e8a0*/  ENDCOLLECTIVE ;  /* 0x000000000000791b */ /* 0x003fe20003800000 */
.L_x_1026:
[----:B------:R-:W-:Y:S02]  /*2e8b0*/  IMAD.MOV.U32 R13, RZ, RZ, R209 ;  /* 0x000000ffff0d7224 */ /* 0x000fe400078e00d1 */
[----:B------:R-:W-:-:S07]  /*2e8c0*/  IMAD.MOV.U32 R0, RZ, RZ, R14 ;  /* 0x000000ffff007224 */ /* 0x000fce00078e000e */
[----:B------:R-:W-:Y:S05]  /*2e8d0*/  WARPSYNC.COLLECTIVE R15, `(.L_x_1027) ;  /* 0x000000000f087348 */ /* 0x000fea0003c00000 */
[----:B------:R0:W1:Y:S02]  /*2e8e0*/  SHFL.IDX P6, R14, R13, R12, R11 ;  /* 0x0000000c0d0e7389 */ /* 0x00006400000c000b */
[----:B01----:R-:W-:Y:S01]  /*2e8f0*/  ENDCOLLECTIVE ;  /* 0x000000000000791b */ /* 0x003fe20003800000 */
.L_x_1027:
[----:B------:R-:W-:Y:S01]  /*2e900*/  IMAD.MOV.U32 R11, RZ, RZ, R14 ;  /* 0x000000ffff0b7224 */ /* 0x000fe200078e000e */
[----:B------:R-:W-:Y:S06]  /*2e910*/  BRA `(.L_x_1028) ;  /* 0xfffffed800207947 */ /* 0x000fec000383ffff */
.L_x_664:
[----:B------:R-:W-:Y:S02]  /*2e920*/  IMAD.MOV.U32 R13, RZ, RZ, R20 ;  /* 0x000000ffff0d7224 */ /* 0x000fe400078e0014 */
[----:B------:R-:W-:Y:S02]  /*2e930*/  IMAD.MOV.U32 R12, RZ, RZ, RZ ;  /* 0x000000ffff0c7224 */ /* 0x000fe400078e00ff */
[----:B------:R-:W-:Y:S02]  /*2e940*/  IMAD.MOV.U32 R11, RZ, RZ, 0x181f ;  /* 0x0000181fff0b7424 */ /* 0x000fe400078e00ff */
[----:B------:R-:W-:-:S07]  /*2e950*/  IMAD.MOV.U32 R15, RZ, RZ, -0x1 ;  /* 0xffffffffff0f7424 */ /* 0x000fce00078e00ff */
[----:B-----5:R-:W-:Y:S05]  /*2e960*/  WARPSYNC.COLLECTIVE R15, `(.L_x_1029) ;  /* 0x000000000f087348 */ /* 0x020fea0003c00000 */
[----:B------:R0:W1:Y:S02]  /*2e970*/  SHFL.IDX P6, R14, R13, R12, R11 ;  /* 0x0000000c0d0e7389 */ /* 0x00006400000c000b */
[----:B01---5:R-:W-:Y:S01]  /*2e980*/  ENDCOLLECTIVE ;  /* 0x000000000000791b */ /* 0x023fe20003800000 */
.L_x_1029:
[----:B------:R-:W-:Y:S01]  /*2e990*/  IMAD.MOV.U32 R13, RZ, RZ, R0 ;  /* 0x000000ffff0d7224 */ /* 0x000fe200078e0000 */
[----:B------:R-:W-:-:S07]  /*2e9a0*/  MOV R21, R14 ;  /* 0x0000000e00157202 */ /* 0x000fce0000000f00 */
[----:B------:R-:W-:Y:S05]  /*2e9b0*/  WARPSYNC.COLLECTIVE R15, `(.L_x_1030) ;  /* 0x000000000f087348 */ /* 0x000fea0003c00000 */
[----:B------:R0:W1:Y:S02]  /*2e9c0*/  SHFL.IDX P6, R14, R13, R12, R11 ;  /* 0x0000000c0d0e7389 */ /* 0x00006400000c000b */
[----:B01----:R-:W-:Y:S01]  /*2e9d0*/  ENDCOLLECTIVE ;  /* 0x000000000000791b */ /* 0x003fe20003800000 */
.L_x_1030:
[----:B------:R-:W-:Y:S05]  /*2e9e0*/  BRA `(.L_x_1031) ;  /* 0xfffffeec00447947 */ /* 0x000fea000383ffff */
.L_x_667:
[----:B------:R-:W-:Y:S01]  /*2e9f0*/  BSSY B1, `(.L_x_1032) ;  /* 0x0000008000017945 */ /* 0x000fe20003800000 */
[----:B-1----:R-:W-:Y:S01]  /*2ea00*/  IMAD.MOV.U32 R13, RZ, RZ, R20 ;  /* 0x000000ffff0d7224 */ /* 0x002fe200078e0014 */
[----:B------:R-:W-:Y:S01]  /*2ea10*/  MOV R15, 0xffffffff ;  /* 0xffffffff000f7802 */ /* 0x000fe20000000f00 */
[----:B------:R-:W-:Y:S02]  /*2ea20*/  IMAD.MOV.U32 R12, RZ, RZ, 0x1 ;  /* 0x00000001ff0c7424 */ /* 0x000fe400078e00ff */
[----:B------:R-:W-:-:S07]  /*2ea30*/  IMAD.MOV.U32 R11, RZ, RZ, 0x181f ;  /* 0x0000181fff0b7424 */ /* 0x000fce00078e00ff */
[----:B0-2--5:R-:W-:Y:S05]  /*2ea40*/  WARPSYNC.COLLECTIVE R15, `(.L_x_1033) ;  /* 0x000000000f087348 */ /* 0x025fea0003c00000 */
[----:B--2---:R1:W2:Y:S02]  /*2ea50*/  SHFL.IDX P6, R14, R13, R12, R11 ;  /* 0x0000000c0d0e7389 */ /* 0x0042a400000c000b */
[----:B012--5:R-:W-:Y:S01]  /*2ea60*/  ENDCOLLECTIVE ;  /* 0x000000000000791b */ /* 0x027fe20003800000 */
.L_x_1033:
[----:B------:R-:W-:Y:S05]  /*2ea70*/  BSYNC B1 ;  /* 0x0000000000017941 */ /* 0x000fea0003800000 */
.L_x_1032:
        /* <DEDUP_REMOVED lines=8> */
.L_x_1034:
[----:B------:R-:W-:Y:S05]  /*2eb00*/  BRA `(.L_x_1035) ;  /* 0xfffffeec00747947 */ /* 0x000fea000383ffff */
.L_x_670:
[----:B------:R-:W-:Y:S01]  /*2eb10*/  BSSY B1, `(.L_x_1036) ;  /* 0x0000008000017945 */ /* 0x000fe20003800000 */
[----:B------:R-:W-:Y:S02]  /*2eb20*/  IMAD.MOV.U32 R13, RZ, RZ, R20 ;  /* 0x000000ffff0d7224 */ /* 0x000fe400078e0014 */
[----:B------:R-:W-:Y:S02]  /*2eb30*/  IMAD.MOV.U32 R12, RZ, RZ, 0x2 ;  /* 0x00000002ff0c7424 */ /* 0x000fe400078e00ff */
[----:B------:R-:W-:Y:S02]  /*2eb40*/  IMAD.MOV.U32 R11, RZ, RZ, 0x181f ;  /* 0x0000181fff0b7424 */ /* 0x000fe400078e00ff */
[----:B------:R-:W-:-:S07]  /*2eb50*/  IMAD.MOV.U32 R15, RZ, RZ, -0x1 ;  /* 0xffffffffff0f7424 */ /* 0x000fce00078e00ff */
[----:B0123-5:R-:W-:Y:S05]  /*2eb60*/  WARPSYNC.COLLECTIVE R15, `(.L_x_1037) ;  /* 0x000000000f087348 */ /* 0x02ffea0003c00000 */
[----:B--2---:R2:W4:Y:S02]  /*2eb70*/  SHFL.IDX P6, R14, R13, R12, R11 ;  /* 0x0000000c0d0e7389 */ /* 0x00452400000c000b */
[----:B012345:R-:W-:Y:S01]  /*2eb80*/  ENDCOLLECTIVE ;  /* 0x000000000000791b */ /* 0x03ffe20003800000 */
.L_x_1037:
[----:B------:R-:W-:Y:S05]  /*2eb90*/  BSYNC B1 ;  /* 0x0000000000017941 */ /* 0x000fea0003800000 */
.L_x_1036:
        /* <DEDUP_REMOVED lines=8> */
.L_x_1038:
[----:B------:R-:W-:Y:S05]  /*2ec20*/  BRA `(.L_x_1039) ;  /* 0xfffffeec00a87947 */ /* 0x000fea000383ffff */
.L_x_673:
[----:B------:R-:W-:Y:S01]  /*2ec30*/  BSSY B1, `(.L_x_1040) ;  /* 0x0000008000017945 */ /* 0x000fe20003800000 */
[----:B------:R-:W-:Y:S01]  /*2ec40*/  MOV R13, R20 ;  /* 0x00000014000d7202 */ /* 0x000fe20000000f00 */
[----:B------:R-:W-:Y:S02]  /*2ec50*/  IMAD.MOV.U32 R12, RZ, RZ, 0x3 ;  /* 0x00000003ff0c7424 */ /* 0x000fe400078e00ff */
[----:B------:R-:W-:Y:S02]  /*2ec60*/  IMAD.MOV.U32 R11, RZ, RZ, 0x181f ;  /* 0x0000181fff0b7424 */ /* 0x000fe400078e00ff */
[----:B------:R-:W-:-:S07]  /*2ec70*/  IMAD.MOV.U32 R15, RZ, RZ, -0x1 ;  /* 0xffffffffff0f7424 */ /* 0x000fce00078e00ff */
[----:B012345:R-:W-:Y:S05]  /*2ec80*/  WARPSYNC.COLLECTIVE R15, `(.L_x_1041) ;  /* 0x000000000f087348 */ /* 0x03ffea0003c00000 */
[----:B----4-:R4:W0:Y:S02]  /*2ec90*/  SHFL.IDX P6, R14, R13, R12, R11 ;  /* 0x0000000c0d0e7389 */ /* 0x01082400000c000b */
[----:B012345:R-:W-:Y:S01]  /*2eca0*/  ENDCOLLECTIVE ;  /* 0x000000000000791b */ /* 0x03ffe20003800000 */
.L_x_1041:
[----:B------:R-:W-:Y:S05]  /*2ecb0*/  BSYNC B1 ;  /* 0x0000000000017941 */ /* 0x000fea0003800000 */
.L_x_1040:
        /* <DEDUP_REMOVED lines=8> */
.L_x_1042:
[----:B------:R-:W-:Y:S05]  /*2ed40*/  BRA `(.L_x_1043) ;  /* 0xfffffeec00dc7947 */ /* 0x000fea000383ffff */
.L_x_675:
[----:B------:R-:W-:Y:S01]  /*2ed50*/  IMAD.MOV.U32 R13, RZ, RZ, R2 ;  /* 0x000000ffff0d7224 */ /* 0x000fe200078e0002 */
[----:B------:R-:W-:Y:S01]  /*2ed60*/  MOV R12, RZ ;  /* 0x000000ff000c7202 */ /* 0x000fe20000000f00 */
[----:B------:R-:W-:Y:S02]  /*2ed70*/  IMAD.MOV.U32 R11, RZ, RZ, 0x1c1f ;  /* 0x00001c1fff0b7424 */ /* 0x000fe400078e00ff */
[----:B------:R-:W-:-:S07]  /*2ed80*/  IMAD.MOV.U32 R15, RZ, RZ, -0x1 ;  /* 0xffffffffff0f7424 */ /* 0x000fce00078e00ff */
[----:B------:R-:W-:Y:S05]  /*2ed90*/  WARPSYNC.COLLECTIVE R15, `(.L_x_1044) ;  /* 0x000000000f087348 */ /* 0x000fea0003c00000 */
[----:B------:R0:W1:Y:S02]  /*2eda0*/  SHFL.IDX P6, R14, R13, R12, R11 ;  /* 0x0000000c0d0e7389 */ /* 0x00006400000c000b */
[----:B01----:R-:W-:Y:S01]  /*2edb0*/  ENDCOLLECTIVE ;  /* 0x000000000000791b */ /* 0x003fe20003800000 */
.L_x_1044:
[----:B------:R-:W-:Y:S02]  /*2edc0*/  IMAD.MOV.U32 R13, RZ, RZ, R0 ;  /* 0x000000ffff0d7224 */ /* 0x000fe400078e0000 */
[----:B------:R-:W-:-:S07]  /*2edd0*/  IMAD.MOV.U32 R20, RZ, RZ, R14 ;  /* 0x000000ffff147224 */ /* 0x000fce00078e000e */
[----:B------:R-:W-:Y:S05]  /*2ede0*/  WARPSYNC.COLLECTIVE R15, `(.L_x_1045) ;  /* 0x000000000f087348 */ /* 0x000fea0003c00000 */
[----:B------:R0:W1:Y:S02]  /*2edf0*/  SHFL.IDX P6, R14, R13, R12, R11 ;  /* 0x0000000c0d0e7389 */ /* 0x00006400000c000b */
[----:B01----:R-:W-:Y:S01]  /*2ee00*/  ENDCOLLECTIVE ;  /* 0x000000000000791b */ /* 0x003fe20003800000 */
.L_x_1045:
[----:B------:R-:W-:Y:S01]  /*2ee10*/  MOV R11, R14 ;  /* 0x0000000e000b7202 */ /* 0x000fe20000000f00 */
[----:B------:R-:W-:Y:S06]  /*2ee20*/  BRA `(.L_x_1046) ;  /* 0xfffffef000c87947 */ /* 0x000fec000383ffff */
.L_x_678:
[----:B------:R-:W-:Y:S01]  /*2ee30*/  BSSY B1, `(.L_x_1047) ;  /* 0x0000008000017945 */ /* 0x000fe20003800000 */
[----:B---3--:R-:W-:Y:S02]  /*2ee40*/  IMAD.MOV.U32 R13, RZ, RZ, R2 ;  /* 0x000000ffff0d7224 */ /* 0x008fe400078e0002 */
[----:B------:R-:W-:Y:S02]  /*2ee50*/  IMAD.MOV.U32 R12, RZ, RZ, 0x1 ;  /* 0x00000001ff0c7424 */ /* 0x000fe400078e00ff */
[----:B--2---:R-:W-:Y:S02]  /*2ee60*/  IMAD.MOV.U32 R11, RZ, RZ, 0x1c1f ;  /* 0x00001c1fff0b7424 */ /* 0x004fe400078e00ff */
[----:B------:R-:W-:-:S07]  /*2ee70*/  IMAD.MOV.U32 R15, RZ, RZ, -0x1 ;  /* 0xffffffffff0f7424 */ /* 0x000fce00078e00ff */
[----:B01----:R-:W-:Y:S05]  /*2ee80*/  WARPSYNC.COLLECTIVE R15, `(.L_x_1048) ;  /* 0x000000000f087348 */ /* 0x003fea0003c00000 */
[----:B------:R2:W3:Y:S02]  /*2ee90*/  SHFL.IDX P6, R14, R13, R12, R11 ;  /* 0x0000000c0d0e7389 */ /* 0x0004e400000c000b */
[----:B0123--:R-:W-:Y:S01]  /*2eea0*/  ENDCOLLECTIVE ;  /* 0x000000000000791b */ /* 0x00ffe20003800000 */
.L_x_1048:
[----:B------:R-:W-:Y:S05]  /*2eeb0*/  BSYNC B1 ;  /* 0x0000000000017941 */ /* 0x000fea0003800000 */
.L_x_1047:
        /* <DEDUP_REMOVED lines=8> */
.L_x_1049:
[----:B------:R-:W-:Y:S01]  /*2ef40*/  MOV R0, R14 ;  /* 0x0000000e00007202 */ /* 0x000fe20000000f00 */
[----:B------:R-:W-:Y:S06]  /*2ef50*/  BRA `(.L_x_1050) ;  /* 0xffffff00009c7947 */ /* 0x000fec000383ffff */
.L_x_682:
[----:B------:R-:W-:Y:S02]  /*2ef60*/  IMAD.MOV.U32 R13, RZ, RZ, R10 ;  /* 0x000000ffff0d7224 */ /* 0x000fe400078e000a */
[----:B------:R-:W-:Y:S02]  /*2ef70*/  IMAD.MOV.U32 R12, RZ, RZ, RZ ;  /* 0x000000ffff0c7224 */ /* 0x000fe400078e00ff */
[----:B------:R-:W-:Y:S02]  /*2ef80*/  IMAD.MOV.U32 R11, RZ, RZ, 0x181f ;  /* 0x0000181fff0b7424 */ /* 0x000fe400078e00ff */
[----:B------:R-:W-:-:S07]  /*2ef90*/  IMAD.MOV.U32 R15, RZ, RZ, -0x1 ;  /* 0xffffffffff0f7424 */ /* 0x000fce00078e00ff */
[----:B------:R-:W-:Y:S05]  /*2efa0*/  WARPSYNC.COLLECTIVE R15, `(.L_x_1051) ;  /* 0x000000000f087348 */ /* 0x000fea0003c00000 */
[----:B------:R0:W1:Y:S02]  /*2efb0*/  SHFL.IDX P6, R14, R13, R12, R11 ;  /* 0x0000000c0d0e7389 */ /* 0x00006400000c000b */
[----:B01----:R-:W-:Y:S01]  /*2efc0*/  ENDCOLLECTIVE ;  /* 0x000000000000791b */ /* 0x003fe20003800000 */
.L_x_1051:
[----:B------:R-:W-:Y:S01]  /*2efd0*/  IMAD.MOV.U32 R13, RZ, RZ, R0 ;  /* 0x000000ffff0d7224 */ /* 0x000fe200078e0000 */
[----:B------:R-:W-:-:S07]  /*2efe0*/  MOV R9, R14 ;  /* 0x0000000e00097202 */ /* 0x000fce0000000f00 */
[----:B------:R-:W-:Y:S05]  /*2eff0*/  WARPSYNC.COLLECTIVE R15, `(.L_x_1052) ;  /* 0x000000000f087348 */ /* 0x000fea0003c00000 */
[----:B------:R0:W1:Y:S02]  /*2f000*/  SHFL.IDX P6, R14, R13, R12, R11 ;  /* 0x0000000c0d0e7389 */ /* 0x00006400000c000b */
[----:B01----:R-:W-:Y:S01]  /*2f010*/  ENDCOLLECTIVE ;  /* 0x000000000000791b */ /* 0x003fe20003800000 */
.L_x_1052:
[----:B------:R-:W-:Y:S05]  /*2f020*/  BRA `(.L_x_1053) ;  /* 0xffffff1800f87947 */ /* 0x000fea000383ffff */
.L_x_685:
[----:B------:R-:W-:Y:S01]  /*2f030*/  BSSY B1, `(.L_x_1054) ;  /* 0x0000008000017945 */ /* 0x000fe20003800000 */
[----:B------:R-:W-:Y:S01]  /*2f040*/  IMAD.MOV.U32 R13, RZ, RZ, R10 ;  /* 0x000000ffff0d7224 */ /* 0x000fe200078e000a */
[----:B------:R-:W-:Y:S01]  /*2f050*/  MOV R15, 0xffffffff ;  /* 0xffffffff000f7802 */ /* 0x000fe20000000f00 */
[----:B------:R-:W-:Y:S02]  /*2f060*/  IMAD.MOV.U32 R12, RZ, RZ, 0x1 ;  /* 0x00000001ff0c7424 */ /* 0x000fe400078e00ff */
[----:B------:R-:W-:-:S07]  /*2f070*/  IMAD.MOV.U32 R11, RZ, RZ, 0x181f ;  /* 0x0000181fff0b7424 */ /* 0x000fce00078e00ff */
[----:B012---:R-:W-:Y:S05]  /*2f080*/  WARPSYNC.COLLECTIVE R15, `(.L_x_1055) ;  /* 0x000000000f087348 */ /* 0x007fea0003c00000 */
[----:B--2---:R2:W3:Y:S02]  /*2f090*/  SHFL.IDX P6, R14, R13, R12, R11 ;  /* 0x0000000c0d0e7389 */ /* 0x0044e400000c000b */
[----:B0123--:R-:W-:Y:S01]  /*2f0a0*/  ENDCOLLECTIVE ;  /* 0x000000000000791b */ /* 0x00ffe20003800000 */
.L_x_1055:
[----:B------:R-:W-:Y:S05]  /*2f0b0*/  BSYNC B1 ;  /* 0x0000000000017941 */ /* 0x000fea0003800000 */
.L_x_1054:
        /* <DEDUP_REMOVED lines=8> */
.L_x_1056:
[----:B------:R-:W-:Y:S05]  /*2f140*/  BRA `(.L_x_1057) ;  /* 0xffffff1c002c7947 */ /* 0x000fea000383ffff */
.L_x_688:
[----:B------:R-:W-:Y:S01]  /*2f150*/  BSSY B1, `(.L_x_1058) ;  /* 0x0000008000017945 */ /* 0x000fe20003800000 */
[----:B------:R-:W-:Y:S02]  /*2f160*/  IMAD.MOV.U32 R13, RZ, RZ, R10 ;  /* 0x000000ffff0d7224 */ /* 0x000fe400078e000a */
[----:B------:R-:W-:Y:S02]  /*2f170*/  IMAD.MOV.U32 R12, RZ, RZ, 0x2 ;  /* 0x00000002ff0c7424 */ /* 0x000fe400078e00ff */
[----:B------:R-:W-:Y:S02]  /*2f180*/  IMAD.MOV.U32 R11, RZ, RZ, 0x181f ;  /* 0x0000181fff0b7424 */ /* 0x000fe400078e00ff */
[----:B------:R-:W-:-:S07]  /*2f190*/  IMAD.MOV.U32 R15, RZ, RZ, -0x1 ;  /* 0xffffffffff0f7424 */ /* 0x000fce00078e00ff */
[----:B0123--:R-:W-:Y:S05]  /*2f1a0*/  WARPSYNC.COLLECTIVE R15, `(.L_x_1059) ;  /* 0x000000000f087348 */ /* 0x00ffea0003c00000 */
[----:B--2---:R2:W4:Y:S02]  /*2f1b0*/  SHFL.IDX P6, R14, R13, R12, R11 ;  /* 0x0000000c0d0e7389 */ /* 0x00452400000c000b */
[----:B01234-:R-:W-:Y:S01]  /*2f1c0*/  ENDCOLLECTIVE ;  /* 0x000000000000791b */ /* 0x01ffe20003800000 */
.L_x_1059:
[----:B------:R-:W-:Y:S05]  /*2f1d0*/  BSYNC B1 ;  /* 0x0000000000017941 */ /* 0x000fea0003800000 */
.L_x_1058:
        /* <DEDUP_REMOVED lines=8> */
.L_x_1060:
[----:B------:R-:W-:Y:S05]  /*2f260*/  BRA `(.L_x_1061) ;  /* 0xffffff1c00607947 */ /* 0x000fea000383ffff */
.L_x_691:
[----:B------:R-:W-:Y:S01]  /*2f270*/  BSSY B1, `(.L_x_1062) ;  /* 0x0000008000017945 */ /* 0x000fe20003800000 */
[----:B------:R-:W-:Y:S01]  /*2f280*/  MOV R13, R10 ;  /* 0x0000000a000d7202 */ /* 0x000fe20000000f00 */
[----:B------:R-:W-:Y:S02]  /*2f290*/  IMAD.MOV.U32 R12, RZ, RZ, 0x3 ;  /* 0x00000003ff0c7424 */ /* 0x000fe400078e00ff */
[----:B------:R-:W-:Y:S02]  /*2f2a0*/  IMAD.MOV.U32 R11, RZ, RZ, 0x181f ;  /* 0x0000181fff0b7424 */ /* 0x000fe400078e00ff */
[----:B------:R-:W-:-:S07]  /*2f2b0*/  IMAD.MOV.U32 R15, RZ, RZ, -0x1 ;  /* 0xffffffffff0f7424 */ /* 0x000fce00078e00ff */
[----:B01234-:R-:W-:Y:S05]  /*2f2c0*/  WARPSYNC.COLLECTIVE R15, `(.L_x_1063) ;  /* 0x000000000f087348 */ /* 0x01ffea0003c00000 */
[----:B----4-:R4:W0:Y:S02]  /*2f2d0*/  SHFL.IDX P6, R14, R13, R12, R11 ;  /* 0x0000000c0d0e7389 */ /* 0x01082400000c000b */
[----:B01234-:R-:W-:Y:S01]  /*2f2e0*/  ENDCOLLECTIVE ;  /* 0x000000000000791b */ /* 0x01ffe20003800000 */
.L_x_1063:
[----:B------:R-:W-:Y:S05]  /*2f2f0*/  BSYNC B1 ;  /* 0x0000000000017941 */ /* 0x000fea0003800000 */
.L_x_1062:
        /* <DEDUP_REMOVED lines=8> */
.L_x_1064:
[----:B------:R-:W-:Y:S05]  /*2f380*/  BRA `(.L_x_1065) ;  /* 0xffffff1c00947947 */ /* 0x000fea000383ffff */
.L_x_707:
[----:B------:R-:W0:Y:S01]  /*2f390*/  S2R R7, SR_TID.X ;  /* 0x0000000000077919 */ /* 0x000e220000002100 */
[----:B------:R-:W-:Y:S01]  /*2f3a0*/  BSSY B1, `(.L_x_1066) ;  /* 0x000000a000017945 */ /* 0x000fe20003800000 */
[----:B------:R-:W-:Y:S01]  /*2f3b0*/  MOV R12, RZ ;  /* 0x000000ff000c7202 */ /* 0x000fe20000000f00 */
[----:B------:R-:W-:Y:S02]  /*2f3c0*/  IMAD.MOV.U32 R11, RZ, RZ, 0x1f ;  /* 0x0000001fff0b7424 */ /* 0x000fe400078e00ff */
[----:B------:R-:W-:Y:S01]  /*2f3d0*/  IMAD.MOV.U32 R15, RZ, RZ, -0x1 ;  /* 0xffffffffff0f7424 */ /* 0x000fe200078e00ff */
[----:B0-----:R-:W-:-:S04]  /*2f3e0*/  SHF.R.U32.HI R7, RZ, 0x5, R7 ;  /* 0x00000005ff077819 */ /* 0x001fc80000011607 */
[----:B------:R-:W-:-:S05]  /*2f3f0*/  LOP3.LUT R7, R7, 0x3, RZ, 0xc0, !PT ;  /* 0x0000000307077812 */ /* 0x000fca00078ec0ff */
[----:B------:R-:W-:-:S07]  /*2f400*/  IMAD.MOV.U32 R13, RZ, RZ, R7 ;  /* 0x000000ffff0d7224 */ /* 0x000fce00078e0007 */
[----:B------:R-:W-:Y:S05]  /*2f410*/  WARPSYNC.COLLECTIVE R15, `(.L_x_1067) ;  /* 0x000000000f087348 */ /* 0x000fea0003c00000 */
[----:B------:R0:W1:Y:S02]  /*2f420*/  SHFL.IDX P6, R14, R13, R12, R11 ;  /* 0x0000000c0d0e7389 */ /* 0x00006400000c000b */
[----:B01----:R-:W-:Y:S01]  /*2f430*/  ENDCOLLECTIVE ;  /* 0x000000000000791b */ /* 0x003fe20003800000 */
.L_x_1067:
[----:B------:R-:W-:Y:S05]  /*2f440*/  BSYNC B1 ;  /* 0x0000000000017941 */ /* 0x000fea0003800000 */
.L_x_1066:
[----:B------:R-:W-:Y:S05]  /*2f450*/  BRA `(.L_x_1068) ;  /* 0xffffff3400d87947 */ /* 0x000fea000383ffff */
.L_x_709:
[----:B------:R-:W-:Y:S01]  /*2f460*/  BSSY B1, `(.L_x_1069) ;  /* 0x0000006000017945 */ /* 0x000fe20003800000 */
[----:B------:R-:W-:-:S07]  /*2f470*/  IMAD.MOV.U32 R15, RZ, RZ, -0x1 ;  /* 0xffffffffff0f7424 */ /* 0x000fce00078e00ff */
[----:B0-----:R-:W-:Y:S05]  /*2f480*/  WARPSYNC.COLLECTIVE R15, `(.L_x_1070) ;  /* 0x000000000f0c7348 */ /* 0x001fea0003c00000 */
[----:B------:R-:W-:Y:S02]  /*2f490*/  ELECT P6, UR62, PT ;  /* 0x00000000003e782f */ /* 0x000fe400038c0000 */
[----:B------:R-:W-:Y:S01]  /*2f4a0*/  MOV R14, UR62 ;  /* 0x0000003e000e7c02 */ /* 0x000fe20008000f00 */
[----:B0-----:R-:W-:Y:S10]  /*2f4b0*/  ENDCOLLECTIVE ;  /* 0x000000000000791b */ /* 0x001ff40003800000 */
.L_x_1070:
[----:B------:R-:W-:Y:S05]  /*2f4c0*/  BSYNC B1 ;  /* 0x0000000000017941 */ /* 0x000fea0003800000 */
.L_x_1069:
[----:B------:R-:W-:Y:S05]  /*2f4d0*/  BRA `(.L_x_708) ;  /* 0xffffff3400d07947 */ /* 0x000fea000383ffff */
.L_x_711:
[----:B0-----:R0:W1:Y:S02]  /*2f4e0*/  SYNCS.PHASECHK.TRANS64.TRYWAIT P0, [R16+URZ+0x38820], R7 ;  /* 0x03882007100075a7 */ /* 0x001064000800017f */
[----:B-1----:R-:W-:Y:S05]  /*2f4f0*/  @!P0 NANOSLEEP.SYNCS 0x989680 ;  /* 0x009896800000895d */ /* 0x002fea0003900000 */
[----:B------:R-:W1:Y:S02]  /*2f500*/  @!P0 SYNCS.PHASECHK.TRANS64 P0, [R16+URZ+0x38820], R7 ;  /* 0x03882007100085a7 */ /* 0x000e64000800007f */
[----:B-1----:R-:W-:Y:S05]  /*2f510*/  @!P0 BRA `(.L_x_711) ;  /* 0xfffffffc00f08947 */ /* 0x002fea000383ffff */
[----:B------:R-:W-:Y:S05]  /*2f520*/  BRA `(.L_x_1071) ;  /* 0xffffff3400e07947 */ /* 0x000fea000383ffff */
.L_x_715:
[----:B-1----:R1:W2:Y:S02]  /*2f530*/  SYNCS.PHASECHK.TRANS64.TRYWAIT P0, [R11+URZ+0x388a0], R10 ;  /* 0x0388a00a0b0075a7 */ /* 0x0022a4000800017f */
[----:B--2---:R-:W-:Y:S05]  /*2f540*/  @!P0 NANOSLEEP.SYNCS 0x989680 ;  /* 0x009896800000895d */ /* 0x004fea0003900000 */
[----:B------:R-:W2:Y:S02]  /*2f550*/  @!P0 SYNCS.PHASECHK.TRANS64 P0, [R11+URZ+0x388a0], R10 ;  /* 0x0388a00a0b0085a7 */ /* 0x000ea4000800007f */
[----:B--2---:R-:W-:Y:S05]  /*2f560*/  @!P0 BRA `(.L_x_715) ;  /* 0xfffffffc00f08947 */ /* 0x004fea000383ffff */
[----:B------:R-:W-:Y:S05]  /*2f570*/  BRA `(.L_x_1072) ;  /* 0xffffff3400f87947 */ /* 0x000fea000383ffff */
.L_x_721:
[----:B0-----:R0:W2:Y:S02]  /*2f580*/  SYNCS.PHASECHK.TRANS64.TRYWAIT P0, [R11+URZ+0x388c0], R10 ;  /* 0x0388c00a0b0075a7 */ /* 0x0010a4000800017f */
[----:B--2---:R-:W-:Y:S05]  /*2f590*/  @!P0 NANOSLEEP.SYNCS 0x989680 ;  /* 0x009896800000895d */ /* 0x004fea0003900000 */
[----:B------:R-:W2:Y:S02]  /*2f5a0*/  @!P0 SYNCS.PHASECHK.TRANS64 P0, [R11+URZ+0x388c0], R10 ;  /* 0x0388c00a0b0085a7 */ /* 0x000ea4000800007f */
[----:B--2---:R-:W-:Y:S05]  /*2f5b0*/  @!P0 BRA `(.L_x_721) ;  /* 0xfffffffc00f08947 */ /* 0x004fea000383ffff */
[----:B------:R-:W-:Y:S05]  /*2f5c0*/  BRA `(.L_x_1073) ;  /* 0xffffff3800b47947 */ /* 0x000fea000383ffff */
.L_x_729:
[----:B-1----:R1:W2:Y:S02]  /*2f5d0*/  SYNCS.PHASECHK.TRANS64.TRYWAIT P2, [R10+URZ+0x388a0], R9 ;  /* 0x0388a0090a0075a7 */ /* 0x0022a4000804017f */
[----:B--2---:R-:W-:Y:S05]  /*2f5e0*/  @!P2 NANOSLEEP.SYNCS 0x989680 ;  /* 0x009896800000a95d */ /* 0x004fea0003900000 */
[----:B------:R-:W2:Y:S02]  /*2f5f0*/  @!P2 SYNCS.PHASECHK.TRANS64 P2, [R10+URZ+0x388a0], R9 ;  /* 0x0388a0090a00a5a7 */ /* 0x000ea4000804007f */
[----:B--2---:R-:W-:Y:S05]  /*2f600*/  @!P2 BRA `(.L_x_729) ;  /* 0xfffffffc00f0a947 */ /* 0x004fea000383ffff */
[----:B------:R-:W-:Y:S05]  /*2f610*/  BRA `(.L_x_1074) ;  /* 0xffffff3c00ac7947 */ /* 0x000fea000383ffff */
.L_x_735:
[----:B0-----:R0:W2:Y:S02]  /*2f620*/  SYNCS.PHASECHK.TRANS64.TRYWAIT P2, [R10+URZ+0x388c0], R9 ;  /* 0x0388c0090a0075a7 */ /* 0x0010a4000804017f */
[----:B--2---:R-:W-:Y:S05]  /*2f630*/  @!P2 NANOSLEEP.SYNCS 0x989680 ;  /* 0x009896800000a95d */ /* 0x004fea0003900000 */
[----:B------:R-:W2:Y:S02]  /*2f640*/  @!P2 SYNCS.PHASECHK.TRANS64 P2, [R10+URZ+0x388c0], R9 ;  /* 0x0388c0090a00a5a7 */ /* 0x000ea4000804007f */
[----:B--2---:R-:W-:Y:S05]  /*2f650*/  @!P2 BRA `(.L_x_735) ;  /* 0xfffffffc00f0a947 */ /* 0x004fea000383ffff */
[----:B------:R-:W-:Y:S05]  /*2f660*/  BRA `(.L_x_1075) ;  /* 0xffffff4000647947 */ /* 0x000fea000383ffff */
.L_x_753:
[----:B0-----:R-:W0:Y:S01]  /*2f670*/  S2R R20, SR_TID.X ;  /* 0x0000000000147919 */ /* 0x001e220000002100 */
[----:B------:R-:W-:Y:S01]  /*2f680*/  BSSY B0, `(.L_x_1076) ;  /* 0x000000a000007945 */ /* 0x000fe20003800000 */
[----:B------:R-:W-:Y:S01]  /*2f690*/  MOV R12, RZ ;  /* 0x000000ff000c7202 */ /* 0x000fe20000000f00 */
[----:B------:R-:W-:Y:S02]  /*2f6a0*/  IMAD.MOV.U32 R11, RZ, RZ, 0x1f ;  /* 0x0000001fff0b7424 */ /* 0x000fe400078e00ff */
[----:B------:R-:W-:Y:S01]  /*2f6b0*/  IMAD.MOV.U32 R15, RZ, RZ, -0x1 ;  /* 0xffffffffff0f7424 */ /* 0x000fe200078e00ff */
[----:B0-----:R-:W-:-:S04]  /*2f6c0*/  SHF.R.U32.HI R9, RZ, 0x5, R20 ;  /* 0x00000005ff097819 */ /* 0x001fc80000011614 */
[----:B------:R-:W-:-:S05]  /*2f6d0*/  LOP3.LUT R9, R9, 0x3, RZ, 0xc0, !PT ;  /* 0x0000000309097812 */ /* 0x000fca00078ec0ff */
[----:B------:R-:W-:-:S07]  /*2f6e0*/  IMAD.MOV.U32 R13, RZ, RZ, R9 ;  /* 0x000000ffff0d7224 */ /* 0x000fce00078e0009 */
[----:B-----5:R-:W-:Y:S05]  /*2f6f0*/  WARPSYNC.COLLECTIVE R15, `(.L_x_1077) ;  /* 0x000000000f087348 */ /* 0x020fea0003c00000 */
[----:B------:R0:W1:Y:S02]  /*2f700*/  SHFL.IDX P6, R14, R13, R12, R11 ;  /* 0x0000000c0d0e7389 */ /* 0x00006400000c000b */
[----:B01---5:R-:W-:Y:S01]  /*2f710*/  ENDCOLLECTIVE ;  /* 0x000000000000791b */ /* 0x023fe20003800000 */
.L_x_1077:
[----:B------:R-:W-:Y:S05]  /*2f720*/  BSYNC B0 ;  /* 0x0000000000007941 */ /* 0x000fea0003800000 */
.L_x_1076:
[----:B------:R-:W-:Y:S05]  /*2f730*/  BRA `(.L_x_1078) ;  /* 0xffffff50002c7947 */ /* 0x000fea000383ffff */
.L_x_756:
[----:B-1----:R1:W2:Y:S02]  /*2f740*/  SYNCS.PHASECHK.TRANS64.TRYWAIT P0, [R6+URZ+0x38880], R19 ;  /* 0x03888013060075a7 */ /* 0x0022a4000800017f */
[----:B--2---:R-:W-:Y:S05]  /*2f750*/  @!P0 NANOSLEEP.SYNCS 0x989680 ;  /* 0x009896800000895d */ /* 0x004fea0003900000 */
[----:B------:R-:W2:Y:S02]  /*2f760*/  @!P0 SYNCS.PHASECHK.TRANS64 P0, [R6+URZ+0x38880], R19 ;  /* 0x03888013060085a7 */ /* 0x000ea4000800007f */
[----:B--2---:R-:W-:Y:S05]  /*2f770*/  @!P0 BRA `(.L_x_756) ;  /* 0xfffffffc00f08947 */ /* 0x004fea000383ffff */
[----:B------:R-:W-:Y:S05]  /*2f780*/  BRA `(.L_x_1079) ;  /* 0xffffff5000487947 */ /* 0x000fea000383ffff */
.L_x_757:
[----:B------:R-:W-:Y:S01]  /*2f790*/  BSSY B0, `(.L_x_1080) ;  /* 0x0000008000007945 */ /* 0x000fe20003800000 */
[----:B------:R-:W-:Y:S01]  /*2f7a0*/  IMAD.MOV.U32 R13, RZ, RZ, R8 ;  /* 0x000000ffff0d7224 */ /* 0x000fe200078e0008 */
[----:B--2---:R-:W-:Y:S01]  /*2f7b0*/  MOV R11, 0x181f ;  /* 0x0000181f000b7802 */ /* 0x004fe20000000f00 */
[----:B------:R-:W-:Y:S02]  /*2f7c0*/  IMAD.MOV.U32 R12, RZ, RZ, RZ ;  /* 0x000000ffff0c7224 */ /* 0x000fe400078e00ff */
[----:B------:R-:W-:-:S07]  /*2f7d0*/  IMAD.MOV.U32 R15, RZ, RZ, -0x1 ;  /* 0xffffffffff0f7424 */ /* 0x000fce00078e00ff */
[----:B01----:R-:W-:Y:S05]  /*2f7e0*/  WARPSYNC.COLLECTIVE R15, `(.L_x_1081) ;  /* 0x000000000f087348 */ /* 0x003fea0003c00000 */
[----:B------:R2:W3:Y:S02]  /*2f7f0*/  SHFL.IDX P6, R14, R13, R12, R11 ;  /* 0x0000000c0d0e7389 */ /* 0x0004e400000c000b */
[----:B0123--:R-:W-:Y:S01]  /*2f800*/  ENDCOLLECTIVE ;  /* 0x000000000000791b */ /* 0x00ffe20003800000 */
.L_x_1081:
[----:B------:R-:W-:Y:S05]  /*2f810*/  BSYNC B0 ;  /* 0x0000000000007941 */ /* 0x000fea0003800000 */
.L_x_1080:
[----:B------:R-:W-:Y:S01]  /*2f820*/  IMAD.MOV.U32 R13, RZ, RZ, R7 ;  /* 0x000000ffff0d7224 */ /* 0x000fe200078e0007 */
[----:B------:R-:W-:Y:S01]  /*2f830*/  MOV R11, 0x181f ;  /* 0x0000181f000b7802 */ /* 0x000fe20000000f00 */
[----:B------:R-:W-:Y:S01]  /*2f840*/  IMAD.MOV.U32 R12, RZ, RZ, RZ ;  /* 0x000000ffff0c7224 */ /* 0x000fe200078e00ff */
[----:B------:R-:W0:Y:S01]  /*2f850*/  LDC R21, c[0x0][0x2f4] ;  /* 0x0000bd00ff157b82 */ /* 0x000e220000000800 */
[----:B------:R-:W-:Y:S01]  /*2f860*/  IMAD.MOV.U32 R15, RZ, RZ, -0x1 ;  /* 0xffffffffff0f7424 */ /* 0x000fe200078e00ff */
[----:B------:R-:W-:Y:S01]  /*2f870*/  LOP3.LUT R20, R30, 0x80, RZ, 0xfc, !PT ;  /* 0x000000801e147812 */ /* 0x000fe200078efcff */
[----:B------:R-:W-:-:S07]  /*2f880*/  IMAD.MOV.U32 R3, RZ, RZ, R14 ;  /* 0x000000ffff037224 */ /* 0x000fce00078e000e */
[----:B0-----:R-:W-:Y:S05]  /*2f890*/  WARPSYNC.COLLECTIVE R15, `(.L_x_1082) ;  /* 0x000000000f087348 */ /* 0x001fea0003c00000 */
[----:B------:R1:W2:Y:S02]  /*2f8a0*/  SHFL.IDX P6, R14, R13, R12, R11 ;  /* 0x0000000c0d0e7389 */ /* 0x0002a400000c000b */
[----:B012---:R-:W-:Y:S01]  /*2f8b0*/  ENDCOLLECTIVE ;  /* 0x000000000000791b */ /* 0x007fe20003800000 */
.L_x_1082:
[----:B------:R-:W-:Y:S01]  /*2f8c0*/  IMAD.IADD R5, R16, 0x1, R5 ;  /* 0x0000000110057824 */ /* 0x000fe200078e0205 */
[----:B------:R-:W-:Y:S01]  /*2f8d0*/  MOV R13, R8 ;  /* 0x00000008000d7202 */ /* 0x000fe20000000f00 */
[----:B------:R-:W-:Y:S01]  /*2f8e0*/  IMAD.MOV.U32 R12, RZ, RZ, 0x1 ;  /* 0x00000001ff0c7424 */ /* 0x000fe200078e00ff */
[----:B------:R-:W-:-:S04]  /*2f8f0*/  ISETP.GE.AND P1, PT, R30, R21, PT ;  /* 0x000000151e00720c */ /* 0x000fc80003f26270 */
[----:B------:R-:W-:Y:S01]  /*2f900*/  ISETP.LT.OR P2, PT, R23, 0x1, P1 ;  /* 0x000000011700780c */ /* 0x000fe20000f41670 */
[----:B------:R-:W-:-:S12]  /*2f910*/  IMAD.MOV.U32 R2, RZ, RZ, R14 ;  /* 0x000000ffff027224 */ /* 0x000fd800078e000e */
[----:B------:R-:W-:Y:S05]  /*2f920*/  WARPSYNC.COLLECTIVE R15, `(.L_x_1083) ;  /* 0x000000000f087348 */ /* 0x000fea0003c00000 */
[----:B------:R0:W1:Y:S02]  /*2f930*/  SHFL.IDX P6, R14, R13, R12, R11 ;  /* 0x0000000c0d0e7389 */ /* 0x00006400000c000b */
[----:B01----:R-:W-:Y:S01]  /*2f940*/  ENDCOLLECTIVE ;  /* 0x000000000000791b */ /* 0x003fe20003800000 */
.L_x_1083:
[----:B------:R-:W-:-:S05]  /*2f950*/  IADD3 R2, P0, R30, R2, RZ ;  /* 0x000000021e027210 */ /* 0x000fca0007f1e0ff */
[----:B------:R-:W-:Y:S01]  /*2f960*/  IMAD.X R3, RZ, RZ, R3, P0 ;  /* 0x000000ffff037224 */ /* 0x000fe200000e0603 */
[----:B------:R-:W-:Y:S02]  /*2f970*/  ISETP.GE.AND P0, PT, R20, R21, PT ;  /* 0x000000151400720c */ /* 0x000fe40003f06270 */
[----:B------:R-:W5:Y:S01]  /*2f980*/  LDL.LU R20, [R1] ;  /* 0x0000000001147983 */ /* 0x000f620000300800 */
[C---:B------:R-:W-:Y:S01]  /*2f990*/  ISETP.GE.AND P3, PT, R23.reuse, 0x11, PT ;  /* 0x000000111700780c */ /* 0x040fe20003f66270 */
[----:B------:R-:W-:Y:S02]  /*2f9a0*/  IMAD.MOV.U32 R13, RZ, RZ, R7 ;  /* 0x000000ffff0d7224 */ /* 0x000fe400078e0007 */
[----:B------:R-:W-:Y:S01]  /*2f9b0*/  @!PT LDS RZ, [RZ] ;  /* 0x00000000fffff984 */ /* 0x000fe20000000800 */
[----:B------:R-:W-:Y:S01]  /*2f9c0*/  @!PT LDS RZ, [RZ] ;  /* 0x00000000fffff984 */ /* 0x000fe20000000800 */
[----:B------:R-:W-:Y:S01]  /*2f9d0*/  @!PT LDS RZ, [RZ] ;  /* 0x00000000fffff984 */ /* 0x000fe20000000800 */
[----:B------:R-:W-:Y:S01]  /*2f9e0*/  LDGSTS.E.BYPASS.LTC128B.128 [R5+0x10400], desc[UR36][R2.64], !P2 ;  /* 0x1040000002057fae */ /* 0x000fe2000d101d64 */
[C---:B------:R-:W-:Y:S02]  /*2f9f0*/  ISETP.LT.OR P2, PT, R23.reuse, 0x1, P0 ;  /* 0x000000011700780c */ /* 0x040fe40000741670 */
[----:B------:R-:W-:-:S02]  /*2fa00*/  ISETP.GE.AND P5, PT, R23, 0x31, PT ;  /* 0x000000311700780c */ /* 0x000fc40003fa6270 */
[----:B------:R-:W-:-:S09]  /*2fa10*/  ISETP.GE.AND P4, PT, R23, 0x41, PT ;  /* 0x000000411700780c */ /* 0x000fd20003f86270 */
[----:B------:R0:W-:Y:S02]  /*2fa20*/  LDGSTS.E.BYPASS.LTC128B.128 [R5+0x14400], desc[UR36][R2.64+0x80], !P2 ;  /* 0x1440008002057fae */ /* 0x0001e4000d101d64 */
[----:B0-----:R-:W-:-:S07]  /*2fa30*/  IMAD.MOV.U32 R3, RZ, RZ, R14 ;  /* 0x000000ffff037224 */ /* 0x001fce00078e000e */
[----:B-----5:R-:W-:Y:S05]  /*2fa40*/  WARPSYNC.COLLECTIVE R15, `(.L_x_1084) ;  /* 0x000000000f087348 */ /* 0x020fea0003c00000 */
[----:B------:R0:W1:Y:S02]  /*2fa50*/  SHFL.IDX P6, R14, R13, R12, R11 ;  /* 0x0000000c0d0e7389 */ /* 0x00006400000c000b */
[----:B01---5:R-:W-:Y:S01]  /*2fa60*/  ENDCOLLECTIVE ;  /* 0x000000000000791b */ /* 0x023fe20003800000 */
.L_x_1084:
[----:B------:R-:W-:Y:S02]  /*2fa70*/  IMAD.MOV.U32 R13, RZ, RZ, R8 ;  /* 0x000000ffff0d7224 */ /* 0x000fe400078e0008 */
[----:B------:R-:W-:Y:S02]  /*2fa80*/  IMAD.MOV.U32 R12, RZ, RZ, 0x2 ;  /* 0x00000002ff0c7424 */ /* 0x000fe400078e00ff */
[----:B------:R-:W-:-:S07]  /*2fa90*/  IMAD.MOV.U32 R2, RZ, RZ, R14 ;  /* 0x000000ffff027224 */ /* 0x000fce00078e000e */
[----:B------:R-:W-:Y:S05]  /*2faa0*/  WARPSYNC.COLLECTIVE R15, `(.L_x_1085) ;  /* 0x000000000f087348 */ /* 0x000fea0003c00000 */
[----:B------:R0:W1:Y:S02]  /*2fab0*/  SHFL.IDX P6, R14, R13, R12, R11 ;  /* 0x0000000c0d0e7389 */ /* 0x00006400000c000b */
[----:B01----:R-:W-:Y:S01]  /*2fac0*/  ENDCOLLECTIVE ;  /* 0x000000000000791b */ /* 0x003fe20003800000 */
.L_x_1085:
[----:B------:R-:W-:-:S04]  /*2fad0*/  IADD3 R2, P2, R30, R2, RZ ;  /* 0x000000021e027210 */ /* 0x000fc80007f5e0ff */
[----:B------:R-:W-:Y:S02]  /*2fae0*/  IADD3.X R3, RZ, R3, RZ, P2, !PT ;  /* 0x00000003ff037210 */ /* 0x000fe400017fe4ff */
        /* <DEDUP_REMOVED lines=12> */
.L_x_1086:
[----:B------:R-:W-:Y:S02]  /*2fbb0*/  IMAD.MOV.U32 R13, RZ, RZ, R8 ;  /* 0x000000ffff0d7224 */ /* 0x000fe400078e0008 */
[----:B------:R-:W-:Y:S01]  /*2fbc0*/  IMAD.MOV.U32 R12, RZ, RZ, 0x3 ;  /* 0x00000003ff0c7424 */ /* 0x000fe200078e00ff */
[----:B------:R-:W-:-:S07]  /*2fbd0*/  MOV R2, R14 ;  /* 0x0000000e00027202 */ /* 0x000fce0000000f00 */
[----:B------:R-:W-:Y:S05]  /*2fbe0*/  WARPSYNC.COLLECTIVE R15, `(.L_x_1087) ;  /* 0x000000000f087348 */ /* 0x000fea0003c00000 */
[----:B------:R0:W1:Y:S02]  /*2fbf0*/  SHFL.IDX P6, R14, R13, R12, R11 ;  /* 0x0000000c0d0e7389 */ /* 0x00006400000c000b */
[----:B01----:R-:W-:Y:S01]  /*2fc00*/  ENDCOLLECTIVE ;  /* 0x000000000000791b */ /* 0x003fe20003800000 */
.L_x_1087:
[----:B------:R-:W-:-:S05]  /*2fc10*/  IADD3 R2, P2, R30, R2, RZ ;  /* 0x000000021e027210 */ /* 0x000fca0007f5e0ff */
[----:B------:R-:W-:Y:S01]  /*2fc20*/  IMAD.X R3, RZ, RZ, R3, P2 ;  /* 0x000000ffff037224 */ /* 0x000fe200010e0603 */
[----:B------:R-:W-:Y:S02]  /*2fc30*/  ISETP.LT.OR P2, PT, R23, 0x21, P1 ;  /* 0x000000211700780c */ /* 0x000fe40000f41670 */
[----:B------:R-:W-:-:S11]  /*2fc40*/  MOV R13, R7 ;  /* 0x00000007000d7202 */ /* 0x000fd60000000f00 */
        /* <DEDUP_REMOVED lines=10> */
.L_x_1088:
[----:B------:R-:W-:Y:S02]  /*2fcf0*/  IMAD.MOV.U32 R13, RZ, RZ, R8 ;  /* 0x000000ffff0d7224 */ /* 0x000fe400078e0008 */
[----:B------:R-:W-:Y:S02]  /*2fd00*/  IMAD.MOV.U32 R12, RZ, RZ, 0x4 ;  /* 0x00000004ff0c7424 */ /* 0x000fe400078e00ff */
[----:B------:R-:W-:-:S07]  /*2fd10*/  IMAD.MOV.U32 R2, RZ, RZ, R14 ;  /* 0x000000ffff027224 */ /* 0x000fce00078e000e */
[----:B------:R-:W-:Y:S05]  /*2fd20*/  WARPSYNC.COLLECTIVE R15, `(.L_x_1089) ;  /* 0x000000000f087348 */ /* 0x000fea0003c00000 */
[----:B------:R0:W1:Y:S02]  /*2fd30*/  SHFL.IDX P6, R14, R13, R12, R11 ;  /* 0x0000000c0d0e7389 */ /* 0x00006400000c000b */
[----:B01----:R-:W-:Y:S01]  /*2fd40*/  ENDCOLLECTIVE ;  /* 0x000000000000791b */ /* 0x003fe20003800000 */
.L_x_1089:
        /* <DEDUP_REMOVED lines=10> */
[----:B0-----:R-:W-:-:S07]  /*2fdf0*/  MOV R3, R14 ;  /* 0x0000000e00037202 */ /* 0x001fce0000000f00 */
[----:B------:R-:W-:Y:S05]  /*2fe00*/  WARPSYNC.COLLECTIVE R15, `(.L_x_1090) ;  /* 0x000000000f087348 */ /* 0x000fea0003c00000 */
[----:B------:R0:W1:Y:S02]  /*2fe10*/  SHFL.IDX P6, R14, R13, R12, R11 ;  /* 0x0000000c0d0e7389 */ /* 0x00006400000c000b */
[----:B01----:R-:W-:Y:S01]  /*2fe20*/  ENDCOLLECTIVE ;  /* 0x000000000000791b */ /* 0x003fe20003800000 */
.L_x_1090:
[----:B------:R-:W-:Y:S01]  /*2fe30*/  IMAD.MOV.U32 R13, RZ, RZ, R8 ;  /* 0x000000ffff0d7224 */ /* 0x000fe200078e0008 */
[----:B------:R-:W-:Y:S01]  /*2fe40*/  MOV R12, 0x5 ;  /* 0x00000005000c7802 */ /* 0x000fe20000000f00 */
[----:B------:R-:W-:-:S07]  /*2fe50*/  IMAD.MOV.U32 R2, RZ, RZ, R14 ;  /* 0x000000ffff027224 */ /* 0x000fce00078e000e */
[----:B------:R-:W-:Y:S05]  /*2fe60*/  WARPSYNC.COLLECTIVE R15, `(.L_x_1091) ;  /* 0x000000000f087348 */ /* 0x000fea0003c00000 */
[----:B------:R0:W1:Y:S02]  /*2fe70*/  SHFL.IDX P6, R14, R13, R12, R11 ;  /* 0x0000000c0d0e7389 */ /* 0x00006400000c000b */
[----:B01----:R-:W-:Y:S01]  /*2fe80*/  ENDCOLLECTIVE ;  /* 0x000000000000791b */ /* 0x003fe20003800000 */
.L_x_1091:
[----:B------:R-:W-:-:S05]  /*2fe90*/  IADD3 R2, P2, R30, R2, RZ ;  /* 0x000000021e027210 */ /* 0x000fca0007f5e0ff */
[----:B------:R-:W-:Y:S01]  /*2fea0*/  IMAD.X R3, RZ, RZ, R3, P2 ;  /* 0x000000ffff037224 */ /* 0x000fe200010e0603 */
[----:B------:R-:W-:Y:S01]  /*2feb0*/  ISETP.LT.OR P2, PT, R23, 0x41, P1 ;  /* 0x000000411700780c */ /* 0x000fe20000f41670 */
[----:B------:R-:W-:Y:S01]  /*2fec0*/  IMAD.MOV.U32 R13, RZ, RZ, R7 ;  /* 0x000000ffff0d7224 */ /* 0x000fe200078e0007 */
[----:B------:R-:W-:-:S04]  /*2fed0*/  LOP3.LUT R20, R20, 0xffffffef, RZ, 0xc0, !PT ;  /* 0xffffffef14147812 */ /* 0x000fc800078ec0ff */
[----:B------:R-:W-:Y:S02]  /*2fee0*/  @P3 LOP3.LUT R20, R20, 0x10, RZ, 0xfc, !PT ;  /* 0x0000001014143812 */ /* 0x000fe400078efcff */
[----:B------:R-:W-:-:S05]  /*2fef0*/  ISETP.GE.AND P3, PT, R23, 0x51, PT ;  /* 0x000000511700780c */ /* 0x000fca0003f66270 */
[----:B------:R-:W-:Y:S01]  /*2ff00*/  @!PT LDS RZ, [RZ] ;  /* 0x00000000fffff984 */ /* 0x000fe20000000800 */
[----:B------:R-:W-:Y:S01]  /*2ff10*/  @!PT LDS RZ, [RZ] ;  /* 0x00000000fffff984 */ /* 0x000fe20000000800 */
[----:B------:R-:W-:Y:S01]  /*2ff20*/  @!PT LDS RZ, [RZ] ;  /* 0x00000000fffff984 */ /* 0x000fe20000000800 */
[----:B------:R-:W-:Y:S01]  /*2ff30*/  LDGSTS.E.BYPASS.LTC128B.128 [R5+0x12400], desc[UR36][R2.64], !P2 ;  /* 0x1240000002057fae */ /* 0x000fe2000d101d64 */
[----:B------:R-:W-:Y:S02]  /*2ff40*/  ISETP.LT.OR P2, PT, R23, 0x41, P0 ;  /* 0x000000411700780c */ /* 0x000fe40000741670 */
[----:B------:R-:W-:-:S11]  /*2ff50*/  LOP3.LUT R20, R20, 0xfffffff7, RZ, 0xc0, !PT ;  /* 0xfffffff714147812 */ /* 0x000fd600078ec0ff */
[----:B------:R0:W-:Y:S02]  /*2ff60*/  LDGSTS.E.BYPASS.LTC128B.128 [R5+0x16400], desc[UR36][R2.64+0x80], !P2 ;  /* 0x1640008002057fae */ /* 0x0001e4000d101d64 */
[----:B0-----:R-:W-:-:S07]  /*2ff70*/  IMAD.MOV.U32 R3, RZ, RZ, R14 ;  /* 0x000000ffff037224 */ /* 0x001fce00078e000e */
[----:B------:R-:W-:Y:S05]  /*2ff80*/  WARPSYNC.COLLECTIVE R15, `(.L_x_1092) ;  /* 0x000000000f087348 */ /* 0x000fea0003c00000 */
[----:B------:R0:W1:Y:S02]  /*2ff90*/  SHFL.IDX P6, R14, R13, R12, R11 ;  /* 0x0000000c0d0e7389 */ /* 0x00006400000c000b */
[----:B01----:R-:W-:Y:S01]  /*2ffa0*/  ENDCOLLECTIVE ;  /* 0x000000000000791b */ /* 0x003fe20003800000 */
.L_x_1092:
[----:B------:R-:W-:Y:S01]  /*2ffb0*/  MOV R13, R8 ;  /* 0x00000008000d7202 */ /* 0x000fe20000000f00 */
[----:B------:R-:W-:Y:S02]  /*2ffc0*/  IMAD.MOV.U32 R12, RZ, RZ, 0x6 ;  /* 0x00000006ff0c7424 */ /* 0x000fe400078e00ff */
[----:B------:R-:W-:-:S07]  /*2ffd0*/  IMAD.MOV.U32 R2, RZ, RZ, R14 ;  /* 0x000000ffff027224 */ /* 0x000fce00078e000e */
[----:B------:R-:W-:Y:S05]  /*2ffe0*/  WARPSYNC.COLLECTIVE R15, `(.L_x_1093) ;  /* 0x000000000f087348 */ /* 0x000fea0003c00000 */
[----:B------:R0:W1:Y:S02]  /*2fff0*/  SHFL.IDX P6, R14, R13, R12, R11 ;  /* 0x0000000c0d0e7389 */ /* 0x00006400000c000b */
[----:B01----:R-:W-:Y:S01]  /*30000*/  ENDCOLLECTIVE ;  /* 0x000000000000791b */ /* 0x003fe20003800000 */
.L_x_1093:
        /* <DEDUP_REMOVED lines=14> */
.L_x_1094:
[----:B------:R-:W-:Y:S02]  /*300f0*/  IMAD.MOV.U32 R13, RZ, RZ, R8 ;  /* 0x000000ffff0d7224 */ /* 0x000fe400078e0008 */
[----:B------:R-:W-:Y:S02]  /*30100*/  IMAD.MOV.U32 R12, RZ, RZ, 0x7 ;  /* 0x00000007ff0c7424 */ /* 0x000fe400078e00ff */
[----:B------:R-:W-:-:S07]  /*30110*/  IMAD.MOV.U32 R2, RZ, RZ, R14 ;  /* 0x000000ffff027224 */ /* 0x000fce00078e000e */
[----:B------:R-:W-:Y:S05]  /*30120*/  WARPSYNC.COLLECTIVE R15, `(.L_x_1095) ;  /* 0x000000000f087348 */ /* 0x000fea0003c00000 */
[----:B------:R0:W1:Y:S02]  /*30130*/  SHFL.IDX P6, R14, R13, R12, R11 ;  /* 0x0000000c0d0e7389 */ /* 0x00006400000c000b */
[----:B01----:R-:W-:Y:S01]  /*30140*/  ENDCOLLECTIVE ;  /* 0x000000000000791b */ /* 0x003fe20003800000 */
.L_x_1095:
[----:B------:R-:W-:-:S04]  /*30150*/  IADD3 R2, P2, R30, R2, RZ ;  /* 0x000000021e027210 */ /* 0x000fc80007f5e0ff */
[----:B------:R-:W-:Y:S02]  /*30160*/  IADD3.X R3, RZ, R3, RZ, P2, !PT ;  /* 0x00000003ff037210 */ /* 0x000fe400017fe4ff */
        /* <DEDUP_REMOVED lines=11> */
.L_x_1096:
[----:B------:R-:W-:Y:S01]  /*30220*/  @!PT LDS RZ, [RZ] ;  /* 0x00000000fffff984 */ /* 0x000fe20000000800 */
[----:B------:R-:W-:Y:S01]  /*30230*/  @!PT LDS RZ, [RZ] ;  /* 0x00000000fffff984 */ /* 0x000fe20000000800 */
[----:B------:R-:W-:Y:S01]  /*30240*/  @!PT LDS RZ, [RZ] ;  /* 0x00000000fffff984 */ /* 0x000fe20000000800 */
[----:B------:R0:W-:Y:S01]  /*30250*/  LDGSTS.E.BYPASS.LTC128B.128 [R5+0x17400], desc[UR36][R2.64+0x80], !P2 ;  /* 0x1740008002057fae */ /* 0x0001e2000d101d64 */
[C---:B------:R-:W-:Y:S02]  /*30260*/  ISETP.GE.AND P2, PT, R23.reuse, 0x21, PT ;  /* 0x000000211700780c */ /* 0x040fe40003f46270 */
[----:B------:R-:W-:-:S11]  /*30270*/  ISETP.GE.AND P6, PT, R23, 0x71, PT ;  /* 0x000000711700780c */ /* 0x000fd60003fc6270 */
[----:B------:R-:W-:Y:S02]  /*30280*/  @P2 LOP3.LUT R20, R20, 0x8, RZ, 0xfc, !PT ;  /* 0x0000000814142812 */ /* 0x000fe400078efcff */
[----:B0-----:R-:W-:Y:S02]  /*30290*/  MOV R2, R14 ;  /* 0x0000000e00027202 */ /* 0x001fe40000000f00 */
[----:B------:R-:W-:Y:S02]  /*302a0*/  LOP3.LUT R20, R20, 0xffffffbf, RZ, 0xc0, !PT ;  /* 0xffffffbf14147812 */ /* 0x000fe400078ec0ff */
[----:B------:R-:W-:Y:S02]  /*302b0*/  ISETP.GE.AND P2, PT, R23, 0x61, PT ;  /* 0x000000611700780c */ /* 0x000fe40003f46270 */
[----:B------:R-:W-:-:S05]  /*302c0*/  @P6 LOP3.LUT R20, R20, 0x40, RZ, 0xfc, !PT ;  /* 0x0000004014146812 */ /* 0x000fca00078efcff */
[----:B------:R0:W-:Y:S01]  /*302d0*/  STL [R1], R20 ;  /* 0x0000001401007387 */ /* 0x0001e20000100800 */
[----:B------:R-:W-:Y:S05]  /*302e0*/  BRA `(.L_x_1097) ;  /* 0xffffff4c00187947 */ /* 0x000fea000383ffff */
.L_x_762:
[----:B----4-:R4:W0:Y:S02]  /*302f0*/  SYNCS.PHASECHK.TRANS64.TRYWAIT P0, [R6+URZ+0x38840], R19 ;  /* 0x03884013060075a7 */ /* 0x010824000800017f */
[----:B0-----:R-:W-:Y:S05]  /*30300*/  @!P0 NANOSLEEP.SYNCS 0x989680 ;  /* 0x009896800000895d */ /* 0x001fea0003900000 */
[----:B------:R-:W0:Y:S02]  /*30310*/  @!P0 SYNCS.PHASECHK.TRANS64 P0, [R6+URZ+0x38840], R19 ;  /* 0x03884013060085a7 */ /* 0x000e24000800007f */
[----:B0-----:R-:W-:Y:S05]  /*30320*/  @!P0 BRA `(.L_x_762) ;  /* 0xfffffffc00f08947 */ /* 0x001fea000383ffff */
[----:B------:R-:W-:Y:S05]  /*30330*/  BRA `(.L_x_1098) ;  /* 0xffffff4c00747947 */ /* 0x000fea000383ffff */
.L_x_763:
[----:B------:R-:W-:Y:S01]  /*30340*/  BSSY B0, `(.L_x_1099) ;  /* 0x0000008000007945 */ /* 0x000fe20003800000 */
[----:B------:R-:W-:Y:S02]  /*30350*/  IMAD.MOV.U32 R13, RZ, RZ, R0 ;  /* 0x000000ffff0d7224 */ /* 0x000fe400078e0000 */
[----:B------:R-:W-:Y:S02]  /*30360*/  IMAD.MOV.U32 R12, RZ, RZ, RZ ;  /* 0x000000ffff0c7224 */ /* 0x000fe400078e00ff */
[----:B------:R-:W-:Y:S02]  /*30370*/  IMAD.MOV.U32 R11, RZ, RZ, 0x181f ;  /* 0x0000181fff0b7424 */ /* 0x000fe400078e00ff */
[----:B------:R-:W-:-:S07]  /*30380*/  IMAD.MOV.U32 R15, RZ, RZ, -0x1 ;  /* 0xffffffffff0f7424 */ /* 0x000fce00078e00ff */
[----:B---345:R-:W-:Y:S05]  /*30390*/  WARPSYNC.COLLECTIVE R15, `(.L_x_1100) ;  /* 0x000000000f087348 */ /* 0x038fea0003c00000 */
[----:B------:R0:W1:Y:S02]  /*303a0*/  SHFL.IDX P6, R14, R13, R12, R11 ;  /* 0x0000000c0d0e7389 */ /* 0x00006400000c000b */
[----:B01-345:R-:W-:Y:S01]  /*303b0*/  ENDCOLLECTIVE ;  /* 0x000000000000791b */ /* 0x03bfe20003800000 */
.L_x_1100:
[----:B------:R-:W-:Y:S05]  /*303c0*/  BSYNC B0 ;  /* 0x0000000000007941 */ /* 0x000fea0003800000 */
.L_x_1099:
        /* <DEDUP_REMOVED lines=8> */
.L_x_1101:
[----:B------:R-:W-:Y:S02]  /*30450*/  IMAD.MOV.U32 R13, RZ, RZ, R0 ;  /* 0x000000ffff0d7224 */ /* 0x000fe400078e0000 */
[----:B------:R-:W-:Y:S01]  /*30460*/  IMAD.MOV.U32 R12, RZ, RZ, 0x1 ;  /* 0x00000001ff0c7424 */ /* 0x000fe200078e00ff */
[----:B------:R-:W-:Y:S02]  /*30470*/  LOP3.LUT P6, RZ, R20, 0x20, RZ, 0xc0, !PT ;  /* 0x0000002014ff7812 */ /* 0x000fe400078cc0ff */
[----:B------:R-:W-:-:S11]  /*30480*/  MOV R3, R14 ;  /* 0x0000000e00037202 */ /* 0x000fd60000000f00 */
[----:B------:R-:W-:-:S05]  /*30490*/  @P6 IADD3 R3, P0, R30, R3, RZ ;  /* 0x000000031e036210 */ /* 0x000fca0007f1e0ff */
[----:B------:R-:W-:Y:S01]  /*304a0*/  @P6 IMAD.X R2, RZ, RZ, R2, P0 ;  /* 0x000000ffff026224 */ /* 0x000fe200000e0602 */
[----:B------:R-:W-:-:S04]  /*304b0*/  ISETP.GE.AND P0, PT, R30, R8, PT ;  /* 0x000000081e00720c */ /* 0x000fc80003f06270 */
[----:B------:R-:W-:-:S04]  /*304c0*/  @P6 LOP3.LUT R3, R3, R2, RZ, 0x3c, !PT ;  /* 0x0000000203036212 */ /* 0x000fc800078e3cff */
[----:B------:R-:W-:-:S04]  /*304d0*/  @P6 LOP3.LUT R2, R3, R2, RZ, 0x3c, !PT ;  /* 0x0000000203026212 */ /* 0x000fc800078e3cff */
[----:B------:R-:W-:-:S05]  /*304e0*/  @P6 LOP3.LUT R3, R3, R2, RZ, 0x3c, !PT ;  /* 0x0000000203036212 */ /* 0x000fca00078e3cff */
        /* <DEDUP_REMOVED lines=8> */
.L_x_1102:
[----:B------:R-:W-:Y:S01]  /*30570*/  MOV R13, R4 ;  /* 0x00000004000d7202 */ /* 0x000fe20000000f00 */
[----:B------:R-:W-:-:S07]  /*30580*/  IMAD.MOV.U32 R2, RZ, RZ, R14 ;  /* 0x000000ffff027224 */ /* 0x000fce00078e000e */
[----:B------:R-:W-:Y:S05]  /*30590*/  WARPSYNC.COLLECTIVE R15, `(.L_x_1103) ;  /* 0x000000000f087348 */ /* 0x000fea0003c00000 */
[----:B------:R0:W1:Y:S02]  /*305a0*/  SHFL.IDX P6, R14, R13, R12, R11 ;  /* 0x0000000c0d0e7389 */ /* 0x00006400000c000b */
[----:B01----:R-:W-:Y:S01]  /*305b0*/  ENDCOLLECTIVE ;  /* 0x000000000000791b */ /* 0x003fe20003800000 */
.L_x_1103:
[----:B------:R-:W-:Y:S02]  /*305c0*/  IMAD.MOV.U32 R13, RZ, RZ, R0 ;  /* 0x000000ffff0d7224 */ /* 0x000fe400078e0000 */
[----:B------:R-:W-:Y:S01]  /*305d0*/  IMAD.MOV.U32 R12, RZ, RZ, 0x2 ;  /* 0x00000002ff0c7424 */ /* 0x000fe200078e00ff */
[----:B------:R-:W-:Y:S01]  /*305e0*/  LOP3.LUT P6, RZ, R20, 0x10, RZ, 0xc0, !PT ;  /* 0x0000001014ff7812 */ /* 0x000fe200078cc0ff */
[----:B------:R-:W-:-:S12]  /*305f0*/  IMAD.MOV.U32 R3, RZ, RZ, R14 ;  /* 0x000000ffff037224 */ /* 0x000fd800078e000e */
        /* <DEDUP_REMOVED lines=14> */
.L_x_1104:
[----:B------:R-:W-:Y:S01]  /*306e0*/  IMAD.MOV.U32 R13, RZ, RZ, R4 ;  /* 0x000000ffff0d7224 */ /* 0x000fe200078e0004 */
[----:B------:R-:W-:-:S07]  /*306f0*/  MOV R2, R14 ;  /* 0x0000000e00027202 */ /* 0x000fce0000000f00 */
[----:B------:R-:W-:Y:S05]  /*30700*/  WARPSYNC.COLLECTIVE R15, `(.L_x_1105) ;  /* 0x000000000f087348 */ /* 0x000fea0003c00000 */
[----:B------:R0:W1:Y:S02]  /*30710*/  SHFL.IDX P6, R14, R13, R12, R11 ;  /* 0x0000000c0d0e7389 */ /* 0x00006400000c000b */
[----:B01----:R-:W-:Y:S01]  /*30720*/  ENDCOLLECTIVE ;  /* 0x000000000000791b */ /* 0x003fe20003800000 */
.L_x_1105:
[----:B------:R-:W-:Y:S01]  /*30730*/  IMAD.MOV.U32 R13, RZ, RZ, R0 ;  /* 0x000000ffff0d7224 */ /* 0x000fe200078e0000 */
[----:B------:R-:W-:Y:S02]  /*30740*/  MOV R12, 0x3 ;  /* 0x00000003000c7802 */ /* 0x000fe40000000f00 */
        /* <DEDUP_REMOVED lines=16> */
.L_x_1106:
[----:B------:R-:W-:Y:S02]  /*30850*/  IMAD.MOV.U32 R13, RZ, RZ, R4 ;  /* 0x000000ffff0d7224 */ /* 0x000fe400078e0004 */
[----:B------:R-:W-:-:S07]  /*30860*/  IMAD.MOV.U32 R2, RZ, RZ, R14 ;  /* 0x000000ffff027224 */ /* 0x000fce00078e000e */
[----:B------:R-:W-:Y:S05]  /*30870*/  WARPSYNC.COLLECTIVE R15, `(.L_x_1107) ;  /* 0x000000000f087348 */ /* 0x000fea0003c00000 */
[----:B------:R0:W1:Y:S02]  /*30880*/  SHFL.IDX P6, R14, R13, R12, R11 ;  /* 0x0000000c0d0e7389 */ /* 0x00006400000c000b */
[----:B01----:R-:W-:Y:S01]  /*30890*/  ENDCOLLECTIVE ;  /* 0x000000000000791b */ /* 0x003fe20003800000 */
.L_x_1107:
[----:B------:R-:W-:Y:S01]  /*308a0*/  MOV R13, R0 ;  /* 0x00000000000d7202 */ /* 0x000fe20000000f00 */
[----:B------:R-:W-:Y:S02]  /*308b0*/  IMAD.MOV.U32 R12, RZ, RZ, 0x4 ;  /* 0x00000004ff0c7424 */ /* 0x000fe400078e00ff */
[----:B------:R-:W-:Y:S01]  /*308c0*/  IMAD.MOV.U32 R3, RZ, RZ, R14 ;  /* 0x000000ffff037224 */ /* 0x000fe200078e000e */
[----:B------:R-:W-:-:S04]  /*308d0*/  ISETP.GE.AND P6, PT, R30, R8, PT ;  /* 0x000000081e00720c */ /* 0x000fc80003fc6270 */
[----:B------:R-:W-:-:S05]  /*308e0*/  @P5 IADD3 R3, P0, R30, R3, RZ ;  /* 0x000000031e035210 */ /* 0x000fca0007f1e0ff */
[----:B------:R-:W-:-:S05]  /*308f0*/  @P5 IMAD.X R2, RZ, RZ, R2, P0 ;  /* 0x000000ffff025224 */ /* 0x000fca00000e0602 */
[----:B------:R-:W-:-:S04]  /*30900*/  @P5 LOP3.LUT R3, R3, R2, RZ, 0x3c, !PT ;  /* 0x0000000203035212 */ /* 0x000fc800078e3cff */
[----:B------:R-:W-:-:S04]  /*30910*/  @P5 LOP3.LUT R2, R3, R2, RZ, 0x3c, !PT ;  /* 0x0000000203025212 */ /* 0x000fc800078e3cff */
[----:B------:R-:W-:-:S05]  /*30920*/  @P5 LOP3.LUT R3, R3, R2, RZ, 0x3c, !PT ;  /* 0x0000000203035212 */ /* 0x000fca00078e3cff */
[----:B------:R-:W-:Y:S01]  /*30930*/  @!PT LDS RZ, [RZ] ;  /* 0x00000000fffff984 */ /* 0x000fe20000000800 */
[----:B------:R-:W-:Y:S01]  /*30940*/  @!PT LDS RZ, [RZ] ;  /* 0x00000000fffff984 */ /* 0x000fe20000000800 */
[----:B------:R-:W-:Y:S01]  /*30950*/  @!PT LDS RZ, [RZ] ;  /* 0x00000000fffff984 */ /* 0x000fe20000000800 */
[----:B------:R0:W-:Y:S02]  /*30960*/  @P5 LDGSTS.E.BYPASS.LTC128B.128 [R5+0x29c00], desc[UR36][R2.64], !P6 ;  /* 0x29c0000002055fae */ /* 0x0001e4000f101d64 */
[----:B0-----:R-:W-:Y:S05]  /*30970*/  WARPSYNC.COLLECTIVE R15, `(.L_x_1108) ;  /* 0x000000000f087348 */ /* 0x001fea0003c00000 */
[----:B------:R1:W2:Y:S02]  /*30980*/  SHFL.IDX P6, R14, R13, R12, R11 ;  /* 0x0000000c0d0e7389 */ /* 0x0002a400000c000b */
[----:B012---:R-:W-:Y:S01]  /*30990*/  ENDCOLLECTIVE ;  /* 0x000000000000791b */ /* 0x007fe20003800000 */
.L_x_1108:
        /* <DEDUP_REMOVED lines=10> */
.L_x_1109:
[----:B------:R-:W-:Y:S02]  /*30a40*/  IMAD.MOV.U32 R13, RZ, RZ, R0 ;  /* 0x000000ffff0d7224 */ /* 0x000fe400078e0000 */
[----:B------:R-:W-:Y:S02]  /*30a50*/  IMAD.MOV.U32 R12, RZ, RZ, 0x5 ;  /* 0x00000005ff0c7424 */ /* 0x000fe400078e00ff */
[----:B------:R-:W-:-:S07]  /*30a60*/  IMAD.MOV.U32 R3, RZ, RZ, R14 ;  /* 0x000000ffff037224 */ /* 0x000fce00078e000e */
[----:B------:R-:W-:Y:S05]  /*30a70*/  WARPSYNC.COLLECTIVE R15, `(.L_x_1110) ;  /* 0x000000000f087348 */ /* 0x000fea0003c00000 */
[----:B------:R0:W1:Y:S02]  /*30a80*/  SHFL.IDX P6, R14, R13, R12, R11 ;  /* 0x0000000c0d0e7389 */ /* 0x00006400000c000b */
[----:B01----:R-:W-:Y:S01]  /*30a90*/  ENDCOLLECTIVE ;  /* 0x000000000000791b */ /* 0x003fe20003800000 */
.L_x_1110:
[----:B------:R-:W-:-:S04]  /*30aa0*/  @P4 IADD3 R3, P0, R30, R3, RZ ;  /* 0x000000031e034210 */ /* 0x000fc80007f1e0ff */
[----:B------:R-:W-:-:S04]  /*30ab0*/  @P4 IADD3.X R2, RZ, R2, RZ, P0, !PT ;  /* 0x00000002ff024210 */ /* 0x000fc800007fe4ff */
[----:B------:R-:W-:Y:S01]  /*30ac0*/  @P4 LOP3.LUT R3, R3, R2, RZ, 0x3c, !PT ;  /* 0x0000000203034212 */ /* 0x000fe200078e3cff */
[----:B------:R-:W-:-:S03]  /*30ad0*/  IMAD.MOV.U32 R13, RZ, RZ, R4 ;  /* 0x000000ffff0d7224 */ /* 0x000fc600078e0004 */
[----:B------:R-:W-:-:S04]  /*30ae0*/  @P4 LOP3.LUT R2, R3, R2, RZ, 0x3c, !PT ;  /* 0x0000000203024212 */ /* 0x000fc800078e3cff */
[----:B------:R-:W-:-:S05]  /*30af0*/  @P4 LOP3.LUT R3, R3, R2, RZ, 0x3c, !PT ;  /* 0x0000000203034212 */ /* 0x000fca00078e3cff */
[----:B------:R-:W-:Y:S01]  /*30b00*/  @!PT LDS RZ, [RZ] ;  /* 0x00000000fffff984 */ /* 0x000fe20000000800 */
[----:B------:R-:W-:Y:S01]  /*30b10*/  @!PT LDS RZ, [RZ] ;  /* 0x00000000fffff984 */ /* 0x000fe20000000800 */
[----:B------:R-:W-:Y:S01]  /*30b20*/  @!PT LDS RZ, [RZ] ;  /* 0x00000000fffff984 */ /* 0x000fe20000000800 */
[----:B------:R-:W-:Y:S04]  /*30b30*/  @P4 LDGSTS.E.BYPASS.LTC128B.128 [R5+0x2a400], desc[UR36][R2.64], !P5 ;  /* 0x2a40000002054fae */ /* 0x000fe8000e901d64 */
[----:B------:R0:W-:Y:S02]  /*30b40*/  @P4 LDGSTS.E.BYPASS.LTC128B.128 [R5+0x2e400], desc[UR36][R2.64+0x80], !P1 ;  /* 0x2e40008002054fae */ /* 0x0001e4000c901d64 */
[----:B0-----:R-:W-:-:S07]  /*30b50*/  IMAD.MOV.U32 R2, RZ, RZ, R14 ;  /* 0x000000ffff027224 */ /* 0x001fce00078e000e */
[----:B------:R-:W-:Y:S05]  /*30b60*/  WARPSYNC.COLLECTIVE R15, `(.L_x_1111) ;  /* 0x000000000f087348 */ /* 0x000fea0003c00000 */
[----:B------:R0:W1:Y:S02]  /*30b70*/  SHFL.IDX P6, R14, R13, R12, R11 ;  /* 0x0000000c0d0e7389 */ /* 0x00006400000c000b */
[----:B01----:R-:W-:Y:S01]  /*30b80*/  ENDCOLLECTIVE ;  /* 0x000000000000791b */ /* 0x003fe20003800000 */
.L_x_1111:
[----:B------:R-:W-:Y:S02]  /*30b90*/  IMAD.MOV.U32 R13, RZ, RZ, R0 ;  /* 0x000000ffff0d7224 */ /* 0x000fe400078e0000 */
[----:B------:R-:W-:Y:S01]  /*30ba0*/  IMAD.MOV.U32 R12, RZ, RZ, 0x6 ;  /* 0x00000006ff0c7424 */ /* 0x000fe200078e00ff */
[----:B------:R-:W-:-:S07]  /*30bb0*/  MOV R3, R14 ;  /* 0x0000000e00037202 */ /* 0x000fce0000000f00 */
[----:B------:R-:W-:Y:S05]  /*30bc0*/  WARPSYNC.COLLECTIVE R15, `(.L_x_1112) ;  /* 0x000000000f087348 */ /* 0x000fea0003c00000 */
[----:B------:R0:W1:Y:S02]  /*30bd0*/  SHFL.IDX P6, R14, R13, R12, R11 ;  /* 0x0000000c0d0e7389 */ /* 0x00006400000c000b */
[----:B01----:R-:W-:Y:S01]  /*30be0*/  ENDCOLLECTIVE ;  /* 0x000000000000791b */ /* 0x003fe20003800000 */
.L_x_1112:
[----:B------:R-:W-:-:S05]  /*30bf0*/  @P3 IADD3 R3, P0, R30, R3, RZ ;  /* 0x000000031e033210 */ /* 0x000fca0007f1e0ff */
[----:B------:R-:W-:-:S05]  /*30c00*/  @P3 IMAD.X R2, RZ, RZ, R2, P0 ;  /* 0x000000ffff023224 */ /* 0x000fca00000e0602 */
[----:B------:R-:W-:Y:S02]  /*30c10*/  @P3 LOP3.LUT R3, R3, R2, RZ, 0x3c, !PT ;  /* 0x0000000203033212 */ /* 0x000fe400078e3cff */
[----:B------:R-:W-:Y:S02]  /*30c20*/  MOV R13, R4 ;  /* 0x00000004000d7202 */ /* 0x000fe40000000f00 */
        /* <DEDUP_REMOVED lines=11> */
.L_x_1113:
[----:B------:R-:W-:Y:S02]  /*30ce0*/  IMAD.MOV.U32 R13, RZ, RZ, R0 ;  /* 0x000000ffff0d7224 */ /* 0x000fe400078e0000 */
[----:B------:R-:W-:Y:S02]  /*30cf0*/  IMAD.MOV.U32 R12, RZ, RZ, 0x7 ;  /* 0x00000007ff0c7424 */ /* 0x000fe400078e00ff */
[----:B------:R-:W-:-:S07]  /*30d00*/  IMAD.MOV.U32 R3, RZ, RZ, R14 ;  /* 0x000000ffff037224 */ /* 0x000fce00078e000e */
[----:B------:R-:W-:Y:S05]  /*30d10*/  WARPSYNC.COLLECTIVE R15, `(.L_x_1114) ;  /* 0x000000000f087348 */ /* 0x000fea0003c00000 */
[----:B------:R0:W1:Y:S02]  /*30d20*/  SHFL.IDX P6, R14, R13, R12, R11 ;  /* 0x0000000c0d0e7389 */ /* 0x00006400000c000b */
[----:B01----:R-:W-:Y:S01]  /*30d30*/  ENDCOLLECTIVE ;  /* 0x000000000000791b */ /* 0x003fe20003800000 */
.L_x_1114:
[----:B------:R-:W-:-:S05]  /*30d40*/  @P2 IADD3 R3, P0, R30, R3, RZ ;  /* 0x000000031e032210 */ /* 0x000fca0007f1e0ff */
[----:B------:R-:W-:-:S05]  /*30d50*/  @P2 IMAD.X R2, RZ, RZ, R2, P0 ;  /* 0x000000ffff022224 */ /* 0x000fca00000e0602 */
[----:B------:R-:W-:Y:S01]  /*30d60*/  @P2 LOP3.LUT R3, R3, R2, RZ, 0x3c, !PT ;  /* 0x0000000203032212 */ /* 0x000fe200078e3cff */
[----:B------:R-:W-:-:S03]  /*30d70*/  IMAD.MOV.U32 R13, RZ, RZ, R4 ;  /* 0x000000ffff0d7224 */ /* 0x000fc600078e0004 */
[----:B------:R-:W-:-:S04]  /*30d80*/  @P2 LOP3.LUT R2, R3, R2, RZ, 0x3c, !PT ;  /* 0x0000000203022212 */ /* 0x000fc800078e3cff */
[----:B------:R-:W-:Y:S02]  /*30d90*/  @P2 LOP3.LUT R3, R3, R2, RZ, 0x3c, !PT ;  /* 0x0000000203032212 */ /* 0x000fe400078e3cff */
[----:B------:R-:W-:-:S07]  /*30da0*/  MOV R0, R14 ;  /* 0x0000000e00007202 */ /* 0x000fce0000000f00 */
[----:B------:R-:W-:Y:S05]  /*30db0*/  WARPSYNC.COLLECTIVE R15, `(.L_x_1115) ;  /* 0x000000000f087348 */ /* 0x000fea0003c00000 */
[----:B------:R0:W1:Y:S02]  /*30dc0*/  SHFL.IDX P6, R14, R13, R12, R11 ;  /* 0x0000000c0d0e7389 */ /* 0x00006400000c000b */
[----:B01----:R-:W-:Y:S01]  /*30dd0*/  ENDCOLLECTIVE ;  /* 0x000000000000791b */ /* 0x003fe20003800000 */
.L_x_1115:
[----:B------:R-:W-:Y:S01]  /*30de0*/  @!PT LDS RZ, [RZ] ;  /* 0x00000000fffff984 */ /* 0x000fe20000000800 */
[----:B------:R-:W-:Y:S01]  /*30df0*/  @!PT LDS RZ, [RZ] ;  /* 0x00000000fffff984 */ /* 0x000fe20000000800 */
[----:B------:R-:W-:Y:S01]  /*30e00*/  @!PT LDS RZ, [RZ] ;  /* 0x00000000fffff984 */ /* 0x000fe20000000800 */
[----:B------:R1:W-:Y:S04]  /*30e10*/  @P2 LDGSTS.E.BYPASS.LTC128B.128 [R5+0x2b400], desc[UR36][R2.64], !P5 ;  /* 0x2b40000002052fae */ /* 0x0003e8000e901d64 */
[----:B------:R1:W-:Y:S01]  /*30e20*/  @P2 LDGSTS.E.BYPASS.LTC128B.128 [R5+0x2f400], desc[UR36][R2.64+0x80], !P1 ;  /* 0x2f40008002052fae */ /* 0x0003e2000c901d64 */
[----:B------:R-:W-:Y:S01]  /*30e30*/  IMAD.MOV.U32 R4, RZ, RZ, R14 ;  /* 0x000000ffff047224 */ /* 0x000fe200078e000e */
[----:B------:R-:W-:Y:S06]  /*30e40*/  BRA `(.L_x_1116) ;  /* 0xffffff48004c7947 */ /* 0x000fec000383ffff */
.L_x_768:
[----:B------:R-:W-:Y:S01]  /*30e50*/  IMAD.MOV.U32 R13, RZ, RZ, R5 ;  /* 0x000000ffff0d7224 */ /* 0x000fe200078e0005 */
[----:B------:R-:W-:Y:S01]  /*30e60*/  MOV R11, 0x181f ;  /* 0x0000181f000b7802 */ /* 0x000fe20000000f00 */
[----:B------:R-:W-:Y:S01]  /*30e70*/  IMAD.MOV.U32 R12, RZ, RZ, RZ ;  /* 0x000000ffff0c7224 */ /* 0x000fe200078e00ff */
[----:B------:R-:W-:Y:S01]  /*30e80*/  IADD3 R4, R10, R4, RZ ;  /* 0x000000040a047210 */ /* 0x000fe20007ffe0ff */
[----:B------:R-:W-:Y:S02]  /*30e90*/  IMAD.MOV.U32 R15, RZ, RZ, -0x1 ;  /* 0xffffffffff0f7424 */ /* 0x000fe400078e00ff */
[----:B-----5:R-:W-:-:S07]  /*30ea0*/  IMAD R6, R19, R7, RZ ;  /* 0x0000000713067224 */ /* 0x020fce00078e02ff */
[----:B------:R-:W-:Y:S05]  /*30eb0*/  WARPSYNC.COLLECTIVE R15, `(.L_x_1117) ;  /* 0x000000000f087348 */ /* 0x000fea0003c00000 */
[----:B------:R0:W1:Y:S02]  /*30ec0*/  SHFL.IDX P6, R14, R13, R12, R11 ;  /* 0x0000000c0d0e7389 */ /* 0x00006400000c000b */
[----:B01----:R-:W-:Y:S01]  /*30ed0*/  ENDCOLLECTIVE ;  /* 0x000000000000791b */ /* 0x003fe20003800000 */
.L_x_1117:
[----:B------:R-:W-:Y:S01]  /*30ee0*/  ISETP.GE.AND P3, PT, R4, R6, PT ;  /* 0x000000060400720c */ /* 0x000fe20003f66270 */
[----:B------:R-:W-:Y:S02]  /*30ef0*/  IMAD.MOV.U32 R13, RZ, RZ, R0 ;  /* 0x000000ffff0d7224 */ /* 0x000fe400078e0000 */
[----:B------:R-:W-:-:S10]  /*30f00*/  IMAD.MOV.U32 R2, RZ, RZ, R14 ;  /* 0x000000ffff027224 */ /* 0x000fd400078e000e */
[----:B------:R-:W-:Y:S05]  /*30f10*/  WARPSYNC.COLLECTIVE R15, `(.L_x_1118) ;  /* 0x000000000f087348 */ /* 0x000fea0003c00000 */
[----:B------:R0:W1:Y:S02]  /*30f20*/  SHFL.IDX P6, R14, R13, R12, R11 ;  /* 0x0000000c0d0e7389 */ /* 0x00006400000c000b */
[----:B01----:R-:W-:Y:S01]  /*30f30*/  ENDCOLLECTIVE ;  /* 0x000000000000791b */ /* 0x003fe20003800000 */
.L_x_1118:
[----:B------:R-:W-:Y:S01]  /*30f40*/  IMAD.MOV.U32 R13, RZ, RZ, R5 ;  /* 0x000000ffff0d7224 */ /* 0x000fe200078e0005 */
[----:B------:R-:W-:Y:S01]  /*30f50*/  MOV R12, 0x1 ;  /* 0x00000001000c7802 */ /* 0x000fe20000000f00 */
[----:B------:R-:W-:-:S07]  /*30f60*/  IMAD.MOV.U32 R3, RZ, RZ, R14 ;  /* 0x000000ffff037224 */ /* 0x000fce00078e000e */
[----:B------:R-:W-:Y:S05]  /*30f70*/  WARPSYNC.COLLECTIVE R15, `(.L_x_1119) ;  /* 0x000000000f087348 */ /* 0x000fea0003c00000 */
[----:B------:R0:W1:Y:S02]  /*30f80*/  SHFL.IDX P6, R14, R13, R12, R11 ;  /* 0x0000000c0d0e7389 */ /* 0x00006400000c000b */
[----:B01----:R-:W-:Y:S01]  /*30f90*/  ENDCOLLECTIVE ;  /* 0x000000000000791b */ /* 0x003fe20003800000 */
.L_x_1119:
[----:B------:R-:W-:-:S05]  /*30fa0*/  @!P3 IADD3 R7, P2, R30, R3, RZ ;  /* 0x000000031e07b210 */ /* 0x000fca0007f5e0ff */
[----:B------:R-:W-:Y:S02]  /*30fb0*/  @!P3 IMAD.X R3, RZ, RZ, R2, P2 ;  /* 0x000000ffff03b224 */ /* 0x000fe400010e0602 */
[----:B------:R-:W-:Y:S02]  /*30fc0*/  @!P3 IMAD.MOV.U32 R2, RZ, RZ, R7 ;  /* 0x000000ffff02b224 */ /* 0x000fe400078e0007 */
[----:B------:R-:W-:Y:S02]  /*30fd0*/  VIADD R7, R4, 0x10 ;  /* 0x0000001004077836 */ /* 0x000fe40000000000 */
[----:B------:R-:W-:Y:S01]  /*30fe0*/  IMAD.MOV.U32 R13, RZ, RZ, R0 ;  /* 0x000000ffff0d7224 */ /* 0x000fe200078e0000 */
[----:B------:R-:W-:Y:S01]  /*30ff0*/  @!PT LDS RZ, [RZ] ;  /* 0x00000000fffff984 */ /* 0x000fe20000000800 */
[----:B------:R-:W-:Y:S01]  /*31000*/  @!PT LDS RZ, [RZ] ;  /* 0x00000000fffff984 */ /* 0x000fe20000000800 */
[----:B------:R-:W-:Y:S01]  /*31010*/  @!PT LDS RZ, [RZ] ;  /* 0x00000000fffff984 */ /* 0x000fe20000000800 */
[----:B------:R-:W-:Y:S04]  /*31020*/  @!P3 LDGSTS.E.BYPASS.LTC128B.128 [R9+0x20400], desc[UR36][R2.64], !P0 ;  /* 0x204000000209bfae */ /* 0x000fe8000c101d64 */
[----:B------:R0:W-:Y:S01]  /*31030*/  @!P3 LDGSTS.E.BYPASS.LTC128B.128 [R9+0x24400], desc[UR36][R2.64+0x80], !P1 ;  /* 0x244000800209bfae */ /* 0x0001e2000c901d64 */
[----:B------:R-:W-:Y:S01]  /*31040*/  ISETP.GE.AND P3, PT, R7, R6, PT ;  /* 0x000000060700720c */ /* 0x000fe20003f66270 */
[----:B0-----:R-:W-:-:S12]  /*31050*/  IMAD.MOV.U32 R2, RZ, RZ, R14 ;  /* 0x000000ffff027224 */ /* 0x001fd800078e000e */
[----:B------:R-:W-:Y:S05]  /*31060*/  WARPSYNC.COLLECTIVE R15, `(.L_x_1120) ;  /* 0x000000000f087348 */ /* 0x000fea0003c00000 */
[----:B------:R0:W1:Y:S02]  /*31070*/  SHFL.IDX P6, R14, R13, R12, R11 ;  /* 0x0000000c0d0e7389 */ /* 0x00006400000c000b */
[----:B01----:R-:W-:Y:S01]  /*31080*/  ENDCOLLECTIVE ;  /* 0x000000000000791b */ /* 0x003fe20003800000 */
.L_x_1120:
[----:B------:R-:W-:Y:S02]  /*31090*/  IMAD.MOV.U32 R13, RZ, RZ, R5 ;  /* 0x000000ffff0d7224 */ /* 0x000fe400078e0005 */
[----:B------:R-:W-:Y:S01]  /*310a0*/  IMAD.MOV.U32 R12, RZ, RZ, 0x2 ;  /* 0x00000002ff0c7424 */ /* 0x000fe200078e00ff */
[----:B------:R-:W-:-:S13]  /*310b0*/  @!P3 IADD3 R7, P2, R30, R14, RZ ;  /* 0x0000000e1e07b210 */ /* 0x000fda0007f5e0ff */
[----:B------:R-:W-:Y:S05]  /*310c0*/  WARPSYNC.COLLECTIVE R15, `(.L_x_1121) ;  /* 0x000000000f087348 */ /* 0x000fea0003c00000 */
[----:B------:R0:W1:Y:S02]  /*310d0*/  SHFL.IDX P6, R14, R13, R12, R11 ;  /* 0x0000000c0d0e7389 */ /* 0x00006400000c000b */
[----:B01----:R-:W-:Y:S01]  /*310e0*/  ENDCOLLECTIVE ;  /* 0x000000000000791b */ /* 0x003fe20003800000 */
.L_x_1121:
[----:B------:R-:W-:Y:S02]  /*310f0*/  @!P3 IMAD.X R8, RZ, RZ, R2, P2 ;  /* 0x000000ffff08b224 */ /* 0x000fe400010e0602 */
[----:B------:R-:W-:Y:S02]  /*31100*/  @!P3 IMAD.MOV.U32 R2, RZ, RZ, R7 ;  /* 0x000000ffff02b224 */ /* 0x000fe400078e0007 */
[----:B------:R-:W-:Y:S01]  /*31110*/  VIADD R7, R4, 0x20 ;  /* 0x0000002004077836 */ /* 0x000fe20000000000 */
[----:B------:R-:W-:-:S05]  /*31120*/  @!P3 MOV R3, R8 ;  /* 0x000000080003b202 */ /* 0x000fca0000000f00 */
[----:B------:R-:W-:Y:S01]  /*31130*/  @!PT LDS RZ, [RZ] ;  /* 0x00000000fffff984 */ /* 0x000fe20000000800 */
[----:B------:R-:W-:Y:S01]  /*31140*/  @!PT LDS RZ, [RZ] ;  /* 0x00000000fffff984 */ /* 0x000fe20000000800 */
[----:B------:R-:W-:Y:S01]  /*31150*/  @!PT LDS RZ, [RZ] ;  /* 0x00000000fffff984 */ /* 0x000fe20000000800 */
[----:B------:R-:W-:Y:S01]  /*31160*/  @!P3 LDGSTS.E.BYPASS.LTC128B.128 [R9+0x20c00], desc[UR36][R2.64], !P0 ;  /* 0x20c000000209bfae */ /* 0x000fe2000c101d64 */
[----:B------:R-:W-:-:S03]  /*31170*/  MOV R13, R0 ;  /* 0x00000000000d7202 */ /* 0x000fc60000000f00 */
[----:B------:R0:W-:Y:S01]  /*31180*/  @!P3 LDGSTS.E.BYPASS.LTC128B.128 [R9+0x24c00], desc[UR36][R2.64+0x80], !P1 ;  /* 0x24c000800209bfae */ /* 0x0001e2000c901d64 */
[----:B------:R-:W-:Y:S01]  /*31190*/  ISETP.GE.AND P3, PT, R7, R6, PT ;  /* 0x000000060700720c */ /* 0x000fe20003f66270 */
[----:B0-----:R-:W-:-:S12]  /*311a0*/  IMAD.MOV.U32 R2, RZ, RZ, R14 ;  /* 0x000000ffff027224 */ /* 0x001fd800078e000e */
[----:B------:R-:W-:Y:S05]  /*311b0*/  WARPSYNC.COLLECTIVE R15, `(.L_x_1122) ;  /* 0x000000000f087348 */ /* 0x000fea0003c00000 */
[----:B------:R0:W1:Y:S02]  /*311c0*/  SHFL.IDX P6, R14, R13, R12, R11 ;  /* 0x0000000c0d0e7389 */ /* 0x00006400000c000b */
[----:B01----:R-:W-:Y:S01]  /*311d0*/  ENDCOLLECTIVE ;  /* 0x000000000000791b */ /* 0x003fe20003800000 */
.L_x_1122:
[----:B------:R-:W-:Y:S01]  /*311e0*/  MOV R13, R5 ;  /* 0x00000005000d7202 */ /* 0x000fe20000000f00 */
[----:B------:R-:W-:Y:S01]  /*311f0*/  IMAD.MOV.U32 R12, RZ, RZ, 0x3 ;  /* 0x00000003ff0c7424 */ /* 0x000fe200078e00ff */
[----:B------:R-:W-:-:S13]  /*31200*/  @!P3 IADD3 R7, P2, R30, R14, RZ ;  /* 0x0000000e1e07b210 */ /* 0x000fda0007f5e0ff */
[----:B------:R-:W-:Y:S05]  /*31210*/  WARPSYNC.COLLECTIVE R15, `(.L_x_1123) ;  /* 0x000000000f087348 */ /* 0x000fea0003c00000 */
[----:B------:R0:W1:Y:S02]  /*31220*/  SHFL.IDX P6, R14, R13, R12, R11 ;  /* 0x0000000c0d0e7389 */ /* 0x00006400000c000b */
[----:B01----:R-:W-:Y:S01]  /*31230*/  ENDCOLLECTIVE ;  /* 0x000000000000791b */ /* 0x003fe20003800000 */
.L_x_1123:
[----:B------:R-:W-:Y:S02]  /*31240*/  @!P3 IMAD.X R8, RZ, RZ, R2, P2 ;  /* 0x000000ffff08b224 */ /* 0x000fe400010e0602 */
[----:B------:R-:W-:Y:S02]  /*31250*/  @!P3 IMAD.MOV.U32 R2, RZ, RZ, R7 ;  /* 0x000000ffff02b224 */ /* 0x000fe400078e0007 */
[----:B------:R-:W-:Y:S02]  /*31260*/  @!P3 IMAD.MOV.U32 R3, RZ, RZ, R8 ;  /* 0x000000ffff03b224 */ /* 0x000fe400078e0008 */
[----:B------:R-:W-:-:S03]  /*31270*/  VIADD R7, R4, 0x30 ;  /* 0x0000003004077836 */ /* 0x000fc60000000000 */
[----:B------:R-:W-:Y:S01]  /*31280*/  @!PT LDS RZ, [RZ] ;  /* 0x00000000fffff984 */ /* 0x000fe20000000800 */
[----:B------:R-:W-:Y:S01]  /*31290*/  @!PT LDS RZ, [RZ] ;  /* 0x00000000fffff984 */ /* 0x000fe20000000800 */
[----:B------:R-:W-:Y:S01]  /*312a0*/  @!PT LDS RZ, [RZ] ;  /* 0x00000000fffff984 */ /* 0x000fe20000000800 */
[----:B------:R-:W-:Y:S01]  /*312b0*/  @!P3 LDGSTS.E.BYPASS.LTC128B.128 [R9+0x21400], desc[UR36][R2.64], !P0 ;  /* 0x214000000209bfae */ /* 0x000fe2000c101d64 */
[----:B------:R-:W-:-:S03]  /*312c0*/  IMAD.MOV.U32 R13, RZ, RZ, R0 ;  /* 0x000000ffff0d7224 */ /* 0x000fc600078e0000 */
[----:B------:R0:W-:Y:S01]  /*312d0*/  @!P3 LDGSTS.E.BYPASS.LTC128B.128 [R9+0x25400], desc[UR36][R2.64+0x80], !P1 ;  /* 0x254000800209bfae */ /* 0x0001e2000c901d64 */
[----:B------:R-:W-:Y:S01]  /*312e0*/  ISETP.GE.AND P3, PT, R7, R6, PT ;  /* 0x000000060700720c */ /* 0x000fe20003f66270 */
[----:B0-----:R-:W-:-:S12]  /*312f0*/  IMAD.MOV.U32 R2, RZ, RZ, R14 ;  /* 0x000000ffff027224 */ /* 0x001fd800078e000e */
[----:B------:R-:W-:Y:S05]  /*31300*/  WARPSYNC.COLLECTIVE R15, `(.L_x_1124) ;  /* 0x000000000f087348 */ /* 0x000fea0003c00000 */
[----:B------:R0:W1:Y:S02]  /*31310*/  SHFL.IDX P6, R14, R13, R12, R11 ;  /* 0x0000000c0d0e7389 */ /* 0x00006400000c000b */
[----:B01----:R-:W-:Y:S01]  /*31320*/  ENDCOLLECTIVE ;  /* 0x000000000000791b */ /* 0x003fe20003800000 */
.L_x_1124:
[----:B------:R-:W-:Y:S02]  /*31330*/  IMAD.MOV.U32 R13, RZ, RZ, R5 ;  /* 0x000000ffff0d7224 */ /* 0x000fe400078e0005 */
[----:B------:R-:W-:Y:S01]  /*31340*/  IMAD.MOV.U32 R12, RZ, RZ, 0x4 ;  /* 0x00000004ff0c7424 */ /* 0x000fe200078e00ff */
[----:B------:R-:W-:-:S13]  /*31350*/  @!P3 IADD3 R7, P2, R30, R14, RZ ;  /* 0x0000000e1e07b210 */ /* 0x000fda0007f5e0ff */
[----:B------:R-:W-:Y:S05]  /*31360*/  WARPSYNC.COLLECTIVE R15, `(.L_x_1125) ;  /* 0x000000000f087348 */ /* 0x000fea0003c00000 */
[----:B------:R0:W1:Y:S02]  /*31370*/  SHFL.IDX P6, R14, R13, R12, R11 ;  /* 0x0000000c0d0e7389 */ /* 0x00006400000c000b */
[----:B01----:R-:W-:Y:S01]  /*31380*/  ENDCOLLECTIVE ;  /* 0x000000000000791b */ /* 0x003fe20003800000 */
.L_x_1125:
[----:B------:R-:W-:Y:S01]  /*31390*/  @!P3 IMAD.X R8, RZ, RZ, R2, P2 ;  /* 0x000000ffff08b224 */ /* 0x000fe200010e0602 */
[----:B------:R-:W-:Y:S01]  /*313a0*/  @!P3 MOV R2, R7 ;  /* 0x000000070002b202 */ /* 0x000fe20000000f00 */
[----:B------:R-:W-:Y:S02]  /*313b0*/  VIADD R7, R4, 0x40 ;  /* 0x0000004004077836 */ /* 0x000fe40000000000 */
[----:B------:R-:W-:-:S05]  /*313c0*/  @!P3 IMAD.MOV.U32 R3, RZ, RZ, R8 ;  /* 0x000000ffff03b224 */ /* 0x000fca00078e0008 */
[----:B------:R-:W-:Y:S01]  /*313d0*/  @!PT LDS RZ, [RZ] ;  /* 0x00000000fffff984 */ /* 0x000fe20000000800 */
[----:B------:R-:W-:Y:S01]  /*313e0*/  @!PT LDS RZ, [RZ] ;  /* 0x00000000fffff984 */ /* 0x000fe20000000800 */
[----:B------:R-:W-:Y:S01]  /*313f0*/  @!PT LDS RZ, [RZ] ;  /* 0x00000000fffff984 */ /* 0x000fe20000000800 */
[----:B------:R-:W-:Y:S01]  /*31400*/  @!P3 LDGSTS.E.BYPASS.LTC128B.128 [R9+0x21c00], desc[UR36][R2.64], !P0 ;  /* 0x21c000000209bfae */ /* 0x000fe2000c101d64 */
[----:B------:R-:W-:-:S03]  /*31410*/  IMAD.MOV.U32 R13, RZ, RZ, R0 ;  /* 0x000000ffff0d7224 */ /* 0x000fc600078e0000 */
[----:B------:R0:W-:Y:S01]  /*31420*/  @!P3 LDGSTS.E.BYPASS.LTC128B.128 [R9+0x25c00], desc[UR36][R2.64+0x80], !P1 ;  /* 0x25c000800209bfae */ /* 0x0001e2000c901d64 */
[----:B------:R-:W-:Y:S02]  /*31430*/  ISETP.GE.AND P3, PT, R7, R6, PT ;  /* 0x000000060700720c */ /* 0x000fe40003f66270 */
[----:B0-----:R-:W-:-:S11]  /*31440*/  MOV R2, R14 ;  /* 0x0000000e00027202 */ /* 0x001fd60000000f00 */
[----:B------:R-:W-:Y:S05]  /*31450*/  WARPSYNC.COLLECTIVE R15, `(.L_x_1126) ;  /* 0x000000000f087348 */ /* 0x000fea0003c00000 */
[----:B------:R0:W1:Y:S02]  /*31460*/  SHFL.IDX P6, R14, R13, R12, R11 ;  /* 0x0000000c0d0e7389 */ /* 0x00006400000c000b */
[----:B01----:R-:W-:Y:S01]  /*31470*/  ENDCOLLECTIVE ;  /* 0x000000000000791b */ /* 0x003fe20003800000 */
.L_x_1126:
[----:B------:R-:W-:Y:S02]  /*31480*/  IMAD.MOV.U32 R13, RZ, RZ, R5 ;  /* 0x000000ffff0d7224 */ /* 0x000fe400078e0005 */
[----:B------:R-:W-:Y:S01]  /*31490*/  IMAD.MOV.U32 R12, RZ, RZ, 0x5 ;  /* 0x00000005ff0c7424 */ /* 0x000fe200078e00ff */
[----:B------:R-:W-:-:S13]  /*314a0*/  @!P3 IADD3 R7, P2, R30, R14, RZ ;  /* 0x0000000e1e07b210 */ /* 0x000fda0007f5e0ff */
[----:B------:R-:W-:Y:S05]  /*314b0*/  WARPSYNC.COLLECTIVE R15, `(.L_x_1127) ;  /* 0x000000000f087348 */ /* 0x000fea0003c00000 */
[----:B------:R0:W1:Y:S02]  /*314c0*/  SHFL.IDX P6, R14, R13, R12, R11 ;  /* 0x0000000c0d0e7389 */ /* 0x00006400000c000b */
[----:B01----:R-:W-:Y:S01]  /*314d0*/  ENDCOLLECTIVE ;  /* 0x000000000000791b */ /* 0x003fe20003800000 */
.L_x_1127:
[----:B------:R-:W-:Y:S02]  /*314e0*/  @!P3 IMAD.X R8, RZ, RZ, R2, P2 ;  /* 0x000000ffff08b224 */ /* 0x000fe400010e0602 */
[----:B------:R-:W-:Y:S01]  /*314f0*/  @!P3 IMAD.MOV.U32 R2, RZ, RZ, R7 ;  /* 0x000000ffff02b224 */ /* 0x000fe200078e0007 */
[----:B------:R-:W-:Y:S01]  /*31500*/  IADD3 R7, R4, 0x50, RZ ;  /* 0x0000005004077810 */ /* 0x000fe20007ffe0ff */
[----:B------:R-:W-:-:S05]  /*31510*/  @!P3 IMAD.MOV.U32 R3, RZ, RZ, R8 ;  /* 0x000000ffff03b224 */ /* 0x000fca00078e0008 */
        /* <DEDUP_REMOVED lines=11> */
.L_x_1128:
[----:B------:R-:W-:Y:S02]  /*315d0*/  IMAD.MOV.U32 R13, RZ, RZ, R5 ;  /* 0x000000ffff0d7224 */ /* 0x000fe400078e0005 */
[----:B------:R-:W-:Y:S01]  /*315e0*/  IMAD.MOV.U32 R12, RZ, RZ, 0x6 ;  /* 0x00000006ff0c7424 */ /* 0x000fe200078e00ff */
[----:B------:R-:W-:-:S13]  /*315f0*/  @!P3 IADD3 R7, P2, R30, R14, RZ ;  /* 0x0000000e1e07b210 */ /* 0x000fda0007f5e0ff */
[----:B------:R-:W-:Y:S05]  /*31600*/  WARPSYNC.COLLECTIVE R15, `(.L_x_1129) ;  /* 0x000000000f087348 */ /* 0x000fea0003c00000 */
[----:B------:R0:W1:Y:S02]  /*31610*/  SHFL.IDX P6, R14, R13, R12, R11 ;  /* 0x0000000c0d0e7389 */ /* 0x00006400000c000b */
[----:B01----:R-:W-:Y:S01]  /*31620*/  ENDCOLLECTIVE ;  /* 0x000000000000791b */ /* 0x003fe20003800000 */
.L_x_1129:
[----:B------:R-:W-:Y:S01]  /*31630*/  @!P3 IADD3.X R8, RZ, R2, RZ, P2, !PT ;  /* 0x00000002ff08b210 */ /* 0x000fe200017fe4ff */
[----:B------:R-:W-:Y:S02]  /*31640*/  @!P3 IMAD.MOV.U32 R2, RZ, RZ, R7 ;  /* 0x000000ffff02b224 */ /* 0x000fe400078e0007 */
        /* <DEDUP_REMOVED lines=13> */
.L_x_1130:
[----:B------:R-:W-:Y:S02]  /*31720*/  IMAD.MOV.U32 R13, RZ, RZ, R5 ;  /* 0x000000ffff0d7224 */ /* 0x000fe400078e0005 */
[----:B------:R-:W-:Y:S02]  /*31730*/  IMAD.MOV.U32 R12, RZ, RZ, 0x7 ;  /* 0x00000007ff0c7424 */ /* 0x000fe400078e00ff */
[----:B------:R-:W-:-:S07]  /*31740*/  IMAD.MOV.U32 R3, RZ, RZ, R14 ;  /* 0x000000ffff037224 */ /* 0x000fce00078e000e */
[----:B------:R-:W-:Y:S05]  /*31750*/  WARPSYNC.COLLECTIVE R15, `(.L_x_1131) ;  /* 0x000000000f087348 */ /* 0x000fea0003c00000 */
[----:B------:R0:W1:Y:S02]  /*31760*/  SHFL.IDX P6, R14, R13, R12, R11 ;  /* 0x0000000c0d0e7389 */ /* 0x00006400000c000b */
[----:B01----:R-:W-:Y:S01]  /*31770*/  ENDCOLLECTIVE ;  /* 0x000000000000791b */ /* 0x003fe20003800000 */
.L_x_1131:
[----:B------:R-:W-:-:S05]  /*31780*/  @!P3 IADD3 R7, P2, R30, R3, RZ ;  /* 0x000000031e07b210 */ /* 0x000fca0007f5e0ff */
[----:B------:R-:W-:Y:S01]  /*31790*/  @!P3 IMAD.X R8, RZ, RZ, R2, P2 ;  /* 0x000000ffff08b224 */ /* 0x000fe200010e0602 */
[----:B------:R-:W-:-:S03]  /*317a0*/  @!P3 MOV R2, R7 ;  /* 0x000000070002b202 */ /* 0x000fc60000000f00 */
[----:B------:R-:W-:Y:S01]  /*317b0*/  @!P3 IMAD.MOV.U32 R3, RZ, RZ, R8 ;  /* 0x000000ffff03b224 */ /* 0x000fe200078e0008 */
[----:B------:R-:W-:-:S04]  /*317c0*/  MOV R13, R0 ;  /* 0x00000000000d7202 */ /* 0x000fc80000000f00 */
[----:B------:R-:W-:Y:S01]  /*317d0*/  @!PT LDS RZ, [RZ] ;  /* 0x00000000fffff984 */ /* 0x000fe20000000800 */
[----:B------:R-:W-:Y:S01]  /*317e0*/  @!PT LDS RZ, [RZ] ;  /* 0x00000000fffff984 */ /* 0x000fe20000000800 */
[----:B------:R-:W-:Y:S01]  /*317f0*/  @!PT LDS RZ, [RZ] ;  /* 0x00000000fffff984 */ /* 0x000fe20000000800 */
[----:B------:R0:W-:Y:S04]  /*31800*/  @!P3 LDGSTS.E.BYPASS.LTC128B.128 [R9+0x23400], desc[UR36][R2.64], !P0 ;  /* 0x234000000209bfae */ /* 0x0001e8000c101d64 */
[----:B------:R0:W-:Y:S01]  /*31810*/  @!P3 LDGSTS.E.BYPASS.LTC128B.128 [R9+0x27400], desc[UR36][R2.64+0x80], !P1 ;  /* 0x274000800209bfae */ /* 0x0001e2000c901d64 */
[----:B------:R-:W-:-:S07]  /*31820*/  IMAD.MOV.U32 R5, RZ, RZ, R14 ;  /* 0x000000ffff057224 */ /* 0x000fce00078e000e */
[----:B0-----:R-:W-:Y:S05]  /*31830*/  WARPSYNC.COLLECTIVE R15, `(.L_x_1132) ;  /* 0x000000000f087348 */ /* 0x001fea0003c00000 */
[----:B------:R1:W2:Y:S02]  /*31840*/  SHFL.IDX P6, R14, R13, R12, R11 ;  /* 0x0000000c0d0e7389 */ /* 0x0002a400000c000b */
[----:B012---:R-:W-:Y:S01]  /*31850*/  ENDCOLLECTIVE ;  /* 0x000000000000791b */ /* 0x007fe20003800000 */
.L_x_1132:
[----:B------:R-:W-:Y:S05]  /*31860*/  BRA `(.L_x_1133) ;  /* 0xffffff4800a87947 */ /* 0x000fea000383ffff */
.L_x_773:
[----:B0-----:R0:W1:Y:S02]  /*31870*/  SYNCS.PHASECHK.TRANS64.TRYWAIT P0, [R16+URZ+0x38820], R3 ;  /* 0x03882003100075a7 */ /* 0x001064000800017f */
[----:B-1----:R-:W-:Y:S05]  /*31880*/  @!P0 NANOSLEEP.SYNCS 0x989680 ;  /* 0x009896800000895d */ /* 0x002fea0003900000 */
[----:B------:R-:W1:Y:S02]  /*31890*/  @!P0 SYNCS.PHASECHK.TRANS64 P0, [R16+URZ+0x38820], R3 ;  /* 0x03882003100085a7 */ /* 0x000e64000800007f */
[----:B-1----:R-:W-:Y:S05]  /*318a0*/  @!P0 BRA `(.L_x_773) ;  /* 0xfffffffc00f08947 */ /* 0x002fea000383ffff */
[----:B------:R-:W-:Y:S05]  /*318b0*/  BRA `(.L_x_1134) ;  /* 0xffffff4c00207947 */ /* 0x000fea000383ffff */
.L_x_777:
[----:B0-----:R0:W1:Y:S02]  /*318c0*/  SYNCS.PHASECHK.TRANS64.TRYWAIT P0, [R0+URZ+0x38880], R20 ;  /* 0x03888014000075a7 */ /* 0x001064000800017f */
[----:B-1----:R-:W-:Y:S05]  /*318d0*/  @!P0 NANOSLEEP.SYNCS 0x989680 ;  /* 0x009896800000895d */ /* 0x002fea0003900000 */
[----:B------:R-:W1:Y:S02]  /*318e0*/  @!P0 SYNCS.PHASECHK.TRANS64 P0, [R0+URZ+0x38880], R20 ;  /* 0x03888014000085a7 */ /* 0x000e64000800007f */
[----:B-1----:R-:W-:Y:S05]  /*318f0*/  @!P0 BRA `(.L_x_777) ;  /* 0xfffffffc00f08947 */ /* 0x002fea000383ffff */
[----:B------:R-:W-:Y:S05]  /*31900*/  BRA `(.L_x_1135) ;  /* 0xffffff4c00c87947 */ /* 0x000fea000383ffff */
.L_x_778:
[----:B------:R-:W-:Y:S01]  /*31910*/  BSSY B0, `(.L_x_1136) ;  /* 0x0000008000007945 */ /* 0x000fe20003800000 */
[----:B------:R-:W-:Y:S02]  /*31920*/  IMAD.MOV.U32 R13, RZ, RZ, R7 ;  /* 0x000000ffff0d7224 */ /* 0x000fe400078e0007 */
[----:B------:R-:W-:Y:S02]  /*31930*/  IMAD.MOV.U32 R12, RZ, RZ, RZ ;  /* 0x000000ffff0c7224 */ /* 0x000fe400078e00ff */
[----:B------:R-:W-:Y:S02]  /*31940*/  IMAD.MOV.U32 R11, RZ, RZ, 0x181f ;  /* 0x0000181fff0b7424 */ /* 0x000fe400078e00ff */
[----:B------:R-:W-:-:S07]  /*31950*/  IMAD.MOV.U32 R15, RZ, RZ, -0x1 ;  /* 0xffffffffff0f7424 */ /* 0x000fce00078e00ff */
[----:B0-----:R-:W-:Y:S05]  /*31960*/  WARPSYNC.COLLECTIVE R15, `(.L_x_1137) ;  /* 0x000000000f087348 */ /* 0x001fea0003c00000 */
[----:B------:R1:W2:Y:S02]  /*31970*/  SHFL.IDX P6, R14, R13, R12, R11 ;  /* 0x0000000c0d0e7389 */ /* 0x0002a400000c000b */
[----:B012---:R-:W-:Y:S01]  /*31980*/  ENDCOLLECTIVE ;  /* 0x000000000000791b */ /* 0x007fe20003800000 */
.L_x_1137:
[----:B------:R-:W-:Y:S05]  /*31990*/  BSYNC B0 ;  /* 0x0000000000007941 */ /* 0x000fea0003800000 */
.L_x_1136:
[----:B------:R-:W-:Y:S01]  /*319a0*/  IMAD.MOV.U32 R13, RZ, RZ, R8 ;  /* 0x000000ffff0d7224 */ /* 0x000fe200078e0008 */
[----:B------:R-:W-:Y:S01]  /*319b0*/  MOV R3, R14 ;  /* 0x0000000e00037202 */ /* 0x000fe20000000f00 */
[----:B------:R-:W-:Y:S02]  /*319c0*/  IMAD.MOV.U32 R12, RZ, RZ, RZ ;  /* 0x000000ffff0c7224 */ /* 0x000fe400078e00ff */
[----:B------:R-:W-:Y:S02]  /*319d0*/  IMAD.MOV.U32 R11, RZ, RZ, 0x181f ;  /* 0x0000181fff0b7424 */ /* 0x000fe400078e00ff */
[----:B------:R-:W-:Y:S02]  /*319e0*/  IMAD.MOV.U32 R15, RZ, RZ, -0x1 ;  /* 0xffffffffff0f7424 */ /* 0x000fe400078e00ff */
[----:B------:R-:W-:-:S07]  /*319f0*/  IMAD.IADD R4, R16, 0x1, R4 ;  /* 0x0000000110047824 */ /* 0x000fce00078e0204 */
[----:B------:R-:W-:Y:S05]  /*31a00*/  WARPSYNC.COLLECTIVE R15, `(.L_x_1138) ;  /* 0x000000000f087348 */ /* 0x000fea0003c00000 */
[----:B------:R0:W1:Y:S02]  /*31a10*/  SHFL.IDX P6, R14, R13, R12, R11 ;  /* 0x0000000c0d0e7389 */ /* 0x00006400000c000b */
[----:B01----:R-:W-:Y:S01]  /*31a20*/  ENDCOLLECTIVE ;  /* 0x000000000000791b */ /* 0x003fe20003800000 */
.L_x_1138:
[----:B------:R-:W-:Y:S02]  /*31a30*/  IMAD.MOV.U32 R13, RZ, RZ, R7 ;  /* 0x000000ffff0d7224 */ /* 0x000fe400078e0007 */
[----:B------:R-:W-:Y:S01]  /*31a40*/  IMAD.MOV.U32 R12, RZ, RZ, 0x1 ;  /* 0x00000001ff0c7424 */ /* 0x000fe200078e00ff */
[----:B------:R-:W-:-:S07]  /*31a50*/  MOV R2, R14 ;  /* 0x0000000e00027202 */ /* 0x000fce0000000f00 */
[----:B------:R-:W-:Y:S05]  /*31a60*/  WARPSYNC.COLLECTIVE R15, `(.L_x_1139) ;  /* 0x000000000f087348 */ /* 0x000fea0003c00000 */
[----:B------:R0:W1:Y:S02]  /*31a70*/  SHFL.IDX P6, R14, R13, R12, R11 ;  /* 0x0000000c0d0e7389 */ /* 0x00006400000c000b */
[----:B01----:R-:W-:Y:S01]  /*31a80*/  ENDCOLLECTIVE ;  /* 0x000000000000791b */ /* 0x003fe20003800000 */
.L_x_1139:
        /* <DEDUP_REMOVED lines=8> */
[----:B0-----:R-:W-:-:S07]  /*31b10*/  MOV R3, R14 ;  /* 0x0000000e00037202 */ /* 0x001fce0000000f00 */
[----:B------:R-:W-:Y:S05]  /*31b20*/  WARPSYNC.COLLECTIVE R15, `(.L_x_1140) ;  /* 0x000000000f087348 */ /* 0x000fea0003c00000 */
[----:B------:R0:W1:Y:S02]  /*31b30*/  SHFL.IDX P6, R14, R13, R12, R11 ;  /* 0x0000000c0d0e7389 */ /* 0x00006400000c000b */
[----:B01----:R-:W-:Y:S01]  /*31b40*/  ENDCOLLECTIVE ;  /* 0x000000000000791b */ /* 0x003fe20003800000 */
.L_x_1140:
[----:B------:R-:W-:Y:S01]  /*31b50*/  IMAD.MOV.U32 R13, RZ, RZ, R7 ;  /* 0x000000ffff0d7224 */ /* 0x000fe200078e0007 */
[----:B------:R-:W-:Y:S01]  /*31b60*/  MOV R12, 0x2 ;  /* 0x00000002000c7802 */ /* 0x000fe20000000f00 */
[----:B------:R-:W-:-:S07]  /*31b70*/  IMAD.MOV.U32 R2, RZ, RZ, R14 ;  /* 0x000000ffff027224 */ /* 0x000fce00078e000e */
[----:B------:R-:W-:Y:S05]  /*31b80*/  WARPSYNC.COLLECTIVE R15, `(.L_x_1141) ;  /* 0x000000000f087348 */ /* 0x000fea0003c00000 */
[----:B------:R0:W1:Y:S02]  /*31b90*/  SHFL.IDX P6, R14, R13, R12, R11 ;  /* 0x0000000c0d0e7389 */ /* 0x00006400000c000b */
[----:B01----:R-:W-:Y:S01]  /*31ba0*/  ENDCOLLECTIVE ;  /* 0x000000000000791b */ /* 0x003fe20003800000 */
.L_x_1141:
        /* <DEDUP_REMOVED lines=12> */
.L_x_1142:
[----:B------:R-:W-:Y:S01]  /*31c70*/  MOV R13, R7 ;  /* 0x00000007000d7202 */ /* 0x000fe20000000f00 */
[----:B------:R-:W-:Y:S02]  /*31c80*/  IMAD.MOV.U32 R12, RZ, RZ, 0x3 ;  /* 0x00000003ff0c7424 */ /* 0x000fe400078e00ff */
[----:B------:R-:W-:-:S07]  /*31c90*/  IMAD.MOV.U32 R2, RZ, RZ, R14 ;  /* 0x000000ffff027224 */ /* 0x000fce00078e000e */
[----:B------:R-:W-:Y:S05]  /*31ca0*/  WARPSYNC.COLLECTIVE R15, `(.L_x_1143) ;  /* 0x000000000f087348 */ /* 0x000fea0003c00000 */
[----:B------:R0:W1:Y:S02]  /*31cb0*/  SHFL.IDX P6, R14, R13, R12, R11 ;  /* 0x0000000c0d0e7389 */ /* 0x00006400000c000b */
[----:B01----:R-:W-:Y:S01]  /*31cc0*/  ENDCOLLECTIVE ;  /* 0x000000000000791b */ /* 0x003fe20003800000 */
.L_x_1143:
        /* <DEDUP_REMOVED lines=12> */
.L_x_1144:
[----:B------:R-:W-:Y:S02]  /*31d90*/  IMAD.MOV.U32 R13, RZ, RZ, R7 ;  /* 0x000000ffff0d7224 */ /* 0x000fe400078e0007 */
[----:B------:R-:W-:Y:S02]  /*31da0*/  IMAD.MOV.U32 R12, RZ, RZ, 0x4 ;  /* 0x00000004ff0c7424 */ /* 0x000fe400078e00ff */
[----:B------:R-:W-:-:S07]  /*31db0*/  IMAD.MOV.U32 R2, RZ, RZ, R14 ;  /* 0x000000ffff027224 */ /* 0x000fce00078e000e */
[----:B------:R-:W-:Y:S05]  /*31dc0*/  WARPSYNC.COLLECTIVE R15, `(.L_x_1145) ;  /* 0x000000000f087348 */ /* 0x000fea0003c00000 */
[----:B------:R0:W1:Y:S02]  /*31dd0*/  SHFL.IDX P6, R14, R13, R12, R11 ;  /* 0x0000000c0d0e7389 */ /* 0x00006400000c000b */
[----:B01----:R-:W-:Y:S01]  /*31de0*/  ENDCOLLECTIVE ;  /* 0x000000000000791b */ /* 0x003fe20003800000 */
.L_x_1145:
[----:B------:R-:W-:-:S04]  /*31df0*/  IADD3 R2, P0, R30, R2, RZ ;  /* 0x000000021e027210 */ /* 0x000fc80007f1e0ff */
[----:B------:R-:W-:-:S05]  /*31e00*/  IADD3.X R3, RZ, R3, RZ, P0, !PT ;  /* 0x00000003ff037210 */ /* 0x000fca00007fe4ff */
        /* <DEDUP_REMOVED lines=10> */
.L_x_1146:
[----:B------:R-:W-:Y:S02]  /*31eb0*/  IMAD.MOV.U32 R13, RZ, RZ, R7 ;  /* 0x000000ffff0d7224 */ /* 0x000fe400078e0007 */
[----:B------:R-:W-:Y:S01]  /*31ec0*/  IMAD.MOV.U32 R12, RZ, RZ, 0x5 ;  /* 0x00000005ff0c7424 */ /* 0x000fe200078e00ff */
[----:B------:R-:W-:-:S07]  /*31ed0*/  MOV R2, R14 ;  /* 0x0000000e00027202 */ /* 0x000fce0000000f00 */
[----:B------:R-:W-:Y:S05]  /*31ee0*/  WARPSYNC.COLLECTIVE R15, `(.L_x_1147) ;  /* 0x000000000f087348 */ /* 0x000fea0003c00000 */
[----:B------:R0:W1:Y:S02]  /*31ef0*/  SHFL.IDX P6, R14, R13, R12, R11 ;  /* 0x0000000c0d0e7389 */ /* 0x00006400000c000b */
[----:B01----:R-:W-:Y:S01]  /*31f00*/  ENDCOLLECTIVE ;  /* 0x000000000000791b */ /* 0x003fe20003800000 */
.L_x_1147:
[----:B------:R-:W-:-:S05]  /*31f10*/  IADD3 R2, P0, R30, R2, RZ ;  /* 0x000000021e027210 */ /* 0x000fca0007f1e0ff */
[----:B------:R-:W-:-:S05]  /*31f20*/  IMAD.X R3, RZ, RZ, R3, P0 ;  /* 0x000000ffff037224 */ /* 0x000fca00000e0603 */
[----:B------:R-:W-:Y:S01]  /*31f30*/  @!PT LDS RZ, [RZ] ;  /* 0x00000000fffff984 */ /* 0x000fe20000000800 */
[----:B------:R-:W-:Y:S01]  /*31f40*/  @!PT LDS RZ, [RZ] ;  /* 0x00000000fffff984 */ /* 0x000fe20000000800 */
[----:B------:R-:W-:Y:S01]  /*31f50*/  @!PT LDS RZ, [RZ] ;  /* 0x00000000fffff984 */ /* 0x000fe20000000800 */
[----:B------:R-:W-:Y:S01]  /*31f60*/  LDGSTS.E.BYPASS.LTC128B.128 [R4+0x12400], desc[UR36][R2.64], !P3 ;  /* 0x1240000002047fae */ /* 0x000fe2000d901d64 */
[----:B------:R-:W-:-:S03]  /*31f70*/  MOV R13, R8 ;  /* 0x00000008000d7202 */ /* 0x000fc60000000f00 */
[----:B------:R0:W-:Y:S02]  /*31f80*/  LDGSTS.E.BYPASS.LTC128B.128 [R4+0x16400], desc[UR36][R2.64+0x80], !P2 ;  /* 0x1640008002047fae */ /* 0x0001e4000d101d64 */
[----:B0-----:R-:W-:-:S07]  /*31f90*/  IMAD.MOV.U32 R3, RZ, RZ, R14 ;  /* 0x000000ffff037224 */ /* 0x001fce00078e000e */
[----:B------:R-:W-:Y:S05]  /*31fa0*/  WARPSYNC.COLLECTIVE R15, `(.L_x_1148) ;  /* 0x000000000f087348 */ /* 0x000fea0003c00000 */
[----:B------:R0:W1:Y:S02]  /*31fb0*/  SHFL.IDX P6, R14, R13, R12, R11 ;  /* 0x0000000c0d0e7389 */ /* 0x00006400000c000b */
[----:B01----:R-:W-:Y:S01]  /*31fc0*/  ENDCOLLECTIVE ;  /* 0x000000000000791b */ /* 0x003fe20003800000 */
.L_x_1148:
[----:B------:R-:W-:Y:S02]  /*31fd0*/  IMAD.MOV.U32 R13, RZ, RZ, R7 ;  /* 0x000000ffff0d7224 */ /* 0x000fe400078e0007 */
[----:B------:R-:W-:Y:S02]  /*31fe0*/  IMAD.MOV.U32 R12, RZ, RZ, 0x6 ;  /* 0x00000006ff0c7424 */ /* 0x000fe400078e00ff */
[----:B------:R-:W-:-:S07]  /*31ff0*/  IMAD.MOV.U32 R2, RZ, RZ, R14 ;  /* 0x000000ffff027224 */ /* 0x000fce00078e000e */
[----:B------:R-:W-:Y:S05]  /*32000*/  WARPSYNC.COLLECTIVE R15, `(.L_x_1149) ;  /* 0x000000000f087348 */ /* 0x000fea0003c00000 */
[----:B------:R0:W1:Y:S02]  /*32010*/  SHFL.IDX P6, R14, R13, R12, R11 ;  /* 0x0000000c0d0e7389 */ /* 0x00006400000c000b */
[----:B01----:R-:W-:Y:S01]  /*32020*/  ENDCOLLECTIVE ;  /* 0x000000000000791b */ /* 0x003fe20003800000 */
.L_x_1149:
        /* <DEDUP_REMOVED lines=12> */
.L_x_1150:
[----:B------:R-:W-:Y:S01]  /*320f0*/  IMAD.MOV.U32 R13, RZ, RZ, R7 ;  /* 0x000000ffff0d7224 */ /* 0x000fe200078e0007 */
[----:B------:R-:W-:Y:S01]  /*32100*/  MOV R12, 0x7 ;  /* 0x00000007000c7802 */ /* 0x000fe20000000f00 */
[----:B------:R-:W-:-:S07]  /*32110*/  IMAD.MOV.U32 R2, RZ, RZ, R14 ;  /* 0x000000ffff027224 */ /* 0x000fce00078e000e */
[----:B------:R-:W-:Y:S05]  /*32120*/  WARPSYNC.COLLECTIVE R15, `(.L_x_1151) ;  /* 0x000000000f087348 */ /* 0x000fea0003c00000 */
[----:B------:R0:W1:Y:S02]  /*32130*/  SHFL.IDX P6, R14, R13, R12, R11 ;  /* 0x0000000c0d0e7389 */ /* 0x00006400000c000b */
[----:B01----:R-:W-:Y:S01]  /*32140*/  ENDCOLLECTIVE ;  /* 0x000000000000791b */ /* 0x003fe20003800000 */
.L_x_1151:
        /* <DEDUP_REMOVED lines=12> */
.L_x_1152:
[----:B------:R-:W-:Y:S01]  /*32210*/  IMAD.MOV.U32 R2, RZ, RZ, R14 ;  /* 0x000000ffff027224 */ /* 0x000fe200078e000e */
[----:B------:R-:W-:Y:S06]  /*32220*/  BRA `(.L_x_1153) ;  /* 0xffffff48009c7947 */ /* 0x000fec000383ffff */
.L_x_783:
[----:B---3--:R3:W4:Y:S02]  /*32230*/  SYNCS.PHASECHK.TRANS64.TRYWAIT P0, [R0+URZ+0x38840], R20 ;  /* 0x03884014000075a7 */ /* 0x008724000800017f */
[----:B----4-:R-:W-:Y:S05]  /*32240*/  @!P0 NANOSLEEP.SYNCS 0x989680 ;  /* 0x009896800000895d */ /* 0x010fea0003900000 */
[----:B------:R-:W4:Y:S02]  /*32250*/  @!P0 SYNCS.PHASECHK.TRANS64 P0, [R0+URZ+0x38840], R20 ;  /* 0x03884014000085a7 */ /* 0x000f24000800007f */
[----:B----4-:R-:W-:Y:S05]  /*32260*/  @!P0 BRA `(.L_x_783) ;  /* 0xfffffffc00f08947 */ /* 0x010fea000383ffff */
[----:B------:R-:W-:Y:S05]  /*32270*/  BRA `(.L_x_1154) ;  /* 0xffffff4800f07947 */ /* 0x000fea000383ffff */
.L_x_784:
[----:B------:R-:W-:Y:S01]  /*32280*/  BSSY B0, `(.L_x_1155) ;  /* 0x0000008000007945 */ /* 0x000fe20003800000 */
[----:B------:R-:W-:Y:S01]  /*32290*/  IMAD.MOV.U32 R13, RZ, RZ, R5 ;  /* 0x000000ffff0d7224 */ /* 0x000fe200078e0005 */
[----:B------:R-:W-:Y:S01]  /*322a0*/  MOV R12, RZ ;  /* 0x000000ff000c7202 */ /* 0x000fe20000000f00 */
[----:B------:R-:W-:Y:S02]  /*322b0*/  IMAD.MOV.U32 R11, RZ, RZ, 0x181f ;  /* 0x0000181fff0b7424 */ /* 0x000fe400078e00ff */
[----:B------:R-:W-:-:S07]  /*322c0*/  IMAD.MOV.U32 R15, RZ, RZ, -0x1 ;  /* 0xffffffffff0f7424 */ /* 0x000fce00078e00ff */
[----:B0-23--:R-:W-:Y:S05]  /*322d0*/  WARPSYNC.COLLECTIVE R15, `(.L_x_1156) ;  /* 0x000000000f087348 */ /* 0x00dfea0003c00000 */
[----:B------:R1:W4:Y:S02]  /*322e0*/  SHFL.IDX P6, R14, R13, R12, R11 ;  /* 0x0000000c0d0e7389 */ /* 0x00032400000c000b */
[----:B01234-:R-:W-:Y:S01]  /*322f0*/  ENDCOLLECTIVE ;  /* 0x000000000000791b */ /* 0x01ffe20003800000 */
.L_x_1156:
[----:B------:R-:W-:Y:S05]  /*32300*/  BSYNC B0 ;  /* 0x0000000000007941 */ /* 0x000fea0003800000 */
.L_x_1155:
[----:B------:R-:W-:Y:S01]  /*32310*/  IMAD.MOV.U32 R13, RZ, RZ, R6 ;  /* 0x000000ffff0d7224 */ /* 0x000fe200078e0006 */
[----:B------:R-:W-:Y:S01]  /*32320*/  MOV R12, RZ ;  /* 0x000000ff000c7202 */ /* 0x000fe20000000f00 */
[----:B------:R-:W-:Y:S02]  /*32330*/  IMAD.MOV.U32 R11, RZ, RZ, 0x181f ;  /* 0x0000181fff0b7424 */ /* 0x000fe400078e00ff */
[----:B------:R-:W-:Y:S02]  /*32340*/  IMAD.MOV.U32 R15, RZ, RZ, -0x1 ;  /* 0xffffffffff0f7424 */ /* 0x000fe400078e00ff */
[----:B------:R-:W-:-:S07]  /*32350*/  IMAD.MOV.U32 R3, RZ, RZ, R14 ;  /* 0x000000ffff037224 */ /* 0x000fce00078e000e */
[----:B------:R-:W-:Y:S05]  /*32360*/  WARPSYNC.COLLECTIVE R15, `(.L_x_1157) ;  /* 0x000000000f087348 */ /* 0x000fea0003c00000 */
[----:B------:R0:W1:Y:S02]  /*32370*/  SHFL.IDX P6, R14, R13, R12, R11 ;  /* 0x0000000c0d0e7389 */ /* 0x00006400000c000b */
[----:B01----:R-:W-:Y:S01]  /*32380*/  ENDCOLLECTIVE ;  /* 0x000000000000791b */ /* 0x003fe20003800000 */
.L_x_1157:
[----:B------:R-:W-:Y:S01]  /*32390*/  MOV R13, R5 ;  /* 0x00000005000d7202 */ /* 0x000fe20000000f00 */
[----:B------:R-:W-:Y:S02]  /*323a0*/  IMAD.MOV.U32 R12, RZ, RZ, 0x1 ;  /* 0x00000001ff0c7424 */ /* 0x000fe400078e00ff */
[----:B------:R-:W-:-:S07]  /*323b0*/  IMAD.MOV.U32 R2, RZ, RZ, R14 ;  /* 0x000000ffff027224 */ /* 0x000fce00078e000e */
[----:B------:R-:W-:Y:S05]  /*323c0*/  WARPSYNC.COLLECTIVE R15, `(.L_x_1158) ;  /* 0x000000000f087348 */ /* 0x000fea0003c00000 */
[----:B------:R0:W1:Y:S02]  /*323d0*/  SHFL.IDX P6, R14, R13, R12, R11 ;  /* 0x0000000c0d0e7389 */ /* 0x00006400000c000b */
[----:B01----:R-:W-:Y:S01]  /*323e0*/  ENDCOLLECTIVE ;  /* 0x000000000000791b */ /* 0x003fe20003800000 */
.L_x_1158:
        /* <DEDUP_REMOVED lines=12> */
.L_x_1159:
[----:B------:R-:W-:Y:S02]  /*324b0*/  IMAD.MOV.U32 R13, RZ, RZ, R5 ;  /* 0x000000ffff0d7224 */ /* 0x000fe400078e0005 */
[----:B------:R-:W-:Y:S02]  /*324c0*/  IMAD.MOV.U32 R12, RZ, RZ, 0x2 ;  /* 0x00000002ff0c7424 */ /* 0x000fe400078e00ff */
[----:B------:R-:W-:-:S07]  /*324d0*/  IMAD.MOV.U32 R2, RZ, RZ, R14 ;  /* 0x000000ffff027224 */ /* 0x000fce00078e000e */
[----:B------:R-:W-:Y:S05]  /*324e0*/  WARPSYNC.COLLECTIVE R15, `(.L_x_1160) ;  /* 0x000000000f087348 */ /* 0x000fea0003c00000 */
[----:B------:R0:W1:Y:S02]  /*324f0*/  SHFL.IDX P6, R14, R13, R12, R11 ;  /* 0x0000000c0d0e7389 */ /* 0x00006400000c000b */
[----:B01----:R-:W-:Y:S01]  /*32500*/  ENDCOLLECTIVE ;  /* 0x000000000000791b */ /* 0x003fe20003800000 */
.L_x_1160:
[----:B------:R-:W-:-:S04]  /*32510*/  IADD3 R2, P0, R30, R2, RZ ;  /* 0x000000021e027210 */ /* 0x000fc80007f1e0ff */
[----:B------:R-:W-:-:S05]  /*32520*/  IADD3.X R3, RZ, R3, RZ, P0, !PT ;  /* 0x00000003ff037210 */ /* 0x000fca00007fe4ff */
        /* <DEDUP_REMOVED lines=10> */
.L_x_1161:
[----:B------:R-:W-:Y:S01]  /*325d0*/  IMAD.MOV.U32 R13, RZ, RZ, R5 ;  /* 0x000000ffff0d7224 */ /* 0x000fe200078e0005 */
[----:B------:R-:W-:Y:S01]  /*325e0*/  MOV R12, 0x3 ;  /* 0x00000003000c7802 */ /* 0x000fe20000000f00 */
[----:B------:R-:W-:-:S07]  /*325f0*/  IMAD.MOV.U32 R2, RZ, RZ, R14 ;  /* 0x000000ffff027224 */ /* 0x000fce00078e000e */
[----:B------:R-:W-:Y:S05]  /*32600*/  WARPSYNC.COLLECTIVE R15, `(.L_x_1162) ;  /* 0x000000000f087348 */ /* 0x000fea0003c00000 */
[----:B------:R0:W1:Y:S02]  /*32610*/  SHFL.IDX P6, R14, R13, R12, R11 ;  /* 0x0000000c0d0e7389 */ /* 0x00006400000c000b */
[----:B01----:R-:W-:Y:S01]  /*32620*/  ENDCOLLECTIVE ;  /* 0x000000000000791b */ /* 0x003fe20003800000 */
.L_x_1162:
        /* <DEDUP_REMOVED lines=12> */
.L_x_1163:
[----:B------:R-:W-:Y:S02]  /*326f0*/  IMAD.MOV.U32 R13, RZ, RZ, R5 ;  /* 0x000000ffff0d7224 */ /* 0x000fe400078e0005 */
[----:B------:R-:W-:Y:S02]  /*32700*/  IMAD.MOV.U32 R12, RZ, RZ, 0x4 ;  /* 0x00000004ff0c7424 */ /* 0x000fe400078e00ff */
[----:B------:R-:W-:-:S07]  /*32710*/  IMAD.MOV.U32 R2, RZ, RZ, R14 ;  /* 0x000000ffff027224 */ /* 0x000fce00078e000e */
[----:B------:R-:W-:Y:S05]  /*32720*/  WARPSYNC.COLLECTIVE R15, `(.L_x_1164) ;  /* 0x000000000f087348 */ /* 0x000fea0003c00000 */
[----:B------:R0:W1:Y:S02]  /*32730*/  SHFL.IDX P6, R14, R13, R12, R11 ;  /* 0x0000000c0d0e7389 */ /* 0x00006400000c000b */
[----:B01----:R-:W-:Y:S01]  /*32740*/  ENDCOLLECTIVE ;  /* 0x000000000000791b */ /* 0x003fe20003800000 */
.L_x_1164:
        /* <DEDUP_REMOVED lines=12> */
.L_x_1165:
[----:B------:R-:W-:Y:S01]  /*32810*/  IMAD.MOV.U32 R13, RZ, RZ, R5 ;  /* 0x000000ffff0d7224 */ /* 0x000fe200078e0005 */
[----:B------:R-:W-:Y:S01]  /*32820*/  MOV R12, 0x5 ;  /* 0x00000005000c7802 */ /* 0x000fe20000000f00 */
[----:B------:R-:W-:-:S07]  /*32830*/  IMAD.MOV.U32 R2, RZ, RZ, R14 ;  /* 0x000000ffff027224 */ /* 0x000fce00078e000e */
[----:B------:R-:W-:Y:S05]  /*32840*/  WARPSYNC.COLLECTIVE R15, `(.L_x_1166) ;  /* 0x000000000f087348 */ /* 0x000fea0003c00000 */
[----:B------:R0:W1:Y:S02]  /*32850*/  SHFL.IDX P6, R14, R13, R12, R11 ;  /* 0x0000000c0d0e7389 */ /* 0x00006400000c000b */
[----:B01----:R-:W-:Y:S01]  /*32860*/  ENDCOLLECTIVE ;  /* 0x000000000000791b */ /* 0x003fe20003800000 */
.L_x_1166:
        /* <DEDUP_REMOVED lines=12> */
.L_x_1167:
[----:B------:R-:W-:Y:S02]  /*32930*/  IMAD.MOV.U32 R13, RZ, RZ, R5 ;  /* 0x000000ffff0d7224 */ /* 0x000fe400078e0005 */
[----:B------:R-:W-:Y:S02]  /*32940*/  IMAD.MOV.U32 R12, RZ, RZ, 0x6 ;  /* 0x00000006ff0c7424 */ /* 0x000fe400078e00ff */
[----:B------:R-:W-:-:S07]  /*32950*/  IMAD.MOV.U32 R2, RZ, RZ, R14 ;  /* 0x000000ffff027224 */ /* 0x000fce00078e000e */
[----:B------:R-:W-:Y:S05]  /*32960*/  WARPSYNC.COLLECTIVE R15, `(.L_x_1168) ;  /* 0x000000000f087348 */ /* 0x000fea0003c00000 */
[----:B------:R0:W1:Y:S02]  /*32970*/  SHFL.IDX P6, R14, R13, R12, R11 ;  /* 0x0000000c0d0e7389 */ /* 0x00006400000c000b */
[----:B01----:R-:W-:Y:S01]  /*32980*/  ENDCOLLECTIVE ;  /* 0x000000000000791b */ /* 0x003fe20003800000 */
.L_x_1168:
        /* <DEDUP_REMOVED lines=12> */
.L_x_1169:
[----:B------:R-:W-:Y:S01]  /*32a50*/  IMAD.MOV.U32 R13, RZ, RZ, R5 ;  /* 0x000000ffff0d7224 */ /* 0x000fe200078e0005 */
[----:B------:R-:W-:Y:S01]  /*32a60*/  MOV R12, 0x7 ;  /* 0x00000007000c7802 */ /* 0x000fe20000000f00 */
[----:B------:R-:W-:-:S07]  /*32a70*/  IMAD.MOV.U32 R2, RZ, RZ, R14 ;  /* 0x000000ffff027224 */ /* 0x000fce00078e000e */
[----:B------:R-:W-:Y:S05]  /*32a80*/  WARPSYNC.COLLECTIVE R15, `(.L_x_1170) ;  /* 0x000000000f087348 */ /* 0x000fea0003c00000 */
[----:B------:R0:W1:Y:S02]  /*32a90*/  SHFL.IDX P6, R14, R13, R12, R11 ;  /* 0x0000000c0d0e7389 */ /* 0x00006400000c000b */
[----:B01----:R-:W-:Y:S01]  /*32aa0*/  ENDCOLLECTIVE ;  /* 0x000000000000791b */ /* 0x003fe20003800000 */
.L_x_1170:
        /* <DEDUP_REMOVED lines=12> */
.L_x_1171:
[----:B------:R-:W-:Y:S01]  /*32b70*/  IMAD.MOV.U32 R2, RZ, RZ, R14 ;  /* 0x000000ffff027224 */ /* 0x000fe200078e000e */
[----:B------:R-:W-:Y:S06]  /*32b80*/  BRA `(.L_x_1172) ;  /* 0xffffff4400bc7947 */ /* 0x000fec000383ffff */
.L_x_789:
[----:B0-----:R0:W2:Y:S02]  /*32b90*/  SYNCS.PHASECHK.TRANS64.TRYWAIT P2, [R18+URZ+0x38870], R3 ;  /* 0x03887003120075a7 */ /* 0x0010a4000804017f */
[----:B--2---:R-:W-:Y:S05]  /*32ba0*/  @!P2 NANOSLEEP.SYNCS 0x989680 ;  /* 0x009896800000a95d */ /* 0x004fea0003900000 */
[----:B------:R-:W2:Y:S02]  /*32bb0*/  @!P2 SYNCS.PHASECHK.TRANS64 P2, [R18+URZ+0x38870], R3 ;  /* 0x038870031200a5a7 */ /* 0x000ea4000804007f */
[----:B--2---:R-:W-:Y:S05]  /*32bc0*/  @!P2 BRA `(.L_x_789) ;  /* 0xfffffffc00f0a947 */ /* 0x004fea000383ffff */
[----:B------:R-:W-:Y:S05]  /*32bd0*/  BRA `(.L_x_1173) ;  /* 0xffffff4800247947 */ /* 0x000fea000383ffff */
.L_x_791:
[----:B0-----:R0:W2:Y:S02]  /*32be0*/  SYNCS.PHASECHK.TRANS64.TRYWAIT P2, [R18+URZ+0x38860], R5 ;  /* 0x03886005120075a7 */ /* 0x0010a4000804017f */
[----:B--2---:R-:W-:Y:S05]  /*32bf0*/  @!P2 NANOSLEEP.SYNCS 0x989680 ;  /* 0x009896800000a95d */ /* 0x004fea0003900000 */
[----:B------:R-:W2:Y:S02]  /*32c00*/  @!P2 SYNCS.PHASECHK.TRANS64 P2, [R18+URZ+0x38860], R5 ;  /* 0x038860051200a5a7 */ /* 0x000ea4000804007f */
[----:B--2---:R-:W-:Y:S05]  /*32c10*/  @!P2 BRA `(.L_x_791) ;  /* 0xfffffffc00f0a947 */ /* 0x004fea000383ffff */
[----:B------:R-:W-:Y:S05]  /*32c20*/  BRA `(.L_x_1174) ;  /* 0xffffff4800347947 */ /* 0x000fea000383ffff */
.L_x_799:
[----:B0-----:R0:W1:Y:S02]  /*32c30*/  SYNCS.PHASECHK.TRANS64.TRYWAIT P1, [R18+URZ+0x38870], R3 ;  /* 0x03887003120075a7 */ /* 0x001064000802017f */
[----:B-1----:R-:W-:Y:S05]  /*32c40*/  @!P1 NANOSLEEP.SYNCS 0x989680 ;  /* 0x009896800000995d */ /* 0x002fea0003900000 */
[----:B------:R-:W1:Y:S02]  /*32c50*/  @!P1 SYNCS.PHASECHK.TRANS64 P1, [R18+URZ+0x38870], R3 ;  /* 0x03887003120095a7 */ /* 0x000e64000802007f */
[----:B-1----:R-:W-:Y:S05]  /*32c60*/  @!P1 BRA `(.L_x_799) ;  /* 0xfffffffc00f09947 */ /* 0x002fea000383ffff */
[----:B------:R-:W-:Y:S05]  /*32c70*/  BRA `(.L_x_1175) ;  /* 0xffffff5000907947 */ /* 0x000fea000383ffff */
.L_x_801:
[----:B0-----:R0:W1:Y:S02]  /*32c80*/  SYNCS.PHASECHK.TRANS64.TRYWAIT P1, [R18+URZ+0x38860], R3 ;  /* 0x03886003120075a7 */ /* 0x001064000802017f */
[----:B-1----:R-:W-:Y:S05]  /*32c90*/  @!P1 NANOSLEEP.SYNCS 0x989680 ;  /* 0x009896800000995d */ /* 0x002fea0003900000 */
[----:B------:R-:W1:Y:S02]  /*32ca0*/  @!P1 SYNCS.PHASECHK.TRANS64 P1, [R18+URZ+0x38860], R3 ;  /* 0x03886003120095a7 */ /* 0x000e64000802007f */
[----:B-1----:R-:W-:Y:S05]  /*32cb0*/  @!P1 BRA `(.L_x_801) ;  /* 0xfffffffc00f09947 */ /* 0x002fea000383ffff */
[----:B------:R-:W-:Y:S05]  /*32cc0*/  BRA `(.L_x_1176) ;  /* 0xffffff50009c7947 */ /* 0x000fea000383ffff */
.L_x_806:
[----:B------:R-:W-:Y:S01]  /*32cd0*/  BSSY B0, `(.L_x_1177) ;  /* 0x0000008000007945 */ /* 0x000fe20003800000 */
[----:B------:R-:W-:Y:S01]  /*32ce0*/  MOV R13, R24 ;  /* 0x00000018000d7202 */ /* 0x000fe20000000f00 */
[----:B------:R-:W-:Y:S02]  /*32cf0*/  IMAD.MOV.U32 R12, RZ, RZ, RZ ;  /* 0x000000ffff0c7224 */ /* 0x000fe400078e00ff */
[----:B------:R-:W-:Y:S02]  /*32d00*/  IMAD.MOV.U32 R11, RZ, RZ, 0x1f ;  /* 0x0000001fff0b7424 */ /* 0x000fe400078e00ff */
[----:B------:R-:W-:-:S07]  /*32d10*/  IMAD.MOV.U32 R15, RZ, RZ, -0x1 ;  /* 0xffffffffff0f7424 */ /* 0x000fce00078e00ff */
[----:B-1----:R-:W-:Y:S05]  /*32d20*/  WARPSYNC.COLLECTIVE R15, `(.L_x_1178) ;  /* 0x000000000f087348 */ /* 0x002fea0003c00000 */
[----:B------:R0:W2:Y:S02]  /*32d30*/  SHFL.IDX P6, R14, R13, R12, R11 ;  /* 0x0000000c0d0e7389 */ /* 0x0000a400000c000b */
[----:B012---:R-:W-:Y:S01]  /*32d40*/  ENDCOLLECTIVE ;  /* 0x000000000000791b */ /* 0x007fe20003800000 */
.L_x_1178:
[----:B------:R-:W-:Y:S05]  /*32d50*/  BSYNC B0 ;  /* 0x0000000000007941 */ /* 0x000fea0003800000 */
.L_x_1177:
[----:B------:R-:W-:Y:S01]  /*32d60*/  IMAD.MOV.U32 R13, RZ, RZ, R24 ;  /* 0x000000ffff0d7224 */ /* 0x000fe200078e0018 */
[----:B------:R-:W-:Y:S01]  /*32d70*/  MOV R15, 0xffffffff ;  /* 0xffffffff000f7802 */ /* 0x000fe20000000f00 */
[----:B------:R-:W-:Y:S01]  /*32d80*/  IMAD.MOV.U32 R12, RZ, RZ, 0x1 ;  /* 0x00000001ff0c7424 */ /* 0x000fe200078e00ff */
[----:B------:R-:W-:Y:S01]  /*32d90*/  MOV R0, R14 ;  /* 0x0000000e00007202 */ /* 0x000fe20000000f00 */
[----:B------:R-:W-:Y:S02]  /*32da0*/  IMAD.MOV.U32 R11, RZ, RZ, 0x1f ;  /* 0x0000001fff0b7424 */ /* 0x000fe400078e00ff */
[----:B------:R-:W-:-:S07]  /*32db0*/  IMAD.IADD R7, R27, 0x1, R9 ;  /* 0x000000011b077824 */ /* 0x000fce00078e0209 */
[----:B------:R-:W-:Y:S05]  /*32dc0*/  WARPSYNC.COLLECTIVE R15, `(.L_x_1179) ;  /* 0x000000000f087348 */ /* 0x000fea0003c00000 */
[----:B------:R0:W1:Y:S02]  /*32dd0*/  SHFL.IDX P6, R14, R13, R12, R11 ;  /* 0x0000000c0d0e7389 */ /* 0x00006400000c000b */
[----:B01----:R-:W-:Y:S01]  /*32de0*/  ENDCOLLECTIVE ;  /* 0x000000000000791b */ /* 0x003fe20003800000 */
.L_x_1179:
[----:B------:R-:W-:Y:S02]  /*32df0*/  ULDC UR4, c[0x0][0xc3c] ;  /* 0x00030f0000047ab9 */ /* 0x000fe40000000800 */
[----:B------:R-:W-:-:S13]  /*32e00*/  ISETP.GE.OR P1, PT, R7, UR4, !P0 ;  /* 0x0000000407007c0c */ /* 0x000fda000c726670 */
[----:B------:R-:W0:Y:S08]  /*32e10*/  @!P1 LDC.64 R2, c[0x0][0xc80] ;  /* 0x00032000ff029b82 */ /* 0x000e300000000a00 */
[----:B------:R-:W1:Y:S01]  /*32e20*/  @!P1 LDC.64 R4, c[0x0][0xc78] ;  /* 0x00031e00ff049b82 */ /* 0x000e620000000a00 */
[----:B------:R-:W-:Y:S02]  /*32e30*/  IMAD.MOV.U32 R11, RZ, RZ, RZ ;  /* 0x000000ffff0b7224 */ /* 0x000fe400078e00ff */
[----:B------:R-:W-:-:S02]  /*32e40*/  IMAD.MOV.U32 R6, RZ, RZ, R14 ;  /* 0x000000ffff067224 */ /* 0x000fc400078e000e */
[----:B0-----:R-:W-:-:S05]  /*32e50*/  @!P1 IMAD.WIDE R2, R7, 0x4, R2 ;  /* 0x0000000407029825 */ /* 0x001fca00078e0202 */
[----:B------:R1:W2:Y:S02]  /*32e60*/  @!P1 LDG.E R8, desc[UR36][R2.64] ;  /* 0x0000002402089981 */ /* 0x0002a4000c1e1900 */
[----:B-1----:R-:W-:-:S05]  /*32e70*/  @!P1 IMAD.WIDE R2, R7, 0x4, R4 ;  /* 0x0000000407029825 */ /* 0x002fca00078e0204 */
[----:B------:R-:W3:Y:S01]  /*32e80*/  @!P1 LDG.E R5, desc[UR36][R2.64] ;  /* 0x0000002402059981 */ /* 0x000ee2000c1e1900 */
[----:B------:R-:W-:Y:S01]  /*32e90*/  IMAD.MOV.U32 R7, RZ, RZ, RZ ;  /* 0x000000ffff077224 */ /* 0x000fe200078e00ff */
[C---:B------:R-:W-:Y:S01]  /*32ea0*/  ISETP.GE.U32.AND P2, PT, R9.reuse, 0x2, PT ;  /* 0x000000020900780c */ /* 0x040fe20003f46070 */
[----:B------:R-:W-:Y:S01]  /*32eb0*/  IMAD.MOV.U32 R4, RZ, RZ, RZ ;  /* 0x000000ffff047224 */ /* 0x000fe200078e00ff */
[C---:B------:R-:W-:Y:S02]  /*32ec0*/  ISETP.GE.U32.AND P3, PT, R9.reuse, 0x4, PT ;  /* 0x000000040900780c */ /* 0x040fe40003f66070 */
[C---:B------:R-:W-:Y:S02]  /*32ed0*/  ISETP.GE.U32.AND P4, PT, R9.reuse, 0x8, PT ;  /* 0x000000080900780c */ /* 0x040fe40003f86070 */
[----:B------:R-:W-:Y:S02]  /*32ee0*/  ISETP.GE.U32.AND P5, PT, R9, 0x10, PT ;  /* 0x000000100900780c */ /* 0x000fe40003fa6070 */
[----:B------:R-:W-:-:S02]  /*32ef0*/  MOV R24, RZ ;  /* 0x000000ff00187202 */ /* 0x000fc40000000f00 */
[----:B--2---:R-:W-:Y:S01]  /*32f00*/  @!P1 MOV R7, R8 ;  /* 0x0000000800079202 */ /* 0x004fe20000000f00 */
[----:B---3--:R-:W-:Y:S01]  /*32f10*/  @!P1 IMAD.MOV.U32 R4, RZ, RZ, R5 ;  /* 0x000000ffff049224 */ /* 0x008fe200078e0005 */
[----:B------:R-:W-:-:S03]  /*32f20*/  ISETP.NE.AND P1, PT, R9, RZ, PT ;  /* 0x000000ff0900720c */ /* 0x000fc60003f25270 */
[----:B------:R-:W-:-:S10]  /*32f30*/  IMAD R13, R4, R7, RZ ;  /* 0x00000007040d7224 */ /* 0x000fd400078e02ff */
[----:B------:R-:W-:Y:S05]  /*32f40*/  WARPSYNC.COLLECTIVE R15, `(.L_x_1180) ;  /* 0x000000000f087348 */ /* 0x000fea0003c00000 */
[----:B------:R0:W1:Y:S02]  /*32f50*/  SHFL.UP P6, R14, R13, R12, R11 ;  /* 0x0400000c0d0e7389 */ /* 0x00006400000c000b */
[----:B01----:R-:W-:Y:S01]  /*32f60*/  ENDCOLLECTIVE ;  /* 0x000000000000791b */ /* 0x003fe20003800000 */
.L_x_1180:
[----:B------:R-:W-:Y:S01]  /*32f70*/  IMAD.MOV.U32 R12, RZ, RZ, 0x2 ;  /* 0x00000002ff0c7424 */ /* 0x000fe200078e00ff */
[----:B------:R-:W-:-:S04]  /*32f80*/  SEL R14, R14, RZ, P1 ;  /* 0x000000ff0e0e7207 */ /* 0x000fc80000800000 */
[----:B------:R-:W-:-:S05]  /*32f90*/  IADD3 R5, R13, R14, RZ ;  /* 0x0000000e0d057210 */ /* 0x000fca0007ffe0ff */
[----:B------:R-:W-:-:S07]  /*32fa0*/  IMAD.MOV.U32 R13, RZ, RZ, R5 ;  /* 0x000000ffff0d7224 */ /* 0x000fce00078e0005 */
[----:B------:R-:W-:Y:S05]  /*32fb0*/  WARPSYNC.COLLECTIVE R15, `(.L_x_1181) ;  /* 0x000000000f087348 */ /* 0x000fea0003c00000 */
[----:B------:R0:W1:Y:S02]  /*32fc0*/  SHFL.UP P6, R14, R13, R12, R11 ;  /* 0x0400000c0d0e7389 */ /* 0x00006400000c000b */
[----:B01----:R-:W-:Y:S01]  /*32fd0*/  ENDCOLLECTIVE ;  /* 0x000000000000791b */ /* 0x003fe20003800000 */
.L_x_1181:
[----:B------:R-:W-:Y:S01]  /*32fe0*/  IMAD.MOV.U32 R12, RZ, RZ, 0x4 ;  /* 0x00000004ff0c7424 */ /* 0x000fe200078e00ff */
[----:B------:R-:W-:-:S05]  /*32ff0*/  SEL R2, R14, RZ, P2 ;  /* 0x000000ff0e027207 */ /* 0x000fca0001000000 */
[----:B------:R-:W-:-:S05]  /*33000*/  IMAD.IADD R2, R5, 0x1, R2 ;  /* 0x0000000105027824 */ /* 0x000fca00078e0202 */
[----:B------:R-:W-:-:S07]  /*33010*/  MOV R13, R2 ;  /* 0x00000002000d7202 */ /* 0x000fce0000000f00 */
[----:B------:R-:W-:Y:S05]  /*33020*/  WARPSYNC.COLLECTIVE R15, `(.L_x_1182) ;  /* 0x000000000f087348 */ /* 0x000fea0003c00000 */
[----:B------:R0:W1:Y:S02]  /*33030*/  SHFL.UP P6, R14, R13, R12, R11 ;  /* 0x0400000c0d0e7389 */ /* 0x00006400000c000b */
[----:B01----:R-:W-:Y:S01]  /*33040*/  ENDCOLLECTIVE ;  /* 0x000000000000791b */ /* 0x003fe20003800000 */
.L_x_1182:
[----:B------:R-:W-:Y:S02]  /*33050*/  MOV R12, 0x8 ;  /* 0x00000008000c7802 */ /* 0x000fe40000000f00 */
[----:B------:R-:W-:-:S05]  /*33060*/  SEL R3, R14, RZ, P3 ;  /* 0x000000ff0e037207 */ /* 0x000fca0001800000 */
[----:B------:R-:W-:-:S04]  /*33070*/  IMAD.IADD R8, R2, 0x1, R3 ;  /* 0x0000000102087824 */ /* 0x000fc800078e0203 */
[----:B------:R-:W-:-:S07]  /*33080*/  IMAD.MOV.U32 R13, RZ, RZ, R8 ;  /* 0x000000ffff0d7224 */ /* 0x000fce00078e0008 */
[----:B------:R-:W-:Y:S05]  /*33090*/  WARPSYNC.COLLECTIVE R15, `(.L_x_1183) ;  /* 0x000000000f087348 */ /* 0x000fea0003c00000 */
[----:B------:R0:W1:Y:S02]  /*330a0*/  SHFL.UP P6, R14, R13, R12, R11 ;  /* 0x0400000c0d0e7389 */ /* 0x00006400000c000b */
[----:B01----:R-:W-:Y:S01]  /*330b0*/  ENDCOLLECTIVE ;  /* 0x000000000000791b */ /* 0x003fe20003800000 */
.L_x_1183:
[----:B------:R-:W-:Y:S01]  /*330c0*/  IMAD.MOV.U32 R12, RZ, RZ, 0x10 ;  /* 0x00000010ff0c7424 */ /* 0x000fe200078e00ff */
[----:B------:R-:W-:-:S05]  /*330d0*/  SEL R5, R14, RZ, P4 ;  /* 0x000000ff0e057207 */ /* 0x000fca0002000000 */
[----:B------:R-:W-:-:S04]  /*330e0*/  IMAD.IADD R5, R8, 0x1, R5 ;  /* 0x0000000108057824 */ /* 0x000fc800078e0205 */
[----:B------:R-:W-:-:S07]  /*330f0*/  IMAD.MOV.U32 R13, RZ, RZ, R5 ;  /* 0x000000ffff0d7224 */ /* 0x000fce00078e0005 */
[----:B------:R-:W-:Y:S05]  /*33100*/  WARPSYNC.COLLECTIVE R15, `(.L_x_1184) ;  /* 0x000000000f087348 */ /* 0x000fea0003c00000 */
[----:B------:R0:W1:Y:S02]  /*33110*/  SHFL.UP P6, R14, R13, R12, R11 ;  /* 0x0400000c0d0e7389 */ /* 0x00006400000c000b */
[----:B01----:R-:W-:Y:S01]  /*33120*/  ENDCOLLECTIVE ;  /* 0x000000000000791b */ /* 0x003fe20003800000 */
.L_x_1184:
[----:B------:R-:W-:Y:S02]  /*33130*/  IMAD.MOV.U32 R12, RZ, RZ, 0x1f ;  /* 0x0000001fff0c7424 */ /* 0x000fe400078e00ff */
[----:B------:R-:W-:Y:S01]  /*33140*/  IMAD.MOV.U32 R11, RZ, RZ, 0x1f ;  /* 0x0000001fff0b7424 */ /* 0x000fe200078e00ff */
[----:B------:R-:W-:-:S04]  /*33150*/  SEL R14, R14, RZ, P5 ;  /* 0x000000ff0e0e7207 */ /* 0x000fc80002800000 */
[----:B------:R-:W-:-:S05]  /*33160*/  IADD3 R3, R5, R14, RZ ;  /* 0x0000000e05037210 */ /* 0x000fca0007ffe0ff */
[----:B------:R-:W-:-:S07]  /*33170*/  IMAD.MOV.U32 R13, RZ, RZ, R3 ;  /* 0x000000ffff0d7224 */ /* 0x000fce00078e0003 */
[----:B------:R-:W-:Y:S05]  /*33180*/  WARPSYNC.COLLECTIVE R15, `(.L_x_1185) ;  /* 0x000000000f087348 */ /* 0x000fea0003c00000 */
[----:B------:R0:W1:Y:S02]  /*33190*/  SHFL.IDX P6, R14, R13, R12, R11 ;  /* 0x0000000c0d0e7389 */ /* 0x00006400000c000b */
[----:B01----:R-:W-:Y:S01]  /*331a0*/  ENDCOLLECTIVE ;  /* 0x000000000000791b */ /* 0x003fe20003800000 */
.L_x_1185:
[----:B------:R-:W-:Y:S05]  /*331b0*/  BRA `(.L_x_1186) ;  /* 0xffffff58004c7947 */ /* 0x000fea000383ffff */
.L_x_809:
[----:B------:R-:W-:Y:S01]  /*331c0*/  BSSY B0, `(.L_x_1187) ;  /* 0x0000007000007945 */ /* 0x000fe20003800000 */
[----:B------:R-:W-:Y:S02]  /*331d0*/  IMAD.MOV.U32 R12, RZ, RZ, 0x1 ;  /* 0x00000001ff0c7424 */ /* 0x000fe400078e00ff */
[----:B------:R-:W-:Y:S02]  /*331e0*/  IMAD.MOV.U32 R11, RZ, RZ, RZ ;  /* 0x000000ffff0b7224 */ /* 0x000fe400078e00ff */
[----:B------:R-:W-:-:S07]  /*331f0*/  IMAD.MOV.U32 R15, RZ, RZ, -0x1 ;  /* 0xffffffffff0f7424 */ /* 0x000fce00078e00ff */
[----:B-1----:R-:W-:Y:S05]  /*33200*/  WARPSYNC.COLLECTIVE R15, `(.L_x_1188) ;  /* 0x000000000f087348 */ /* 0x002fea0003c00000 */
[----:B------:R0:W2:Y:S02]  /*33210*/  SHFL.UP P6, R14, R13, R12, R11 ;  /* 0x0400000c0d0e7389 */ /* 0x0000a400000c000b */
[----:B012---:R-:W-:Y:S01]  /*33220*/  ENDCOLLECTIVE ;  /* 0x000000000000791b */ /* 0x007fe20003800000 */
.L_x_1188:
[----:B------:R-:W-:Y:S05]  /*33230*/  BSYNC B0 ;  /* 0x0000000000007941 */ /* 0x000fea0003800000 */
.L_x_1187:
[----:B------:R-:W-:Y:S01]  /*33240*/  SEL R14, R14, RZ, P1 ;  /* 0x000000ff0e0e7207 */ /* 0x000fe20000800000 */
[----:B------:R-:W-:Y:S02]  /*33250*/  IMAD.MOV.U32 R12, RZ, RZ, 0x2 ;  /* 0x00000002ff0c7424 */ /* 0x000fe400078e00ff */
[----:B------:R-:W-:Y:S01]  /*33260*/  IMAD.MOV.U32 R11, RZ, RZ, RZ ;  /* 0x000000ffff0b7224 */ /* 0x000fe200078e00ff */
[----:B------:R-:W-:Y:S01]  /*33270*/  IADD3 R13, R13, R14, RZ ;  /* 0x0000000e0d0d7210 */ /* 0x000fe20007ffe0ff */
[----:B------:R-:W-:-:S07]  /*33280*/  IMAD.MOV.U32 R15, RZ, RZ, -0x1 ;  /* 0xffffffffff0f7424 */ /* 0x000fce00078e00ff */
[----:B------:R-:W-:Y:S05]  /*33290*/  WARPSYNC.COLLECTIVE R15, `(.L_x_1189) ;  /* 0x000000000f087348 */ /* 0x000fea0003c00000 */
[----:B------:R0:W1:Y:S02]  /*332a0*/  SHFL.UP P6, R14, R13, R12, R11 ;  /* 0x0400000c0d0e7389 */ /* 0x00006400000c000b */
[----:B01----:R-:W-:Y:S01]  /*332b0*/  ENDCOLLECTIVE ;  /* 0x000000000000791b */ /* 0x003fe20003800000 */
.L_x_1189:
[----:B------:R-:W-:Y:S01]  /*332c0*/  IMAD.MOV.U32 R12, RZ, RZ, 0x4 ;  /* 0x00000004ff0c7424 */ /* 0x000fe200078e00ff */
[----:B------:R-:W-:-:S04]  /*332d0*/  SEL R2, R14, RZ, P2 ;  /* 0x000000ff0e027207 */ /* 0x000fc80001000000 */
[----:B------:R-:W-:-:S05]  /*332e0*/  IADD3 R2, R13, R2, RZ ;  /* 0x000000020d027210 */ /* 0x000fca0007ffe0ff */
[----:B------:R-:W-:-:S07]  /*332f0*/  IMAD.MOV.U32 R13, RZ, RZ, R2 ;  /* 0x000000ffff0d7224 */ /* 0x000fce00078e0002 */
[----:B------:R-:W-:Y:S05]  /*33300*/  WARPSYNC.COLLECTIVE R15, `(.L_x_1190) ;  /* 0x000000000f087348 */ /* 0x000fea0003c00000 */
[----:B------:R0:W1:Y:S02]  /*33310*/  SHFL.UP P6, R14, R13, R12, R11 ;  /* 0x0400000c0d0e7389 */ /* 0x00006400000c000b */
[----:B01----:R-:W-:Y:S01]  /*33320*/  ENDCOLLECTIVE ;  /* 0x000000000000791b */ /* 0x003fe20003800000 */
.L_x_1190:
[----:B------:R-:W-:Y:S01]  /*33330*/  IMAD.MOV.U32 R12, RZ, RZ, 0x8 ;  /* 0x00000008ff0c7424 */ /* 0x000fe200078e00ff */
[----:B------:R-:W-:-:S05]  /*33340*/  SEL R3, R14, RZ, P3 ;  /* 0x000000ff0e037207 */ /* 0x000fca0001800000 */
[----:B------:R-:W-:-:S05]  /*33350*/  IMAD.IADD R3, R2, 0x1, R3 ;  /* 0x0000000102037824 */ /* 0x000fca00078e0203 */
[----:B------:R-:W-:-:S07]  /*33360*/  MOV R13, R3 ;  /* 0x00000003000d7202 */ /* 0x000fce0000000f00 */
[----:B------:R-:W-:Y:S05]  /*33370*/  WARPSYNC.COLLECTIVE R15, `(.L_x_1191) ;  /* 0x000000000f087348 */ /* 0x000fea0003c00000 */
[----:B------:R0:W1:Y:S02]  /*33380*/  SHFL.UP P6, R14, R13, R12, R11 ;  /* 0x0400000c0d0e7389 */ /* 0x00006400000c000b */
[----:B01----:R-:W-:Y:S01]  /*33390*/  ENDCOLLECTIVE ;  /* 0x000000000000791b */ /* 0x003fe20003800000 */
.L_x_1191:
[----:B------:R-:W-:Y:S02]  /*333a0*/  MOV R12, 0x10 ;  /* 0x00000010000c7802 */ /* 0x000fe40000000f00 */
[----:B------:R-:W-:-:S05]  /*333b0*/  SEL R14, R14, RZ, P4 ;  /* 0x000000ff0e0e7207 */ /* 0x000fca0002000000 */
[----:B------:R-:W-:-:S04]  /*333c0*/  IMAD.IADD R5, R3, 0x1, R14 ;  /* 0x0000000103057824 */ /* 0x000fc800078e020e */
[----:B------:R-:W-:-:S07]  /*333d0*/  IMAD.MOV.U32 R13, RZ, RZ, R5 ;  /* 0x000000ffff0d7224 */ /* 0x000fce00078e0005 */
[----:B------:R-:W-:Y:S05]  /*333e0*/  WARPSYNC.COLLECTIVE R15, `(.L_x_1192) ;  /* 0x000000000f087348 */ /* 0x000fea0003c00000 */
[----:B------:R0:W1:Y:S02]  /*333f0*/  SHFL.UP P6, R14, R13, R12, R11 ;  /* 0x0400000c0d0e7389 */ /* 0x00006400000c000b */
[----:B01----:R-:W-:Y:S01]  /*33400*/  ENDCOLLECTIVE ;  /* 0x000000000000791b */ /* 0x003fe20003800000 */
.L_x_1192:
[----:B------:R-:W-:Y:S01]  /*33410*/  IMAD.MOV.U32 R12, RZ, RZ, 0x1f ;  /* 0x0000001fff0c7424 */ /* 0x000fe200078e00ff */
[----:B------:R-:W-:Y:S02]  /*33420*/  MOV R11, 0x1f ;  /* 0x0000001f000b7802 */ /* 0x000fe40000000f00 */
[----:B------:R-:W-:-:S05]  /*33430*/  SEL R14, R14, RZ, P5 ;  /* 0x000000ff0e0e7207 */ /* 0x000fca0002800000 */
[----:B------:R-:W-:-:S04]  /*33440*/  IMAD.IADD R3, R5, 0x1, R14 ;  /* 0x0000000105037824 */ /* 0x000fc800078e020e */
[----:B------:R-:W-:-:S07]  /*33450*/  IMAD.MOV.U32 R13, RZ, RZ, R3 ;  /* 0x000000ffff0d7224 */ /* 0x000fce00078e0003 */
[----:B------:R-:W-:Y:S05]  /*33460*/  WARPSYNC.COLLECTIVE R15, `(.L_x_1193) ;  /* 0x000000000f087348 */ /* 0x000fea0003c00000 */
[----:B------:R0:W1:Y:S02]  /*33470*/  SHFL.IDX P6, R14, R13, R12, R11 ;  /* 0x0000000c0d0e7389 */ /* 0x00006400000c000b */
[----:B01----:R-:W-:Y:S01]  /*33480*/  ENDCOLLECTIVE ;  /* 0x000000000000791b */ /* 0x003fe20003800000 */
.L_x_1193:
[----:B------:R-:W-:Y:S05]  /*33490*/  BRA `(.L_x_1194) ;  /* 0xffffff5800387947 */ /* 0x000fea000383ffff */
.L_x_811:
[----:B------:R-:W-:Y:S01]  /*334a0*/  BSSY B0, `(.L_x_1195) ;  /* 0x0000006000007945 */ /* 0x000fe20003800000 */
[----:B------:R-:W-:Y:S01]  /*334b0*/  PLOP3.LUT P6, PT, P6, PT, PT, 0x8, 0x0 ;  /* 0x000000000000781c */ /* 0x000fe200037ce170 */
[----:B------:R-:W-:-:S12]  /*334c0*/  IMAD.MOV.U32 R15, RZ, RZ, -0x1 ;  /* 0xffffffffff0f7424 */ /* 0x000fd800078e00ff */
[----:B01----:R-:W-:Y:S05]  /*334d0*/  WARPSYNC.COLLECTIVE R15, `(.L_x_1196) ;  /* 0x000000000f087348 */ /* 0x003fea0003c00000 */
[----:B------:R-:W-:Y:S01]  /*334e0*/  VOTE.ANY R14, PT, P6 ;  /* 0x00000000000e7806 */ /* 0x000fe200030e0100 */
[----:B01----:R-:W-:Y:S06]  /*334f0*/  ENDCOLLECTIVE ;  /* 0x000000000000791b */ /* 0x003fec0003800000 */
.L_x_1196:
[----:B------:R-:W-:Y:S05]  /*33500*/  BSYNC B0 ;  /* 0x0000000000007941 */ /* 0x000fea0003800000 */
.L_x_1195:
[----:B------:R-:W-:Y:S02]  /*33510*/  IMAD.MOV.U32 R8, RZ, RZ, R14 ;  /* 0x000000ffff087224 */ /* 0x000fe400078e000e */
[----:B------:R-:W-:Y:S02]  /*33520*/  IMAD.MOV.U32 R13, RZ, RZ, R7 ;  /* 0x000000ffff0d7224 */ /* 0x000fe400078e0007 */
[----:B------:R-:W0:Y:S01]  /*33530*/  POPC R5, R8 ;  /* 0x0000000800057309 */ /* 0x000e220000000000 */
[----:B------:R-:W-:Y:S02]  /*33540*/  IMAD.MOV.U32 R11, RZ, RZ, 0x1f ;  /* 0x0000001fff0b7424 */ /* 0x000fe400078e00ff */
[----:B------:R-:W-:Y:S01]  /*33550*/  IMAD.MOV.U32 R15, RZ, RZ, -0x1 ;  /* 0xffffffffff0f7424 */ /* 0x000fe200078e00ff */
[----:B0-----:R-:W-:-:S07]  /*33560*/  MOV R12, R5 ;  /* 0x00000005000c7202 */ /* 0x001fce0000000f00 */
[----:B------:R-:W-:Y:S05]  /*33570*/  WARPSYNC.COLLECTIVE R15, `(.L_x_1197) ;  /* 0x000000000f087348 */ /* 0x000fea0003c00000 */
[----:B------:R0:W1:Y:S02]  /*33580*/  SHFL.IDX P6, R14, R13, R12, R11 ;  /* 0x0000000c0d0e7389 */ /* 0x00006400000c000b */
[----:B01----:R-:W-:Y:S01]  /*33590*/  ENDCOLLECTIVE ;  /* 0x000000000000791b */ /* 0x003fe20003800000 */
.L_x_1197:
[----:B------:R-:W-:Y:S01]  /*335a0*/  MOV R13, R4 ;  /* 0x00000004000d7202 */ /* 0x000fe20000000f00 */
[----:B------:R-:W-:-:S07]  /*335b0*/  IMAD.MOV.U32 R7, RZ, RZ, R14 ;  /* 0x000000ffff077224 */ /* 0x000fce00078e000e */
[----:B------:R-:W-:Y:S05]  /*335c0*/  WARPSYNC.COLLECTIVE R15, `(.L_x_1198) ;  /* 0x000000000f087348 */ /* 0x000fea0003c00000 */
[----:B------:R0:W1:Y:S02]  /*335d0*/  SHFL.IDX P6, R14, R13, R12, R11 ;  /* 0x0000000c0d0e7389 */ /* 0x00006400000c000b */
[----:B01----:R-:W-:Y:S01]  /*335e0*/  ENDCOLLECTIVE ;  /* 0x000000000000791b */ /* 0x003fe20003800000 */
.L_x_1198:
[----:B------:R-:W-:Y:S01]  /*335f0*/  IMAD.MOV.U32 R4, RZ, RZ, R14 ;  /* 0x000000ffff047224 */ /* 0x000fe200078e000e */
[----:B------:R-:W-:Y:S06]  /*33600*/  BRA `(.L_x_1199) ;  /* 0xffffff5800187947 */ /* 0x000fec000383ffff */
.L_x_813:
[----:B------:R-:W-:Y:S01]  /*33610*/  BSSY B0, `(.L_x_1200) ;  /* 0x0000007000007945 */ /* 0x000fe20003800000 */
[----:B------:R-:W-:Y:S01]  /*33620*/  IMAD.MOV.U32 R13, RZ, RZ, R3 ;  /* 0x000000ffff0d7224 */ /* 0x000fe200078e0003 */
[----:B------:R-:W-:Y:S01]  /*33630*/  MOV R15, 0xffffffff ;  /* 0xffffffff000f7802 */ /* 0x000fe20000000f00 */
[----:B------:R-:W-:-:S07]  /*33640*/  IMAD.MOV.U32 R11, RZ, RZ, 0x1f ;  /* 0x0000001fff0b7424 */ /* 0x000fce00078e00ff */
[----:B01234-:R-:W-:Y:S05]  /*33650*/  WARPSYNC.COLLECTIVE R15, `(.L_x_1201) ;  /* 0x000000000f087348 */ /* 0x01ffea0003c00000 */
[----:B------:R0:W0:Y:S02]  /*33660*/  SHFL.IDX P6, R14, R13, R12, R11 ;  /* 0x0000000c0d0e7389 */ /* 0x00002400000c000b */
[----:B01234-:R-:W-:Y:S01]  /*33670*/  ENDCOLLECTIVE ;  /* 0x000000000000791b */ /* 0x01ffe20003800000 */
.L_x_1201:
[----:B------:R-:W-:Y:S05]  /*33680*/  BSYNC B0 ;  /* 0x0000000000007941 */ /* 0x000fea0003800000 */
.L_x_1200:
[----:B------:R-:W-:Y:S01]  /*33690*/  IMAD.MOV.U32 R24, RZ, RZ, R14 ;  /* 0x000000ffff187224 */ /* 0x000fe200078e000e */
[----:B------:R-:W-:Y:S06]  /*336a0*/  BRA `(.L_x_812) ;  /* 0xffffff5800087947 */ /* 0x000fec000383ffff */
.L_x_817:
[----:B0-----:R0:W2:Y:S02]  /*336b0*/  SYNCS.PHASECHK.TRANS64.TRYWAIT P0, [R5+URZ+0x38820], R0 ;  /* 0x03882000050075a7 */ /* 0x0010a4000800017f */
[----:B--2---:R-:W-:Y:S05]  /*336c0*/  @!P0 NANOSLEEP.SYNCS 0x989680 ;  /* 0x009896800000895d */ /* 0x004fea0003900000 */
[----:B------:R-:W2:Y:S02]  /*336d0*/  @!P0 SYNCS.PHASECHK.TRANS64 P0, [R5+URZ+0x38820], R0 ;  /* 0x03882000050085a7 */ /* 0x000ea4000800007f */
[----:B--2---:R-:W-:Y:S05]  /*336e0*/  @!P0 BRA `(.L_x_817) ;  /* 0xfffffffc00f08947 */ /* 0x004fea000383ffff */
[----:B------:R-:W-:Y:S05]  /*336f0*/  BRA `(.L_x_1202) ;  /* 0xffffff5c00687947 */ /* 0x000fea000383ffff */
.L_x_818:
[----:B------:R-:W2:Y:S01]  /*33700*/  S2R R2, SR_TID.X ;  /* 0x0000000000027919 */ /* 0x000ea20000002100 */
[----:B------:R-:W-:Y:S01]  /*33710*/  BSSY B0, `(.L_x_1203) ;  /* 0x000000a000007945 */ /* 0x000fe20003800000 */
[----:B------:R-:W-:Y:S01]  /*33720*/  IMAD.MOV.U32 R12, RZ, RZ, RZ ;  /* 0x000000ffff0c7224 */ /* 0x000fe200078e00ff */
[----:B------:R-:W-:Y:S01]  /*33730*/  MOV R11, 0x1f ;  /* 0x0000001f000b7802 */ /* 0x000fe20000000f00 */
[----:B------:R-:W-:Y:S01]  /*33740*/  IMAD.MOV.U32 R15, RZ, RZ, -0x1 ;  /* 0xffffffffff0f7424 */ /* 0x000fe200078e00ff */
[----:B--2---:R-:W-:-:S04]  /*33750*/  SHF.R.U32.HI R2, RZ, 0x5, R2 ;  /* 0x00000005ff027819 */ /* 0x004fc80000011602 */
[----:B------:R-:W-:-:S05]  /*33760*/  LOP3.LUT R2, R2, 0x3, RZ, 0xc0, !PT ;  /* 0x0000000302027812 */ /* 0x000fca00078ec0ff */
[----:B------:R-:W-:-:S07]  /*33770*/  IMAD.MOV.U32 R13, RZ, RZ, R2 ;  /* 0x000000ffff0d7224 */ /* 0x000fce00078e0002 */
[----:B01----:R-:W-:Y:S05]  /*33780*/  WARPSYNC.COLLECTIVE R15, `(.L_x_1204) ;  /* 0x000000000f087348 */ /* 0x003fea0003c00000 */
[----:B------:R2:W3:Y:S02]  /*33790*/  SHFL.IDX P6, R14, R13, R12, R11 ;  /* 0x0000000c0d0e7389 */ /* 0x0004e400000c000b */
[----:B0123--:R-:W-:Y:S01]  /*337a0*/  ENDCOLLECTIVE ;  /* 0x000000000000791b */ /* 0x00ffe20003800000 */
.L_x_1204:
[----:B------:R-:W-:Y:S05]  /*337b0*/  BSYNC B0 ;  /* 0x0000000000007941 */ /* 0x000fea0003800000 */
.L_x_1203:
[----:B------:R-:W-:Y:S05]  /*337c0*/  BRA `(.L_x_1205) ;  /* 0xffffff5c00507947 */ /* 0x000fea000383ffff */
.L_x_819:
[----:B------:R-:W-:Y:S01]  /*337d0*/  BSSY B0, `(.L_x_1206) ;  /* 0x0000006000007945 */ /* 0x000fe20003800000 */
[----:B------:R-:W-:-:S07]  /*337e0*/  IMAD.MOV.U32 R15, RZ, RZ, -0x1 ;  /* 0xffffffffff0f7424 */ /* 0x000fce00078e00ff */
[----:B01----:R-:W-:Y:S05]  /*337f0*/  WARPSYNC.COLLECTIVE R15, `(.L_x_1207) ;  /* 0x000000000f0c7348 */ /* 0x003fea0003c00000 */
[----:B------:R-:W-:Y:S02]  /*33800*/  ELECT P6, UR62, PT ;  /* 0x00000000003e782f */ /* 0x000fe400038c0000 */
[----:B------:R-:W-:Y:S01]  /*33810*/  MOV R14, UR62 ;  /* 0x0000003e000e7c02 */ /* 0x000fe20008000f00 */
[----:B01----:R-:W-:Y:S10]  /*33820*/  ENDCOLLECTIVE ;  /* 0x000000000000791b */ /* 0x003ff40003800000 */
.L_x_1207:
[----:B------:R-:W-:Y:S05]  /*33830*/  BSYNC B0 ;  /* 0x0000000000007941 */ /* 0x000fea0003800000 */
.L_x_1206:
[----:B------:R-:W-:Y:S05]  /*33840*/  BRA `(.L_x_1208) ;  /* 0xffffff5c00447947 */ /* 0x000fea000383ffff */
.L_x_821:
[----:B0-----:R0:W2:Y:S02]  /*33850*/  SYNCS.PHASECHK.TRANS64.TRYWAIT P1, [R3+URZ+0x38840], R2 ;  /* 0x03884002030075a7 */ /* 0x0010a4000802017f */
[----:B--2---:R-:W-:Y:S05]  /*33860*/  @!P1 NANOSLEEP.SYNCS 0x989680 ;  /* 0x009896800000995d */ /* 0x004fea0003900000 */
[----:B------:R-:W2:Y:S02]  /*33870*/  @!P1 SYNCS.PHASECHK.TRANS64 P1, [R3+URZ+0x38840], R2 ;  /* 0x03884002030095a7 */ /* 0x000ea4000802007f */
[----:B--2---:R-:W-:Y:S05]  /*33880*/  @!P1 BRA `(.L_x_821) ;  /* 0xfffffffc00f09947 */ /* 0x004fea000383ffff */
[----:B------:R-:W-:Y:S05]  /*33890*/  BRA `(.L_x_1209) ;  /* 0xffffff5c006c7947 */ /* 0x000fea000383ffff */
.L_x_823:
[----:B--2---:R2:W3:Y:S02]  /*338a0*/  SYNCS.PHASECHK.TRANS64.TRYWAIT P1, [R5+URZ+0x38840], R0 ;  /* 0x03884000050075a7 */ /* 0x0044e4000802017f */
[----:B---3--:R-:W-:Y:S05]  /*338b0*/  @!P1 NANOSLEEP.SYNCS 0x989680 ;  /* 0x009896800000995d */ /* 0x008fea0003900000 */
[----:B------:R-:W3:Y:S02]  /*338c0*/  @!P1 SYNCS.PHASECHK.TRANS64 P1, [R5+URZ+0x38840], R0 ;  /* 0x03884000050095a7 */ /* 0x000ee4000802007f */
[----:B---3--:R-:W-:Y:S05]  /*338d0*/  @!P1 BRA `(.L_x_823) ;  /* 0xfffffffc00f09947 */ /* 0x008fea000383ffff */
[----:B------:R-:W-:Y:S05]  /*338e0*/  BRA `(.L_x_1210) ;  /* 0xffffff5c00787947 */ /* 0x000fea000383ffff */
.L_x_825:
[----:B---3--:R3:W4:Y:S02]  /*338f0*/  SYNCS.PHASECHK.TRANS64.TRYWAIT P1, [R3+URZ+0x38860], R2 ;  /* 0x03886002030075a7 */ /* 0x008724000802017f */
[----:B----4-:R-:W-:Y:S05]  /*33900*/  @!P1 NANOSLEEP.SYNCS 0x989680 ;  /* 0x009896800000995d */ /* 0x010fea0003900000 */
[----:B------:R-:W4:Y:S02]  /*33910*/  @!P1 SYNCS.PHASECHK.TRANS64 P1, [R3+URZ+0x38860], R2 ;  /* 0x03886002030095a7 */ /* 0x000f24000802007f */
[----:B----4-:R-:W-:Y:S05]  /*33920*/  @!P1 BRA `(.L_x_825) ;  /* 0xfffffffc00f09947 */ /* 0x010fea000383ffff */
[----:B------:R-:W-:Y:S05]  /*33930*/  BRA `(.L_x_1211) ;  /* 0xffffff5c00747947 */ /* 0x000fea000383ffff */
.L_x_827:
[----:B----4-:R4:W0:Y:S02]  /*33940*/  SYNCS.PHASECHK.TRANS64.TRYWAIT P1, [R5+URZ+0x38860], R0 ;  /* 0x03886000050075a7 */ /* 0x010824000802017f */
[----:B0-----:R-:W-:Y:S05]  /*33950*/  @!P1 NANOSLEEP.SYNCS 0x989680 ;  /* 0x009896800000995d */ /* 0x001fea0003900000 */
[----:B------:R-:W0:Y:S02]  /*33960*/  @!P1 SYNCS.PHASECHK.TRANS64 P1, [R5+URZ+0x38860], R0 ;  /* 0x03886000050095a7 */ /* 0x000e24000802007f */
[----:B0-----:R-:W-:Y:S05]  /*33970*/  @!P1 BRA `(.L_x_827) ;  /* 0xfffffffc00f09947 */ /* 0x001fea000383ffff */
[----:B------:R-:W-:Y:S05]  /*33980*/  BRA `(.L_x_1212) ;  /* 0xffffff5c00707947 */ /* 0x000fea000383ffff */
.L_x_829:
[----:B------:R0:W0:Y:S02]  /*33990*/  SYNCS.PHASECHK.TRANS64.TRYWAIT P1, [R3+URZ+0x38880], R2 ;  /* 0x03888002030075a7 */ /* 0x000024000802017f */
[----:B0-----:R-:W-:Y:S05]  /*339a0*/  @!P1 NANOSLEEP.SYNCS 0x989680 ;  /* 0x009896800000995d */ /* 0x001fea0003900000 */
[----:B------:R-:W0:Y:S02]  /*339b0*/  @!P1 SYNCS.PHASECHK.TRANS64 P1, [R3+URZ+0x38880], R2 ;  /* 0x03888002030095a7 */ /* 0x000e24000802007f */
[----:B0-----:R-:W-:Y:S05]  /*339c0*/  @!P1 BRA `(.L_x_829) ;  /* 0xfffffffc00f09947 */ /* 0x001fea000383ffff */
[----:B------:R-:W-:Y:S05]  /*339d0*/  BRA `(.L_x_1213) ;  /* 0xffffff5c006c7947 */ /* 0x000fea000383ffff */
.L_x_1214:
        /* <DEDUP_REMOVED lines=10> */
.L_x_3854:


//--------------------- .text._ZN7cutlass13device_kernelIN5flash11enable_sm90INS1_16FlashAttnFwdSm90INS1_25CollectiveMainloopFwdSm90ILi2EN4cute5tupleIJNS5_1CILi1EEES8_S8_EEENS6_IJNS7_ILi128EEENS7_ILi64EEENS7_ILi256EEEEEELi256ENS_12float_e4m3_tEfNS_4arch4Sm90ELb0ELb1ELb0ELb0ELb1ELb0ELb0ELb1ELb0ELb1ELb1ELb0EEENS1_21CollectiveEpilogueFwdINS6_IJSA_SC_SB_EEES9_NS_10bfloat16_tESG_Li256ELb0ELb1ELb1ELb1EEENS1_19SingleTileSchedulerILb0ELb1ELb1ELi128EEEEEEEEEvNT_6ParamsE --------------------------
	.section	.text._ZN7cutlass13device_kernelIN5flash11enable_sm90INS1_16FlashAttnFwdSm90INS1_25CollectiveMainloopFwdSm90ILi2EN4cute5tupleIJNS5_1CILi1EEES8_S8_EEENS6_IJNS7_ILi128EEENS7_ILi64EEENS7_ILi256EEEEEELi256ENS_12float_e4m3_tEfNS_4arch4Sm90ELb0ELb1ELb0ELb0ELb1ELb0ELb0ELb1ELb0ELb1ELb1ELb0EEENS1_21CollectiveEpilogueFwdINS6_IJSA_SC_SB_EEES9_NS_10bfloat16_tESG_Li256ELb0ELb1ELb1ELb1EEENS1_19SingleTileSchedulerILb0ELb1ELb1ELi128EEEEEEEEEvNT_6ParamsE,"ax",@progbits
	.align	128
.text._ZN7cutlass13device_kernelIN5flash11enable_sm90INS1_16FlashAttnFwdSm90INS1_25CollectiveMainloopFwdSm90ILi2EN4cute5tupleIJNS5_1CILi1EEES8_S8_EEENS6_IJNS7_ILi128EEENS7_ILi64EEENS7_ILi256EEEEEELi256ENS_12float_e4m3_tEfNS_4arch4Sm90ELb0ELb1ELb0ELb0ELb1ELb0ELb0ELb1ELb0ELb1ELb1ELb0EEENS1_21CollectiveEpilogueFwdINS6_IJSA_SC_SB_EEES9_NS_10bfloat16_tESG_Li256ELb0ELb1ELb1ELb1EEENS1_19SingleTileSchedulerILb0ELb1ELb1ELi128EEEEEEEEEvNT_6ParamsE:
        .type           _ZN7cutlass13device_kernelIN5flash11enable_sm90INS1_16FlashAttnFwdSm90INS1_25CollectiveMainloopFwdSm90ILi2EN4cute5tupleIJNS5_1CILi1EEES8_S8_EEENS6_IJNS7_ILi128EEENS7_ILi64EEENS7_ILi256EEEEEELi256ENS_12float_e4m3_tEfNS_4arch4Sm90ELb0ELb1ELb0ELb0ELb1ELb0ELb0ELb1ELb0ELb1ELb1ELb0EEENS1_21CollectiveEpilogueFwdINS6_IJSA_SC_SB_EEES9_NS_10bfloat16_tESG_Li256ELb0ELb1ELb1ELb1EEENS1_19SingleTileSchedulerILb0ELb1ELb1ELi128EEEEEEEEEvNT_6ParamsE,@function
        .size           _ZN7cutlass13device_kernelIN5flash11enable_sm90INS1_16FlashAttnFwdSm90INS1_25CollectiveMainloopFwdSm90ILi2EN4cute5tupleIJNS5_1CILi1EEES8_S8_EEENS6_IJNS7_ILi128EEENS7_ILi64EEENS7_ILi256EEEEEELi256ENS_12float_e4m3_tEfNS_4arch4Sm90ELb0ELb1ELb0ELb0ELb1ELb0ELb0ELb1ELb0ELb1ELb1ELb0EEENS1_21CollectiveEpilogueFwdINS6_IJSA_SC_SB_EEES9_NS_10bfloat16_tESG_Li256ELb0ELb1ELb1ELb1EEENS1_19SingleTileSchedulerILb0ELb1ELb1ELi128EEEEEEEEEvNT_6ParamsE,(.L_x_3855 - _ZN7cutlass13device_kernelIN5flash11enable_sm90INS1_16FlashAttnFwdSm90INS1_25CollectiveMainloopFwdSm90ILi2EN4cute5tupleIJNS5_1CILi1EEES8_S8_EEENS6_IJNS7_ILi128EEENS7_ILi64EEENS7_ILi256EEEEEELi256ENS_12float_e4m3_tEfNS_4arch4Sm90ELb0ELb1ELb0ELb0ELb1ELb0ELb0ELb1ELb0ELb1ELb1ELb0EEENS1_21CollectiveEpilogueFwdINS6_IJSA_SC_SB_EEES9_NS_10bfloat16_tESG_Li256ELb0ELb1ELb1ELb1EEENS1_19SingleTileSchedulerILb0ELb1ELb1ELi128EEEEEEEEEvNT_6ParamsE)
        .other          _ZN7cutlass13device_kernelIN5flash11enable_sm90INS1_16FlashAttnFwdSm90INS1_25CollectiveMainloopFwdSm90ILi2EN4cute5tupleIJNS5_1CILi1EEES8_S8_EEENS6_IJNS7_ILi128EEENS7_ILi64EEENS7_ILi256EEEEEELi256ENS_12float_e4m3_tEfNS_4arch4Sm90ELb0ELb1ELb0ELb0ELb1ELb0ELb0ELb1ELb0ELb1ELb1ELb0EEENS1_21CollectiveEpilogueFwdINS6_IJSA_SC_SB_EEES9_NS_10bfloat16_tESG_Li256ELb0ELb1ELb1ELb1EEENS1_19SingleTileSchedulerILb0ELb1ELb1ELi128EEEEEEEEEvNT_6ParamsE,@"STO_CUDA_ENTRY STV_DEFAULT"
_ZN7cutlass13device_kernelIN5flash11enable_sm90INS1_16FlashAttnFwdSm90INS1_25CollectiveMainloopFwdSm90ILi2EN4cute5tupleIJNS5_1CILi1EEES8_S8_EEENS6_IJNS7_ILi128EEENS7_ILi64EEENS7_ILi256EEEEEELi256ENS_12float_e4m3_tEfNS_4arch4Sm90ELb0ELb1ELb0ELb0ELb1ELb0ELb0ELb1ELb0ELb1ELb1ELb0EEENS1_21CollectiveEpilogueFwdINS6_IJSA_SC_SB_EEES9_NS_10bfloat16_tESG_Li256ELb0ELb1ELb1ELb1EEENS1_19SingleTileSchedulerILb0ELb1ELb1ELi128EEEEEEEEEvNT_6ParamsE:
        /* <DEDUP_REMOVED lines=45> */
.L_x_1215:
        /* <DEDUP_REMOVED lines=22> */
.L_x_1216:
        /* <DEDUP_REMOVED lines=18> */
.L_x_1217:
        /* <DEDUP_REMOVED lines=22> */
.L_x_1218:
        /* <DEDUP_REMOVED lines=23> */
.L_x_1219:
        /* <DEDUP_REMOVED lines=9> */
.L_x_1222:
        /* <DEDUP_REMOVED lines=26> */
[----:B------:R-:W-:Y:S01]  /*0a50*/  UISETP.NE.AND.EX UP0, UPT, UR5, URZ, UPT, UP0 ;  /* 0x0000003f0500728c */ /* 0x000fe2000bf05300 */
[----:B------:R-:W0:Y:S01]  /*0a60*/  LDC.64 R8, c[0x0][0x418] ;  /* 0x00010600ff087b82 */ /* 0x000e220000000a00 */
[----:B------:R-:W-:Y:S02]  /*0a70*/  UISETP.NE.AND.EX UP1, UPT, UR9, URZ, UPT, UP1 ;  /* 0x0000003f0900728c */ /* 0x000fe4000bf25310 */
[----:B------:R-:W-:-:S02]  /*0a80*/  USHF.R.S32.HI UR38, URZ, 0x1f, UR37 ;  /* 0x0000001f3f267899 */ /* 0x000fc40008011425 */
[----:B------:R-:W-:Y:S02]  /*0a90*/  PLOP3.LUT P0, PT, PT, PT, UP0, 0x80, 0x0 ;  /* 0x000000000000781c */ /* 0x000fe40003f0f008 */
[----:B------:R-:W-:Y:S01]  /*0aa0*/  PLOP3.LUT P1, PT, PT, PT, UP1, 0x80, 0x0 ;  /* 0x000000000000781c */ /* 0x000fe20003f2f018 */
[----:B------:R-:W1:Y:S02]  /*0ab0*/  LDC R11, c[0x0][0x288] ;  /* 0x0000a200ff0b7b82 */ /* 0x000e640000000800 */
[----:B------:R-:W-:Y:S02]  /*0ac0*/  @UP0 ULDC.64 UR12, c[0x0][0x9a8] ;  /* 0x00026a00000c0ab9 */ /* 0x000fe40000000a00 */
[----:B------:R-:W-:Y:S01]  /*0ad0*/  @UP1 ULDC.64 UR16, c[0x0][0x9b8] ;  /* 0x00026e0000101ab9 */ /* 0x000fe20000000a00 */
[----:B------:R-:W-:Y:S02]  /*0ae0*/  @UP0 UIMAD UR7, UR38, UR12, URZ ;  /* 0x0000000c260702a4 */ /* 0x000fe4000f8e023f */
[----:B------:R-:W-:Y:S01]  /*0af0*/  @UP1 UIMAD UR15, UR38, UR16, URZ ;  /* 0x00000010260f12a4 */ /* 0x000fe2000f8e023f */
[----:B------:R-:W2:Y:S01]  /*0b00*/  LDC R6, c[0x0][0x424] ;  /* 0x00010900ff067b82 */ /* 0x000ea20000000800 */
[----:B------:R-:W-:-:S02]  /*0b10*/  @UP0 UIMAD UR14, UR37, UR13, UR7 ;  /* 0x0000000d250e02a4 */ /* 0x000fc4000f8e0207 */
[----:B------:R-:W-:Y:S02]  /*0b20*/  @UP0 UIMAD.WIDE.U32 UR10, UR37, UR12, URZ ;  /* 0x0000000c250a02a5 */ /* 0x000fe4000f8e003f */
[----:B------:R-:W-:Y:S02]  /*0b30*/  @UP0 USHF.R.S32.HI UR7, URZ, 0x1f, UR42 ;  /* 0x0000001f3f070899 */ /* 0x000fe4000801142a */
[----:B------:R-:W-:Y:S01]  /*0b40*/  @UP1 UIMAD.WIDE.U32 UR12, UR37, UR16, URZ ;  /* 0x00000010250c12a5 */ /* 0x000fe2000f8e003f */
[----:B------:R-:W3:Y:S01]  /*0b50*/  LDC R13, c[0x0][0x2f0] ;  /* 0x0000bc00ff0d7b82 */ /* 0x000ee20000000800 */
[----:B------:R-:W-:Y:S02]  /*0b60*/  @UP1 UIMAD UR15, UR37, UR17, UR15 ;  /* 0x00000011250f12a4 */ /* 0x000fe4000f8e020f */
[----:B------:R-:W-:Y:S01]  /*0b70*/  @UP1 USHF.R.S32.HI UR20, URZ, 0x1f, UR42 ;  /* 0x0000001f3f141899 */ /* 0x000fe2000801142a */
[----:B------:R-:W-:Y:S01]  /*0b80*/  @UP0 ULDC.64 UR16, c[0x0][0x9b0] ;  /* 0x00026c0000100ab9 */ /* 0x000fe20000000a00 */
[----:B------:R-:W-:Y:S01]  /*0b90*/  @UP1 ULDC.64 UR18, c[0x0][0x9c0] ;  /* 0x0002700000121ab9 */ /* 0x000fe20000000a00 */
[----:B------:R-:W-:-:S02]  /*0ba0*/  @UP0 UIMAD UR7, UR7, UR16, URZ ;  /* 0x00000010070702a4 */ /* 0x000fc4000f8e023f */
[----:B------:R-:W-:Y:S02]  /*0bb0*/  @UP0 UIADD3 UR11, UR11, UR14, URZ ;  /* 0x0000000e0b0b0290 */ /* 0x000fe4000fffe03f */
[----:B------:R-:W-:Y:S02]  /*0bc0*/  @UP1 UIMAD UR14, UR20, UR18, URZ ;  /* 0x00000012140e12a4 */ /* 0x000fe4000f8e023f */
[----:B------:R-:W-:Y:S02]  /*0bd0*/  @UP1 UIADD3 UR13, UR13, UR15, URZ ;  /* 0x0000000f0d0d1290 */ /* 0x000fe4000fffe03f */
[----:B------:R-:W-:Y:S02]  /*0be0*/  @UP0 UIMAD UR7, UR42, UR17, UR7 ;  /* 0x000000112a0702a4 */ /* 0x000fe4000f8e0207 */
[----:B------:R-:W-:Y:S02]  /*0bf0*/  @UP0 UIMAD.WIDE.U32 UR10, UR42, UR16, UR10 ;  /* 0x000000102a0a02a5 */ /* 0x000fe4000f8e000a */
[----:B------:R-:W-:-:S02]  /*0c00*/  @UP1 UIMAD UR14, UR42, UR19, UR14 ;  /* 0x000000132a0e12a4 */ /* 0x000fc4000f8e020e */
[----:B------:R-:W-:Y:S02]  /*0c10*/  @UP1 UIMAD.WIDE.U32 UR12, UR42, UR18, UR12 ;  /* 0x000000122a0c12a5 */ /* 0x000fe4000f8e000c */
[----:B------:R-:W-:Y:S02]  /*0c20*/  @UP0 UIADD3 UR11, UR11, UR7, URZ ;  /* 0x000000070b0b0290 */ /* 0x000fe4000fffe03f */
[----:B------:R-:W-:Y:S02]  /*0c30*/  @UP0 ULEA UR4, UP2, UR10, UR4, 0x2 ;  /* 0x000000040a040291 */ /* 0x000fe4000f84103f */
[----:B------:R-:W-:Y:S02]  /*0c40*/  @UP1 UIADD3 UR7, UR13, UR14, URZ ;  /* 0x0000000e0d071290 */ /* 0x000fe4000fffe03f */
[----:B------:R-:W-:Y:S02]  /*0c50*/  @UP1 ULEA UR8, UP3, UR12, UR8, 0x2 ;  /* 0x000000080c081291 */ /* 0x000fe4000f86103f */
[----:B------:R-:W-:Y:S01]  /*0c60*/  @UP0 ULEA.HI.X UR5, UR10, UR5, UR11, 0x2, UP2 ;  /* 0x000000050a050291 */ /* 0x000fe200090f140b */
[----:B------:R-:W-:Y:S01]  /*0c70*/  IMAD.U32 R2, RZ, RZ, UR4 ;  /* 0x00000004ff027e24 */ /* 0x000fe2000f8e00ff */
[----:B------:R-:W-:-:S02]  /*0c80*/  @UP1 ULEA.HI.X UR9, UR12, UR9, UR7, 0x2, UP3 ;  /* 0x000000090c091291 */ /* 0x000fc400098f1407 */
[----:B------:R-:W-:Y:S01]  /*0c90*/  IMAD.U32 R4, RZ, RZ, UR8 ;  /* 0x00000008ff047e24 */ /* 0x000fe2000f8e00ff */
[----:B------:R-:W4:Y:S01]  /*0ca0*/  S2UR UR47, SR_CTAID.X ;  /* 0x00000000002f79c3 */ /* 0x000f220000002500 */
[----:B------:R-:W-:Y:S01]  /*0cb0*/  IMAD.U32 R3, RZ, RZ, UR5 ;  /* 0x00000005ff037e24 */ /* 0x000fe2000f8e00ff */
[----:B------:R-:W-:Y:S01]  /*0cc0*/  ULDC UR4, c[0x0][0x448] ;  /* 0x0001120000047ab9 */ /* 0x000fe20000000800 */
[----:B------:R-:W-:Y:S01]  /*0cd0*/  IMAD.U32 R5, RZ, RZ, UR9 ;  /* 0x00000009ff057e24 */ /* 0x000fe2000f8e00ff */
[----:B------:R-:W-:Y:S02]  /*0ce0*/  ULDC UR11, c[0x0][0x988] ;  /* 0x00026200000b7ab9 */ /* 0x000fe40000000800 */
[----:B------:R1:W5:Y:S04]  /*0cf0*/  @P0 LDG.E R7, desc[UR52][R2.64] ;  /* 0x0000003402070981 */ /* 0x000368000c1e1900 */
[----:B------:R-:W5:Y:S01]  /*0d00*/  @P1 LDG.E R0, desc[UR52][R4.64] ;  /* 0x0000003404001981 */ /* 0x000f62000c1e1900 */
[----:B0-----:R-:W-:Y:S01]  /*0d10*/  ISETP.NE.U32.AND P0, PT, R8, RZ, PT ;  /* 0x000000ff0800720c */ /* 0x001fe20003f05070 */
[----:B------:R-:W-:Y:S01]  /*0d20*/  UISETP.NE.AND UP5, UPT, UR4, 0x1, UPT ;  /* 0x000000010400788c */ /* 0x000fe2000bfa5270 */
[----:B------:R-:W-:-:S02]  /*0d30*/  VIADD R22, R22, 0xffffff80 ;  /* 0xffffff8016167836 */ /* 0x000fc40000000000 */
[----:B------:R-:W-:Y:S01]  /*0d40*/  ISETP.NE.AND.EX P0, PT, R9, RZ, PT, P0 ;  /* 0x000000ff0900720c */ /* 0x000fe20003f05300 */
[----:B------:R-:W-:Y:S01]  /*0d50*/  ULDC.64 UR4, c[0x0][0x9e0] ;  /* 0x0002780000047ab9 */ /* 0x000fe20000000a00 */
[----:B-1----:R-:W-:Y:S01]  /*0d60*/  IADD3 R3, -R11, 0x1, RZ ;  /* 0x000000010b037810 */ /* 0x002fe20007ffe1ff */
[----:B------:R-:W-:Y:S01]  /*0d70*/  UISETP.GE.AND UP4, UPT, UR5, 0x1, UPT ;  /* 0x000000010500788c */ /* 0x000fe2000bf86270 */
[----:B--2---:R-:W-:Y:S01]  /*0d80*/  SEL R2, R6, 0x1, P0 ;  /* 0x0000000106027807 */ /* 0x004fe20000000000 */
[----:B------:R-:W-:Y:S02]  /*0d90*/  UP2UR UR44, UPR, URZ, 0x20 ;  /* 0x000000203f2c7883 */ /* 0x000fe40008000000 */
[----:B------:R-:W-:Y:S02]  /*0da0*/  UP2UR UR43, UPR, URZ, 0x10 ;  /* 0x000000103f2b7883 */ /* 0x000fe40008000000 */
[----:B---3--:R-:W-:Y:S01]  /*0db0*/  IMAD R3, R2, R13, R3 ;  /* 0x0000000d02037224 */ /* 0x008fe200078e0203 */
[----:B----4-:R-:W-:Y:S01]  /*0dc0*/  USHF.L.U32 UR47, UR47, 0x7, URZ ;  /* 0x000000072f2f7899 */ /* 0x010fe2000800063f */
[----:B------:R-:W-:Y:S01]  /*0dd0*/  PLOP3.LUT P0, PT, PT, PT, UP4, 0x40, 0x0 ;  /* 0x000000000000781c */ /* 0x000fe20003f0e848 */
[----:B------:R-:W-:Y:S01]  /*0de0*/  @UP5 ULDC UR9, c[0x0][0x44c] ;  /* 0x0001130000095ab9 */ /* 0x000fe20000000800 */
[----:B------:R-:W-:Y:S01]  /*0df0*/  @UP5 ULDC UR12, c[0x0][0x450] ;  /* 0x00011400000c5ab9 */ /* 0x000fe20000000800 */
[----:B------:R-:W-:Y:S01]  /*0e00*/  R2UR UR10, R3 ;  /* 0x00000000030a72ca */ /* 0x000fe200000e0000 */
[----:B------:R-:W-:-:S02]  /*0e10*/  @UP5 UIADD3 UR8, UR47, 0x7f, URZ ;  /* 0x0000007f2f085890 */ /* 0x000fc4000fffe03f */
[----:B------:R-:W-:Y:S02]  /*0e20*/  UIADD3 UR7, UR47, 0x7f, URZ ;  /* 0x0000007f2f077890 */ /* 0x000fe4000fffe03f */
[----:B------:R-:W-:-:S04]  /*0e30*/  UIMAD.WIDE.U32 UR8, UR8, UR9, URZ ;  /* 0x00000009080872a5 */ /* 0x000fc8000f8e003f */
[----:B------:R-:W-:-:S04]  /*0e40*/  @UP5 USHF.R.U32.HI UR7, URZ, UR12, UR9 ;  /* 0x0000000c3f075299 */ /* 0x000fc80008011609 */
[----:B------:R-:W-:-:S04]  /*0e50*/  UIADD3 UR7, UR10, UR7, URZ ;  /* 0x000000070a077290 */ /* 0x000fc8000fffe03f */
[----:B------:R-:W-:Y:S01]  /*0e60*/  UIADD3 UR4, UR7, UR4, URZ ;  /* 0x0000000407047290 */ /* 0x000fe2000fffe03f */
[----:B-----5:R-:W-:-:S04]  /*0e70*/  FMUL.FTZ R0, R7, R0 ;  /* 0x0000000007007220 */ /* 0x020fc80000410000 */
[----:B------:R-:W-:-:S05]  /*0e80*/  FMUL.FTZ R0, R0, UR11 ;  /* 0x0000000b00007c20 */ /* 0x000fca0008410000 */
[----:B------:R-:W-:Y:S01]  /*0e90*/  R2UR UR39, R0 ;  /* 0x00000000002772ca */ /* 0x000fe200000e0000 */
[----:B------:R-:W-:Y:S01]  /*0ea0*/  IMAD.U32 R0, RZ, RZ, UR4 ;  /* 0x00000004ff007e24 */ /* 0x000fe2000f8e00ff */
[----:B------:R-:W-:-:S13]  /*0eb0*/  @P0 BRA `(.L_x_1224) ;  /* 0x0000000000400947 */ /* 0x000fda0003800000 */
[----:B------:R-:W-:Y:S01]  /*0ec0*/  ISETP.LT.AND P0, PT, RZ, UR7, PT ;  /* 0x00000007ff007c0c */ /* 0x000fe2000bf01270 */
[----:B------:R-:W-:-:S12]  /*0ed0*/  UIADD3 UR4, UR7, -0x1, URZ ;  /* 0xffffffff07047890 */ /* 0x000fd8000fffe03f */
[----:B------:R-:W-:Y:S05]  /*0ee0*/  @P0 BRA `(.L_x_1225) ;  /* 0x00000000001c0947 */ /* 0x000fea0003800000 */
[----:B------:R-:W-:Y:S02]  /*0ef0*/  UISETP.NE.AND UP0, UPT, UR5, 0x1, UPT ;  /* 0x000000010500788c */ /* 0x000fe4000bf05270 */
[----:B------:R-:W-:-:S09]  /*0f00*/  UIADD3 UR4, -UR7, URZ, URZ ;  /* 0x0000003f07047290 */ /* 0x000fd2000fffe13f */
[----:B------:R-:W-:Y:S02]  /*0f10*/  @UP0 ULDC.64 UR10, c[0x0][0x9e8] ;  /* 0x00027a00000a0ab9 */ /* 0x000fe40000000a00 */
[----:B------:R-:W-:-:S04]  /*0f20*/  UIMAD.WIDE.U32 UR8, UR4, UR10, URZ ;  /* 0x0000000a040872a5 */ /* 0x000fc8000f8e003f */
[----:B------:R-:W-:-:S04]  /*0f30*/  @UP0 USHF.R.U32.HI UR4, URZ, UR11, UR9 ;  /* 0x0000000b3f040299 */ /* 0x000fc80008011609 */
[----:B------:R-:W-:Y:S01]  /*0f40*/  ULOP3.LUT UR4, URZ, UR4, URZ, 0x33, !UPT ;  /* 0x000000043f047292 */ /* 0x000fe2000f8e333f */
[----:B------:R-:W-:Y:S11]  /*0f50*/  BRA `(.L_x_1226) ;  /* 0x0000000000107947 */ /* 0x000ff60003800000 */
.L_x_1225:
[----:B------:R-:W-:-:S11]  /*0f60*/  UISETP.NE.AND UP0, UPT, UR5, 0x1, UPT ;  /* 0x000000010500788c */ /* 0x000fd6000bf05270 */
[----:B------:R-:W-:Y:S02]  /*0f70*/  @UP0 ULDC.64 UR10, c[0x0][0x9e8] ;  /* 0x00027a00000a0ab9 */ /* 0x000fe40000000a00 */
[----:B------:R-:W-:-:S04]  /*0f80*/  UIMAD.WIDE.U32 UR8, UR4, UR10, URZ ;  /* 0x0000000a040872a5 */ /* 0x000fc8000f8e003f */
[----:B------:R-:W-:-:S12]  /*0f90*/  @UP0 USHF.R.U32.HI UR4, URZ, UR11, UR9 ;  /* 0x0000000b3f040299 */ /* 0x000fd80008011609 */
.L_x_1226:
[----:B------:R-:W-:-:S06]  /*0fa0*/  UIMAD UR4, UR4, UR5, UR5 ;  /* 0x00000005040472a4 */ /* 0x000fcc000f8e0205 */
[----:B------:R-:W-:-:S07]  /*0fb0*/  VIMNMX R0, R0, UR4, PT ;  /* 0x0000000400007c48 */ /* 0x000fce000bfe0100 */
.L_x_1224:
[----:B------:R-:W-:Y:S01]  /*0fc0*/  UISETP.NE.AND UP0, UPT, UR44, URZ, UPT ;  /* 0x0000003f2c00728c */ /* 0x000fe2000bf05270 */
[-C--:B------:R-:W-:Y:S01]  /*0fd0*/  IMAD R18, R2, R13.reuse, -R11 ;  /* 0x0000000d02127224 */ /* 0x080fe200078e0a0b */
[----:B------:R-:W-:Y:S01]  /*0fe0*/  UMOV UR4, UR47 ;  /* 0x0000002f00047c82 */ /* 0x000fe20008000000 */
[----:B------:R-:W-:Y:S02]  /*0ff0*/  VIADD R4, R0, 0x3f ;  /* 0x0000003f00047836 */ /* 0x000fe40000000000 */
[----:B------:R-:W-:Y:S01]  /*1000*/  IMAD R0, R2, R13, 0x3f ;  /* 0x0000003f02007424 */ /* 0x000fe200078e020d */
[----:B------:R-:W-:Y:S02]  /*1010*/  R2UR UR7, R18 ;  /* 0x00000000120772ca */ /* 0x000fe400000e0000 */
[----:B------:R-:W-:Y:S02]  /*1020*/  SHF.R.S32.HI R5, RZ, 0x1f, R4 ;  /* 0x0000001fff057819 */ /* 0x000fe40000011404 */
[----:B------:R-:W-:Y:S01]  /*1030*/  SHF.R.S32.HI R3, RZ, 0x1f, R0 ;  /* 0x0000001fff037819 */ /* 0x000fe20000011400 */
[----:B------:R-:W-:Y:S01]  /*1040*/  @UP0 ULDC UR8, c[0x0][0x44c] ;  /* 0x0001130000080ab9 */ /* 0x000fe20000000800 */
[----:B------:R-:W-:Y:S01]  /*1050*/  @UP0 ULDC UR10, c[0x0][0x450] ;  /* 0x00011400000a0ab9 */ /* 0x000fe20000000800 */
[----:B------:R-:W-:Y:S01]  /*1060*/  UIMAD.WIDE.U32 UR8, UR47, UR8, URZ ;  /* 0x000000082f0872a5 */ /* 0x000fe2000f8e003f */
[----:B------:R-:W-:-:S02]  /*1070*/  LEA.HI R5, R5, R4, RZ, 0x6 ;  /* 0x0000000405057211 */ /* 0x000fc400078f30ff */
[----:B------:R-:W-:Y:S01]  /*1080*/  LEA.HI R3, R3, R0, RZ, 0x6 ;  /* 0x0000000003037211 */ /* 0x000fe200078f30ff */
[----:B------:R-:W-:Y:S01]  /*1090*/  @UP0 USHF.R.U32.HI UR4, URZ, UR10, UR9 ;  /* 0x0000000a3f040299 */ /* 0x000fe20008011609 */
[----:B------:R-:W-:Y:S01]  /*10a0*/  SHF.R.S32.HI R0, RZ, 0x6, R5 ;  /* 0x00000006ff007819 */ /* 0x000fe20000011405 */
[----:B------:R-:W-:Y:S01]  /*10b0*/  UISETP.GE.AND UP0, UPT, UR5, 0x1, UPT ;  /* 0x000000010500788c */ /* 0x000fe2000bf06270 */
[----:B------:R-:W-:Y:S01]  /*10c0*/  SHF.R.S32.HI R3, RZ, 0x6, R3 ;  /* 0x00000006ff037819 */ /* 0x000fe20000011403 */
[----:B------:R-:W-:-:S03]  /*10d0*/  UIADD3 UR4, UR7, UR4, URZ ;  /* 0x0000000407047290 */ /* 0x000fc6000fffe03f */
[----:B------:R-:W-:Y:S01]  /*10e0*/  ULDC UR7, c[0x0][0x9dc] ;  /* 0x0002770000077ab9 */ /* 0x000fe20000000800 */
[----:B------:R-:W-:Y:S01]  /*10f0*/  PLOP3.LUT P0, PT, PT, PT, UP0, 0x40, 0x0 ;  /* 0x000000000000781c */ /* 0x000fe20003f0e808 */
[----:B------:R-:W-:Y:S01]  /*1100*/  UIADD3 UR7, UR4, -UR7, URZ ;  /* 0x8000000704077290 */ /* 0x000fe2000fffe03f */
[----:B------:R-:W-:-:S11]  /*1110*/  VIMNMX R17, R3, R0, PT ;  /* 0x0000000003117248 */ /* 0x000fd60003fe0100 */
[----:B------:R-:W-:Y:S05]  /*1120*/  @P0 BRA `(.L_x_1227) ;  /* 0x0000000000440947 */ /* 0x000fea0003800000 */
[----:B------:R-:W-:-:S06]  /*1130*/  UISETP.GT.AND UP0, UPT, UR4, -0x1, UPT ;  /* 0xffffffff0400788c */ /* 0x000fcc000bf04270 */
[----:B------:R-:W-:-:S13]  /*1140*/  PLOP3.LUT P0, PT, PT, PT, UP0, 0x80, 0x0 ;  /* 0x000000000000781c */ /* 0x000fda0003f0f008 */
[----:B------:R-:W-:Y:S05]  /*1150*/  @P0 BRA `(.L_x_1228) ;  /* 0x00000000001c0947 */ /* 0x000fea0003800000 */
[----:B------:R-:W-:Y:S02]  /*1160*/  UISETP.NE.AND UP0, UPT, UR5, 0x1, UPT ;  /* 0x000000010500788c */ /* 0x000fe4000bf05270 */
[----:B------:R-:W-:-:S09]  /*1170*/  ULOP3.LUT UR4, URZ, UR4, URZ, 0x33, !UPT ;  /* 0x000000043f047292 */ /* 0x000fd2000f8e333f */
[----:B------:R-:W-:Y:S02]  /*1180*/  @UP0 ULDC.64 UR10, c[0x0][0x9e8] ;  /* 0x00027a00000a0ab9 */ /* 0x000fe40000000a00 */
[----:B------:R-:W-:-:S04]  /*1190*/  UIMAD.WIDE.U32 UR8, UR4, UR10, URZ ;  /* 0x0000000a040872a5 */ /* 0x000fc8000f8e003f */
[----:B------:R-:W-:-:S04]  /*11a0*/  @UP0 USHF.R.U32.HI UR4, URZ, UR11, UR9 ;  /* 0x0000000b3f040299 */ /* 0x000fc80008011609 */
[----:B------:R-:W-:Y:S01]  /*11b0*/  ULOP3.LUT UR4, URZ, UR4, URZ, 0x33, !UPT ;  /* 0x000000043f047292 */ /* 0x000fe2000f8e333f */
[----:B------:R-:W-:Y:S11]  /*11c0*/  BRA `(.L_x_1229) ;  /* 0x0000000000107947 */ /* 0x000ff60003800000 */
.L_x_1228:
[----:B------:R-:W-:-:S11]  /*11d0*/  UISETP.NE.AND UP0, UPT, UR5, 0x1, UPT ;  /* 0x000000010500788c */ /* 0x000fd6000bf05270 */
[----:B------:R-:W-:Y:S02]  /*11e0*/  @UP0 ULDC.64 UR10, c[0x0][0x9e8] ;  /* 0x00027a00000a0ab9 */ /* 0x000fe40000000a00 */
[----:B------:R-:W-:-:S04]  /*11f0*/  UIMAD.WIDE.U32 UR8, UR4, UR10, URZ ;  /* 0x0000000a040872a5 */ /* 0x000fc8000f8e003f */
[----:B------:R-:W-:-:S12]  /*1200*/  @UP0 USHF.R.U32.HI UR4, URZ, UR11, UR9 ;  /* 0x0000000b3f040299 */ /* 0x000fd80008011609 */
.L_x_1229:
[----:B------:R-:W-:-:S04]  /*1210*/  UIMAD UR4, UR4, UR5, URZ ;  /* 0x00000005040472a4 */ /* 0x000fc8000f8e023f */
[----:B------:R-:W-:-:S04]  /*1220*/  UISETP.LT.AND UP0, UPT, UR7, UR4, UPT ;  /* 0x000000040700728c */ /* 0x000fc8000bf01270 */
[----:B------:R-:W-:-:S12]  /*1230*/  USEL UR7, UR7, UR4, !UP0 ;  /* 0x0000000407077287 */ /* 0x000fd8000c000000 */
.L_x_1227:
[----:B------:R-:W-:Y:S02]  /*1240*/  USHF.R.S32.HI UR4, URZ, 0x1f, UR7 ;  /* 0x0000001f3f047899 */ /* 0x000fe40008011407 */
[----:B------:R-:W-:Y:S02]  /*1250*/  USHF.R.U32.HI UR10, URZ, 0x10, UR6 ;  /* 0x000000103f0a7899 */ /* 0x000fe40008011606 */
[----:B------:R-:W-:Y:S02]  /*1260*/  ULEA.HI UR4, UR4, UR7, URZ, 0x6 ;  /* 0x0000000704047291 */ /* 0x000fe4000f8f303f */
[----:B------:R-:W-:Y:S02]  /*1270*/  ULOP3.LUT UR40, UR6, 0xffff, URZ, 0xc0, !UPT ;  /* 0x0000ffff06287892 */ /* 0x000fe4000f8ec03f */
[----:B------:R-:W-:-:S04]  /*1280*/  USHF.R.S32.HI UR4, URZ, 0x6, UR4 ;  /* 0x000000063f047899 */ /* 0x000fc80008011404 */
[----:B------:R-:W-:-:S04]  /*1290*/  UISETP.LT.AND UP0, UPT, URZ, UR4, UPT ;  /* 0x000000043f00728c */ /* 0x000fc8000bf01270 */
[----:B------:R-:W-:Y:S02]  /*12a0*/  USEL UR9, URZ, UR4, !UP0 ;  /* 0x000000043f097287 */ /* 0x000fe4000c000000 */
[----:B------:R-:W-:Y:S01]  /*12b0*/  UISETP.NE.AND UP0, UPT, UR10, URZ, UPT ;  /* 0x0000003f0a00728c */ /* 0x000fe2000bf05270 */
[----:B------:R-:W-:-:S03]  /*12c0*/  UMOV UR4, URZ ;  /* 0x0000003f00047c82 */ /* 0x000fc60008000000 */
[----:B------:R-:W-:-:S07]  /*12d0*/  ISETP.GT.AND P0, PT, R17, UR9, PT ;  /* 0x0000000911007c0c */ /* 0x000fce000bf04270 */
[----:B------:R-:W-:-:S06]  /*12e0*/  @!UP0 ULDC UR10, c[0x0][0x9f0] ;  /* 0x00027c00000a8ab9 */ /* 0x000fcc0000000800 */
[----:B------:R-:W-:Y:S05]  /*12f0*/  @!P0 BRA `(.L_x_1230) ;  /* 0x00000000008c8947 */ /* 0x000fea0003800000 */
[----:B------:R-:W-:Y:S01]  /*1300*/  IMAD.U32 R6, RZ, RZ, UR10 ;  /* 0x0000000aff067e24 */ /* 0x000fe2000f8e00ff */
[----:B------:R-:W-:-:S04]  /*1310*/  UMOV UR4, URZ ;  /* 0x0000003f00047c82 */ /* 0x000fc80008000000 */
[----:B------:R-:W-:-:S04]  /*1320*/  IABS R0, R6 ;  /* 0x0000000600007213 */ /* 0x000fc80000000000 */
[----:B------:R-:W-:Y:S02]  /*1330*/  R2UR UR11, R0 ;  /* 0x00000000000b72ca */ /* 0x000fe400000e0000 */
[----:B------:R-:W-:Y:S02]  /*1340*/  IADD3 R0, R6, -0x1, R17 ;  /* 0xffffffff06007810 */ /* 0x000fe40007ffe011 */
[----:B------:R-:W-:Y:S02]  /*1350*/  IABS R6, R6 ;  /* 0x0000000600067213 */ /* 0x000fe40000000000 */
[----:B------:R-:W-:-:S03]  /*1360*/  R2UR UR6, R0 ;  /* 0x00000000000672ca */ /* 0x000fc600000e0000 */
[----:B------:R-:W-:-:S04]  /*1370*/  IMAD.MOV R6, RZ, RZ, -R6 ;  /* 0x000000ffff067224 */ /* 0x000fc800078e0a06 */
[----:B------:R-:W0:Y:S06]  /*1380*/  I2F.RP R3, UR11 ;  /* 0x0000000b00037d06 */ /* 0x000e2c0008209400 */
[----:B------:R-:W-:-:S06]  /*1390*/  UIADD3 UR6, -UR9, UR6, URZ ;  /* 0x0000000609067290 */ /* 0x000fcc000fffe13f */
[----:B------:R-:W-:Y:S01]  /*13a0*/  IMAD.U32 R0, RZ, RZ, UR6 ;  /* 0x00000006ff007e24 */ /* 0x000fe2000f8e00ff */
[----:B------:R-:W-:Y:S01]  /*13b0*/  ULOP3.LUT UR6, UR6, UR10, URZ, 0x3c, !UPT ;  /* 0x0000000a06067292 */ /* 0x000fe2000f8e3c3f */
[----:B0-----:R-:W0:Y:S03]  /*13c0*/  MUFU.RCP R3, R3 ;  /* 0x0000000300037308 */ /* 0x001e260000001000 */
[----:B------:R-:W-:-:S04]  /*13d0*/  IABS R0, R0 ;  /* 0x0000000000007213 */ /* 0x000fc80000000000 */
[----:B------:R-:W-:Y:S01]  /*13e0*/  R2UR UR8, R0 ;  /* 0x00000000000872ca */ /* 0x000fe200000e0000 */
[----:B------:R-:W-:Y:S02]  /*13f0*/  IMAD.MOV.U32 R0, RZ, RZ, R6 ;  /* 0x000000ffff007224 */ /* 0x000fe400078e0006 */
[----:B0-----:R-:W-:-:S06]  /*1400*/  VIADD R4, R3, 0xffffffe ;  /* 0x0ffffffe03047836 */ /* 0x001fcc0000000000 */
        /* <DEDUP_REMOVED lines=18> */
.L_x_1230:
[----:B------:R-:W-:Y:S02]  /*1530*/  UIMAD UR40, UR40, UR4, UR9 ;  /* 0x00000004282872a4 */ /* 0x000fe4000f8e0209 */
[----:B------:R-:W-:Y:S01]  /*1540*/  IMAD.U32 R0, RZ, RZ, UR4 ;  /* 0x00000004ff007e24 */ /* 0x000fe2000f8e00ff */
[----:B------:R-:W-:Y:S02]  /*1550*/  PLOP3.LUT P0, PT, PT, PT, PT, 0x80, 0x0 ;  /* 0x000000000000781c */ /* 0x000fe40003f0f070 */
[----:B------:R-:W-:Y:S01]  /*1560*/  CS2R R28, SRZ ;  /* 0x00000000001c7805 */ /* 0x000fe2000001ff00 */
[----:B------:R-:W-:Y:S01]  /*1570*/  IMAD.MOV.U32 R3, RZ, RZ, RZ ;  /* 0x000000ffff037224 */ /* 0x000fe200078e00ff */
[----:B------:R-:W-:Y:S02]  /*1580*/  CS2R R24, SRZ ;  /* 0x0000000000187805 */ /* 0x000fe4000001ff00 */
[----:B------:R-:W-:Y:S01]  /*1590*/  VIADDMNMX R17, R0, UR40, R17, PT ;  /* 0x0000002800117c46 */ /* 0x000fe2000b800111 */
[----:B------:R-:W-:Y:S01]  /*15a0*/  IMAD.MOV.U32 R0, RZ, RZ, RZ ;  /* 0x000000ffff007224 */ /* 0x000fe200078e00ff */
[----:B------:R-:W-:-:S02]  /*15b0*/  CS2R R30, SRZ ;  /* 0x00000000001e7805 */ /* 0x000fc4000001ff00 */
[----:B------:R-:W-:Y:S02]  /*15c0*/  CS2R R26, SRZ ;  /* 0x00000000001a7805 */ /* 0x000fe4000001ff00 */
[----:B------:R-:W-:Y:S02]  /*15d0*/  ISETP.GT.AND P1, PT, R17, UR40, PT ;  /* 0x0000002811007c0c */ /* 0x000fe4000bf24270 */
        /* <DEDUP_REMOVED lines=66> */
[----:B------:R-:W-:-:S05]  /*1a00*/  SHF.R.S32.HI R56, RZ, 0x7, R23 ;  /* 0x00000007ff387819 */ /* 0x000fca0000011417 */
        /* <DEDUP_REMOVED lines=29> */
.L_x_1232:
[----:B------:R-:W-:Y:S01]  /*1be0*/  SHF.L.U32 R10, RZ, 0x1f, RZ ;  /* 0x0000001fff0a7819 */ /* 0x000fe200000006ff */
[----:B------:R-:W-:-:S03]  /*1bf0*/  VIADD R7, R16, 0x8 ;  /* 0x0000000810077836 */ /* 0x000fc60000000000 */
[----:B------:R-:W0:Y:S02]  /*1c00*/  SYNCS.PHASECHK.TRANS64.TRYWAIT P0, [UR41+0x20800], R10 ;  /* 0x0208000aff0075a7 */ /* 0x000e240008000169 */
[----:B0-----:R-:W-:Y:S05]  /*1c10*/  @!P0 BRA `(.L_x_1233) ;  /* 0x0000011400308947 */ /* 0x001fea0003800000 */
.L_x_1377:
[----:B------:R-:W-:Y:S05]  /*1c20*/  WARPSYNC.ALL ;  /* 0x0000000000007948 */ /* 0x000fea0003800000 */
[----:B------:R-:W-:Y:S01]  /*1c30*/  ULOP3.LUT UR4, UR36, 0x1, URZ, 0xfc, !UPT ;  /* 0x0000000124047892 */ /* 0x000fe2000f8efc3f */
[----:B------:R1:W-:Y:S03]  /*1c40*/  BAR.SYNC.DEFER_BLOCKING R7, 0x100 ;  /* 0x000400070000751d */ /* 0x0003e60000010000 */
[----:B------:R-:W-:-:S06]  /*1c50*/  UISETP.NE.AND UP0, UPT, UR4, 0x3, UPT ;  /* 0x000000030400788c */ /* 0x000fcc000bf05270 */
[----:B------:R-:W-:-:S13]  /*1c60*/  PLOP3.LUT P0, PT, PT, PT, UP0, 0x40, 0x0 ;  /* 0x000000000000781c */ /* 0x000fda0003f0e808 */
[----:B-1----:R-:W-:Y:S05]  /*1c70*/  @P0 BRA `(.L_x_1234) ;  /* 0x0000000000040947 */ /* 0x002fea0003800000 */
[----:B------:R-:W-:Y:S01]  /*1c80*/  BPT.TRAP 0x1 ;  /* 0x000000040000795c */ /* 0x000fe20000300000 */
.L_x_1234:
[----:B------:R-:W-:Y:S01]  /*1c90*/  PLOP3.LUT P1, PT, PT, PT, UP0, 0x40, 0x0 ;  /* 0x000000000000781c */ /* 0x000fe20003f2e808 */
[----:B------:R1:W2:-:S12]  /*1ca0*/  SYNCS.PHASECHK.TRANS64.TRYWAIT P0, [UR41+0x20830], R10 ;  /* 0x0208300aff0075a7 */ /* 0x0002980008000169 */
[----:B-1----:R-:W-:Y:S05]  /*1cb0*/  @P1 BRA `(.L_x_1235) ;  /* 0x0000000000041947 */ /* 0x002fea0003800000 */
[----:B------:R-:W-:Y:S01]  /*1cc0*/  BPT.TRAP 0x1 ;  /* 0x000000040000795c */ /* 0x000fe20000300000 */
.L_x_1235:
[----:B--2---:R-:W-:Y:S05]  /*1cd0*/  @P0 BRA `(.L_x_1236) ;  /* 0x0000000000080947 */ /* 0x004fea0003800000 */
[----:B------:R-:W1:Y:S02]  /*1ce0*/  SYNCS.PHASECHK.TRANS64.TRYWAIT P0, [UR41+0x20830], R10 ;  /* 0x0208300aff0075a7 */ /* 0x000e640008000169 */
[----:B-1----:R-:W-:Y:S05]  /*1cf0*/  @!P0 BRA `(.L_x_1237) ;  /* 0x0000011400108947 */ /* 0x002fea0003800000 */
.L_x_1236:
[----:B------:R-:W-:Y:S01]  /*1d00*/  UIADD3 UR4, UR41, 0x18400, URZ ;  /* 0x0001840029047890 */ /* 0x000fe2000fffe03f */
[----:B------:R-:W-:Y:S01]  /*1d10*/  WARPGROUP.ARRIVE ;  /* 0x00000000000079c5 */ /* 0x000fe20000000000 */
[----:B------:R-:W-:Y:S01]  /*1d20*/  ULOP3.LUT UR32, UR46, 0x10000, URZ, 0xfc, !UPT ;  /* 0x000100002e207892 */ /* 0x000fe2000f8efc3f */
[----:B------:R-:W-:Y:S01]  /*1d30*/  PLOP3.LUT P0, PT, PT, PT, UP0, 0x40, 0x0 ;  /* 0x000000000000781c */ /* 0x000fe20003f0e808 */
[----:B------:R-:W-:Y:S01]  /*1d40*/  USHF.R.U32.HI UR4, URZ, 0x4, UR4 ;  /* 0x000000043f047899 */ /* 0x000fe20008011604 */
[----:B0-----:R-:W-:Y:S01]  /*1d50*/  IADD3 R3, -R16, 0xb, RZ ;  /* 0x0000000b10037810 */ /* 0x001fe20007ffe1ff */
[----:B------:R-:W-:Y:S01]  /*1d60*/  UMOV UR5, 0x40000040 ;  /* 0x4000004000057882 */ /* 0x000fe20000000000 */
[----:B------:R-:W-:Y:S01]  /*1d70*/  UMOV UR7, 0x40000040 ;  /* 0x4000004000077882 */ /* 0x000fe20000000000 */
[----:B------:R-:W-:Y:S02]  /*1d80*/  ULOP3.LUT UR4, UR4, 0x3fff, URZ, 0xc0, !UPT ;  /* 0x00003fff04047892 */ /* 0x000fe4000f8ec03f */
        /* <DEDUP_REMOVED lines=8> */
[----:B------:R-:W-:Y:S01]  /*1e10*/  QGMMA.64x64x32.F32.E4M3.E4M3 R24, gdesc[UR4], RZ, !UPT, gsb0 ;  /* 0x00e00000041879f3 */ /* 0x000fe2000c0008ff */
        /* <DEDUP_REMOVED lines=25> */
[----:B------:R-:W-:Y:S03]  /*1fb0*/  QGMMA.64x64x32.F32.E4M3.E4M3 R24, gdesc[UR8], R24, gsb0 ;  /* 0x00e00000081879f3 */ /* 0x000fe60008000818 */
        /* <DEDUP_REMOVED lines=19> */
[----:B------:R0:W-:Y:S06]  /*20f0*/  BAR.ARV R3, 0x100 ;  /* 0x000400030000751d */ /* 0x0001ec0000002000 */
[----:B------:R-:W-:Y:S05]  /*2100*/  @P0 BRA `(.L_x_1238) ;  /* 0x0000000000040947 */ /* 0x000fea0003800000 */
[----:B------:R-:W-:Y:S01]  /*2110*/  BPT.TRAP 0x1 ;  /* 0x000000040000795c */ /* 0x000fe20000300000 */
.L_x_1238:
[----:B------:R-:W-:Y:S01]  /*2120*/  LOP3.LUT R23, R23, 0xffffff80, RZ, 0xc0, !PT ;  /* 0xffffff8017177812 */ /* 0x000fe200078ec0ff */
[----:B------:R-:W-:Y:S01]  /*2130*/  UISETP.NE.AND UP2, UPT, UR44, URZ, UPT ;  /* 0x0000003f2c00728c */ /* 0x000fe2000bf45270 */
[----:B------:R-:W-:Y:S01]  /*2140*/  LEA.HI R19, R19, R22, RZ, 0x2 ;  /* 0x0000001613137211 */ /* 0x000fe200078f10ff */
[----:B------:R-:W-:Y:S01]  /*2150*/  IMAD.MOV.U32 R12, RZ, RZ, -0x40 ;  /* 0xffffffc0ff0c7424 */ /* 0x000fe200078e00ff */
[----:B------:R-:W-:Y:S01]  /*2160*/  LEA.HI R6, R56, R56, RZ, 0x1 ;  /* 0x0000003838067211 */ /* 0x000fe200078f08ff */
[----:B------:R-:W-:Y:S01]  /*2170*/  IMAD.IADD R23, R22, 0x1, -R23 ;  /* 0x0000000116177824 */ /* 0x000fe200078e0a17 */
[----:B------:R-:W-:Y:S01]  /*2180*/  LOP3.LUT R19, R19, 0xfffffffc, RZ, 0xc0, !PT ;  /* 0xfffffffc13137812 */ /* 0x000fe200078ec0ff */
[----:B------:R-:W-:Y:S01]  /*2190*/  UISETP.NE.AND UP1, UPT, UR43, URZ, UPT ;  /* 0x0000003f2b00728c */ /* 0x000fe2000bf25270 */
[----:B------:R-:W-:Y:S01]  /*21a0*/  LOP3.LUT R11, R6, 0x3fffffe, RZ, 0xc0, !PT ;  /* 0x03fffffe060b7812 */ /* 0x000fe200078ec0ff */
[----:B------:R-:W-:Y:S01]  /*21b0*/  ULDC UR51, c[0x0][0x2f0] ;  /* 0x0000bc0000337ab9 */ /* 0x000fe20000000800 */
[----:B------:R-:W-:Y:S01]  /*21c0*/  SHF.R.S32.HI R0, RZ, 0x1f, R23 ;  /* 0x0000001fff007819 */ /* 0x000fe20000011417 */
[----:B------:R-:W-:Y:S01]  /*21d0*/  IMAD.IADD R19, R22, 0x1, -R19 ;  /* 0x0000000116137824 */ /* 0x000fe200078e0a13 */
[----:B------:R-:W-:Y:S01]  /*21e0*/  PLOP3.LUT P0, PT, PT, PT, UP2, 0x80, 0x0 ;  /* 0x000000000000781c */ /* 0x000fe20003f0f028 */
[----:B------:R-:W-:Y:S01]  /*21f0*/  IMAD.IADD R11, R56, 0x1, -R11 ;  /* 0x00000001380b7824 */ /* 0x000fe200078e0a0b */
[CC--:B------:R-:W-:Y:S01]  /*2200*/  LEA.HI R4, R0.reuse, R23.reuse, RZ, 0x2 ;  /* 0x0000001700047211 */ /* 0x0c0fe200078f10ff */
[----:B------:R-:W-:Y:S01]  /*2210*/  @UP2 ULDC UR6, c[0x0][0x44c] ;  /* 0x0001130000062ab9 */ /* 0x000fe20000000800 */
[----:B------:R-:W-:Y:S01]  /*2220*/  LEA.HI R5, R0, R23, RZ, 0x5 ;  /* 0x0000001700057211 */ /* 0x000fe200078f28ff */
[----:B------:R-:W-:Y:S01]  /*2230*/  @UP2 ULDC UR7, c[0x0][0x450] ;  /* 0x0001140000072ab9 */ /* 0x000fe20000000800 */
[--C-:B------:R-:W-:Y:S01]  /*2240*/  SHF.R.S32.HI R0, RZ, 0x2, R4.reuse ;  /* 0x00000002ff007819 */ /* 0x100fe20000011404 */
[----:B------:R-:W-:Y:S01]  /*2250*/  ULDC UR50, c[0x0][0x9dc] ;  /* 0x0002770000327ab9 */ /* 0x000fe20000000800 */
[----:B------:R-:W-:Y:S01]  /*2260*/  SHF.R.S32.HI R9, RZ, 0x1f, R4 ;  /* 0x0000001fff097819 */ /* 0x000fe20000011404 */
[----:B------:R-:W-:Y:S01]  /*2270*/  ULOP3.LUT UR50, URZ, UR50, URZ, 0x33, !UPT ;  /* 0x000000323f327292 */ /* 0x000fe2000f8e333f */
[----:B------:R-:W-:Y:S01]  /*2280*/  SHF.R.S32.HI R5, RZ, 0x5, R5 ;  /* 0x00000005ff057819 */ /* 0x000fe20000011405 */
[----:B------:R-:W-:Y:S01]  /*2290*/  ULDC UR11, c[0x0][0x9e0] ;  /* 0x00027800000b7ab9 */ /* 0x000fe20000000800 */
[----:B------:R-:W-:-:S02]  /*22a0*/  LEA.HI R9, R9, R0, RZ, 0x3 ;  /* 0x0000000009097211 */ /* 0x000fc400078f18ff */
[----:B------:R-:W-:Y:S02]  /*22b0*/  LEA.HI R6, R19, R19, RZ, 0x1 ;  /* 0x0000001313067211 */ /* 0x000fe400078f08ff */
[----:B------:R-:W-:Y:S02]  /*22c0*/  LEA R5, R5, UR47, 0x4 ;  /* 0x0000002f05057c11 */ /* 0x000fe4000f8e20ff */
[----:B------:R-:W-:Y:S02]  /*22d0*/  LOP3.LUT R9, R9, 0xfffffff8, RZ, 0xc0, !PT ;  /* 0xfffffff809097812 */ /* 0x000fe400078ec0ff */
[----:B------:R-:W-:Y:S02]  /*22e0*/  LOP3.LUT R6, R6, 0x1ffffffe, RZ, 0xc0, !PT ;  /* 0x1ffffffe06067812 */ /* 0x000fe400078ec0ff */
[----:B------:R-:W-:Y:S02]  /*22f0*/  IADD3 R0, R5, R0, -R9 ;  /* 0x0000000005007210 */ /* 0x000fe40007ffe809 */
[----:B------:R-:W-:Y:S01]  /*2300*/  PLOP3.LUT P1, PT, PT, PT, UP2, 0x80, 0x0 ;  /* 0x000000000000781c */ /* 0x000fe20003f2f028 */
[----:B------:R-:W-:Y:S01]  /*2310*/  IMAD.IADD R6, R19, 0x1, -R6 ;  /* 0x0000000113067824 */ /* 0x000fe200078e0a06 */
[----:B------:R-:W-:Y:S01]  /*2320*/  LEA R14, R17, 0xffffffc0, 0x6 ;  /* 0xffffffc0110e7811 */ /* 0x000fe200078e30ff */
[----:B------:R-:W-:-:S04]  /*2330*/  IMAD R11, R11, 0x40, R0 ;  /* 0x000000400b0b7824 */ /* 0x000fc800078e0200 */
[----:B------:R-:W-:Y:S02]  /*2340*/  IMAD R6, R6, 0x8, R11 ;  /* 0x0000000806067824 */ /* 0x000fe400078e020b */
[----:B------:R-:W-:Y:S02]  /*2350*/  IMAD R11, R17, R12, 0x41 ;  /* 0x00000041110b7424 */ /* 0x000fe400078e020c */
[----:B------:R-:W-:Y:S01]  /*2360*/  @P0 IMAD.HI.U32 R0, R6, UR6, RZ ;  /* 0x0000000606000c27 */ /* 0x000fe2000f8e00ff */
[----:B------:R-:W-:Y:S01]  /*2370*/  UIADD3 UR6, UR41, 0x20840, URZ ;  /* 0x0002084029067890 */ /* 0x000fe2000fffe03f */
[----:B------:R-:W-:Y:S02]  /*2380*/  PLOP3.LUT P0, PT, PT, PT, UP1, 0x40, 0x0 ;  /* 0x000000000000781c */ /* 0x000fe40003f0e818 */
[----:B------:R-:W-:Y:S01]  /*2390*/  IMAD.MOV.U32 R8, RZ, RZ, R6 ;  /* 0x000000ffff087224 */ /* 0x000fe200078e0006 */
[----:B------:R-:W-:Y:S01]  /*23a0*/  @P1 SHF.R.U32.HI R8, RZ, UR7, R0 ;  /* 0x00000007ff081c19 */ /* 0x000fe20008011600 */
[----:B------:R-:W-:Y:S01]  /*23b0*/  IMAD R5, R2, UR51, R11 ;  /* 0x0000003302057c24 */ /* 0x000fe2000f8e020b */
[----:B------:R-:W-:Y:S01]  /*23c0*/  LOP3.LUT R0, R4, 0x7ffffffc, RZ, 0xc0, !PT ;  /* 0x7ffffffc04007812 */ /* 0x000fe200078ec0ff */
[----:B------:R-:W-:Y:S01]  /*23d0*/  ULDC UR7, c[0x0][0x288] ;  /* 0x0000a20000077ab9 */ /* 0x000fe20000000800 */
[----:B------:R-:W-:Y:S01]  /*23e0*/  UPRMT UR6, UR45, 0x654, UR6 ;  /* 0x000006542d067896 */ /* 0x000fe20008000006 */
[----:B------:R-:W1:Y:S01]  /*23f0*/  SHFL.IDX PT, R21, R8, RZ, 0x1c1f ;  /* 0x001c1fff08157589 */ /* 0x000e6200000e0000 */
[----:B------:R-:W-:-:S02]  /*2400*/  IMAD.U32 R9, RZ, RZ, UR7 ;  /* 0x00000007ff097e24 */ /* 0x000fc4000f8e00ff */
[----:B------:R-:W-:Y:S02]  /*2410*/  IMAD.IADD R0, R23, 0x1, -R0 ;  /* 0x0000000117007824 */ /* 0x000fe400078e0a00 */
[----:B------:R-:W-:Y:S02]  /*2420*/  VIADD R19, R11, 0xffffffff ;  /* 0xffffffff0b137836 */ /* 0x000fe40000000000 */
[----:B------:R-:W-:Y:S01]  /*2430*/  IMAD R4, R0, -0x2, R5 ;  /* 0xfffffffe00047824 */ /* 0x000fe200078e0205 */
[----:B------:R-:W-:Y:S01]  /*2440*/  SYNCS.ARRIVE.TRANS64.RED.A1T0 RZ, [UR6], RZ ;  /* 0x000000ffffff79a7 */ /* 0x000fe20008100406 */
[----:B------:R-:W-:Y:S02]  /*2450*/  IMAD R5, R2, UR51, -R14 ;  /* 0x0000003302057c24 */ /* 0x000fe4000f8e0a0e */
[----:B------:R-:W-:Y:S02]  /*2460*/  IMAD.IADD R4, R4, 0x1, -R9 ;  /* 0x0000000104047824 */ /* 0x000fe400078e0a09 */
[----:B------:R-:W-:-:S02]  /*2470*/  IMAD R13, R0, -0x2, R5 ;  /* 0xfffffffe000d7824 */ /* 0x000fc400078e0205 */
[C---:B------:R-:W-:Y:S02]  /*2480*/  VIADD R20, R4.reuse, UR11 ;  /* 0x0000000b04147c36 */ /* 0x040fe40008000000 */
[----:B------:R-:W-:-:S03]  /*2490*/  VIADD R15, R4, UR50 ;  /* 0x00000032040f7c36 */ /* 0x000fc60008000000 */
[----:B-1----:R-:W-:Y:S01]  /*24a0*/  VIADDMNMX R4, R21, R20, R13, PT ;  /* 0x0000001415047246 */ /* 0x002fe2000380010d */
[----:B------:R-:W-:Y:S01]  /*24b0*/  IMAD.IADD R5, R15, 0x1, R21 ;  /* 0x000000010f057824 */ /* 0x000fe200078e0215 */
[----:B------:R-:W-:Y:S06]  /*24c0*/  @P0 BRA `(.L_x_1239) ;  /* 0x0000000000640947 */ /* 0x000fec0003800000 */
[----:B------:R-:W-:Y:S01]  /*24d0*/  IMAD R12, R2, UR51, R21 ;  /* 0x00000033020c7c24 */ /* 0x000fe2000f8e0215 */
[----:B------:R-:W-:Y:S03]  /*24e0*/  BSSY B0, `(.L_x_1240) ;  /* 0x0000013000007945 */ /* 0x000fe60003800000 */
[----:B------:R-:W-:-:S05]  /*24f0*/  IMAD.IADD R11, R12, 0x1, -R9 ;  /* 0x000000010c0b7824 */ /* 0x000fca00078e0a09 */
[----:B------:R-:W-:-:S13]  /*2500*/  ISETP.GT.AND P0, PT, R11, -0x1, PT ;  /* 0xffffffff0b00780c */ /* 0x000fda0003f04270 */
[----:B------:R-:W-:Y:S05]  /*2510*/  @P0 BRA `(.L_x_1241) ;  /* 0x0000000000240947 */ /* 0x000fea0003800000 */
[----:B------:R-:W-:Y:S01]  /*2520*/  ULDC UR6, c[0x0][0x9e4] ;  /* 0x0002790000067ab9 */ /* 0x000fe20000000800 */
[----:B------:R-:W-:Y:S01]  /*2530*/  LOP3.LUT R11, RZ, R11, RZ, 0x33, !PT ;  /* 0x0000000bff0b7212 */ /* 0x000fe200078e33ff */
[----:B------:R-:W-:-:S05]  /*2540*/  IMAD.U32 R21, RZ, RZ, UR6 ;  /* 0x00000006ff157e24 */ /* 0x000fca000f8e00ff */
[----:B------:R-:W-:-:S13]  /*2550*/  ISETP.NE.AND P0, PT, R21, 0x1, PT ;  /* 0x000000011500780c */ /* 0x000fda0003f05270 */
[----:B------:R-:W1:Y:S02]  /*2560*/  @P0 LDC.64 R22, c[0x0][0x9e8] ;  /* 0x00027a00ff160b82 */ /* 0x000e640000000a00 */
[----:B-1----:R-:W-:-:S05]  /*2570*/  @P0 IMAD.HI.U32 R12, R11, R22, RZ ;  /* 0x000000160b0c0227 */ /* 0x002fca00078e00ff */
[----:B------:R-:W-:-:S04]  /*2580*/  @P0 SHF.R.U32.HI R11, RZ, R23, R12 ;  /* 0x00000017ff0b0219 */ /* 0x000fc8000001160c */
[----:B------:R-:W-:Y:S01]  /*2590*/  LOP3.LUT R11, RZ, R11, RZ, 0x33, !PT ;  /* 0x0000000bff0b7212 */ /* 0x000fe200078e33ff */
[----:B------:R-:W-:Y:S06]  /*25a0*/  BRA `(.L_x_1242) ;  /* 0x0000000000187947 */ /* 0x000fec0003800000 */
.L_x_1241:
[----:B------:R-:W-:Y:S02]  /*25b0*/  ULDC UR6, c[0x0][0x9e4] ;  /* 0x0002790000067ab9 */ /* 0x000fe40000000800 */
[----:B------:R-:W-:-:S05]  /*25c0*/  IMAD.U32 R21, RZ, RZ, UR6 ;  /* 0x00000006ff157e24 */ /* 0x000fca000f8e00ff */
[----:B------:R-:W-:-:S13]  /*25d0*/  ISETP.NE.AND P0, PT, R21, 0x1, PT ;  /* 0x000000011500780c */ /* 0x000fda0003f05270 */
[----:B------:R-:W1:Y:S02]  /*25e0*/  @P0 LDC.64 R22, c[0x0][0x9e8] ;  /* 0x00027a00ff160b82 */ /* 0x000e640000000a00 */
[----:B-1----:R-:W-:-:S05]  /*25f0*/  @P0 IMAD.HI.U32 R12, R11, R22, RZ ;  /* 0x000000160b0c0227 */ /* 0x002fca00078e00ff */
[----:B------:R-:W-:-:S07]  /*2600*/  @P0 SHF.R.U32.HI R11, RZ, R23, R12 ;  /* 0x00000017ff0b0219 */ /* 0x000fce000001160c */
.L_x_1242:
[----:B------:R-:W-:Y:S05]  /*2610*/  BSYNC B0 ;  /* 0x0000000000007941 */ /* 0x000fea0003800000 */
.L_x_1240:
[----:B------:R-:W-:-:S04]  /*2620*/  IMAD R11, R11, R21, -R14 ;  /* 0x000000150b0b7224 */ /* 0x000fc800078e0a0e */
[----:B------:R-:W-:-:S05]  /*2630*/  IMAD R11, R0, -0x2, R11 ;  /* 0xfffffffe000b7824 */ /* 0x000fca00078e020b */
[----:B------:R-:W-:Y:S02]  /*2640*/  VIADDMNMX R4, R11, R21, R4, PT ;  /* 0x000000150b047246 */ /* 0x000fe40003800104 */
[----:B------:R-:W-:-:S07]  /*2650*/  VIMNMX R5, R5, R11, !PT ;  /* 0x0000000b05057248 */ /* 0x000fce0007fe0100 */
.L_x_1239:
[C---:B------:R-:W-:Y:S01]  /*2660*/  ISETP.GE.AND P1, PT, R19.reuse, 0x1, PT ;  /* 0x000000011300780c */ /* 0x040fe20003f26270 */
[----:B------:R-:W1:Y:S01]  /*2670*/  SHFL.IDX PT, R8, R8, 0x1, 0x1c1f ;  /* 0x003c1f0008087f89 */ /* 0x000e6200000e0000 */
[----:B------:R-:W-:Y:S01]  /*2680*/  ISETP.GE.AND P0, PT, R19, 0x2, PT ;  /* 0x000000021300780c */ /* 0x000fe20003f06270 */
[----:B------:R-:W-:Y:S01]  /*2690*/  UISETP.NE.AND UP1, UPT, UR43, URZ, UPT ;  /* 0x0000003f2b00728c */ /* 0x000fe2000bf25270 */
[----:B------:R-:W-:Y:S02]  /*26a0*/  P2R R23, PR, RZ, 0x2 ;  /* 0x00000002ff177803 */ /* 0x000fe40000000000 */
[----:B------:R-:W-:Y:S02]  /*26b0*/  ISETP.GT.AND P3, PT, R5, RZ, !P1 ;  /* 0x000000ff0500720c */ /* 0x000fe40004f64270 */
[----:B------:R-:W-:Y:S02]  /*26c0*/  ISETP.GE.AND P1, PT, R19, 0x9, PT ;  /* 0x000000091300780c */ /* 0x000fe40003f26270 */
[----:B------:R-:W-:-:S02]  /*26d0*/  ISETP.GT.AND P2, PT, R5, 0x1, !P0 ;  /* 0x000000010500780c */ /* 0x000fc40004744270 */
[----:B------:R-:W-:Y:S02]  /*26e0*/  P2R R57, PR, RZ, 0x2 ;  /* 0x00000002ff397803 */ /* 0x000fe40000000000 */
[----:B------:R-:W-:Y:S02]  /*26f0*/  ISETP.GT.AND P1, PT, R5, 0x8, !P1 ;  /* 0x000000080500780c */ /* 0x000fe40004f24270 */
[----:B------:R-:W-:Y:S02]  /*2700*/  ISETP.GE.AND P4, PT, R19, 0x11, PT ;  /* 0x000000111300780c */ /* 0x000fe40003f86270 */
[C---:B------:R-:W-:Y:S02]  /*2710*/  ISETP.LT.OR P1, PT, R4.reuse, 0x9, P1 ;  /* 0x000000090400780c */ /* 0x040fe40000f21670 */
[----:B------:R-:W-:Y:S02]  /*2720*/  ISETP.LT.OR P3, PT, R4, 0x1, P3 ;  /* 0x000000010400780c */ /* 0x000fe40001f61670 */
[----:B------:R-:W-:-:S02]  /*2730*/  FSEL R28, R28, -INF , !P1 ;  /* 0xff8000001c1c7808 */ /* 0x000fc40004800000 */
[----:B------:R-:W-:Y:S02]  /*2740*/  ISETP.LT.OR P2, PT, R4, 0x2, P2 ;  /* 0x000000020400780c */ /* 0x000fe40001741670 */
[----:B------:R-:W-:Y:S02]  /*2750*/  ISETP.GT.AND P1, PT, R5, 0x10, !P4 ;  /* 0x000000100500780c */ /* 0x000fe40006724270 */
[----:B------:R-:W-:Y:S02]  /*2760*/  ISETP.GE.AND P5, PT, R19, 0xa, PT ;  /* 0x0000000a1300780c */ /* 0x000fe40003fa6270 */
[----:B------:R-:W-:Y:S02]  /*2770*/  FSEL R24, R24, -INF , !P3 ;  /* 0xff80000018187808 */ /* 0x000fe40005800000 */
[----:B------:R-:W-:Y:S02]  /*2780*/  FSEL R22, R25, -INF , !P2 ;  /* 0xff80000019167808 */ /* 0x000fe40005000000 */
[----:B------:R-:W-:-:S02]  /*2790*/  ISETP.LT.OR P1, PT, R4, 0x11, P1 ;  /* 0x000000110400780c */ /* 0x000fc40000f21670 */
[----:B------:R-:W-:Y:S02]  /*27a0*/  ISETP.GT.AND P2, PT, R5, 0x9, !P5 ;  /* 0x000000090500780c */ /* 0x000fe40006f44270 */
[----:B------:R-:W-:Y:S02]  /*27b0*/  ISETP.GE.AND P3, PT, R19, 0x12, PT ;  /* 0x000000121300780c */ /* 0x000fe40003f66270 */
[----:B------:R-:W-:Y:S02]  /*27c0*/  FSEL R32, R32, -INF , !P1 ;  /* 0xff80000020207808 */ /* 0x000fe40004800000 */
[----:B------:R-:W-:Y:S02]  /*27d0*/  ISETP.LT.OR P2, PT, R4, 0xa, P2 ;  /* 0x0000000a0400780c */ /* 0x000fe40001741670 */
[----:B------:R-:W-:Y:S02]  /*27e0*/  ISETP.GT.AND P1, PT, R5, 0x11, !P3 ;  /* 0x000000110500780c */ /* 0x000fe40005f24270 */
[----:B------:R-:W-:-:S02]  /*27f0*/  FSEL R56, R29, -INF , !P2 ;  /* 0xff8000001d387808 */ /* 0x000fc40005000000 */
[C---:B------:R-:W-:Y:S02]  /*2800*/  ISETP.LT.OR P1, PT, R4.reuse, 0x12, P1 ;  /* 0x000000120400780c */ /* 0x040fe40000f21670 */
[----:B------:R-:W-:Y:S02]  /*2810*/  ISETP.GE.AND P2, PT, R19, 0x19, PT ;  /* 0x000000191300780c */ /* 0x000fe40003f46270 */
[----:B------:R-:W-:Y:S02]  /*2820*/  FSEL R58, R33, -INF , !P1 ;  /* 0xff800000213a7808 */ /* 0x000fe40004800000 */
[----:B------:R-:W-:Y:S02]  /*2830*/  ISETP.GT.AND P1, PT, R5, 0x18, !P2 ;  /* 0x000000180500780c */ /* 0x000fe40005724270 */
[----:B------:R-:W-:Y:S02]  /*2840*/  P2R R33, PR, RZ, 0x4 ;  /* 0x00000004ff217803 */ /* 0x000fe40000000000 */
[----:B------:R-:W-:-:S02]  /*2850*/  ISETP.LT.OR P1, PT, R4, 0x19, P1 ;  /* 0x000000190400780c */ /* 0x000fc40000f21670 */
[----:B------:R-:W-:Y:S02]  /*2860*/  ISETP.GE.AND P2, PT, R19, 0x1a, PT ;  /* 0x0000001a1300780c */ /* 0x000fe40003f46270 */
[----:B------:R-:W-:Y:S02]  /*2870*/  FSEL R36, R36, -INF , !P1 ;  /* 0xff80000024247808 */ /* 0x000fe40004800000 */
[----:B------:R-:W-:Y:S02]  /*2880*/  ISETP.GT.AND P1, PT, R5, 0x19, !P2 ;  /* 0x000000190500780c */ /* 0x000fe40005724270 */
[----:B------:R-:W-:Y:S02]  /*2890*/  P2R R61, PR, RZ, 0x4 ;  /* 0x00000004ff3d7803 */ /* 0x000fe40000000000 */
[----:B------:R-:W-:Y:S02]  /*28a0*/  ISETP.LT.OR P1, PT, R4, 0x1a, P1 ;  /* 0x0000001a0400780c */ /* 0x000fe40000f21670 */
[----:B------:R-:W-:-:S02]  /*28b0*/  ISETP.GE.AND P2, PT, R19, 0x21, PT ;  /* 0x000000211300780c */ /* 0x000fc40003f46270 */
[----:B------:R-:W-:Y:S02]  /*28c0*/  FSEL R60, R37, -INF , !P1 ;  /* 0xff800000253c7808 */ /* 0x000fe40004800000 */
[----:B------:R-:W-:Y:S02]  /*28d0*/  ISETP.GT.AND P1, PT, R5, 0x20, !P2 ;  /* 0x000000200500780c */ /* 0x000fe40005724270 */
[----:B------:R-:W-:Y:S02]  /*28e0*/  P2R R37, PR, RZ, 0x4 ;  /* 0x00000004ff257803 */ /* 0x000fe40000000000 */
[----:B------:R-:W-:Y:S02]  /*28f0*/  ISETP.LT.OR P1, PT, R4, 0x21, P1 ;  /* 0x000000210400780c */ /* 0x000fe40000f21670 */
[----:B------:R-:W-:Y:S02]  /*2900*/  ISETP.GE.AND P2, PT, R19, 0x22, PT ;  /* 0x000000221300780c */ /* 0x000fe40003f46270 */
[----:B------:R-:W-:-:S02]  /*2910*/  FSEL R40, R40, -INF , !P1 ;  /* 0xff80000028287808 */ /* 0x000fc40004800000 */
[----:B------:R-:W-:Y:S02]  /*2920*/  ISETP.GT.AND P1, PT, R5, 0x21, !P2 ;  /* 0x000000210500780c */ /* 0x000fe40005724270 */
[----:B------:R-:W-:Y:S02]  /*2930*/  P2R R63, PR, RZ, 0x4 ;  /* 0x00000004ff3f7803 */ /* 0x000fe40000000000 */
[----:B------:R-:W-:Y:S02]  /*2940*/  ISETP.LT.OR P1, PT, R4, 0x22, P1 ;  /* 0x000000220400780c */ /* 0x000fe40000f21670 */
[----:B------:R-:W-:Y:S02]  /*2950*/  P2R R29, PR, RZ, 0x8 ;  /* 0x00000008ff1d7803 */ /* 0x000fe40000000000 */
[----:B------:R-:W-:Y:S02]  /*2960*/  FSEL R62, R41, -INF , !P1 ;  /* 0xff800000293e7808 */ /* 0x000fe40004800000 */
[----:B------:R-:W-:-:S02]  /*2970*/  ISETP.GE.AND P1, PT, R19, 0x29, PT ;  /* 0x000000291300780c */ /* 0x000fc40003f26270 */
[----:B------:R-:W-:Y:S02]  /*2980*/  P2R R25, PR, RZ, 0x10 ;  /* 0x00000010ff197803 */ /* 0x000fe40000000000 */
[----:B------:R-:W-:Y:S02]  /*2990*/  ISETP.GT.AND P2, PT, R5, 0x28, !P1 ;  /* 0x000000280500780c */ /* 0x000fe40004f44270 */
[----:B------:R-:W-:Y:S02]  /*29a0*/  P2R R59, PR, RZ, 0x20 ;  /* 0x00000020ff3b7803 */ /* 0x000fe40000000000 */
[----:B------:R-:W-:-:S04]  /*29b0*/  ISETP.LT.OR P2, PT, R4, 0x29, P2 ;  /* 0x000000290400780c */ /* 0x000fc80001741670 */
[----:B------:R-:W-:Y:S02]  /*29c0*/  FSEL R44, R44, -INF , !P2 ;  /* 0xff8000002c2c7808 */ /* 0x000fe40005000000 */
[----:B------:R-:W-:-:S04]  /*29d0*/  ISETP.GE.AND P2, PT, R19, 0x2a, PT ;  /* 0x0000002a1300780c */ /* 0x000fc80003f46270 */
[----:B------:R-:W-:-:S04]  /*29e0*/  ISETP.GT.AND P3, PT, R5, 0x29, !P2 ;  /* 0x000000290500780c */ /* 0x000fc80005764270 */
        /* <DEDUP_REMOVED lines=15> */
[----:B------:R-:W-:Y:S02]  /*2ae0*/  P2R R19, PR, RZ, 0x40 ;  /* 0x00000040ff137803 */ /* 0x000fe40000000000 */
[----:B------:R-:W-:Y:S01]  /*2af0*/  ISETP.GT.AND P6, PT, R5, 0x39, !P6 ;  /* 0x000000390500780c */ /* 0x000fe200077c4270 */
[----:B-1----:R-:W-:-:S03]  /*2b00*/  IMAD.IADD R5, R15, 0x1, R8 ;  /* 0x000000010f057824 */ /* 0x002fc600078e0208 */
[----:B------:R-:W-:Y:S02]  /*2b10*/  ISETP.LT.OR P6, PT, R4, 0x3a, P6 ;  /* 0x0000003a0400780c */ /* 0x000fe400037c1670 */
[----:B------:R-:W-:Y:S02]  /*2b20*/  VIADDMNMX R4, R8, R20, R13, PT ;  /* 0x0000001408047246 */ /* 0x000fe4000380010d */
[----:B------:R-:W-:Y:S02]  /*2b30*/  FSEL R68, R53, -INF , !P6 ;  /* 0xff80000035447808 */ /* 0x000fe40007000000 */
[----:B------:R-:W-:-:S13]  /*2b40*/  PLOP3.LUT P6, PT, PT, PT, UP1, 0x40, 0x0 ;  /* 0x000000000000781c */ /* 0x000fda0003fce818 */
[----:B------:R-:W-:Y:S05]  /*2b50*/  @P6 BRA `(.L_x_1243) ;  /* 0x0000000000646947 */ /* 0x000fea0003800000 */
        /* <DEDUP_REMOVED lines=14> */
.L_x_1245:
[----:B------:R-:W-:Y:S02]  /*2c40*/  ULDC UR6, c[0x0][0x9e4] ;  /* 0x0002790000067ab9 */ /* 0x000fe40000000800 */
[----:B------:R-:W-:-:S05]  /*2c50*/  IMAD.U32 R12, RZ, RZ, UR6 ;  /* 0x00000006ff0c7e24 */ /* 0x000fca000f8e00ff */
[----:B------:R-:W-:-:S13]  /*2c60*/  ISETP.NE.AND P6, PT, R12, 0x1, PT ;  /* 0x000000010c00780c */ /* 0x000fda0003fc5270 */
[----:B------:R-:W1:Y:S02]  /*2c70*/  @P6 LDC.64 R20, c[0x0][0x9e8] ;  /* 0x00027a00ff146b82 */ /* 0x000e640000000a00 */
[----:B-1----:R-:W-:-:S05]  /*2c80*/  @P6 IMAD.HI.U32 R8, R11, R20, RZ ;  /* 0x000000140b086227 */ /* 0x002fca00078e00ff */
[----:B------:R-:W-:-:S07]  /*2c90*/  @P6 SHF.R.U32.HI R11, RZ, R21, R8 ;  /* 0x00000015ff0b6219 */ /* 0x000fce0000011608 */
.L_x_1246:
[----:B------:R-:W-:Y:S05]  /*2ca0*/  BSYNC B0 ;  /* 0x0000000000007941 */ /* 0x000fea0003800000 */
.L_x_1244:
[----:B------:R-:W-:-:S04]  /*2cb0*/  IMAD R11, R11, R12, -R14 ;  /* 0x0000000c0b0b7224 */ /* 0x000fc800078e0a0e */
[----:B------:R-:W-:-:S05]  /*2cc0*/  IMAD R11, R0, -0x2, R11 ;  /* 0xfffffffe000b7824 */ /* 0x000fca00078e020b */
[----:B------:R-:W-:Y:S02]  /*2cd0*/  VIADDMNMX R4, R11, R12, R4, PT ;  /* 0x0000000c0b047246 */ /* 0x000fe40003800104 */
[----:B------:R-:W-:-:S07]  /*2ce0*/  VIMNMX R5, R5, R11, !PT ;  /* 0x0000000b05057248 */ /* 0x000fce0007fe0100 */
.L_x_1243:
[----:B------:R-:W-:Y:S02]  /*2cf0*/  ISETP.GT.AND P0, PT, R5, 0x1, !P0 ;  /* 0x000000010500780c */ /* 0x000fe40004704270 */
[----:B------:R-:W-:Y:S02]  /*2d00*/  FMNMX.FTZ R8, R24, R22, !PT ;  /* 0x0000001618087209 */ /* 0x000fe40007810000 */
[----:B------:R-:W-:Y:S02]  /*2d10*/  ISETP.LT.OR P0, PT, R4, 0x2, P0 ;  /* 0x000000020400780c */ /* 0x000fe40000701670 */
[----:B------:R-:W-:Y:S02]  /*2d20*/  FMNMX.FTZ R8, R28, R8, !PT ;  /* 0x000000081c087209 */ /* 0x000fe40007810000 */
[----:B------:R-:W-:Y:S02]  /*2d30*/  FSEL R27, R27, -INF , !P0 ;  /* 0xff8000001b1b7808 */ /* 0x000fe40004000000 */
[----:B------:R-:W-:-:S02]  /*2d40*/  ISETP.NE.AND P0, PT, R57, RZ, PT ;  /* 0x000000ff3900720c */ /* 0x000fc40003f05270 */
[----:B------:R-:W-:Y:S02]  /*2d50*/  FMNMX.FTZ R8, R56, R8, !PT ;  /* 0x0000000838087209 */ /* 0x000fe40007810000 */
[----:B------:R-:W-:Y:S02]  /*2d60*/  ISETP.GT.AND P0, PT, R5, 0x8, !P0 ;  /* 0x000000080500780c */ /* 0x000fe40004704270 */
[----:B------:R-:W-:Y:S02]  /*2d70*/  FMNMX.FTZ R8, R32, R8, !PT ;  /* 0x0000000820087209 */ /* 0x000fe40007810000 */
[----:B------:R-:W-:Y:S02]  /*2d80*/  ISETP.LT.OR P0, PT, R4, 0x9, P0 ;  /* 0x000000090400780c */ /* 0x000fe40000701670 */
[----:B------:R-:W-:Y:S02]  /*2d90*/  FMNMX.FTZ R8, R58, R8, !PT ;  /* 0x000000083a087209 */ /* 0x000fe40007810000 */
[----:B------:R-:W-:-:S02]  /*2da0*/  FSEL R30, R30, -INF , !P0 ;  /* 0xff8000001e1e7808 */ /* 0x000fc40004000000 */
[----:B------:R-:W-:Y:S02]  /*2db0*/  ISETP.NE.AND P0, PT, R59, RZ, PT ;  /* 0x000000ff3b00720c */ /* 0x000fe40003f05270 */
[----:B------:R-:W-:Y:S02]  /*2dc0*/  FMNMX.FTZ R8, R36, R8, !PT ;  /* 0x0000000824087209 */ /* 0x000fe40007810000 */
[----:B------:R-:W-:Y:S02]  /*2dd0*/  ISETP.GT.AND P0, PT, R5, 0x9, !P0 ;  /* 0x000000090500780c */ /* 0x000fe40004704270 */
[----:B------:R-:W-:Y:S02]  /*2de0*/  FMNMX.FTZ R8, R60, R8, !PT ;  /* 0x000000083c087209 */ /* 0x000fe40007810000 */
[----:B------:R-:W-:Y:S02]  /*2df0*/  ISETP.LT.OR P0, PT, R4, 0xa, P0 ;  /* 0x0000000a0400780c */ /* 0x000fe40000701670 */
[----:B------:R-:W-:-:S02]  /*2e00*/  FMNMX.FTZ R8, R40, R8, !PT ;  /* 0x0000000828087209 */ /* 0x000fc40007810000 */
[----:B------:R-:W-:Y:S02]  /*2e10*/  FSEL R31, R31, -INF , !P0 ;  /* 0xff8000001f1f7808 */ /* 0x000fe40004000000 */
[----:B------:R-:W-:Y:S02]  /*2e20*/  ISETP.NE.AND P0, PT, R25, RZ, PT ;  /* 0x000000ff1900720c */ /* 0x000fe40003f05270 */
[----:B------:R-:W-:Y:S02]  /*2e30*/  FMNMX.FTZ R8, R62, R8, !PT ;  /* 0x000000083e087209 */ /* 0x000fe40007810000 */
[----:B------:R-:W-:Y:S02]  /*2e40*/  ISETP.GT.AND P0, PT, R5, 0x10, !P0 ;  /* 0x000000100500780c */ /* 0x000fe40004704270 */
[----:B------:R-:W-:Y:S02]  /*2e50*/  FMNMX.FTZ R8, R44, R8, !PT ;  /* 0x000000082c087209 */ /* 0x000fe40007810000 */
[----:B------:R-:W-:-:S02]  /*2e60*/  ISETP.LT.OR P0, PT, R4, 0x11, P0 ;  /* 0x000000110400780c */ /* 0x000fc40000701670 */
[----:B------:R-:W-:Y:S02]  /*2e70*/  FMNMX.FTZ R8, R64, R8, !PT ;  /* 0x0000000840087209 */ /* 0x000fe40007810000 */
[----:B------:R-:W-:Y:S02]  /*2e80*/  FSEL R34, R34, -INF , !P0 ;  /* 0xff80000022227808 */ /* 0x000fe40004000000 */
[----:B------:R-:W-:Y:S02]  /*2e90*/  ISETP.NE.AND P0, PT, R29, RZ, PT ;  /* 0x000000ff1d00720c */ /* 0x000fe40003f05270 */
[----:B------:R-:W-:Y:S02]  /*2ea0*/  FMNMX.FTZ R8, R48, R8, !PT ;  /* 0x0000000830087209 */ /* 0x000fe40007810000 */
[----:B------:R-:W-:Y:S02]  /*2eb0*/  ISETP.GT.AND P0, PT, R5, 0x11, !P0 ;  /* 0x000000110500780c */ /* 0x000fe40004704270 */
[----:B------:R-:W-:-:S02]  /*2ec0*/  FMNMX.FTZ R8, R66, R8, !PT ;  /* 0x0000000842087209 */ /* 0x000fc40007810000 */
[----:B------:R-:W-:Y:S02]  /*2ed0*/  ISETP.LT.OR P0, PT, R4, 0x12, P0 ;  /* 0x000000120400780c */ /* 0x000fe40000701670 */
[----:B------:R-:W-:Y:S02]  /*2ee0*/  FMNMX.FTZ R8, R52, R8, !PT ;  /* 0x0000000834087209 */ /* 0x000fe40007810000 */
[----:B------:R-:W-:Y:S02]  /*2ef0*/  FSEL R35, R35, -INF , !P0 ;  /* 0xff80000023237808 */ /* 0x000fe40004000000 */
[----:B------:R-:W-:Y:S02]  /*2f00*/  ISETP.NE.AND P0, PT, R33, RZ, PT ;  /* 0x000000ff2100720c */ /* 0x000fe40003f05270 */
[----:B------:R-:W-:Y:S02]  /*2f10*/  FMNMX.FTZ R13, R68, R8, !PT ;  /* 0x00000008440d7209 */ /* 0x000fe40007810000 */
[----:B------:R-:W-:-:S02]  /*2f20*/  ISETP.GT.AND P0, PT, R5, 0x18, !P0 ;  /* 0x000000180500780c */ /* 0x000fc40004704270 */
[----:B------:R-:W-:Y:S01]  /*2f30*/  ISETP.NE.AND P6, PT, R23, RZ, PT ;  /* 0x000000ff1700720c */ /* 0x000fe20003fc5270 */
[----:B------:R-:W1:Y:S01]  /*2f40*/  SHFL.BFLY PT, R8, R13, 0x2, 0x1f ;  /* 0x0c401f000d087f89 */ /* 0x000e6200000e0000 */
[----:B------:R-:W-:Y:S02]  /*2f50*/  ISETP.LT.OR P0, PT, R4, 0x19, P0 ;  /* 0x000000190400780c */ /* 0x000fe40000701670 */
[----:B------:R-:W-:Y:S02]  /*2f60*/  ISETP.GT.AND P1, PT, R5, 0x28, !P1 ;  /* 0x000000280500780c */ /* 0x000fe40004f24270 */
[----:B------:R-:W-:Y:S02]  /*2f70*/  FSEL R38, R38, -INF , !P0 ;  /* 0xff80000026267808 */ /* 0x000fe40004000000 */
[----:B------:R-:W-:Y:S02]  /*2f80*/  ISETP.NE.AND P0, PT, R61, RZ, PT ;  /* 0x000000ff3d00720c */ /* 0x000fe40003f05270 */
[----:B------:R-:W-:-:S02]  /*2f90*/  ISETP.GT.AND P2, PT, R5, 0x29, !P2 ;  /* 0x000000290500780c */ /* 0x000fc40005744270 */
[C---:B------:R-:W-:Y:S02]  /*2fa0*/  ISETP.GT.AND P0, PT, R5.reuse, 0x19, !P0 ;  /* 0x000000190500780c */ /* 0x040fe40004704270 */
[C---:B------:R-:W-:Y:S02]  /*2fb0*/  ISETP.GT.AND P3, PT, R5.reuse, 0x30, !P3 ;  /* 0x000000300500780c */ /* 0x040fe40005f64270 */
[----:B------:R-:W-:Y:S02]  /*2fc0*/  ISETP.LT.OR P0, PT, R4, 0x1a, P0 ;  /* 0x0000001a0400780c */ /* 0x000fe40000701670 */
[----:B------:R-:W-:Y:S02]  /*2fd0*/  ISETP.GT.AND P4, PT, R5, 0x31, !P4 ;  /* 0x000000310500780c */ /* 0x000fe40006784270 */
[----:B------:R-:W-:Y:S02]  /*2fe0*/  FSEL R39, R39, -INF , !P0 ;  /* 0xff80000027277808 */ /* 0x000fe40004000000 */
[----:B------:R-:W-:-:S02]  /*2ff0*/  ISETP.NE.AND P0, PT, R37, RZ, PT ;  /* 0x000000ff2500720c */ /* 0x000fc40003f05270 */
[C---:B------:R-:W-:Y:S02]  /*3000*/  ISETP.GT.AND P5, PT, R5.reuse, 0x38, !P5 ;  /* 0x000000380500780c */ /* 0x040fe40006fa4270 */
[----:B------:R-:W-:Y:S02]  /*3010*/  ISETP.GT.AND P0, PT, R5, 0x20, !P0 ;  /* 0x000000200500780c */ /* 0x000fe40004704270 */
[----:B-1----:R-:W-:Y:S01]  /*3020*/  FMNMX.FTZ R14, R13, R8, !PT ;  /* 0x000000080d0e7209 */ /* 0x002fe20007810000 */
[----:B------:R-:W-:Y:S01]  /*3030*/  IMAD.U32 R13, RZ, RZ, UR39 ;  /* 0x00000027ff0d7e24 */ /* 0x000fe2000f8e00ff */
[C---:B------:R-:W-:Y:S02]  /*3040*/  ISETP.LT.OR P0, PT, R4.reuse, 0x21, P0 ;  /* 0x000000210400780c */ /* 0x040fe40000701670 */
[----:B------:R-:W-:Y:S01]  /*3050*/  ISETP.LT.OR P1, PT, R4, 0x29, P1 ;  /* 0x000000290400780c */ /* 0x000fe20000f21670 */
[----:B------:R-:W1:Y:S01]  /*3060*/  SHFL.BFLY PT, R15, R14, 0x1, 0x1f ;  /* 0x0c201f000e0f7f89 */ /* 0x000e6200000e0000 */
[----:B------:R-:W-:-:S02]  /*3070*/  FSEL R42, R42, -INF , !P0 ;  /* 0xff8000002a2a7808 */ /* 0x000fc40004000000 */
[----:B------:R-:W-:Y:S02]  /*3080*/  ISETP.GT.AND P0, PT, R5, RZ, !P6 ;  /* 0x000000ff0500720c */ /* 0x000fe40007704270 */
[----:B------:R-:W-:Y:S02]  /*3090*/  ISETP.NE.AND P6, PT, R19, RZ, PT ;  /* 0x000000ff1300720c */ /* 0x000fe40003fc5270 */
[----:B------:R-:W-:Y:S02]  /*30a0*/  ISETP.LT.OR P0, PT, R4, 0x1, P0 ;  /* 0x000000010400780c */ /* 0x000fe40000701670 */
[----:B------:R-:W-:Y:S02]  /*30b0*/  ISETP.GT.AND P6, PT, R5, 0x39, !P6 ;  /* 0x000000390500780c */ /* 0x000fe400077c4270 */
        /* <DEDUP_REMOVED lines=8> */
[----:B------:R-:W-:Y:S02]  /*3140*/  FMNMX.FTZ R12, R34, R11, !PT ;  /* 0x0000000b220c7209 */ /* 0x000fe40007810000 */
[----:B------:R-:W-:Y:S02]  /*3150*/  ISETP.LT.OR P2, PT, R4, 0x2a, P2 ;  /* 0x0000002a0400780c */ /* 0x000fe40001741670 */
[----:B------:R-:W-:Y:S02]  /*3160*/  FMNMX.FTZ R11, R35, R12, !PT ;  /* 0x0000000c230b7209 */ /* 0x000fe40007810000 */
[----:B------:R-:W-:Y:S02]  /*3170*/  FSEL R46, R46, -INF , !P1 ;  /* 0xff8000002e2e7808 */ /* 0x000fe40004800000 */
[----:B------:R-:W-:Y:S02]  /*3180*/  FMNMX.FTZ R12, R38, R11, !PT ;  /* 0x0000000b260c7209 */ /* 0x000fe40007810000 */
[----:B------:R-:W-:-:S02]  /*3190*/  ISETP.LT.OR P3, PT, R4, 0x31, P3 ;  /* 0x000000310400780c */ /* 0x000fc40001f61670 */
[----:B------:R-:W-:Y:S02]  /*31a0*/  FMNMX.FTZ R5, R39, R12, !PT ;  /* 0x0000000c27057209 */ /* 0x000fe40007810000 */
[----:B------:R-:W-:Y:S02]  /*31b0*/  FSEL R47, R47, -INF , !P2 ;  /* 0xff8000002f2f7808 */ /* 0x000fe40005000000 */
        /* <DEDUP_REMOVED lines=10> */
[----:B------:R-:W-:Y:S02]  /*3260*/  FSEL R54, R54, -INF , !P5 ;  /* 0xff80000036367808 */ /* 0x000fe40006800000 */
[----:B------:R-:W-:Y:S02]  /*3270*/  FMNMX.FTZ R5, R51, R12, !PT ;  /* 0x0000000c33057209 */ /* 0x000fe40007810000 */
[----:B------:R-:W-:Y:S02]  /*3280*/  FSEL R55, R55, -INF , !P6 ;  /* 0xff80000037377808 */ /* 0x000fe40007000000 */
[----:B------:R-:W-:Y:S02]  /*3290*/  FMNMX.FTZ R4, R54, R5, !PT ;  /* 0x0000000536047209 */ /* 0x000fe40007810000 */
[----:B-1----:R-:W-:Y:S02]  /*32a0*/  FMNMX.FTZ R8, R14, R15, !PT ;  /* 0x0000000f0e087209 */ /* 0x002fe40007810000 */
[----:B------:R-:W-:-:S02]  /*32b0*/  FMNMX.FTZ R4, R55, R4, !PT ;  /* 0x0000000437047209 */ /* 0x000fc40007810000 */
[C---:B------:R-:W-:Y:S01]  /*32c0*/  FSETP.NEU.FTZ.AND P0, PT, R8.reuse, -INF , PT ;  /* 0xff8000000800780b */ /* 0x040fe20003f1d000 */
[----:B------:R-:W-:Y:S02]  /*32d0*/  FFMA.FTZ R11, R8, R13, -8 ;  /* 0xc1000000080b7423 */ /* 0x000fe4000001000d */
[----:B------:R-:W1:Y:S03]  /*32e0*/  SHFL.BFLY PT, R5, R4, 0x2, 0x1f ;  /* 0x0c401f0004057f89 */ /* 0x000e6600000e0000 */
[----:B------:R-:W-:-:S05]  /*32f0*/  FSEL R11, R11, RZ, P0 ;  /* 0x000000ff0b0b7208 */ /* 0x000fca0000000000 */
[--C-:B------:R-:W-:Y:S01]  /*3300*/  FFMA.FTZ R13, R24, UR39, -R11.reuse ;  /* 0x00000027180d7c23 */ /* 0x100fe2000801080b */
[--C-:B------:R-:W-:Y:S01]  /*3310*/  FFMA.FTZ R14, R22, UR39, -R11.reuse ;  /* 0x00000027160e7c23 */ /* 0x100fe2000801080b */
[--C-:B------:R-:W-:Y:S01]  /*3320*/  FFMA.FTZ R22, R36, UR39, -R11.reuse ;  /* 0x0000002724167c23 */ /* 0x100fe2000801080b */
[----:B------:R-:W-:Y:S01]  /*3330*/  IMAD.U32 R36, RZ, RZ, UR39 ;  /* 0x00000027ff247e24 */ /* 0x000fe2000f8e00ff */
[----:B------:R2:W-:Y:S01]  /*3340*/  MUFU.EX2 R152, R13 ;  /* 0x0000000d00987308 */ /* 0x0005e20000000800 */
[--C-:B------:R-:W-:Y:S01]  /*3350*/  FFMA.FTZ R12, R28, UR39, -R11.reuse ;  /* 0x000000271c0c7c23 */ /* 0x100fe2000801080b */
[--C-:B------:R-:W-:Y:S01]  /*3360*/  FFMA.FTZ R20, R32, UR39, -R11.reuse ;  /* 0x0000002720147c23 */ /* 0x100fe2000801080b */
[--C-:B------:R-:W-:Y:S01]  /*3370*/  FFMA.FTZ R28, R64, UR39, -R11.reuse ;  /* 0x00000027401c7c23 */ /* 0x100fe2000801080b */
[--C-:B------:R-:W-:Y:S01]  /*3380*/  FFMA.FTZ R23, R60, UR39, -R11.reuse ;  /* 0x000000273c177c23 */ /* 0x100fe2000801080b */
[--C-:B------:R-:W-:Y:S01]  /*3390*/  FFMA.FTZ R24, R40, UR39, -R11.reuse ;  /* 0x0000002728187c23 */ /* 0x100fe2000801080b */
[--C-:B------:R-:W-:Y:S01]  /*33a0*/  FFMA.FTZ R25, R62, UR39, -R11.reuse ;  /* 0x000000273e197c23 */ /* 0x100fe2000801080b */
[--C-:B------:R-:W-:Y:S01]  /*33b0*/  FFMA.FTZ R32, R48, UR39, -R11.reuse ;  /* 0x0000002730207c23 */ /* 0x100fe2000801080b */
[----:B------:R3:W4:Y:S01]  /*33c0*/  MUFU.EX2 R15, R14 ;  /* 0x0000000e000f7308 */ /* 0x0007220000000800 */
[--C-:B--2---:R-:W-:Y:S01]  /*33d0*/  FFMA.FTZ R13, R56, UR39, -R11.reuse ;  /* 0x00000027380d7c23 */ /* 0x104fe2000801080b */
[----:B------:R-:W-:Y:S01]  /*33e0*/  FFMA.FTZ R33, R66, UR39, -R11 ;  /* 0x0000002742217c23 */ /* 0x000fe2000801080b */
[----:B-1----:R-:W-:-:S05]  /*33f0*/  FMNMX.FTZ R5, R4, R5, !PT ;  /* 0x0000000504057209 */ /* 0x002fca0007810000 */
[----:B------:R1:W-:Y:S01]  /*3400*/  MUFU.EX2 R19, R13 ;  /* 0x0000000d00137308 */ /* 0x0003e20000000800 */
[----:B------:R-:W1:Y:S01]  /*3410*/  SHFL.BFLY PT, R4, R5, 0x1, 0x1f ;  /* 0x0c201f0005047f89 */ /* 0x000e6200000e0000 */
[----:B---3--:R-:W-:-:S06]  /*3420*/  FFMA.FTZ R14, R58, UR39, -R11 ;  /* 0x000000273a0e7c23 */ /* 0x008fcc000801080b */
[----:B------:R-:W-:Y:S01]  /*3430*/  MUFU.EX2 R12, R12 ;  /* 0x0000000c000c7308 */ /* 0x000fe20000000800 */
[----:B----4-:R-:W-:-:S07]  /*3440*/  FADD.FTZ R37, R152, R15 ;  /* 0x0000000f98257221 */ /* 0x010fce0000010000 */
[----:B------:R-:W-:Y:S08]  /*3450*/  MUFU.EX2 R20, R20 ;  /* 0x0000001400147308 */ /* 0x000ff00000000800 */
[----:B------:R2:W-:Y:S01]  /*3460*/  MUFU.EX2 R21, R14 ;  /* 0x0000000e00157308 */ /* 0x0005e20000000800 */
[----:B-1----:R-:W-:Y:S01]  /*3470*/  FMNMX.FTZ R13, R5, R4, !PT ;  /* 0x00000004050d7209 */ /* 0x002fe20007810000 */
[----:B------:R-:W-:-:S03]  /*3480*/  FFMA.FTZ R4, R52, UR39, -R11 ;  /* 0x0000002734047c23 */ /* 0x000fc6000801080b */
[C---:B------:R-:W-:Y:S01]  /*3490*/  FSETP.NEU.FTZ.AND P0, PT, R13.reuse, -INF , PT ;  /* 0xff8000000d00780b */ /* 0x040fe20003f1d000 */
[----:B------:R-:W-:Y:S02]  /*34a0*/  FFMA.FTZ R5, R13, R36, -8 ;  /* 0xc10000000d057423 */ /* 0x000fe40000010024 */
[----:B------:R-:W-:Y:S01]  /*34b0*/  MUFU.EX2 R22, R22 ;  /* 0x0000001600167308 */ /* 0x000fe20000000800 */
[--C-:B--2---:R-:W-:Y:S01]  /*34c0*/  FFMA.FTZ R14, R44, UR39, -R11.reuse ;  /* 0x000000272c0e7c23 */ /* 0x104fe2000801080b */
[----:B------:R-:W-:Y:S01]  /*34d0*/  FFMA.FTZ R11, R68, UR39, -R11 ;  /* 0x00000027440b7c23 */ /* 0x000fe2000801080b */
[----:B------:R-:W-:Y:S02]  /*34e0*/  FSEL R5, R5, RZ, P0 ;  /* 0x000000ff05057208 */ /* 0x000fe40000000000 */
[----:B------:R-:W-:-:S03]  /*34f0*/  PLOP3.LUT P0, PT, PT, PT, UP0, 0x40, 0x0 ;  /* 0x000000000000781c */ /* 0x000fc60003f0e808 */
        /* <DEDUP_REMOVED lines=11> */
[--C-:B------:R-:W-:Y:S01]  /*35b0*/  FFMA.FTZ R46, R46, UR39, -R5.reuse ;  /* 0x000000272e2e7c23 */ /* 0x100fe20008010805 */
[--C-:B------:R-:W-:Y:S01]  /*35c0*/  FFMA.FTZ R47, R47, UR39, -R5.reuse ;  /* 0x000000272f2f7c23 */ /* 0x100fe20008010805 */
[--C-:B------:R-:W-:Y:S01]  /*35d0*/  FFMA.FTZ R50, R50, UR39, -R5.reuse ;  /* 0x0000002732327c23 */ /* 0x100fe20008010805 */
[----:B------:R-:W1:Y:S01]  /*35e0*/  MUFU.EX2 R27, R27 ;  /* 0x0000001b001b7308 */ /* 0x000e620000000800 */
[--C-:B------:R-:W-:Y:S01]  /*35f0*/  FFMA.FTZ R51, R51, UR39, -R5.reuse ;  /* 0x0000002733337c23 */ /* 0x100fe20008010805 */
[--C-:B------:R-:W-:Y:S01]  /*3600*/  FFMA.FTZ R54, R54, UR39, -R5.reuse ;  /* 0x0000002736367c23 */ /* 0x100fe20008010805 */
[----:B------:R-:W-:-:S05]  /*3610*/  FFMA.FTZ R5, R55, UR39, -R5 ;  /* 0x0000002737057c23 */ /* 0x000fca0008010805 */
[----:B------:R-:W2:Y:S08]  /*3620*/  MUFU.EX2 R30, R30 ;  /* 0x0000001e001e7308 */ /* 0x000eb00000000800 */
[----:B------:R-:W3:Y:S01]  /*3630*/  MUFU.EX2 R31, R31 ;  /* 0x0000001f001f7308 */ /* 0x000ee20000000800 */
[----:B-1----:R-:W-:-:S07]  /*3640*/  FADD.FTZ R41, R26, R27 ;  /* 0x0000001b1a297221 */ /* 0x002fce0000010000 */
[----:B------:R-:W1:Y:S01]  /*3650*/  MUFU.EX2 R34, R34 ;  /* 0x0000002200227308 */ /* 0x000e620000000800 */
[----:B--2---:R-:W-:-:S07]  /*3660*/  FADD.FTZ R36, R30, R41 ;  /* 0x000000291e247221 */ /* 0x004fce0000010000 */
[----:B------:R-:W2:Y:S01]  /*3670*/  MUFU.EX2 R35, R35 ;  /* 0x0000002300237308 */ /* 0x000ea20000000800 */
[C---:B---3--:R-:W-:Y:S01]  /*3680*/  FADD.FTZ R41, R31.reuse, R36 ;  /* 0x000000241f297221 */ /* 0x048fe20000010000 */
[----:B------:R-:W-:-:S04]  /*3690*/  F2FP.SATFINITE.E4M3.F32.PACK_AB_MERGE_C R30, R31, R30, RZ ;  /* 0x0000001e1f1e723e */ /* 0x000fc800048070ff */
[----:B------:R-:W-:Y:S02]  /*36a0*/  F2FP.SATFINITE.E4M3.F32.PACK_AB_MERGE_C R153, R27, R26, R30 ;  /* 0x0000001a1b99723e */ /* 0x000fe4000480701e */
[----:B------:R-:W3:Y:S01]  /*36b0*/  MUFU.EX2 R38, R38 ;  /* 0x0000002600267308 */ /* 0x000ee20000000800 */
[----:B-1----:R-:W-:-:S07]  /*36c0*/  FADD.FTZ R36, R34, R41 ;  /* 0x0000002922247221 */ /* 0x002fce0000010000 */
[----:B------:R1:W-:Y:S01]  /*36d0*/  MUFU.EX2 R29, R28 ;  /* 0x0000001c001d7308 */ /* 0x0003e20000000800 */
[----:B--2---:R-:W-:-:S07]  /*36e0*/  FADD.FTZ R41, R35, R36 ;  /* 0x0000002423297221 */ /* 0x004fce0000010000 */
[----:B------:R-:W2:Y:S01]  /*36f0*/  MUFU.EX2 R39, R39 ;  /* 0x0000002700277308 */ /* 0x000ea20000000800 */
[----:B-1----:R-:W-:Y:S01]  /*3700*/  FADD.FTZ R28, R12, R37 ;  /* 0x000000250c1c7221 */ /* 0x002fe20000010000 */
[----:B---3--:R-:W-:-:S03]  /*3710*/  FADD.FTZ R36, R38, R41 ;  /* 0x0000002926247221 */ /* 0x008fc60000010000 */
[----:B------:R-:W-:-:S03]  /*3720*/  FADD.FTZ R37, R19, R28 ;  /* 0x0000001c13257221 */ /* 0x000fc60000010000 */
[----:B------:R-:W1:Y:S01]  /*3730*/  MUFU.EX2 R23, R23 ;  /* 0x0000001700177308 */ /* 0x000e620000000800 */
[----:B------:R-:W-:-:S04]  /*3740*/  FADD.FTZ R28, R20, R37 ;  /* 0x00000025141c7221 */ /* 0x000fc80000010000 */
[----:B------:R-:W-:-:S03]  /*3750*/  FADD.FTZ R37, R21, R28 ;  /* 0x0000001c15257221 */ /* 0x000fc60000010000 */
[----:B------:R-:W3:Y:S01]  /*3760*/  MUFU.EX2 R42, R42 ;  /* 0x0000002a002a7308 */ /* 0x000ee20000000800 */
[----:B------:R-:W-:Y:S01]  /*3770*/  FADD.FTZ R28, R22, R37 ;  /* 0x00000025161c7221 */ /* 0x000fe20000010000 */
[C---:B--2---:R-:W-:Y:S01]  /*3780*/  FADD.FTZ R41, R39.reuse, R36 ;  /* 0x0000002427297221 */ /* 0x044fe20000010000 */
[----:B------:R-:W-:-:S04]  /*3790*/  F2FP.SATFINITE.E4M3.F32.PACK_AB_MERGE_C R38, R39, R38, RZ ;  /* 0x000000262726723e */ /* 0x000fc800048070ff */
[----:B------:R-:W-:Y:S01]  /*37a0*/  F2FP.SATFINITE.E4M3.F32.PACK_AB_MERGE_C R155, R35, R34, R38 ;  /* 0x00000022239b723e */ /* 0x000fe20004807026 */
[----:B------:R-:W2:Y:S01]  /*37b0*/  MUFU.EX2 R24, R24 ;  /* 0x0000001800187308 */ /* 0x000ea20000000800 */
[C---:B-1----:R-:W-:Y:S01]  /*37c0*/  FADD.FTZ R37, R23.reuse, R28 ;  /* 0x0000001c17257221 */ /* 0x042fe20000010000 */
[----:B------:R-:W-:-:S04]  /*37d0*/  F2FP.SATFINITE.E4M3.F32.PACK_AB_MERGE_C R154, R23, R22, RZ ;  /* 0x00000016179a723e */ /* 0x000fc800048070ff */
[----:B------:R-:W-:Y:S02]  /*37e0*/  F2FP.SATFINITE.E4M3.F32.PACK_AB_MERGE_C R154, R21, R20, R154 ;  /* 0x00000014159a723e */ /* 0x000fe4000480709a */
        /* <DEDUP_REMOVED lines=11> */
[----:B-1----:R-:W-:-:S04]  /*38a0*/  FADD.FTZ R28, R14, R37 ;  /* 0x000000250e1c7221 */ /* 0x002fc80000010000 */
[----:B------:R-:W-:Y:S01]  /*38b0*/  FADD.FTZ R37, R29, R28 ;  /* 0x0000001c1d257221 */ /* 0x000fe20000010000 */
[----:B------:R-:W-:Y:S02]  /*38c0*/  F2FP.SATFINITE.E4M3.F32.PACK_AB_MERGE_C R28, R19, R12, RZ ;  /* 0x0000000c131c723e */ /* 0x000fe400048070ff */
[----:B------:R-:W1:Y:S01]  /*38d0*/  MUFU.EX2 R32, R32 ;  /* 0x0000002000207308 */ /* 0x000e620000000800 */
[----:B---3--:R-:W-:Y:S01]  /*38e0*/  FADD.FTZ R41, R47, R36 ;  /* 0x000000242f297221 */ /* 0x008fe20000010000 */
[----:B------:R-:W-:Y:S02]  /*38f0*/  F2FP.SATFINITE.E4M3.F32.PACK_AB_MERGE_C R29, R29, R14, RZ ;  /* 0x0000000e1d1d723e */ /* 0x000fe400048070ff */
[----:B------:R-:W-:Y:S02]  /*3900*/  F2FP.SATFINITE.E4M3.F32.PACK_AB_MERGE_C R46, R47, R46, RZ ;  /* 0x0000002e2f2e723e */ /* 0x000fe400048070ff */
[----:B------:R-:W-:Y:S02]  /*3910*/  F2FP.SATFINITE.E4M3.F32.PACK_AB_MERGE_C R152, R15, R152, R28 ;  /* 0x000000980f98723e */ /* 0x000fe4000480701c */
[----:B------:R-:W3:Y:S01]  /*3920*/  MUFU.EX2 R51, R51 ;  /* 0x0000003300337308 */ /* 0x000ee20000000800 */
[----:B--2---:R-:W-:Y:S01]  /*3930*/  FADD.FTZ R22, R50, R41 ;  /* 0x0000002932167221 */ /* 0x004fe20000010000 */
        /* <DEDUP_REMOVED lines=11> */
[----:B---3--:R-:W-:Y:S01]  /*39f0*/  FADD.FTZ R12, R4, R19 ;  /* 0x00000013040c7221 */ /* 0x008fe20000010000 */
[----:B--2---:R-:W-:-:S03]  /*3a00*/  F2FP.SATFINITE.E4M3.F32.PACK_AB_MERGE_C R158, R11, R4, RZ ;  /* 0x000000040b9e723e */ /* 0x004fc600048070ff */
[----:B------:R-:W-:Y:S01]  /*3a10*/  FADD.FTZ R4, R11, R12 ;  /* 0x0000000c0b047221 */ /* 0x000fe20000010000 */
[----:B------:R-:W-:Y:S02]  /*3a20*/  F2FP.SATFINITE.E4M3.F32.PACK_AB_MERGE_C R158, R33, R32, R158 ;  /* 0x00000020219e723e */ /* 0x000fe4000480709e */
[C---:B-1----:R-:W-:Y:S01]  /*3a30*/  F2FP.SATFINITE.E4M3.F32.PACK_AB_MERGE_C R54, R5.reuse, R54, RZ ;  /* 0x000000360536723e */ /* 0x042fe200048070ff */
[----:B------:R-:W-:-:S03]  /*3a40*/  FADD.FTZ R5, R5, R14 ;  /* 0x0000000e05057221 */ /* 0x000fc60000010000 */
[----:B------:R-:W-:Y:S01]  /*3a50*/  F2FP.SATFINITE.E4M3.F32.PACK_AB_MERGE_C R159, R51, R50, R54 ;  /* 0x00000032339f723e */ /* 0x000fe20004807036 */
[----:B------:R-:W-:Y:S06]  /*3a60*/  @P0 BRA `(.L_x_1247) ;  /* 0x0000000000040947 */ /* 0x000fec0003800000 */
[----:B------:R-:W-:Y:S01]  /*3a70*/  BPT.TRAP 0x1 ;  /* 0x000000040000795c */ /* 0x000fe20000300000 */
.L_x_1247:
[----:B------:R-:W-:Y:S01]  /*3a80*/  PLOP3.LUT P1, PT, PT, PT, UP0, 0x40, 0x0 ;  /* 0x000000000000781c */ /* 0x000fe20003f2e808 */
[----:B------:R1:W2:-:S12]  /*3a90*/  SYNCS.PHASECHK.TRANS64.TRYWAIT P0, [UR41+0x20850], R10 ;  /* 0x0208500aff0075a7 */ /* 0x0002980008000169 */
[----:B-1----:R-:W-:Y:S05]  /*3aa0*/  @P1 BRA `(.L_x_1248) ;  /* 0x0000000000041947 */ /* 0x002fea0003800000 */
[----:B------:R-:W-:Y:S01]  /*3ab0*/  BPT.TRAP 0x1 ;  /* 0x000000040000795c */ /* 0x000fe20000300000 */
.L_x_1248:
[----:B--2---:R-:W-:Y:S05]  /*3ac0*/  @P0 BRA `(.L_x_1249) ;  /* 0x0000000000080947 */ /* 0x004fea0003800000 */
[----:B------:R-:W1:Y:S02]  /*3ad0*/  SYNCS.PHASECHK.TRANS64.TRYWAIT P0, [UR41+0x20850], R10 ;  /* 0x0208500aff0075a7 */ /* 0x000e640008000169 */
[----:B-1----:R-:W-:Y:S05]  /*3ae0*/  @!P0 BRA `(.L_x_1250) ;  /* 0x000000f400ac8947 */ /* 0x002fea0003800000 */
.L_x_1249:
[----:B------:R2:W-:Y:S01]  /*3af0*/  BAR.SYNC.DEFER_BLOCKING R7, 0x100 ;  /* 0x000400070000751d */ /* 0x0005e20000010000 */
[----:B------:R-:W-:Y:S01]  /*3b00*/  UIADD3 UR6, UR41, 0x400, URZ ;  /* 0x0000040029067890 */ /* 0x000fe2000fffe03f */
[----:B------:R-:W-:-:S03]  /*3b10*/  PLOP3.LUT P0, PT, PT, PT, UP0, 0x40, 0x0 ;  /* 0x000000000000781c */ /* 0x000fc60003f0e808 */
[----:B------:R-:W-:-:S03]  /*3b20*/  USHF.R.U32.HI UR6, URZ, 0x4, UR6 ;  /* 0x000000043f067899 */ /* 0x000fc60008011606 */
[----:B------:R-:W3:Y:S01]  /*3b30*/  S2UR UR45, SR_CgaCtaId ;  /* 0x00000000002d79c3 */ /* 0x000ee20000008800 */
[----:B------:R-:W-:Y:S01]  /*3b40*/  UMOV UR7, 0x80000020 ;  /* 0x8000002000077882 */ /* 0x000fe20000000000 */
[----:B------:R-:W-:-:S04]  /*3b50*/  ULOP3.LUT UR6, UR6, 0x3fff, URZ, 0xc0, !UPT ;  /* 0x00003fff06067892 */ /* 0x000fc8000f8ec03f */
[----:B------:R-:W-:-:S07]  /*3b60*/  ULOP3.LUT UR48, UR6, 0x10000, URZ, 0xfc, !UPT ;  /* 0x0001000006307892 */ /* 0x000fce000f8efc3f */
[----:B------:R-:W-:Y:S01]  /*3b70*/  UMOV UR6, UR48 ;  /* 0x0000003000067c82 */ /* 0x000fe20008000000 */
[----:B------:R-:W-:-:S06]  /*3b80*/  WARPGROUP.ARRIVE ;  /* 0x00000000000079c5 */ /* 0x000fcc0000000000 */
[----:B------:R-:W-:Y:S01]  /*3b90*/  QGMMA.64x256x32.F32.E4M3.E4M3 R24, R152, gdesc[UR4], RZ, !UPT, gsb0 ;  /* 0x03e0000498187df3 */ /* 0x000fe2000c0008ff */
[----:B------:R-:W-:Y:S01]  /*3ba0*/  UIADD3 UR6, UR48, 0x2, URZ ;  /* 0x0000000230067890 */ /* 0x000fe2000fffe03f */
[----:B------:R-:W-:Y:S01]  /*3bb0*/  UMOV UR7, 0x80000020 ;  /* 0x8000002000077882 */ /* 0x000fe20000000000 */
[----:B------:R-:W-:Y:S02]  /*3bc0*/  WARPGROUP.DEPBAR.LE gsb0, 0x0 ;  /* 0x00008000000079c5 */ /* 0x000fe40000010000 */
[----:B------:R-:W-:-:S15]  /*3bd0*/  WARPGROUP.ARRIVE ;  /* 0x00000000000079c5 */ /* 0x000fde0000000000 */
[----:B------:R-:W-:-:S08]  /*3be0*/  NOP ;  /* 0x0000000000007918 */ /* 0x000fd00000000000 */
[----:B------:R-:W-:Y:S03]  /*3bf0*/  QGMMA.64x256x32.F32.E4M3.E4M3 R24, R156, gdesc[UR4], R24, gsb0 ;  /* 0x03e000049c187df3 */ /* 0x000fe60008000818 */
[----:B------:R-:W-:Y:S02]  /*3c00*/  WARPGROUP.DEPBAR.LE gsb0, 0x0 ;  /* 0x00008000000079c5 */ /* 0x000fe40000010000 */
[----:B--23--:R-:W-:Y:S05]  /*3c10*/  @P0 BRA `(.L_x_1251) ;  /* 0x0000000000040947 */ /* 0x00cfea0003800000 */
[----:B------:R-:W-:Y:S01]  /*3c20*/  BPT.TRAP 0x1 ;  /* 0x000000040000795c */ /* 0x000fe20000300000 */
.L_x_1251:
[----:B------:R-:W-:Y:S01]  /*3c30*/  UISETP.NE.AND UP2, UPT, UR44, URZ, UPT ;  /* 0x0000003f2c00728c */ /* 0x000fe2000bf45270 */
[----:B------:R-:W-:Y:S01]  /*3c40*/  R2UR UR14, R18 ;  /* 0x00000000120e72ca */ /* 0x000fe200000e0000 */
[----:B------:R-:W-:Y:S01]  /*3c50*/  UIADD3 UR6, UR41, 0x20860, URZ ;  /* 0x0002086029067890 */ /* 0x000fe2000fffe03f */
[----:B-1----:R-:W-:Y:S01]  /*3c60*/  VIADD R10, R17, 0xfffffffe ;  /* 0xfffffffe110a7836 */ /* 0x002fe20000000000 */
[----:B------:R-:W-:Y:S02]  /*3c70*/  UISETP.NE.AND UP1, UPT, UR43, URZ, UPT ;  /* 0x0000003f2b00728c */ /* 0x000fe4000bf25270 */
[----:B------:R-:W-:-:S04]  /*3c80*/  UPRMT UR10, UR45, 0x654, UR6 ;  /* 0x000006542d0a7896 */ /* 0x000fc80008000006 */
[----:B------:R-:W-:Y:S01]  /*3c90*/  PLOP3.LUT P0, PT, PT, PT, UP1, 0x40, 0x0 ;  /* 0x000000000000781c */ /* 0x000fe20003f0e818 */
[----:B------:R-:W-:Y:S02]  /*3ca0*/  @UP2 ULDC UR6, c[0x0][0x44c] ;  /* 0x0001130000062ab9 */ /* 0x000fe40000000800 */
[----:B------:R-:W-:Y:S02]  /*3cb0*/  UIMAD.WIDE.U32 UR6, UR47, UR6, URZ ;  /* 0x000000062f0672a5 */ /* 0x000fe4000f8e003f */
[----:B------:R-:W-:Y:S01]  /*3cc0*/  SYNCS.ARRIVE.TRANS64.RED.A1T0 RZ, [UR10], RZ ;  /* 0x000000ffffff79a7 */ /* 0x000fe2000810040a */
[----:B------:R-:W-:Y:S02]  /*3cd0*/  @UP2 ULDC UR10, c[0x0][0x450] ;  /* 0x00011400000a2ab9 */ /* 0x000fe40000000800 */
[----:B------:R-:W-:-:S04]  /*3ce0*/  @UP2 USHF.R.U32.HI UR47, URZ, UR10, UR7 ;  /* 0x0000000a3f2f2299 */ /* 0x000fc80008011607 */
[----:B------:R-:W-:-:S04]  /*3cf0*/  UIADD3 UR47, UR14, UR47, URZ ;  /* 0x0000002f0e2f7290 */ /* 0x000fc8000fffe03f */
[----:B------:R-:W-:Y:S01]  /*3d00*/  UIADD3 UR10, UR47, UR11, URZ ;  /* 0x0000000b2f0a7290 */ /* 0x000fe2000fffe03f */
[----:B------:R-:W-:Y:S11]  /*3d10*/  @P0 BRA `(.L_x_1252) ;  /* 0x00000000004c0947 */ /* 0x000ff60003800000 */
[----:B------:R-:W-:Y:S01]  /*3d20*/  ISETP.LT.AND P0, PT, RZ, UR47, PT ;  /* 0x0000002fff007c0c */ /* 0x000fe2000bf01270 */
[----:B------:R-:W-:-:S12]  /*3d30*/  UIADD3 UR11, UR47, -0x1, URZ ;  /* 0xffffffff2f0b7890 */ /* 0x000fd8000fffe03f */
[----:B------:R-:W-:Y:S05]  /*3d40*/  @P0 BRA `(.L_x_1253) ;  /* 0x0000000000200947 */ /* 0x000fea0003800000 */
[----:B------:R-:W-:Y:S01]  /*3d50*/  ULDC UR14, c[0x0][0x9e4] ;  /* 0x00027900000e7ab9 */ /* 0x000fe20000000800 */
[----:B------:R-:W-:Y:S02]  /*3d60*/  UIADD3 UR11, -UR47, URZ, URZ ;  /* 0x0000003f2f0b7290 */ /* 0x000fe4000fffe13f */
[----:B------:R-:W-:-:S11]  /*3d70*/  UISETP.NE.AND UP1, UPT, UR14, 0x1, UPT ;  /* 0x000000010e00788c */ /* 0x000fd6000bf25270 */
[----:B------:R-:W-:Y:S02]  /*3d80*/  @UP1 ULDC.64 UR18, c[0x0][0x9e8] ;  /* 0x00027a0000121ab9 */ /* 0x000fe40000000a00 */
[----:B------:R-:W-:-:S04]  /*3d90*/  UIMAD.WIDE.U32 UR6, UR11, UR18, URZ ;  /* 0x000000120b0672a5 */ /* 0x000fc8000f8e003f */
[----:B------:R-:W-:-:S04]  /*3da0*/  @UP1 USHF.R.U32.HI UR11, URZ, UR19, UR7 ;  /* 0x000000133f0b1299 */ /* 0x000fc80008011607 */
[----:B------:R-:W-:Y:S01]  /*3db0*/  ULOP3.LUT UR11, URZ, UR11, URZ, 0x33, !UPT ;  /* 0x0000000b3f0b7292 */ /* 0x000fe2000f8e333f */
[----:B------:R-:W-:Y:S11]  /*3dc0*/  BRA `(.L_x_1254) ;  /* 0x0000000000147947 */ /* 0x000ff60003800000 */
.L_x_1253:
[----:B------:R-:W-:Y:S02]  /*3dd0*/  ULDC UR14, c[0x0][0x9e4] ;  /* 0x00027900000e7ab9 */ /* 0x000fe40000000800 */
[----:B------:R-:W-:-:S11]  /*3de0*/  UISETP.NE.AND UP1, UPT, UR14, 0x1, UPT ;  /* 0x000000010e00788c */ /* 0x000fd6000bf25270 */
[----:B------:R-:W-:Y:S02]  /*3df0*/  @UP1 ULDC.64 UR18, c[0x0][0x9e8] ;  /* 0x00027a0000121ab9 */ /* 0x000fe40000000a00 */
[----:B------:R-:W-:-:S04]  /*3e00*/  UIMAD.WIDE.U32 UR6, UR11, UR18, URZ ;  /* 0x000000120b0672a5 */ /* 0x000fc8000f8e003f */
[----:B------:R-:W-:-:S12]  /*3e10*/  @UP1 USHF.R.U32.HI UR11, URZ, UR19, UR7 ;  /* 0x000000133f0b1299 */ /* 0x000fd80008011607 */
.L_x_1254:
[----:B------:R-:W-:-:S04]  /*3e20*/  UIMAD UR11, UR11, UR14, UR14 ;  /* 0x0000000e0b0b72a4 */ /* 0x000fc8000f8e020e */
[----:B------:R-:W-:-:S04]  /*3e30*/  UISETP.LT.AND UP1, UPT, UR10, UR11, UPT ;  /* 0x0000000b0a00728c */ /* 0x000fc8000bf21270 */
[----:B------:R-:W-:-:S12]  /*3e40*/  USEL UR10, UR10, UR11, UP1 ;  /* 0x0000000b0a0a7287 */ /* 0x000fd80008800000 */
.L_x_1252:
[----:B------:R-:W-:Y:S01]  /*3e50*/  USHF.R.S32.HI UR6, URZ, 0x1f, UR10 ;  /* 0x0000001f3f067899 */ /* 0x000fe2000801140a */
[----:B------:R-:W-:Y:S01]  /*3e60*/  UMOV UR49, URZ ;  /* 0x0000003f00317c82 */ /* 0x000fe20008000000 */
[----:B------:R-:W-:Y:S02]  /*3e70*/  UMOV UR47, URZ ;  /* 0x0000003f002f7c82 */ /* 0x000fe40008000000 */
[----:B------:R-:W-:-:S04]  /*3e80*/  ULEA.HI UR6, UR6, UR10, URZ, 0x6 ;  /* 0x0000000a06067291 */ /* 0x000fc8000f8f303f */
[----:B------:R-:W-:-:S04]  /*3e90*/  USHF.R.S32.HI UR6, URZ, 0x6, UR6 ;  /* 0x000000063f067899 */ /* 0x000fc80008011406 */
[----:B------:R-:W-:-:S04]  /*3ea0*/  UISETP.LT.AND UP1, UPT, UR40, UR6, UPT ;  /* 0x000000062800728c */ /* 0x000fc8000bf21270 */
[----:B------:R-:W-:-:S06]  /*3eb0*/  USEL UR54, UR40, UR6, !UP1 ;  /* 0x0000000628367287 */ /* 0x000fcc000c800000 */
[----:B------:R-:W-:-:S13]  /*3ec0*/  ISETP.GE.AND P0, PT, R10, UR54, PT ;  /* 0x000000360a007c0c */ /* 0x000fda000bf06270 */
[----:B------:R-:W-:Y:S05]  /*3ed0*/  @!P0 BRA `(.L_x_1255) ;  /* 0x0000002000f48947 */ /* 0x000fea0003800000 */
[----:B------:R-:W-:Y:S01]  /*3ee0*/  IMAD.MOV.U32 R12, RZ, RZ, R13 ;  /* 0x000000ffff0c7224 */ /* 0x000fe200078e000d */
[----:B------:R-:W-:Y:S01]  /*3ef0*/  UMOV UR47, URZ ;  /* 0x0000003f002f7c82 */ /* 0x000fe20008000000 */
[----:B------:R-:W-:Y:S01]  /*3f00*/  IMAD.MOV.U32 R14, RZ, RZ, R8 ;  /* 0x000000ffff0e7224 */ /* 0x000fe200078e0008 */
[----:B------:R-:W-:Y:S01]  /*3f10*/  UMOV UR49, URZ ;  /* 0x0000003f00317c82 */ /* 0x000fe20008000000 */
[----:B------:R-:W-:Y:S01]  /*3f20*/  ULDC UR56, c[0x0][0x9e4] ;  /* 0x0002790000387ab9 */ /* 0x000fe20000000800 */
[----:B------:R-:W-:Y:S01]  /*3f30*/  ULDC UR51, c[0x0][0x2f0] ;  /* 0x0000bc0000337ab9 */ /* 0x000fe20000000800 */
[----:B------:R-:W-:-:S05]  /*3f40*/  ULDC UR55, c[0x0][0x9e0] ;  /* 0x0002780000377ab9 */ /* 0x000fca0000000800 */
.L_x_1274:
[----:B------:R-:W-:Y:S01]  /*3f50*/  UIADD3 UR49, UR49, 0x1, URZ ;  /* 0x0000000131317890 */ /* 0x000fe2000fffe03f */
[----:B------:R-:W-:-:S03]  /*3f60*/  PLOP3.LUT P0, PT, PT, PT, UP0, 0x40, 0x0 ;  /* 0x000000000000781c */ /* 0x000fc60003f0e808 */
[----:B------:R-:W-:-:S04]  /*3f70*/  UISETP.NE.AND UP1, UPT, UR49, 0x2, UPT ;  /* 0x000000023100788c */ /* 0x000fc8000bf25270 */
[----:B------:R-:W-:Y:S02]  /*3f80*/  USEL UR6, URZ, 0x1, UP1 ;  /* 0x000000013f067887 */ /* 0x000fe40008800000 */
[----:B------:R-:W-:Y:S02]  /*3f90*/  USEL UR49, UR49, URZ, UP1 ;  /* 0x0000003f31317287 */ /* 0x000fe40008800000 */
[----:B------:R-:W-:Y:S02]  /*3fa0*/  ULOP3.LUT UR47, UR47, UR6, URZ, 0x3c, !UPT ;  /* 0x000000062f2f7292 */ /* 0x000fe4000f8e3c3f */
[----:B-1----:R-:W-:Y:S10]  /*3fb0*/  @P0 BRA `(.L_x_1256) ;  /* 0x0000000000040947 */ /* 0x002ff40003800000 */
[----:B------:R-:W-:Y:S01]  /*3fc0*/  BPT.TRAP 0x1 ;  /* 0x000000040000795c */ /* 0x000fe20000300000 */
.L_x_1256:
[----:B------:R-:W-:Y:S01]  /*3fd0*/  PLOP3.LUT P1, PT, PT, PT, UP0, 0x40, 0x0 ;  /* 0x000000000000781c */ /* 0x000fe20003f2e808 */
[----:B------:R-:W-:Y:S01]  /*3fe0*/  ULEA UR57, UR49, UR41, 0x3 ;  /* 0x0000002931397291 */ /* 0x000fe2000f8e183f */
[----:B------:R-:W-:-:S05]  /*3ff0*/  IMAD.U32 R11, RZ, RZ, UR47 ;  /* 0x0000002fff0b7e24 */ /* 0x000fca000f8e00ff */
[----:B------:R-:W-:-:S04]  /*4000*/  SHF.L.U32 R11, R11, 0x1f, RZ ;  /* 0x0000001f0b0b7819 */ /* 0x000fc800000006ff */
[----:B------:R1:W2:Y:S02]  /*4010*/  SYNCS.PHASECHK.TRANS64.TRYWAIT P0, [UR57+0x20830], R11 ;  /* 0x0208300bff0075a7 */ /* 0x0002a40008000179 */
[----:B------:R-:W-:Y:S05]  /*4020*/  @P1 BRA `(.L_x_1257) ;  /* 0x0000000000041947 */ /* 0x000fea0003800000 */
[----:B------:R-:W-:Y:S01]  /*4030*/  BPT.TRAP 0x1 ;  /* 0x000000040000795c */ /* 0x000fe20000300000 */
.L_x_1257:
[----:B--2---:R-:W-:Y:S05]  /*4040*/  @P0 BRA `(.L_x_1258) ;  /* 0x0000000000080947 */ /* 0x004fea0003800000 */
[----:B------:R-:W2:Y:S02]  /*4050*/  SYNCS.PHASECHK.TRANS64.TRYWAIT P0, [UR57+0x20830], R11 ;  /* 0x0208300bff0075a7 */ /* 0x000ea40008000179 */
[----:B--2---:R-:W-:Y:S05]  /*4060*/  @!P0 BRA `(.L_x_1259) ;  /* 0x000000f000648947 */ /* 0x004fea0003800000 */
.L_x_1258:
[----:B------:R-:W-:Y:S01]  /*4070*/  ULEA UR6, UR49, UR46, 0xa ;  /* 0x0000002e31067291 */ /* 0x000fe2000f8e503f */
[----:B------:R-:W-:Y:S01]  /*4080*/  WARPGROUP.ARRIVE ;  /* 0x00000000000079c5 */ /* 0x000fe20000000000 */
[----:B------:R-:W-:Y:S01]  /*4090*/  UMOV UR7, 0x40000040 ;  /* 0x4000004000077882 */ /* 0x000fe20000000000 */
[----:B------:R-:W-:Y:S01]  /*40a0*/  UMOV UR11, 0x40000040 ;  /* 0x40000040000b7882 */ /* 0x000fe20000000000 */
[----:B------:R-:W-:Y:S01]  /*40b0*/  UIADD3 UR10, UR6, 0x2, URZ ;  /* 0x00000002060a7890 */ /* 0x000fe2000fffe03f */
[----:B------:R-:W-:Y:S01]  /*40c0*/  PLOP3.LUT P0, PT, PT, PT, UP0, 0x40, 0x0 ;  /* 0x000000000000781c */ /* 0x000fe20003f0e808 */
[----:B------:R-:W-:Y:S01]  /*40d0*/  UIADD3 UR14, UR6, 0x4, URZ ;  /* 0x00000004060e7890 */ /* 0x000fe2000fffe03f */
[----:B0-----:R-:W-:Y:S01]  /*40e0*/  IADD3 R3, -R16, 0xb, RZ ;  /* 0x0000000b10037810 */ /* 0x001fe20007ffe1ff */
[----:B------:R-:W-:Y:S01]  /*40f0*/  UMOV UR15, 0x40000040 ;  /* 0x40000040000f7882 */ /* 0x000fe20000000000 */
[----:B------:R-:W-:Y:S01]  /*4100*/  QGMMA.64x64x32.F32.E4M3.E4M3 R152, gdesc[UR4], RZ, !UPT, gsb0 ;  /* 0x00e00000049879f3 */ /* 0x000fe2000c0008ff */
        /* <DEDUP_REMOVED lines=35> */
.L_x_1260:
[----:B------:R-:W-:Y:S01]  /*4340*/  UISETP.NE.AND UP2, UPT, UR44, URZ, UPT ;  /* 0x0000003f2c00728c */ /* 0x000fe2000bf45270 */
[----:B------:R-:W3:Y:S01]  /*4350*/  LDC R9, c[0x0][0x288] ;  /* 0x0000a200ff097b82 */ /* 0x000ee20000000800 */
[----:B--2---:R-:W-:Y:S01]  /*4360*/  IMAD.MOV.U32 R8, RZ, RZ, R6 ;  /* 0x000000ffff087224 */ /* 0x004fe200078e0006 */
[----:B------:R-:W-:Y:S01]  /*4370*/  UISETP.NE.AND UP1, UPT, UR43, URZ, UPT ;  /* 0x0000003f2b00728c */ /* 0x000fe2000bf25270 */
[----:B------:R-:W-:Y:S02]  /*4380*/  IMAD.SHL.U32 R20, R10, 0x40, RZ ;  /* 0x000000400a147824 */ /* 0x000fe400078e00ff */
[----:B------:R-:W-:Y:S02]  /*4390*/  PLOP3.LUT P0, PT, PT, PT, UP2, 0x80, 0x0 ;  /* 0x000000000000781c */ /* 0x000fe40003f0f028 */
[----:B------:R-:W-:-:S03]  /*43a0*/  PLOP3.LUT P1, PT, PT, PT, UP2, 0x80, 0x0 ;  /* 0x000000000000781c */ /* 0x000fc60003f2f028 */
[----:B------:R-:W-:Y:S01]  /*43b0*/  @UP2 ULDC UR6, c[0x0][0x44c] ;  /* 0x0001130000062ab9 */ /* 0x000fe20000000800 */
[----:B------:R-:W-:-:S07]  /*43c0*/  @UP2 ULDC UR7, c[0x0][0x450] ;  /* 0x0001140000072ab9 */ /* 0x000fce0000000800 */
[----:B------:R-:W-:Y:S01]  /*43d0*/  @P0 IMAD.HI.U32 R13, R6, UR6, RZ ;  /* 0x00000006060d0c27 */ /* 0x000fe2000f8e00ff */
[----:B------:R-:W-:Y:S01]  /*43e0*/  UIADD3 UR6, UR57, 0x20840, URZ ;  /* 0x0002084039067890 */ /* 0x000fe2000fffe03f */
[----:B------:R-:W-:-:S03]  /*43f0*/  PLOP3.LUT P0, PT, PT, PT, UP1, 0x40, 0x0 ;  /* 0x000000000000781c */ /* 0x000fc60003f0e818 */
[----:B------:R-:W-:Y:S01]  /*4400*/  @P1 SHF.R.U32.HI R8, RZ, UR7, R13 ;  /* 0x00000007ff081c19 */ /* 0x000fe2000801160d */
[----:B------:R-:W-:Y:S01]  /*4410*/  UPRMT UR6, UR45, 0x654, UR6 ;  /* 0x000006542d067896 */ /* 0x000fe20008000006 */
[----:B------:R-:W-:-:S03]  /*4420*/  IADD3 R13, -R20, 0x1, RZ ;  /* 0x00000001140d7810 */ /* 0x000fc60007ffe1ff */
[----:B------:R-:W2:Y:S02]  /*4430*/  SHFL.IDX PT, R21, R8, RZ, 0x1c1f ;  /* 0x001c1fff08157589 */ /* 0x000ea400000e0000 */
[----:B------:R-:W-:-:S03]  /*4440*/  IMAD R13, R0, -0x2, R13 ;  /* 0xfffffffe000d7824 */ /* 0x000fc600078e020d */
[----:B------:R-:W-:Y:S01]  /*4450*/  SYNCS.ARRIVE.TRANS64.RED.A1T0 RZ, [UR6], RZ ;  /* 0x000000ffffff79a7 */ /* 0x000fe20008100406 */
[----:B------:R-:W-:-:S04]  /*4460*/  IMAD R18, R2, UR51, R13 ;  /* 0x0000003302127c24 */ /* 0x000fc8000f8e020d */
[----:B---3--:R-:W-:-:S04]  /*4470*/  IMAD.IADD R18, R18, 0x1, -R9 ;  /* 0x0000000112127824 */ /* 0x008fc800078e0a09 */
[C---:B------:R-:W-:Y:S02]  /*4480*/  VIADD R19, R18.reuse, UR55 ;  /* 0x0000003712137c36 */ /* 0x040fe40008000000 */
[----:B------:R-:W-:Y:S02]  /*4490*/  VIADD R22, R18, UR50 ;  /* 0x0000003212167c36 */ /* 0x000fe40008000000 */
[----:B--2---:R-:W-:Y:S02]  /*44a0*/  IMAD.IADD R15, R19, 0x1, R21 ;  /* 0x00000001130f7824 */ /* 0x004fe400078e0215 */
[----:B------:R-:W-:Y:S01]  /*44b0*/  IMAD.IADD R17, R21, 0x1, R22 ;  /* 0x0000000115117824 */ /* 0x000fe200078e0216 */
[----:B------:R-:W-:Y:S06]  /*44c0*/  @P0 BRA `(.L_x_1261) ;  /* 0x00000000005c0947 */ /* 0x000fec0003800000 */
[----:B------:R-:W-:Y:S01]  /*44d0*/  IMAD R18, R2, UR51, R21 ;  /* 0x0000003302127c24 */ /* 0x000fe2000f8e0215 */
[----:B------:R-:W-:Y:S03]  /*44e0*/  BSSY B0, `(.L_x_1262) ;  /* 0x0000011000007945 */ /* 0x000fe60003800000 */
[----:B------:R-:W-:-:S05]  /*44f0*/  IMAD.IADD R13, R18, 0x1, -R9 ;  /* 0x00000001120d7824 */ /* 0x000fca00078e0a09 */
[----:B------:R-:W-:-:S13]  /*4500*/  ISETP.GT.AND P0, PT, R13, -0x1, PT ;  /* 0xffffffff0d00780c */ /* 0x000fda0003f04270 */
[----:B------:R-:W-:Y:S05]  /*4510*/  @P0 BRA `(.L_x_1263) ;  /* 0x0000000000200947 */ /* 0x000fea0003800000 */
[----:B------:R-:W-:Y:S01]  /*4520*/  IMAD.U32 R21, RZ, RZ, UR56 ;  /* 0x00000038ff157e24 */ /* 0x000fe2000f8e00ff */
[----:B------:R-:W-:-:S04]  /*4530*/  LOP3.LUT R13, RZ, R13, RZ, 0x33, !PT ;  /* 0x0000000dff0d7212 */ /* 0x000fc800078e33ff */
[----:B------:R-:W-:-:S13]  /*4540*/  ISETP.NE.AND P0, PT, R21, 0x1, PT ;  /* 0x000000011500780c */ /* 0x000fda0003f05270 */
[----:B------:R-:W2:Y:S02]  /*4550*/  @P0 LDC.64 R184, c[0x0][0x9e8] ;  /* 0x00027a00ffb80b82 */ /* 0x000ea40000000a00 */
[----:B--2---:R-:W-:-:S05]  /*4560*/  @P0 IMAD.HI.U32 R18, R13, R184, RZ ;  /* 0x000000b80d120227 */ /* 0x004fca00078e00ff */
[----:B------:R-:W-:-:S04]  /*4570*/  @P0 SHF.R.U32.HI R13, RZ, R185, R18 ;  /* 0x000000b9ff0d0219 */ /* 0x000fc80000011612 */
[----:B------:R-:W-:Y:S01]  /*4580*/  LOP3.LUT R13, RZ, R13, RZ, 0x33, !PT ;  /* 0x0000000dff0d7212 */ /* 0x000fe200078e33ff */
[----:B------:R-:W-:Y:S06]  /*4590*/  BRA `(.L_x_1264) ;  /* 0x0000000000147947 */ /* 0x000fec0003800000 */
.L_x_1263:
[----:B------:R-:W-:-:S05]  /*45a0*/  IMAD.U32 R21, RZ, RZ, UR56 ;  /* 0x00000038ff157e24 */ /* 0x000fca000f8e00ff */
[----:B------:R-:W-:-:S13]  /*45b0*/  ISETP.NE.AND P0, PT, R21, 0x1, PT ;  /* 0x000000011500780c */ /* 0x000fda0003f05270 */
[----:B------:R-:W2:Y:S02]  /*45c0*/  @P0 LDC.64 R184, c[0x0][0x9e8] ;  /* 0x00027a00ffb80b82 */ /* 0x000ea40000000a00 */
[----:B--2---:R-:W-:-:S05]  /*45d0*/  @P0 IMAD.HI.U32 R18, R13, R184, RZ ;  /* 0x000000b80d120227 */ /* 0x004fca00078e00ff */
[----:B------:R-:W-:-:S07]  /*45e0*/  @P0 SHF.R.U32.HI R13, RZ, R185, R18 ;  /* 0x000000b9ff0d0219 */ /* 0x000fce0000011612 */
.L_x_1264:
[----:B------:R-:W-:Y:S05]  /*45f0*/  BSYNC B0 ;  /* 0x0000000000007941 */ /* 0x000fea0003800000 */
.L_x_1262:
[----:B------:R-:W-:-:S04]  /*4600*/  IMAD R13, R13, R21, -R20 ;  /* 0x000000150d0d7224 */ /* 0x000fc800078e0a14 */
[----:B------:R-:W-:-:S05]  /*4610*/  IMAD R18, R0, -0x2, R13 ;  /* 0xfffffffe00127824 */ /* 0x000fca00078e020d */
[----:B------:R-:W-:Y:S02]  /*4620*/  VIADDMNMX R15, R18, R21, R15, PT ;  /* 0x00000015120f7246 */ /* 0x000fe4000380010f */
[----:B------:R-:W-:-:S07]  /*4630*/  VIMNMX R17, R17, R18, !PT ;  /* 0x0000001211117248 */ /* 0x000fce0007fe0100 */
.L_x_1261:
[----:B------:R-:W-:Y:S01]  /*4640*/  ISETP.GT.AND P0, PT, R10, -0x1, PT ;  /* 0xffffffff0a00780c */ /* 0x000fe20003f04270 */
[----:B------:R-:W2:Y:S01]  /*4650*/  SHFL.IDX PT, R21, R8, 0x1, 0x1c1f ;  /* 0x003c1f0008157f89 */ /* 0x000ea200000e0000 */
[----:B------:R-:W-:Y:S02]  /*4660*/  UISETP.NE.AND UP1, UPT, UR43, URZ, UPT ;  /* 0x0000003f2b00728c */ /* 0x000fe4000bf25270 */
[C---:B------:R-:W-:Y:S02]  /*4670*/  ISETP.GT.AND P3, PT, R17.reuse, 0x10, P0 ;  /* 0x000000101100780c */ /* 0x040fe40000764270 */
[----:B------:R-:W-:Y:S02]  /*4680*/  ISETP.GT.AND P5, PT, R17, RZ, P0 ;  /* 0x000000ff1100720c */ /* 0x000fe400007a4270 */
[----:B------:R-:W-:Y:S02]  /*4690*/  ISETP.LT.OR P3, PT, R15, 0x11, P3 ;  /* 0x000000110f00780c */ /* 0x000fe40001f61670 */
[----:B------:R-:W-:-:S02]  /*46a0*/  ISETP.GT.AND P6, PT, R17, 0x1, P0 ;  /* 0x000000011100780c */ /* 0x000fc400007c4270 */
[C---:B------:R-:W-:Y:S02]  /*46b0*/  ISETP.GT.AND P1, PT, R17.reuse, 0x8, P0 ;  /* 0x000000081100780c */ /* 0x040fe40000724270 */
[C---:B------:R-:W-:Y:S02]  /*46c0*/  ISETP.GT.AND P4, PT, R17.reuse, 0x9, P0 ;  /* 0x000000091100780c */ /* 0x040fe40000784270 */
[----:B------:R-:W-:Y:S02]  /*46d0*/  FSEL R160, R160, -INF , !P3 ;  /* 0xff800000a0a07808 */ /* 0x000fe40005800000 */
[----:B------:R-:W-:Y:S02]  /*46e0*/  ISETP.GT.AND P3, PT, R17, 0x28, P0 ;  /* 0x000000281100780c */ /* 0x000fe40000764270 */
[C---:B------:R-:W-:Y:S02]  /*46f0*/  ISETP.LT.OR P5, PT, R15.reuse, 0x1, P5 ;  /* 0x000000010f00780c */ /* 0x040fe40002fa1670 */
[----:B------:R-:W-:-:S02]  /*4700*/  ISETP.LT.OR P6, PT, R15, 0x2, P6 ;  /* 0x000000020f00780c */ /* 0x000fc400037c1670 */
[C---:B------:R-:W-:Y:S01]  /*4710*/  ISETP.LT.OR P1, PT, R15.reuse, 0x9, P1 ;  /* 0x000000090f00780c */ /* 0x040fe20000f21670 */
[----:B--2---:R-:W-:Y:S01]  /*4720*/  IMAD.IADD R18, R22, 0x1, R21 ;  /* 0x0000000116127824 */ /* 0x004fe200078e0215 */
[C---:B------:R-:W-:Y:S02]  /*4730*/  ISETP.LT.OR P4, PT, R15.reuse, 0xa, P4 ;  /* 0x0000000a0f00780c */ /* 0x040fe40002781670 */
[----:B------:R-:W-:Y:S02]  /*4740*/  ISETP.LT.OR P3, PT, R15, 0x29, P3 ;  /* 0x000000290f00780c */ /* 0x000fe40001f61670 */
[----:B------:R-:W-:Y:S02]  /*4750*/  FSEL R13, R152, -INF , !P5 ;  /* 0xff800000980d7808 */ /* 0x000fe40006800000 */
[----:B------:R-:W-:Y:S02]  /*4760*/  FSEL R153, R153, -INF , !P6 ;  /* 0xff80000099997808 */ /* 0x000fe40007000000 */
[----:B------:R-:W-:-:S02]  /*4770*/  FSEL R156, R156, -INF , !P1 ;  /* 0xff8000009c9c7808 */ /* 0x000fc40004800000 */
[----:B------:R-:W-:Y:S02]  /*4780*/  FSEL R157, R157, -INF , !P4 ;  /* 0xff8000009d9d7808 */ /* 0x000fe40006000000 */
[C---:B------:R-:W-:Y:S02]  /*4790*/  ISETP.GT.AND P2, PT, R17.reuse, 0x11, P0 ;  /* 0x000000111100780c */ /* 0x040fe40000744270 */
[C---:B------:R-:W-:Y:S02]  /*47a0*/  ISETP.GT.AND P5, PT, R17.reuse, 0x18, P0 ;  /* 0x000000181100780c */ /* 0x040fe400007a4270 */
[C---:B------:R-:W-:Y:S02]  /*47b0*/  ISETP.GT.AND P6, PT, R17.reuse, 0x19, P0 ;  /* 0x000000191100780c */ /* 0x040fe400007c4270 */
[C---:B------:R-:W-:Y:S02]  /*47c0*/  ISETP.GT.AND P1, PT, R17.reuse, 0x20, P0 ;  /* 0x000000201100780c */ /* 0x040fe40000724270 */
[----:B------:R-:W-:-:S02]  /*47d0*/  ISETP.GT.AND P4, PT, R17, 0x21, P0 ;  /* 0x000000211100780c */ /* 0x000fc40000784270 */
[----:B------:R-:W-:Y:S02]  /*47e0*/  FSEL R172, R172, -INF , !P3 ;  /* 0xff800000acac7808 */ /* 0x000fe40005800000 */
[----:B------:R-:W-:Y:S02]  /*47f0*/  PLOP3.LUT P3, PT, PT, PT, UP1, 0x40, 0x0 ;  /* 0x000000000000781c */ /* 0x000fe40003f6e818 */
[C---:B------:R-:W-:Y:S02]  /*4800*/  ISETP.LT.OR P2, PT, R15.reuse, 0x12, P2 ;  /* 0x000000120f00780c */ /* 0x040fe40001741670 */
[C---:B------:R-:W-:Y:S02]  /*4810*/  ISETP.LT.OR P5, PT, R15.reuse, 0x19, P5 ;  /* 0x000000190f00780c */ /* 0x040fe40002fa1670 */
[C---:B------:R-:W-:Y:S02]  /*4820*/  ISETP.LT.OR P6, PT, R15.reuse, 0x1a, P6 ;  /* 0x0000001a0f00780c */ /* 0x040fe400037c1670 */
[----:B------:R-:W-:-:S02]  /*4830*/  ISETP.LT.OR P1, PT, R15, 0x21, P1 ;  /* 0x000000210f00780c */ /* 0x000fc40000f21670 */
[----:B------:R-:W-:Y:S02]  /*4840*/  ISETP.LT.OR P4, PT, R15, 0x22, P4 ;  /* 0x000000220f00780c */ /* 0x000fe40002781670 */
[----:B------:R-:W-:Y:S02]  /*4850*/  FSEL R161, R161, -INF , !P2 ;  /* 0xff800000a1a17808 */ /* 0x000fe40005000000 */
[----:B------:R-:W-:Y:S02]  /*4860*/  FSEL R164, R164, -INF , !P5 ;  /* 0xff800000a4a47808 */ /* 0x000fe40006800000 */
[----:B------:R-:W-:Y:S02]  /*4870*/  FSEL R165, R165, -INF , !P6 ;  /* 0xff800000a5a57808 */ /* 0x000fe40007000000 */
[----:B------:R-:W-:Y:S02]  /*4880*/  FSEL R168, R168, -INF , !P1 ;  /* 0xff800000a8a87808 */ /* 0x000fe40004800000 */
[----:B------:R-:W-:-:S02]  /*4890*/  FSEL R169, R169, -INF , !P4 ;  /* 0xff800000a9a97808 */ /* 0x000fc40006000000 */
[C---:B------:R-:W-:Y:S02]  /*48a0*/  ISETP.GT.AND P2, PT, R17.reuse, 0x29, P0 ;  /* 0x000000291100780c */ /* 0x040fe40000744270 */
[C---:B------:R-:W-:Y:S02]  /*48b0*/  ISETP.GT.AND P5, PT, R17.reuse, 0x30, P0 ;  /* 0x000000301100780c */ /* 0x040fe400007a4270 */
[C---:B------:R-:W-:Y:S02]  /*48c0*/  ISETP.GT.AND P6, PT, R17.reuse, 0x31, P0 ;  /* 0x000000311100780c */ /* 0x040fe400007c4270 */
[C---:B------:R-:W-:Y:S02]  /*48d0*/  ISETP.GT.AND P1, PT, R17.reuse, 0x38, P0 ;  /* 0x000000381100780c */ /* 0x040fe40000724270 */
[----:B------:R-:W-:Y:S02]  /*48e0*/  ISETP.GT.AND P4, PT, R17, 0x39, P0 ;  /* 0x000000391100780c */ /* 0x000fe40000784270 */
[----:B------:R-:W-:-:S02]  /*48f0*/  ISETP.LT.OR P2, PT, R15, 0x2a, P2 ;  /* 0x0000002a0f00780c */ /* 0x000fc40001741670 */
[C---:B------:R-:W-:Y:S02]  /*4900*/  ISETP.LT.OR P5, PT, R15.reuse, 0x31, P5 ;  /* 0x000000310f00780c */ /* 0x040fe40002fa1670 */
[C---:B------:R-:W-:Y:S02]  /*4910*/  ISETP.LT.OR P6, PT, R15.reuse, 0x32, P6 ;  /* 0x000000320f00780c */ /* 0x040fe400037c1670 */
[C---:B------:R-:W-:Y:S02]  /*4920*/  ISETP.LT.OR P1, PT, R15.reuse, 0x39, P1 ;  /* 0x000000390f00780c */ /* 0x040fe40000f21670 */
[----:B------:R-:W-:Y:S01]  /*4930*/  ISETP.LT.OR P4, PT, R15, 0x3a, P4 ;  /* 0x0000003a0f00780c */ /* 0x000fe20002781670 */
[----:B------:R-:W-:Y:S01]  /*4940*/  IMAD.IADD R15, R19, 0x1, R21 ;  /* 0x00000001130f7824 */ /* 0x000fe200078e0215 */
[----:B------:R-:W-:Y:S02]  /*4950*/  FSEL R173, R173, -INF , !P2 ;  /* 0xff800000adad7808 */ /* 0x000fe40005000000 */
[----:B------:R-:W-:-:S02]  /*4960*/  FSEL R176, R176, -INF , !P5 ;  /* 0xff800000b0b07808 */ /* 0x000fc40006800000 */
[----:B------:R-:W-:Y:S02]  /*4970*/  FSEL R177, R177, -INF , !P6 ;  /* 0xff800000b1b17808 */ /* 0x000fe40007000000 */
[----:B------:R-:W-:Y:S02]  /*4980*/  FSEL R180, R180, -INF , !P1 ;  /* 0xff800000b4b47808 */ /* 0x000fe40004800000 */
[----:B------:R-:W-:Y:S01]  /*4990*/  FSEL R181, R181, -INF , !P4 ;  /* 0xff800000b5b57808 */ /* 0x000fe20006000000 */
        /* <DEDUP_REMOVED lines=14> */
.L_x_1267:
[----:B------:R-:W-:-:S05]  /*4a80*/  IMAD.U32 R22, RZ, RZ, UR56 ;  /* 0x00000038ff167e24 */ /* 0x000fca000f8e00ff */
[----:B------:R-:W-:-:S13]  /*4a90*/  ISETP.NE.AND P1, PT, R22, 0x1, PT ;  /* 0x000000011600780c */ /* 0x000fda0003f25270 */
[----:B------:R-:W2:Y:S02]  /*4aa0*/  @P1 LDC.64 R184, c[0x0][0x9e8] ;  /* 0x00027a00ffb81b82 */ /* 0x000ea40000000a00 */
[----:B--2---:R-:W-:-:S05]  /*4ab0*/  @P1 IMAD.HI.U32 R8, R17, R184, RZ ;  /* 0x000000b811081227 */ /* 0x004fca00078e00ff */
[----:B------:R-:W-:-:S07]  /*4ac0*/  @P1 SHF.R.U32.HI R17, RZ, R185, R8 ;  /* 0x000000b9ff111219 */ /* 0x000fce0000011608 */
.L_x_1268:
[----:B------:R-:W-:Y:S05]  /*4ad0*/  BSYNC B0 ;  /* 0x0000000000007941 */ /* 0x000fea0003800000 */
.L_x_1266:
[----:B------:R-:W-:-:S04]  /*4ae0*/  IMAD R17, R17, R22, -R20 ;  /* 0x0000001611117224 */ /* 0x000fc800078e0a14 */
[----:B------:R-:W-:-:S05]  /*4af0*/  IMAD R17, R0, -0x2, R17 ;  /* 0xfffffffe00117824 */ /* 0x000fca00078e0211 */
[----:B------:R-:W-:Y:S02]  /*4b00*/  VIADDMNMX R15, R17, R22, R15, PT ;  /* 0x00000016110f7246 */ /* 0x000fe4000380010f */
[----:B------:R-:W-:-:S07]  /*4b10*/  VIMNMX R18, R18, R17, !PT ;  /* 0x0000001112127248 */ /* 0x000fce0007fe0100 */
.L_x_1265:
[----:B------:R-:W-:Y:S01]  /*4b20*/  FMNMX.FTZ R8, R13, R14, !PT ;  /* 0x0000000e0d087209 */ /* 0x000fe20007810000 */
[----:B------:R-:W-:Y:S01]  /*4b30*/  IMAD.U32 R21, RZ, RZ, UR39 ;  /* 0x00000027ff157e24 */ /* 0x000fe2000f8e00ff */
[C---:B------:R-:W-:Y:S02]  /*4b40*/  ISETP.GT.AND P4, PT, R18.reuse, RZ, P0 ;  /* 0x000000ff1200720c */ /* 0x040fe40000784270 */
[----:B------:R-:W-:Y:S02]  /*4b50*/  FMNMX.FTZ R17, R153, R8, !PT ;  /* 0x0000000899117209 */ /* 0x000fe40007810000 */
[----:B------:R-:W-:Y:S02]  /*4b60*/  ISETP.GT.AND P2, PT, R18, 0x1, P0 ;  /* 0x000000011200780c */ /* 0x000fe40000744270 */
[----:B------:R-:W-:Y:S02]  /*4b70*/  FMNMX.FTZ R8, R156, R17, !PT ;  /* 0x000000119c087209 */ /* 0x000fe40007810000 */
[----:B------:R-:W-:-:S02]  /*4b80*/  ISETP.LT.OR P4, PT, R15, 0x1, P4 ;  /* 0x000000010f00780c */ /* 0x000fc40002781670 */
[----:B------:R-:W-:Y:S02]  /*4b90*/  FMNMX.FTZ R17, R157, R8, !PT ;  /* 0x000000089d117209 */ /* 0x000fe40007810000 */
[----:B------:R-:W-:Y:S02]  /*4ba0*/  ISETP.GT.AND P3, PT, R18, 0x8, P0 ;  /* 0x000000081200780c */ /* 0x000fe40000764270 */
[----:B------:R-:W-:Y:S02]  /*4bb0*/  FMNMX.FTZ R8, R160, R17, !PT ;  /* 0x00000011a0087209 */ /* 0x000fe40007810000 */
[----:B------:R-:W-:Y:S02]  /*4bc0*/  ISETP.LT.OR P2, PT, R15, 0x2, P2 ;  /* 0x000000020f00780c */ /* 0x000fe40001741670 */
[----:B------:R-:W-:Y:S02]  /*4bd0*/  FMNMX.FTZ R17, R161, R8, !PT ;  /* 0x00000008a1117209 */ /* 0x000fe40007810000 */
[----:B------:R-:W-:-:S02]  /*4be0*/  ISETP.GT.AND P1, PT, R18, 0x9, P0 ;  /* 0x000000091200780c */ /* 0x000fc40000724270 */
[----:B------:R-:W-:Y:S02]  /*4bf0*/  FMNMX.FTZ R8, R164, R17, !PT ;  /* 0x00000011a4087209 */ /* 0x000fe40007810000 */
[----:B------:R-:W-:Y:S02]  /*4c00*/  ISETP.LT.OR P3, PT, R15, 0x9, P3 ;  /* 0x000000090f00780c */ /* 0x000fe40001f61670 */
[----:B------:R-:W-:Y:S02]  /*4c10*/  FMNMX.FTZ R17, R165, R8, !PT ;  /* 0x00000008a5117209 */ /* 0x000fe40007810000 */
[----:B------:R-:W-:Y:S02]  /*4c20*/  FSEL R155, R155, -INF , !P2 ;  /* 0xff8000009b9b7808 */ /* 0x000fe40005000000 */
        /* <DEDUP_REMOVED lines=9> */
[----:B------:R-:W-:Y:S02]  /*4cc0*/  FSEL R159, R159, -INF , !P1 ;  /* 0xff8000009f9f7808 */ /* 0x000fe40004800000 */
[----:B------:R-:W-:Y:S02]  /*4cd0*/  FMNMX.FTZ R17, R177, R8, !PT ;  /* 0x00000008b1117209 */ /* 0x000fe40007810000 */
[----:B------:R-:W-:Y:S02]  /*4ce0*/  ISETP.LT.OR P5, PT, R15, 0x11, P5 ;  /* 0x000000110f00780c */ /* 0x000fe40002fa1670 */
[----:B------:R-:W-:Y:S02]  /*4cf0*/  FMNMX.FTZ R8, R180, R17, !PT ;  /* 0x00000011b4087209 */ /* 0x000fe40007810000 */
[----:B------:R-:W-:-:S02]  /*4d00*/  ISETP.GT.AND P3, PT, R18, 0x19, P0 ;  /* 0x000000191200780c */ /* 0x000fc40000764270 */
[----:B------:R-:W-:Y:S02]  /*4d10*/  FMNMX.FTZ R17, R181, R8, !PT ;  /* 0x00000008b5117209 */ /* 0x000fe40007810000 */
[----:B------:R-:W-:Y:S02]  /*4d20*/  ISETP.GT.AND P2, PT, R18, 0x18, P0 ;  /* 0x000000181200780c */ /* 0x000fe40000744270 */
[C---:B------:R-:W-:Y:S01]  /*4d30*/  ISETP.LT.OR P6, PT, R15.reuse, 0x12, P6 ;  /* 0x000000120f00780c */ /* 0x040fe200037c1670 */
[----:B------:R-:W2:Y:S01]  /*4d40*/  SHFL.BFLY PT, R8, R17, 0x2, 0x1f ;  /* 0x0c401f0011087f89 */ /* 0x000ea200000e0000 */
[----:B------:R-:W-:Y:S02]  /*4d50*/  FSEL R162, R162, -INF , !P5 ;  /* 0xff800000a2a27808 */ /* 0x000fe40006800000 */
[----:B------:R-:W-:Y:S02]  /*4d60*/  ISETP.LT.OR P3, PT, R15, 0x1a, P3 ;  /* 0x0000001a0f00780c */ /* 0x000fe40001f61670 */
[----:B------:R-:W-:-:S02]  /*4d70*/  FSEL R163, R163, -INF , !P6 ;  /* 0xff800000a3a37808 */ /* 0x000fc40007000000 */
[----:B------:R-:W-:Y:S02]  /*4d80*/  ISETP.LT.OR P2, PT, R15, 0x19, P2 ;  /* 0x000000190f00780c */ /* 0x000fe40001741670 */
[----:B------:R-:W-:Y:S02]  /*4d90*/  FSEL R167, R167, -INF , !P3 ;  /* 0xff800000a7a77808 */ /* 0x000fe40005800000 */
[----:B------:R-:W-:Y:S02]  /*4da0*/  FSEL R166, R166, -INF , !P2 ;  /* 0xff800000a6a67808 */ /* 0x000fe40005000000 */
[C---:B------:R-:W-:Y:S02]  /*4db0*/  ISETP.GT.AND P1, PT, R18.reuse, 0x21, P0 ;  /* 0x000000211200780c */ /* 0x040fe40000724270 */
[----:B------:R-:W-:Y:S02]  /*4dc0*/  ISETP.GT.AND P5, PT, R18, 0x28, P0 ;  /* 0x000000281200780c */ /* 0x000fe400007a4270 */
[----:B------:R-:W-:-:S02]  /*4dd0*/  ISETP.LT.OR P1, PT, R15, 0x22, P1 ;  /* 0x000000220f00780c */ /* 0x000fc40000f21670 */
[C---:B------:R-:W-:Y:S02]  /*4de0*/  ISETP.GT.AND P6, PT, R18.reuse, 0x29, P0 ;  /* 0x000000291200780c */ /* 0x040fe400007c4270 */
[----:B------:R-:W-:Y:S02]  /*4df0*/  FSEL R171, R171, -INF , !P1 ;  /* 0xff800000abab7808 */ /* 0x000fe40004800000 */
[----:B------:R-:W-:Y:S02]  /*4e00*/  ISETP.GT.AND P2, PT, R18, 0x30, P0 ;  /* 0x000000301200780c */ /* 0x000fe40000744270 */
[----:B--2---:R-:W-:Y:S02]  /*4e10*/  FMNMX.FTZ R19, R17, R8, !PT ;  /* 0x0000000811137209 */ /* 0x004fe40007810000 */
[----:B------:R-:W-:Y:S02]  /*4e20*/  FSEL R17, R154, -INF , !P4 ;  /* 0xff8000009a117808 */ /* 0x000fe40006000000 */
[----:B------:R-:W-:Y:S01]  /*4e30*/  ISETP.GT.AND P4, PT, R18, 0x20, P0 ;  /* 0x000000201200780c */ /* 0x000fe20000784270 */
[----:B------:R-:W2:Y:S01]  /*4e40*/  SHFL.BFLY PT, R8, R19, 0x1, 0x1f ;  /* 0x0c201f0013087f89 */ /* 0x000ea200000e0000 */
[----:B------:R-:W-:-:S02]  /*4e50*/  FMNMX.FTZ R20, R17, R12, !PT ;  /* 0x0000000c11147209 */ /* 0x000fc40007810000 */
[C---:B------:R-:W-:Y:S02]  /*4e60*/  ISETP.LT.OR P4, PT, R15.reuse, 0x21, P4 ;  /* 0x000000210f00780c */ /* 0x040fe40002781670 */
[----:B------:R-:W-:Y:S02]  /*4e70*/  ISETP.GT.AND P1, PT, R18, 0x38, P0 ;  /* 0x000000381200780c */ /* 0x000fe40000724270 */
[----:B------:R-:W-:Y:S02]  /*4e80*/  FSEL R170, R170, -INF , !P4 ;  /* 0xff800000aaaa7808 */ /* 0x000fe40006000000 */
[C---:B------:R-:W-:Y:S02]  /*4e90*/  ISETP.GT.AND P4, PT, R18.reuse, 0x31, P0 ;  /* 0x000000311200780c */ /* 0x040fe40000784270 */
[----:B------:R-:W-:Y:S02]  /*4ea0*/  ISETP.GT.AND P0, PT, R18, 0x39, P0 ;  /* 0x000000391200780c */ /* 0x000fe40000704270 */
[----:B------:R-:W-:-:S02]  /*4eb0*/  ISETP.LT.OR P5, PT, R15, 0x29, P5 ;  /* 0x000000290f00780c */ /* 0x000fc40002fa1670 */
[C---:B------:R-:W-:Y:S02]  /*4ec0*/  ISETP.LT.OR P6, PT, R15.reuse, 0x2a, P6 ;  /* 0x0000002a0f00780c */ /* 0x040fe400037c1670 */
[----:B------:R-:W-:Y:S02]  /*4ed0*/  FSEL R174, R174, -INF , !P5 ;  /* 0xff800000aeae7808 */ /* 0x000fe40006800000 */
[----:B------:R-:W-:Y:S02]  /*4ee0*/  ISETP.LT.OR P2, PT, R15, 0x31, P2 ;  /* 0x000000310f00780c */ /* 0x000fe40001741670 */
[----:B------:R-:W-:Y:S02]  /*4ef0*/  FSEL R175, R175, -INF , !P6 ;  /* 0xff800000afaf7808 */ /* 0x000fe40007000000 */
[----:B------:R-:W-:Y:S02]  /*4f00*/  ISETP.LT.OR P4, PT, R15, 0x32, P4 ;  /* 0x000000320f00780c */ /* 0x000fe40002781670 */
[----:B--2---:R-:W-:-:S02]  /*4f10*/  FMNMX.FTZ R8, R19, R8, !PT ;  /* 0x0000000813087209 */ /* 0x004fc40007810000 */
[----:B------:R-:W-:Y:S02]  /*4f20*/  FMNMX.FTZ R19, R155, R20, !PT ;  /* 0x000000149b137209 */ /* 0x000fe40007810000 */
[C---:B------:R-:W-:Y:S01]  /*4f30*/  FSETP.NEU.FTZ.AND P3, PT, R8.reuse, -INF , PT ;  /* 0xff8000000800780b */ /* 0x040fe20003f7d000 */
[----:B------:R-:W-:-:S01]  /*4f40*/  FFMA.FTZ R21, R8, R21, -8 ;  /* 0xc100000008157423 */ /* 0x000fc20000010015 */
[----:B------:R-:W-:Y:S02]  /*4f50*/  FMNMX.FTZ R20, R158, R19, !PT ;  /* 0x000000139e147209 */ /* 0x000fe40007810000 */
[----:B------:R-:W-:Y:S02]  /*4f60*/  FSEL R178, R178, -INF , !P2 ;  /* 0xff800000b2b27808 */ /* 0x000fe40005000000 */
[----:B------:R-:W-:Y:S02]  /*4f70*/  FMNMX.FTZ R19, R159, R20, !PT ;  /* 0x000000149f137209 */ /* 0x000fe40007810000 */
[----:B------:R-:W-:-:S02]  /*4f80*/  FSEL R184, R21, RZ, P3 ;  /* 0x000000ff15b87208 */ /* 0x000fc40001800000 */
[----:B------:R-:W-:Y:S02]  /*4f90*/  FMNMX.FTZ R20, R162, R19, !PT ;  /* 0x00000013a2147209 */ /* 0x000fe40007810000 */
[----:B------:R-:W-:Y:S01]  /*4fa0*/  ISETP.LT.OR P1, PT, R15, 0x39, P1 ;  /* 0x000000390f00780c */ /* 0x000fe20000f21670 */
[--C-:B------:R-:W-:Y:S01]  /*4fb0*/  FFMA.FTZ R156, R156, UR39, -R184.reuse ;  /* 0x000000279c9c7c23 */ /* 0x100fe200080108b8 */
[----:B------:R-:W-:Y:S01]  /*4fc0*/  FMNMX.FTZ R19, R163, R20, !PT ;  /* 0x00000014a3137209 */ /* 0x000fe20007810000 */
[--C-:B------:R-:W-:Y:S01]  /*4fd0*/  FFMA.FTZ R23, R165, UR39, -R184.reuse ;  /* 0x00000027a5177c23 */ /* 0x100fe200080108b8 */
[----:B------:R-:W-:Y:S01]  /*4fe0*/  FSEL R179, R179, -INF , !P4 ;  /* 0xff800000b3b37808 */ /* 0x000fe20006000000 */
[--C-:B------:R-:W-:Y:S01]  /*4ff0*/  FFMA.FTZ R152, R153, UR39, -R184.reuse ;  /* 0x0000002799987c23 */ /* 0x100fe200080108b8 */
[----:B------:R-:W-:Y:S01]  /*5000*/  FMNMX.FTZ R20, R166, R19, !PT ;  /* 0x00000013a6147209 */ /* 0x000fe20007810000 */
[--C-:B------:R-:W-:Y:S01]  /*5010*/  FFMA.FTZ R19, R13, UR39, -R184.reuse ;  /* 0x000000270d137c23 */ /* 0x100fe200080108b8 */
[----:B------:R-:W-:Y:S01]  /*5020*/  ISETP.LT.OR P0, PT, R15, 0x3a, P0 ;  /* 0x0000003a0f00780c */ /* 0x000fe20000701670 */
[--C-:B------:R-:W-:Y:S01]  /*5030*/  FFMA.FTZ R153, R169, UR39, -R184.reuse ;  /* 0x00000027a9997c23 */ /* 0x100fe200080108b8 */
[----:B------:R-:W-:Y:S01]  /*5040*/  FMNMX.FTZ R13, R167, R20, !PT ;  /* 0x00000014a70d7209 */ /* 0x000fe20007810000 */
[----:B------:R-:W-:Y:S01]  /*5050*/  MUFU.EX2 R152, R152 ;  /* 0x0000009800987308 */ /* 0x000fe20000000800 */
[----:B------:R-:W-:Y:S01]  /*5060*/  FSEL R182, R182, -INF , !P1 ;  /* 0xff800000b6b67808 */ /* 0x000fe20004800000 */
[--C-:B------:R-:W-:Y:S01]  /*5070*/  FFMA.FTZ R15, R157, UR39, -R184.reuse ;  /* 0x000000279d0f7c23 */ /* 0x100fe200080108b8 */
[----:B------:R-:W-:Y:S01]  /*5080*/  FMNMX.FTZ R18, R170, R13, !PT ;  /* 0x0000000daa127209 */ /* 0x000fe20007810000 */
[--C-:B------:R-:W-:Y:S01]  /*5090*/  FFMA.FTZ R154, R160, UR39, -R184.reuse ;  /* 0x00000027a09a7c23 */ /* 0x100fe200080108b8 */
[----:B------:R-:W-:Y:S01]  /*50a0*/  FSEL R183, R183, -INF , !P0 ;  /* 0xff800000b7b77808 */ /* 0x000fe20004000000 */
[--C-:B------:R-:W-:Y:S01]  /*50b0*/  FFMA.FTZ R21, R161, UR39, -R184.reuse ;  /* 0x00000027a1157c23 */ /* 0x100fe200080108b8 */
[----:B------:R-:W-:Y:S01]  /*50c0*/  FMNMX.FTZ R13, R171, R18, !PT ;  /* 0x00000012ab0d7209 */ /* 0x000fe20007810000 */
[----:B------:R-:W-:Y:S01]  /*50d0*/  MUFU.EX2 R19, R19 ;  /* 0x0000001300137308 */ /* 0x000fe20000000800 */
[----:B------:R-:W-:Y:S01]  /*50e0*/  FSEL R169, R8, RZ, P3 ;  /* 0x000000ff08a97208 */ /* 0x000fe20001800000 */
[--C-:B------:R-:W-:Y:S01]  /*50f0*/  FFMA.FTZ R161, R173, UR39, -R184.reuse ;  /* 0x00000027ada17c23 */ /* 0x100fe200080108b8 */
[----:B------:R-:W-:Y:S01]  /*5100*/  FMNMX.FTZ R18, R174, R13, !PT ;  /* 0x0000000dae127209 */ /* 0x000fe20007810000 */
[--C-:B------:R-:W-:Y:S01]  /*5110*/  FFMA.FTZ R157, R176, UR39, -R184.reuse ;  /* 0x00000027b09d7c23 */ /* 0x100fe200080108b8 */
[----:B------:R-:W-:-:S01]  /*5120*/  FFMA.FTZ R160, R177, UR39, -R184 ;  /* 0x00000027b1a07c23 */ /* 0x000fc200080108b8 */
[----:B------:R-:W-:Y:S01]  /*5130*/  FADD.FTZ R169, -R169, R14 ;  /* 0x0000000ea9a97221 */ /* 0x000fe20000010100 */
[----:B------:R-:W-:Y:S01]  /*5140*/  FMNMX.FTZ R13, R175, R18, !PT ;  /* 0x00000012af0d7209 */ /* 0x000fe20007810000 */
[----:B------:R-:W-:Y:S01]  /*5150*/  MUFU.EX2 R15, R15 ;  /* 0x0000000f000f7308 */ /* 0x000fe20000000800 */
[----:B------:R-:W-:-:S01]  /*5160*/  FFMA.FTZ R181, R181, UR39, -R184 ;  /* 0x00000027b5b57c23 */ /* 0x000fc200080108b8 */
[----:B------:R-:W-:Y:S01]  /*5170*/  FMUL.FTZ R14, R169, UR39 ;  /* 0x00000027a90e7c20 */ /* 0x000fe20008410000 */
[----:B------:R-:W-:-:S04]  /*5180*/  FMNMX.FTZ R20, R178, R13, !PT ;  /* 0x0000000db2147209 */ /* 0x000fc80007810000 */
[----:B------:R-:W-:Y:S01]  /*5190*/  FMNMX.FTZ R13, R179, R20, !PT ;  /* 0x00000014b30d7209 */ /* 0x000fe20007810000 */
[----:B------:R2:W-:Y:S03]  /*51a0*/  MUFU.EX2 R18, R156 ;  /* 0x0000009c00127308 */ /* 0x0005e60000000800 */
[----:B------:R-:W-:-:S04]  /*51b0*/  FMNMX.FTZ R20, R182, R13, !PT ;  /* 0x0000000db6147209 */ /* 0x000fc80007810000 */
[----:B------:R-:W-:Y:S01]  /*51c0*/  FMNMX.FTZ R13, R183, R20, !PT ;  /* 0x00000014b70d7209 */ /* 0x000fe20007810000 */
[----:B------:R-:W3:Y:S01]  /*51d0*/  MUFU.EX2 R14, R14 ;  /* 0x0000000e000e7308 */ /* 0x000ee20000000800 */
[----:B--2---:R-:W-:-:S01]  /*51e0*/  FFMA.FTZ R156, R168, UR39, -R184 ;  /* 0x00000027a89c7c23 */ /* 0x004fc200080108b8 */
[--C-:B------:R-:W-:Y:S01]  /*51f0*/  FFMA.FTZ R20, R164, UR39, -R184.reuse ;  /* 0x00000027a4147c23 */ /* 0x100fe200080108b8 */
[----:B------:R-:W-:-:S01]  /*5200*/  FFMA.FTZ R164, R180, UR39, -R184 ;  /* 0x00000027b4a47c23 */ /* 0x000fc200080108b8 */
[----:B------:R-:W2:Y:S04]  /*5210*/  SHFL.BFLY PT, R22, R13, 0x2, 0x1f ;  /* 0x0c401f000d167f89 */ /* 0x000ea800000e0000 */
[----:B------:R-:W-:Y:S08]  /*5220*/  MUFU.EX2 R154, R154 ;  /* 0x0000009a009a7308 */ /* 0x000ff00000000800 */
[----:B------:R-:W-:Y:S01]  /*5230*/  MUFU.EX2 R21, R21 ;  /* 0x0000001500157308 */ /* 0x000fe20000000800 */
[-C--:B---3--:R-:W-:Y:S01]  /*5240*/  FMUL.FTZ R24, R24, R14.reuse ;  /* 0x0000000e18187220 */ /* 0x088fe20000410000 */
        /* <DEDUP_REMOVED lines=9> */
[----:B------:R-:W-:Y:S01]  /*52e0*/  FMUL.FTZ R41, R41, R14 ;  /* 0x0000000e29297220 */ /* 0x000fe20000410000 */
[----:B--2---:R-:W-:Y:S01]  /*52f0*/  FMNMX.FTZ R165, R13, R22, !PT ;  /* 0x000000160da57209 */ /* 0x004fe20007810000 */
[----:B------:R-:W-:-:S01]  /*5300*/  FFMA.FTZ R22, R172, UR39, -R184 ;  /* 0x00000027ac167c23 */ /* 0x000fc200080108b8 */
[----:B------:R-:W-:-:S02]  /*5310*/  IMAD.U32 R172, RZ, RZ, UR39 ;  /* 0x00000027ffac7e24 */ /* 0x000fc4000f8e00ff */
[-C--:B------:R-:W-:Y:S01]  /*5320*/  FMUL.FTZ R44, R44, R14.reuse ;  /* 0x0000000e2c2c7220 */ /* 0x080fe20000410000 */
[----:B------:R-:W-:Y:S01]  /*5330*/  MUFU.EX2 R23, R23 ;  /* 0x0000001700177308 */ /* 0x000fe20000000800 */
[----:B------:R-:W2:Y:S01]  /*5340*/  SHFL.BFLY PT, R168, R165, 0x1, 0x1f ;  /* 0x0c201f00a5a87f89 */ /* 0x000ea200000e0000 */
        /* <DEDUP_REMOVED lines=21> */
[----:B------:R-:W-:Y:S01]  /*54a0*/  FMUL.FTZ R84, R84, R14 ;  /* 0x0000000e54547220 */ /* 0x000fe20000410000 */
[----:B------:R-:W-:Y:S01]  /*54b0*/  MUFU.EX2 R22, R22 ;  /* 0x0000001600167308 */ /* 0x000fe20000000800 */
[----:B--2---:R-:W-:Y:S01]  /*54c0*/  FMNMX.FTZ R13, R165, R168, !PT ;  /* 0x000000a8a50d7209 */ /* 0x004fe20007810000 */
[-C--:B------:R-:W-:Y:S01]  /*54d0*/  FMUL.FTZ R85, R85, R14.reuse ;  /* 0x0000000e55557220 */ /* 0x080fe20000410000 */
[-C--:B------:R-:W-:Y:S01]  /*54e0*/  FMUL.FTZ R88, R88, R14.reuse ;  /* 0x0000000e58587220 */ /* 0x080fe20000410000 */
[----:B------:R-:W-:Y:S01]  /*54f0*/  FMUL.FTZ R89, R89, R14 ;  /* 0x0000000e59597220 */ /* 0x000fe20000410000 */
[C---:B------:R-:W-:Y:S01]  /*5500*/  FSETP.NEU.FTZ.AND P0, PT, R13.reuse, -INF , PT ;  /* 0xff8000000d00780b */ /* 0x040fe20003f1d000 */
[----:B------:R-:W-:Y:S01]  /*5510*/  FFMA.FTZ R172, R13, R172, -8 ;  /* 0xc10000000dac7423 */ /* 0x000fe200000100ac */
[-C--:B------:R-:W-:Y:S01]  /*5520*/  FMUL.FTZ R92, R92, R14.reuse ;  /* 0x0000000e5c5c7220 */ /* 0x080fe20000410000 */
[----:B------:R-:W-:Y:S01]  /*5530*/  MUFU.EX2 R161, R161 ;  /* 0x000000a100a17308 */ /* 0x000fe20000000800 */
[-C--:B------:R-:W-:Y:S01]  /*5540*/  FMUL.FTZ R93, R93, R14.reuse ;  /* 0x0000000e5d5d7220 */ /* 0x080fe20000410000 */
[-C--:B------:R-:W-:Y:S01]  /*5550*/  FMUL.FTZ R96, R96, R14.reuse ;  /* 0x0000000e60607220 */ /* 0x080fe20000410000 */
[----:B------:R-:W-:Y:S01]  /*5560*/  FSEL R172, R172, RZ, P0 ;  /* 0x000000ffacac7208 */ /* 0x000fe20000000000 */
[-C--:B------:R-:W-:Y:S01]  /*5570*/  FMUL.FTZ R97, R97, R14.reuse ;  /* 0x0000000e61617220 */ /* 0x080fe20000410000 */
[-C--:B------:R-:W-:Y:S01]  /*5580*/  FMUL.FTZ R100, R100, R14.reuse ;  /* 0x0000000e64647220 */ /* 0x080fe20000410000 */
[-C--:B------:R-:W-:Y:S01]  /*5590*/  FMUL.FTZ R101, R101, R14.reuse ;  /* 0x0000000e65657220 */ /* 0x080fe20000410000 */
[----:B------:R-:W-:Y:S01]  /*55a0*/  FMUL.FTZ R104, R104, R14 ;  /* 0x0000000e68687220 */ /* 0x000fe20000410000 */
[--C-:B------:R-:W-:Y:S01]  /*55b0*/  FFMA.FTZ R168, R17, UR39, -R172.reuse ;  /* 0x0000002711a87c23 */ /* 0x100fe200080108ac */
[----:B------:R-:W-:-:S01]  /*55c0*/  FFMA.FTZ R17, R155, UR39, -R172 ;  /* 0x000000279b117c23 */ /* 0x000fc200080108ac */
[--C-:B------:R-:W-:Y:S01]  /*55d0*/  FFMA.FTZ R155, R162, UR39, -R172.reuse ;  /* 0x00000027a29b7c23 */ /* 0x100fe200080108ac */
[----:B------:R-:W-:-:S01]  /*55e0*/  FFMA.FTZ R162, R163, UR39, -R172 ;  /* 0x00000027a3a27c23 */ /* 0x000fc200080108ac */
[----:B------:R-:W-:Y:S01]  /*55f0*/  FSEL R163, R13, RZ, P0 ;  /* 0x000000ff0da37208 */ /* 0x000fe20000000000 */
[----:B------:R-:W-:-:S01]  /*5600*/  FFMA.FTZ R158, R158, UR39, -R172 ;  /* 0x000000279e9e7c23 */ /* 0x000fc200080108ac */
[----:B------:R-:W-:Y:S01]  /*5610*/  MUFU.EX2 R168, R168 ;  /* 0x000000a800a87308 */ /* 0x000fe20000000800 */
[----:B------:R-:W-:-:S01]  /*5620*/  FFMA.FTZ R159, R159, UR39, -R172 ;  /* 0x000000279f9f7c23 */ /* 0x000fc200080108ac */
[----:B------:R-:W-:Y:S01]  /*5630*/  FFMA.FTZ R169, R167, UR39, -R172 ;  /* 0x00000027a7a97c23 */ /* 0x000fe200080108ac */
[----:B------:R-:W-:-:S01]  /*5640*/  FADD.FTZ R163, -R163, R12 ;  /* 0x0000000ca3a37221 */ /* 0x000fc20000010100 */
[----:B------:R-:W-:Y:S01]  /*5650*/  FFMA.FTZ R167, R171, UR39, -R172 ;  /* 0x00000027aba77c23 */ /* 0x000fe200080108ac */
[----:B------:R-:W-:-:S01]  /*5660*/  FFMA.FTZ R171, R14, R4, R19 ;  /* 0x000000040eab7223 */ /* 0x000fc20000010013 */
[----:B------:R-:W-:Y:S01]  /*5670*/  FFMA.FTZ R166, R166, UR39, -R172 ;  /* 0x00000027a6a67c23 */ /* 0x000fe200080108ac */
[----:B------:R-:W-:Y:S01]  /*5680*/  FMUL.FTZ R163, R163, UR39 ;  /* 0x00000027a3a37c20 */ /* 0x000fe20008410000 */
[----:B------:R-:W-:Y:S01]  /*5690*/  MUFU.EX2 R17, R17 ;  /* 0x0000001100117308 */ /* 0x000fe20000000800 */
[----:B------:R-:W-:-:S01]  /*56a0*/  FADD.FTZ R171, R152, R171 ;  /* 0x000000ab98ab7221 */ /* 0x000fc20000010000 */
[--C-:B------:R-:W-:Y:S01]  /*56b0*/  FFMA.FTZ R12, R170, UR39, -R172.reuse ;  /* 0x00000027aa0c7c23 */ /* 0x100fe200080108ac */
[----:B------:R-:W-:-:S01]  /*56c0*/  FFMA.FTZ R174, R174, UR39, -R172 ;  /* 0x00000027aeae7c23 */ /* 0x000fc200080108ac */
[--C-:B------:R-:W-:Y:S01]  /*56d0*/  FFMA.FTZ R175, R175, UR39, -R172.reuse ;  /* 0x00000027afaf7c23 */ /* 0x100fe200080108ac */
[----:B------:R-:W-:-:S01]  /*56e0*/  FFMA.FTZ R178, R178, UR39, -R172 ;  /* 0x00000027b2b27c23 */ /* 0x000fc200080108ac */
[--C-:B------:R-:W-:Y:S01]  /*56f0*/  FFMA.FTZ R179, R179, UR39, -R172.reuse ;  /* 0x00000027b3b37c23 */ /* 0x100fe200080108ac */
[----:B------:R-:W-:-:S01]  /*5700*/  FFMA.FTZ R182, R182, UR39, -R172 ;  /* 0x00000027b6b67c23 */ /* 0x000fc200080108ac */
[----:B------:R-:W2:Y:S01]  /*5710*/  MUFU.EX2 R163, R163 ;  /* 0x000000a300a37308 */ /* 0x000ea20000000800 */
[----:B------:R-:W-:-:S01]  /*5720*/  FFMA.FTZ R172, R183, UR39, -R172 ;  /* 0x00000027b7ac7c23 */ /* 0x000fc200080108ac */
[----:B------:R-:W-:Y:S01]  /*5730*/  PLOP3.LUT P0, PT, PT, PT, UP0, 0x40, 0x0 ;  /* 0x000000000000781c */ /* 0x000fe20003f0e808 */
[-C--:B------:R-:W-:Y:S01]  /*5740*/  FMUL.FTZ R105, R105, R14.reuse ;  /* 0x0000000e69697220 */ /* 0x080fe20000410000 */
[-C--:B------:R-:W-:Y:S01]  /*5750*/  FMUL.FTZ R108, R108, R14.reuse ;  /* 0x0000000e6c6c7220 */ /* 0x080fe20000410000 */
        /* <DEDUP_REMOVED lines=12> */
[----:B--2---:R-:W-:-:S01]  /*5820*/  FFMA.FTZ R4, R163, R5, R168 ;  /* 0x00000005a3047223 */ /* 0x004fc200000100a8 */
[-C--:B------:R-:W-:Y:S01]  /*5830*/  FMUL.FTZ R129, R129, R14.reuse ;  /* 0x0000000e81817220 */ /* 0x080fe20000410000 */
[-C--:B------:R-:W-:Y:S01]  /*5840*/  FMUL.FTZ R132, R132, R14.reuse ;  /* 0x0000000e84847220 */ /* 0x080fe20000410000 */
[----:B------:R-:W-:Y:S01]  /*5850*/  FMUL.FTZ R133, R133, R14 ;  /* 0x0000000e85857220 */ /* 0x000fe20000410000 */
[----:B------:R-:W-:-:S01]  /*5860*/  FADD.FTZ R5, R17, R4 ;  /* 0x0000000411057221 */ /* 0x000fc20000010000 */
[----:B------:R-:W-:Y:S01]  /*5870*/  FADD.FTZ R4, R18, R171 ;  /* 0x000000ab12047221 */ /* 0x000fe20000010000 */
[----:B------:R-:W-:Y:S01]  /*5880*/  FMUL.FTZ R136, R136, R14 ;  /* 0x0000000e88887220 */ /* 0x000fe20000410000 */
[----:B------:R-:W2:Y:S01]  /*5890*/  MUFU.EX2 R155, R155 ;  /* 0x0000009b009b7308 */ /* 0x000ea20000000800 */
[----:B---3--:R-:W-:-:S01]  /*58a0*/  FADD.FTZ R170, R158, R5 ;  /* 0x000000059eaa7221 */ /* 0x008fc20000010000 */
[----:B------:R-:W-:Y:S01]  /*58b0*/  FADD.FTZ R5, R15, R4 ;  /* 0x000000040f057221 */ /* 0x000fe20000010000 */
[-C--:B------:R-:W-:Y:S01]  /*58c0*/  FMUL.FTZ R137, R137, R14.reuse ;  /* 0x0000000e89897220 */ /* 0x080fe20000410000 */
[-C--:B------:R-:W-:Y:S01]  /*58d0*/  FMUL.FTZ R140, R140, R14.reuse ;  /* 0x0000000e8c8c7220 */ /* 0x080fe20000410000 */
[-C--:B------:R-:W-:Y:S01]  /*58e0*/  FMUL.FTZ R141, R141, R14.reuse ;  /* 0x0000000e8d8d7220 */ /* 0x080fe20000410000 */
[----:B------:R-:W-:Y:S01]  /*58f0*/  FADD.FTZ R4, R154, R5 ;  /* 0x000000059a047221 */ /* 0x000fe20000010000 */
[----:B------:R-:W-:Y:S01]  /*5900*/  FMUL.FTZ R144, R144, R14 ;  /* 0x0000000e90907220 */ /* 0x000fe20000410000 */
[----:B------:R-:W3:Y:S01]  /*5910*/  MUFU.EX2 R162, R162 ;  /* 0x000000a200a27308 */ /* 0x000ee20000000800 */
[----:B----4-:R-:W-:-:S01]  /*5920*/  FADD.FTZ R170, R159, R170 ;  /* 0x000000aa9faa7221 */ /* 0x010fc20000010000 */
[----:B------:R-:W-:Y:S01]  /*5930*/  FADD.FTZ R171, R21, R4 ;  /* 0x0000000415ab7221 */ /* 0x000fe20000010000 */
[----:B------:R-:W-:Y:S01]  /*5940*/  F2FP.SATFINITE.E4M3.F32.PACK_AB_MERGE_C R159, R159, R158, RZ ;  /* 0x0000009e9f9f723e */ /* 0x000fe200048070ff */
[-C--:B------:R-:W-:Y:S01]  /*5950*/  FMUL.FTZ R145, R145, R14.reuse ;  /* 0x0000000e91917220 */ /* 0x080fe20000410000 */
[----:B------:R-:W-:Y:S01]  /*5960*/  FMUL.FTZ R148, R148, R14 ;  /* 0x0000000e94947220 */ /* 0x000fe20000410000 */
[----:B------:R-:W-:Y:S01]  /*5970*/  FADD.FTZ R4, R20, R171 ;  /* 0x000000ab14047221 */ /* 0x000fe20000010000 */
[----:B------:R-:W-:Y:S01]  /*5980*/  F2FP.SATFINITE.E4M3.F32.PACK_AB_MERGE_C R20, R23, R20, RZ ;  /* 0x000000141714723e */ /* 0x000fe200048070ff */
[----:B------:R-:W4:Y:S01]  /*5990*/  MUFU.EX2 R166, R166 ;  /* 0x000000a600a67308 */ /* 0x000f220000000800 */
[----:B--2---:R-:W-:-:S01]  /*59a0*/  FADD.FTZ R5, R155, R170 ;  /* 0x000000aa9b057221 */ /* 0x004fc20000010000 */
[----:B------:R-:W-:Y:S01]  /*59b0*/  FMUL.FTZ R149, R149, R14 ;  /* 0x0000000e95957220 */ /* 0x000fe20000410000 */
[----:B------:R-:W-:Y:S01]  /*59c0*/  F2FP.SATFINITE.E4M3.F32.PACK_AB_MERGE_C R154, R21, R154, R20 ;  /* 0x0000009a159a723e */ /* 0x000fe20004807014 */
        /* <DEDUP_REMOVED lines=14> */
[----:B------:R-:W-:Y:S01]  /*5ab0*/  FADD.FTZ R5, R23, R4 ;  /* 0x0000000417057221 */ /* 0x000fe20000010000 */
[-C--:B------:R-:W-:Y:S01]  /*5ac0*/  FMUL.FTZ R46, R46, R163.reuse ;  /* 0x000000a32e2e7220 */ /* 0x080fe20000410000 */
[-C--:B------:R-:W-:Y:S01]  /*5ad0*/  FMUL.FTZ R47, R47, R163.reuse ;  /* 0x000000a32f2f7220 */ /* 0x080fe20000410000 */
[-C--:B------:R-:W-:Y:S01]  /*5ae0*/  FMUL.FTZ R50, R50, R163.reuse ;  /* 0x000000a332327220 */ /* 0x080fe20000410000 */
[----:B------:R-:W-:Y:S01]  /*5af0*/  FADD.FTZ R4, R156, R5 ;  /* 0x000000059c047221 */ /* 0x000fe20000010000 */
[----:B------:R-:W-:Y:S01]  /*5b00*/  FMUL.FTZ R51, R51, R163 ;  /* 0x000000a333337220 */ /* 0x000fe20000410000 */
[----:B------:R-:W4:Y:S01]  /*5b10*/  MUFU.EX2 R167, R167 ;  /* 0x000000a700a77308 */ /* 0x000f220000000800 */
[----:B--2---:R-:W-:-:S01]  /*5b20*/  FADD.FTZ R171, R169, R170 ;  /* 0x000000aaa9ab7221 */ /* 0x004fc20000010000 */
[----:B------:R-:W-:Y:S01]  /*5b30*/  FADD.FTZ R5, R153, R4 ;  /* 0x0000000499057221 */ /* 0x000fe20000010000 */
[----:B------:R-:W-:Y:S01]  /*5b40*/  F2FP.SATFINITE.E4M3.F32.PACK_AB_MERGE_C R166, R169, R166, RZ ;  /* 0x000000a6a9a6723e */ /* 0x000fe200048070ff */
[-C--:B------:R-:W-:Y:S01]  /*5b50*/  FMUL.FTZ R54, R54, R163.reuse ;  /* 0x000000a336367220 */ /* 0x080fe20000410000 */
[----:B------:R-:W-:Y:S01]  /*5b60*/  FMUL.FTZ R55, R55, R163 ;  /* 0x000000a337377220 */ /* 0x000fe20000410000 */
[----:B------:R-:W-:Y:S01]  /*5b70*/  FADD.FTZ R4, R22, R5 ;  /* 0x0000000516047221 */ /* 0x000fe20000010000 */
[----:B------:R-:W-:Y:S01]  /*5b80*/  F2FP.SATFINITE.E4M3.F32.PACK_AB_MERGE_C R22, R161, R22, RZ ;  /* 0x00000016a116723e */ /* 0x000fe200048070ff */
[----:B------:R-:W2:Y:S01]  /*5b90*/  MUFU.EX2 R174, R174 ;  /* 0x000000ae00ae7308 */ /* 0x000ea20000000800 */
[----:B---3--:R-:W-:-:S01]  /*5ba0*/  FADD.FTZ R170, R12, R171 ;  /* 0x000000ab0caa7221 */ /* 0x008fc20000010000 */
[----:B------:R-:W-:Y:S01]  /*5bb0*/  FADD.FTZ R4, R161, R4 ;  /* 0x00000004a1047221 */ /* 0x000fe20000010000 */
[----:B------:R-:W-:Y:S01]  /*5bc0*/  F2FP.SATFINITE.E4M3.F32.PACK_AB_MERGE_C R156, R153, R156, R22 ;  /* 0x0000009c999c723e */ /* 0x000fe20004807016 */
[-C--:B------:R-:W-:Y:S01]  /*5bd0*/  FMUL.FTZ R58, R58, R163.reuse ;  /* 0x000000a33a3a7220 */ /* 0x080fe20000410000 */
[----:B------:R-:W-:Y:S01]  /*5be0*/  F2FP.SATFINITE.E4M3.F32.PACK_AB_MERGE_C R153, R17, R168, R159 ;  /* 0x000000a81199723e */ /* 0x000fe2000480709f */
[----:B------:R-:W-:Y:S01]  /*5bf0*/  FMUL.FTZ R59, R59, R163 ;  /* 0x000000a33b3b7220 */ /* 0x000fe20000410000 */
[----:B------:R-:W-:Y:S01]  /*5c00*/  F2FP.SATFINITE.E4M3.F32.PACK_AB_MERGE_C R155, R162, R155, R166 ;  /* 0x0000009ba29b723e */ /* 0x000fe200048070a6 */
        /* <DEDUP_REMOVED lines=20> */
[----:B------:R-:W-:Y:S01]  /*5d50*/  F2FP.SATFINITE.E4M3.F32.PACK_AB_MERGE_C R174, R175, R174, RZ ;  /* 0x000000aeafae723e */ /* 0x000fe200048070ff */
[----:B------:R-:W-:Y:S01]  /*5d60*/  FMUL.FTZ R87, R87, R163 ;  /* 0x000000a357577220 */ /* 0x000fe20000410000 */
[----:B------:R-:W-:Y:S01]  /*5d70*/  F2FP.SATFINITE.E4M3.F32.PACK_AB_MERGE_C R152, R152, R19, R170 ;  /* 0x000000139898723e */ /* 0x000fe200048070aa */
        /* <DEDUP_REMOVED lines=40> */
[-C--:B------:R-:W-:Y:S01]  /*6000*/  FMUL.FTZ R150, R150, R163.reuse ;  /* 0x000000a396967220 */ /* 0x080fe20000410000 */
[----:B------:R-:W2:Y:S01]  /*6010*/  MUFU.EX2 R5, R172 ;  /* 0x000000ac00057308 */ /* 0x000ea20000000800 */
[C---:B---3--:R-:W-:Y:S01]  /*6020*/  F2FP.SATFINITE.E4M3.F32.PACK_AB_MERGE_C R158, R165.reuse, R164, RZ ;  /* 0x000000a4a59e723e */ /* 0x048fe200048070ff */
[----:B------:R-:W-:Y:S01]  /*6030*/  FADD.FTZ R4, R165, R4 ;  /* 0x00000004a5047221 */ /* 0x000fe20000010000 */
[----:B------:R-:W-:-:S02]  /*6040*/  FMUL.FTZ R151, R151, R163 ;  /* 0x000000a397977220 */ /* 0x000fc40000410000 */
[----:B------:R-:W-:Y:S02]  /*6050*/  F2FP.SATFINITE.E4M3.F32.PACK_AB_MERGE_C R158, R160, R157, R158 ;  /* 0x0000009da09e723e */ /* 0x000fe4000480709e */
[----:B------:R-:W-:Y:S01]  /*6060*/  F2FP.SATFINITE.E4M3.F32.PACK_AB_MERGE_C R157, R167, R12, R174 ;  /* 0x0000000ca79d723e */ /* 0x000fe200048070ae */
[----:B----4-:R-:W-:Y:S01]  /*6070*/  FADD.FTZ R18, R182, R23 ;  /* 0x00000017b6127221 */ /* 0x010fe20000010000 */
[----:B--2---:R-:W-:-:S03]  /*6080*/  F2FP.SATFINITE.E4M3.F32.PACK_AB_MERGE_C R182, R5, R182, RZ ;  /* 0x000000b605b6723e */ /* 0x004fc600048070ff */
[----:B------:R-:W-:Y:S01]  /*6090*/  FADD.FTZ R5, R5, R18 ;  /* 0x0000001205057221 */ /* 0x000fe20000010000 */
[----:B------:R-:W-:Y:S01]  /*60a0*/  F2FP.SATFINITE.E4M3.F32.PACK_AB_MERGE_C R159, R179, R178, R182 ;  /* 0x000000b2b39f723e */ /* 0x000fe200048070b6 */
[----:B------:R-:W-:Y:S06]  /*60b0*/  @P0 BRA `(.L_x_1269) ;  /* 0x0000000000040947 */ /* 0x000fec0003800000 */
[----:B------:R-:W-:Y:S01]  /*60c0*/  BPT.TRAP 0x1 ;  /* 0x000000040000795c */ /* 0x000fe20000300000 */
.L_x_1269:
[----:B------:R-:W-:Y:S01]  /*60d0*/  PLOP3.LUT P1, PT, PT, PT, UP0, 0x40, 0x0 ;  /* 0x000000000000781c */ /* 0x000fe20003f2e808 */
[----:B------:R2:W3:-:S12]  /*60e0*/  SYNCS.PHASECHK.TRANS64.TRYWAIT P0, [UR57+0x20850], R11 ;  /* 0x0208500bff0075a7 */ /* 0x0004d80008000179 */
[----:B--2---:R-:W-:Y:S05]  /*60f0*/  @P1 BRA `(.L_x_1270) ;  /* 0x0000000000041947 */ /* 0x004fea0003800000 */
[----:B------:R-:W-:Y:S01]  /*6100*/  BPT.TRAP 0x1 ;  /* 0x000000040000795c */ /* 0x000fe20000300000 */
.L_x_1270:
[----:B---3--:R-:W-:Y:S05]  /*6110*/  @P0 BRA `(.L_x_1271) ;  /* 0x0000000000080947 */ /* 0x008fea0003800000 */
[----:B------:R-:W2:Y:S02]  /*6120*/  SYNCS.PHASECHK.TRANS64.TRYWAIT P0, [UR57+0x20850], R11 ;  /* 0x0208500bff0075a7 */ /* 0x000ea40008000179 */
[----:B--2---:R-:W-:Y:S05]  /*6130*/  @!P0 BRA `(.L_x_1272) ;  /* 0x000000d000488947 */ /* 0x004fea0003800000 */
.L_x_1271:
[----:B------:R3:W-:Y:S01]  /*6140*/  BAR.SYNC.DEFER_BLOCKING R7, 0x100 ;  /* 0x000400070000751d */ /* 0x0007e20000010000 */
[----:B------:R-:W-:Y:S01]  /*6150*/  ULEA UR6, UR49, UR48, 0xa ;  /* 0x0000003031067291 */ /* 0x000fe2000f8e503f */
[----:B------:R-:W-:-:S04]  /*6160*/  PLOP3.LUT P0, PT, PT, PT, UP0, 0x40, 0x0 ;  /* 0x000000000000781c */ /* 0x000fc80003f0e808 */
[----:B------:R-:W-:Y:S01]  /*6170*/  UMOV UR7, 0x80000020 ;  /* 0x8000002000077882 */ /* 0x000fe20000000000 */
[----:B------:R-:W-:-:S06]  /*6180*/  WARPGROUP.ARRIVE ;  /* 0x00000000000079c5 */ /* 0x000fcc0000000000 */
        /* <DEDUP_REMOVED lines=8> */
[----:B---3--:R-:W-:Y:S05]  /*6210*/  @P0 BRA `(.L_x_1273) ;  /* 0x0000000000040947 */ /* 0x008fea0003800000 */
[----:B------:R-:W-:Y:S01]  /*6220*/  BPT.TRAP 0x1 ;  /* 0x000000040000795c */ /* 0x000fe20000300000 */
.L_x_1273:
[----:B------:R-:W-:Y:S01]  /*6230*/  UIADD3 UR57, UR57, 0x20860, URZ ;  /* 0x0002086039397890 */ /* 0x000fe2000fffe03f */
[C---:B------:R-:W-:Y:S01]  /*6240*/  ISETP.GT.AND P0, PT, R10.reuse, UR54, PT ;  /* 0x000000360a007c0c */ /* 0x040fe2000bf04270 */
[----:B------:R-:W-:Y:S02]  /*6250*/  VIADD R10, R10, 0xffffffff ;  /* 0xffffffff0a0a7836 */ /* 0x000fe40000000000 */
[----:B------:R-:W-:Y:S01]  /*6260*/  UPRMT UR57, UR45, 0x654, UR57 ;  /* 0x000006542d397896 */ /* 0x000fe20008000039 */
[----:B--2---:R-:W-:Y:S02]  /*6270*/  IMAD.MOV.U32 R12, RZ, RZ, R13 ;  /* 0x000000ffff0c7224 */ /* 0x004fe400078e000d */
[----:B------:R-:W-:-:S06]  /*6280*/  IMAD.MOV.U32 R14, RZ, RZ, R8 ;  /* 0x000000ffff0e7224 */ /* 0x000fcc00078e0008 */
[----:B------:R-:W-:Y:S01]  /*6290*/  SYNCS.ARRIVE.TRANS64.RED.A1T0 RZ, [UR57], RZ ;  /* 0x000000ffffff79a7 */ /* 0x000fe20008100439 */
[----:B------:R-:W-:Y:S05]  /*62a0*/  @P0 BRA `(.L_x_1274) ;  /* 0xffffffdc00280947 */ /* 0x000fea000383ffff */
.L_x_1255:
[----:B------:R-:W2:Y:S01]  /*62b0*/  S2UR UR6, SR_CTAID.X ;  /* 0x00000000000679c3 */ /* 0x000ea20000002500 */
[----:B------:R-:W-:Y:S01]  /*62c0*/  IADD3 R9, -R9, 0x1, RZ ;  /* 0x0000000109097810 */ /* 0x000fe20007ffe1ff */
[----:B------:R-:W-:Y:S02]  /*62d0*/  UISETP.NE.AND UP2, UPT, UR44, URZ, UPT ;  /* 0x0000003f2c00728c */ /* 0x000fe4000bf45270 */
[----:B------:R-:W-:Y:S02]  /*62e0*/  UISETP.NE.AND UP1, UPT, UR43, URZ, UPT ;  /* 0x0000003f2b00728c */ /* 0x000fe4000bf25270 */
[----:B------:R-:W-:Y:S01]  /*62f0*/  IMAD R9, R2, UR51, R9 ;  /* 0x0000003302097c24 */ /* 0x000fe2000f8e0209 */
[----:B------:R-:W-:-:S03]  /*6300*/  ULDC UR15, c[0x0][0x9dc] ;  /* 0x00027700000f7ab9 */ /* 0x000fc60000000800 */
[----:B------:R-:W-:Y:S02]  /*6310*/  PLOP3.LUT P0, PT, PT, PT, UP1, 0x40, 0x0 ;  /* 0x000000000000781c */ /* 0x000fe40003f0e818 */
[----:B------:R-:W-:Y:S01]  /*6320*/  R2UR UR11, R9 ;  /* 0x00000000090b72ca */ /* 0x000fe200000e0000 */
[----:B------:R-:W-:Y:S01]  /*6330*/  @UP2 ULDC UR14, c[0x0][0x450] ;  /* 0x00011400000e2ab9 */ /* 0x000fe20000000800 */
[----:B--2---:R-:W-:-:S03]  /*6340*/  ULEA UR10, UR6, 0x7f, 0x7 ;  /* 0x0000007f060a7891 */ /* 0x004fc6000f8e383f */
[----:B------:R-:W-:Y:S02]  /*6350*/  @UP2 ULDC UR6, c[0x0][0x44c] ;  /* 0x0001130000062ab9 */ /* 0x000fe40000000800 */
[----:B------:R-:W-:-:S04]  /*6360*/  UIMAD.WIDE.U32 UR6, UR10, UR6, URZ ;  /* 0x000000060a0672a5 */ /* 0x000fc8000f8e003f */
[----:B------:R-:W-:-:S04]  /*6370*/  @UP2 USHF.R.U32.HI UR10, URZ, UR14, UR7 ;  /* 0x0000000e3f0a2299 */ /* 0x000fc80008011607 */
[----:B------:R-:W-:-:S04]  /*6380*/  UIADD3 UR10, UR11, UR10, URZ ;  /* 0x0000000a0b0a7290 */ /* 0x000fc8000fffe03f */
[----:B------:R-:W-:Y:S01]  /*6390*/  UIADD3 UR15, UR10, -UR15, URZ ;  /* 0x8000000f0a0f7290 */ /* 0x000fe2000fffe03f */
[----:B------:R-:W-:Y:S11]  /*63a0*/  @P0 BRA `(.L_x_1275) ;  /* 0x0000000000500947 */ /* 0x000ff60003800000 */
[----:B------:R-:W-:Y:S02]  /*63b0*/  UMOV UR14, UR10 ;  /* 0x0000000a000e7c82 */ /* 0x000fe40008000000 */
[----:B------:R-:W-:-:S06]  /*63c0*/  UISETP.GT.AND UP1, UPT, UR14, -0x1, UPT ;  /* 0xffffffff0e00788c */ /* 0x000fcc000bf24270 */
[----:B------:R-:W-:-:S13]  /*63d0*/  PLOP3.LUT P0, PT, PT, PT, UP1, 0x80, 0x0 ;  /* 0x000000000000781c */ /* 0x000fda0003f0f018 */
[----:B------:R-:W-:Y:S05]  /*63e0*/  @P0 BRA `(.L_x_1276) ;  /* 0x0000000000200947 */ /* 0x000fea0003800000 */
[----:B------:R-:W-:Y:S01]  /*63f0*/  ULDC UR18, c[0x0][0x9e4] ;  /* 0x0002790000127ab9 */ /* 0x000fe20000000800 */
[----:B------:R-:W-:Y:S02]  /*6400*/  ULOP3.LUT UR14, URZ, UR14, URZ, 0x33, !UPT ;  /* 0x0000000e3f0e7292 */ /* 0x000fe4000f8e333f */
[----:B------:R-:W-:-:S11]  /*6410*/  UISETP.NE.AND UP1, UPT, UR18, 0x1, UPT ;  /* 0x000000011200788c */ /* 0x000fd6000bf25270 */
[----:B------:R-:W-:Y:S02]  /*6420*/  @UP1 ULDC.64 UR6, c[0x0][0x9e8] ;  /* 0x00027a0000061ab9 */ /* 0x000fe40000000a00 */
[----:B------:R-:W-:-:S04]  /*6430*/  UIMAD.WIDE.U32 UR10, UR14, UR6, URZ ;  /* 0x000000060e0a72a5 */ /* 0x000fc8000f8e003f */
[----:B------:R-:W-:-:S04]  /*6440*/  @UP1 USHF.R.U32.HI UR14, URZ, UR7, UR11 ;  /* 0x000000073f0e1299 */ /* 0x000fc8000801160b */
[----:B------:R-:W-:Y:S01]  /*6450*/  ULOP3.LUT UR14, URZ, UR14, URZ, 0x33, !UPT ;  /* 0x0000000e3f0e7292 */ /* 0x000fe2000f8e333f */
[----:B------:R-:W-:Y:S11]  /*6460*/  BRA `(.L_x_1277) ;  /* 0x0000000000147947 */ /* 0x000ff60003800000 */
.L_x_1276:
[----:B------:R-:W-:Y:S02]  /*6470*/  ULDC UR18, c[0x0][0x9e4] ;  /* 0x0002790000127ab9 */ /* 0x000fe40000000800 */
[----:B------:R-:W-:-:S11]  /*6480*/  UISETP.NE.AND UP1, UPT, UR18, 0x1, UPT ;  /* 0x000000011200788c */ /* 0x000fd6000bf25270 */
[----:B------:R-:W-:Y:S02]  /*6490*/  @UP1 ULDC.64 UR6, c[0x0][0x9e8] ;  /* 0x00027a0000061ab9 */ /* 0x000fe40000000a00 */
[----:B------:R-:W-:-:S04]  /*64a0*/  UIMAD.WIDE.U32 UR10, UR14, UR6, URZ ;  /* 0x000000060e0a72a5 */ /* 0x000fc8000f8e003f */
[----:B------:R-:W-:-:S12]  /*64b0*/  @UP1 USHF.R.U32.HI UR14, URZ, UR7, UR11 ;  /* 0x000000073f0e1299 */ /* 0x000fd8000801160b */
.L_x_1277:
[----:B------:R-:W-:-:S04]  /*64c0*/  UIMAD UR14, UR14, UR18, URZ ;  /* 0x000000120e0e72a4 */ /* 0x000fc8000f8e023f */
[----:B------:R-:W-:-:S04]  /*64d0*/  UISETP.LT.AND UP1, UPT, UR15, UR14, UPT ;  /* 0x0000000e0f00728c */ /* 0x000fc8000bf21270 */
[----:B------:R-:W-:-:S12]  /*64e0*/  USEL UR15, UR15, UR14, !UP1 ;  /* 0x0000000e0f0f7287 */ /* 0x000fd8000c800000 */
.L_x_1275:
[----:B------:R-:W-:-:S04]  /*64f0*/  UIADD3 UR15, UR15, 0x3f, URZ ;  /* 0x0000003f0f0f7890 */ /* 0x000fc8000fffe03f */
[----:B------:R-:W-:-:S04]  /*6500*/  USHF.R.S32.HI UR6, URZ, 0x1f, UR15 ;  /* 0x0000001f3f067899 */ /* 0x000fc8000801140f */
[----:B------:R-:W-:-:S04]  /*6510*/  ULEA.HI UR6, UR6, UR15, URZ, 0x6 ;  /* 0x0000000f06067291 */ /* 0x000fc8000f8f303f */
[----:B------:R-:W-:-:S04]  /*6520*/  USHF.R.S32.HI UR6, URZ, 0x6, UR6 ;  /* 0x000000063f067899 */ /* 0x000fc80008011406 */
[----:B------:R-:W-:-:S04]  /*6530*/  UISETP.LT.AND UP1, UPT, UR40, UR6, UPT ;  /* 0x000000062800728c */ /* 0x000fc8000bf21270 */
[----:B------:R-:W-:-:S06]  /*6540*/  USEL UR54, UR40, UR6, !UP1 ;  /* 0x0000000628367287 */ /* 0x000fcc000c800000 */
[----:B------:R-:W-:-:S13]  /*6550*/  ISETP.GE.AND P0, PT, R10, UR54, PT ;  /* 0x000000360a007c0c */ /* 0x000fda000bf06270 */
[----:B------:R-:W-:Y:S05]  /*6560*/  @!P0 BRA `(.L_x_1278) ;  /* 0x00000018001c8947 */ /* 0x000fea0003800000 */
[----:B-1----:R-:W-:Y:S02]  /*6570*/  IMAD.MOV.U32 R11, RZ, RZ, R13 ;  /* 0x000000ffff0b7224 */ /* 0x002fe400078e000d */
[----:B------:R-:W-:-:S07]  /*6580*/  IMAD.MOV.U32 R15, RZ, RZ, R8 ;  /* 0x000000ffff0f7224 */ /* 0x000fce00078e0008 */
.L_x_1289:
[----:B------:R-:W-:Y:S01]  /*6590*/  UIADD3 UR49, UR49, 0x1, URZ ;  /* 0x0000000131317890 */ /* 0x000fe2000fffe03f */
[----:B------:R-:W-:Y:S02]  /*65a0*/  PLOP3.LUT P1, PT, PT, PT, UP0, 0x40, 0x0 ;  /* 0x000000000000781c */ /* 0x000fe40003f2e808 */
[C---:B------:R-:W-:Y:S01]  /*65b0*/  ISETP.GT.AND P0, PT, R10.reuse, UR54, PT ;  /* 0x000000360a007c0c */ /* 0x040fe2000bf04270 */
[----:B------:R-:W-:Y:S01]  /*65c0*/  UISETP.NE.AND UP1, UPT, UR49, 0x2, UPT ;  /* 0x000000023100788c */ /* 0x000fe2000bf25270 */
[----:B------:R-:W-:-:S03]  /*65d0*/  VIADD R10, R10, 0xffffffff ;  /* 0xffffffff0a0a7836 */ /* 0x000fc60000000000 */
[----:B------:R-:W-:Y:S02]  /*65e0*/  USEL UR6, URZ, 0x1, UP1 ;  /* 0x000000013f067887 */ /* 0x000fe40008800000 */
[----:B------:R-:W-:Y:S02]  /*65f0*/  USEL UR49, UR49, URZ, UP1 ;  /* 0x0000003f31317287 */ /* 0x000fe40008800000 */
[----:B------:R-:W-:Y:S02]  /*6600*/  ULOP3.LUT UR47, UR47, UR6, URZ, 0x3c, !UPT ;  /* 0x000000062f2f7292 */ /* 0x000fe4000f8e3c3f */
[----:B01----:R-:W-:Y:S10]  /*6610*/  @P1 BRA `(.L_x_1279) ;  /* 0x0000000000041947 */ /* 0x003ff40003800000 */
[----:B------:R-:W-:Y:S01]  /*6620*/  BPT.TRAP 0x1 ;  /* 0x000000040000795c */ /* 0x000fe20000300000 */
.L_x_1279:
[----:B------:R-:W-:Y:S01]  /*6630*/  PLOP3.LUT P2, PT, PT, PT, UP0, 0x40, 0x0 ;  /* 0x000000000000781c */ /* 0x000fe20003f4e808 */
[----:B------:R-:W-:Y:S01]  /*6640*/  ULEA UR51, UR49, UR41, 0x3 ;  /* 0x0000002931337291 */ /* 0x000fe2000f8e183f */
[----:B------:R-:W-:-:S05]  /*6650*/  IMAD.U32 R9, RZ, RZ, UR47 ;  /* 0x0000002fff097e24 */ /* 0x000fca000f8e00ff */
[----:B------:R-:W-:-:S04]  /*6660*/  SHF.L.U32 R9, R9, 0x1f, RZ ;  /* 0x0000001f09097819 */ /* 0x000fc800000006ff */
[----:B------:R1:W2:Y:S02]  /*6670*/  SYNCS.PHASECHK.TRANS64.TRYWAIT P1, [UR51+0x20830], R9 ;  /* 0x02083009ff0075a7 */ /* 0x0002a40008020173 */
[----:B------:R-:W-:Y:S05]  /*6680*/  @P2 BRA `(.L_x_1280) ;  /* 0x0000000000042947 */ /* 0x000fea0003800000 */
[----:B------:R-:W-:Y:S01]  /*6690*/  BPT.TRAP 0x1 ;  /* 0x000000040000795c */ /* 0x000fe20000300000 */
.L_x_1280:
[----:B--2---:R-:W-:Y:S05]  /*66a0*/  @P1 BRA `(.L_x_1281) ;  /* 0x0000000000081947 */ /* 0x004fea0003800000 */
[----:B------:R-:W2:Y:S02]  /*66b0*/  SYNCS.PHASECHK.TRANS64.TRYWAIT P1, [UR51+0x20830], R9 ;  /* 0x02083009ff0075a7 */ /* 0x000ea40008020173 */
[----:B--2---:R-:W-:Y:S05]  /*66c0*/  @!P1 BRA `(.L_x_1282) ;  /* 0x000000c800fc9947 */ /* 0x004fea0003800000 */
.L_x_1281:
        /* <DEDUP_REMOVED lines=45> */
.L_x_1283:
[----:B--2---:R-:W-:Y:S01]  /*69a0*/  FMNMX.FTZ R8, R152, R15, !PT ;  /* 0x0000000f98087209 */ /* 0x004fe20007810000 */
[----:B------:R-:W-:Y:S01]  /*69b0*/  IMAD.U32 R19, RZ, RZ, UR39 ;  /* 0x00000027ff137e24 */ /* 0x000fe2000f8e00ff */
[----:B------:R-:W-:Y:S01]  /*69c0*/  UIADD3 UR6, UR51, 0x20840, URZ ;  /* 0x0002084033067890 */ /* 0x000fe2000fffe03f */
[----:B------:R-:W-:Y:S02]  /*69d0*/  PLOP3.LUT P1, PT, PT, PT, UP0, 0x40, 0x0 ;  /* 0x000000000000781c */ /* 0x000fe40003f2e808 */
[----:B------:R-:W-:Y:S01]  /*69e0*/  FMNMX.FTZ R13, R153, R8, !PT ;  /* 0x00000008990d7209 */ /* 0x000fe20007810000 */
[----:B------:R-:W-:-:S03]  /*69f0*/  UPRMT UR6, UR45, 0x654, UR6 ;  /* 0x000006542d067896 */ /* 0x000fc60008000006 */
[----:B------:R-:W-:-:S04]  /*6a00*/  FMNMX.FTZ R8, R156, R13, !PT ;  /* 0x0000000d9c087209 */ /* 0x000fc80007810000 */
[----:B------:R-:W-:Y:S02]  /*6a10*/  FMNMX.FTZ R13, R157, R8, !PT ;  /* 0x000000089d0d7209 */ /* 0x000fe40007810000 */
[----:B------:R-:W-:Y:S02]  /*6a20*/  SYNCS.ARRIVE.TRANS64.RED.A1T0 RZ, [UR6], RZ ;  /* 0x000000ffffff79a7 */ /* 0x000fe40008100406 */
        /* <DEDUP_REMOVED lines=11> */
[----:B------:R-:W-:Y:S02]  /*6ae0*/  FMNMX.FTZ R14, R181, R8, !PT ;  /* 0x00000008b50e7209 */ /* 0x000fe40007810000 */
[----:B------:R-:W-:-:S03]  /*6af0*/  FMNMX.FTZ R8, R154, R11, !PT ;  /* 0x0000000b9a087209 */ /* 0x000fc60007810000 */
[----:B------:R-:W2:Y:S02]  /*6b00*/  SHFL.BFLY PT, R13, R14, 0x2, 0x1f ;  /* 0x0c401f000e0d7f89 */ /* 0x000ea400000e0000 */
[----:B--2---:R-:W-:Y:S02]  /*6b10*/  FMNMX.FTZ R17, R14, R13, !PT ;  /* 0x0000000d0e117209 */ /* 0x004fe40007810000 */
[----:B------:R-:W-:-:S03]  /*6b20*/  FMNMX.FTZ R13, R155, R8, !PT ;  /* 0x000000089b0d7209 */ /* 0x000fc60007810000 */
[----:B------:R-:W2:Y:S01]  /*6b30*/  SHFL.BFLY PT, R18, R17, 0x1, 0x1f ;  /* 0x0c201f0011127f89 */ /* 0x000ea200000e0000 */
[----:B------:R-:W-:-:S04]  /*6b40*/  FMNMX.FTZ R8, R158, R13, !PT ;  /* 0x0000000d9e087209 */ /* 0x000fc80007810000 */
[----:B------:R-:W-:-:S04]  /*6b50*/  FMNMX.FTZ R13, R159, R8, !PT ;  /* 0x000000089f0d7209 */ /* 0x000fc80007810000 */
[----:B------:R-:W-:-:S04]  /*6b60*/  FMNMX.FTZ R12, R162, R13, !PT ;  /* 0x0000000da20c7209 */ /* 0x000fc80007810000 */
[----:B------:R-:W-:-:S04]  /*6b70*/  FMNMX.FTZ R13, R163, R12, !PT ;  /* 0x0000000ca30d7209 */ /* 0x000fc80007810000 */
[----:B------:R-:W-:-:S04]  /*6b80*/  FMNMX.FTZ R12, R166, R13, !PT ;  /* 0x0000000da60c7209 */ /* 0x000fc80007810000 */
[----:B------:R-:W-:Y:S02]  /*6b90*/  FMNMX.FTZ R13, R167, R12, !PT ;  /* 0x0000000ca70d7209 */ /* 0x000fe40007810000 */
[----:B--2---:R-:W-:Y:S02]  /*6ba0*/  FMNMX.FTZ R8, R17, R18, !PT ;  /* 0x0000001211087209 */ /* 0x004fe40007810000 */
[----:B------:R-:W-:-:S03]  /*6bb0*/  FMNMX.FTZ R12, R170, R13, !PT ;  /* 0x0000000daa0c7209 */ /* 0x000fc60007810000 */
[C---:B------:R-:W-:Y:S01]  /*6bc0*/  FFMA.FTZ R184, R8.reuse, R19, -8 ;  /* 0xc100000008b87423 */ /* 0x040fe20000010013 */
[----:B------:R-:W-:Y:S01]  /*6bd0*/  FMNMX.FTZ R13, R171, R12, !PT ;  /* 0x0000000cab0d7209 */ /* 0x000fe20007810000 */
[----:B------:R-:W-:Y:S02]  /*6be0*/  FADD.FTZ R15, -R8, R15 ;  /* 0x0000000f080f7221 */ /* 0x000fe40000010100 */
[----:B------:R-:W-:-:S01]  /*6bf0*/  FFMA.FTZ R156, R156, UR39, -R184 ;  /* 0x000000279c9c7c23 */ /* 0x000fc200080108b8 */
[----:B------:R-:W-:Y:S01]  /*6c00*/  FMNMX.FTZ R12, R174, R13, !PT ;  /* 0x0000000dae0c7209 */ /* 0x000fe20007810000 */
[----:B------:R-:W-:-:S01]  /*6c10*/  FFMA.FTZ R18, R164, UR39, -R184 ;  /* 0x00000027a4127c23 */ /* 0x000fc200080108b8 */
[----:B------:R-:W-:Y:S01]  /*6c20*/  FMUL.FTZ R15, R15, UR39 ;  /* 0x000000270f0f7c20 */ /* 0x000fe20008410000 */
[----:B------:R-:W-:-:S01]  /*6c30*/  FFMA.FTZ R152, R152, UR39, -R184 ;  /* 0x0000002798987c23 */ /* 0x000fc200080108b8 */
[----:B------:R-:W-:Y:S01]  /*6c40*/  FMNMX.FTZ R13, R175, R12, !PT ;  /* 0x0000000caf0d7209 */ /* 0x000fe20007810000 */
[----:B------:R-:W-:-:S01]  /*6c50*/  FFMA.FTZ R23, R165, UR39, -R184 ;  /* 0x00000027a5177c23 */ /* 0x000fc200080108b8 */
[--C-:B------:R-:W-:Y:S01]  /*6c60*/  FFMA.FTZ R17, R153, UR39, -R184.reuse ;  /* 0x0000002799117c23 */ /* 0x100fe200080108b8 */
[----:B------:R-:W-:-:S01]  /*6c70*/  FFMA.FTZ R19, R157, UR39, -R184 ;  /* 0x000000279d137c23 */ /* 0x000fc200080108b8 */
[----:B------:R-:W-:Y:S01]  /*6c80*/  FMNMX.FTZ R12, R178, R13, !PT ;  /* 0x0000000db20c7209 */ /* 0x000fe20007810000 */
[----:B------:R-:W2:Y:S01]  /*6c90*/  MUFU.EX2 R15, R15 ;  /* 0x0000000f000f7308 */ /* 0x000ea20000000800 */
[----:B------:R-:W-:-:S01]  /*6ca0*/  FFMA.FTZ R157, R169, UR39, -R184 ;  /* 0x00000027a99d7c23 */ /* 0x000fc200080108b8 */
[--C-:B------:R-:W-:Y:S01]  /*6cb0*/  FFMA.FTZ R22, R172, UR39, -R184.reuse ;  /* 0x00000027ac167c23 */ /* 0x100fe200080108b8 */
[----:B------:R-:W-:Y:S01]  /*6cc0*/  FMNMX.FTZ R13, R179, R12, !PT ;  /* 0x0000000cb30d7209 */ /* 0x000fe20007810000 */
[--C-:B------:R-:W-:Y:S01]  /*6cd0*/  FFMA.FTZ R21, R161, UR39, -R184.reuse ;  /* 0x00000027a1157c23 */ /* 0x100fe200080108b8 */
[----:B------:R-:W-:-:S01]  /*6ce0*/  FFMA.FTZ R153, R173, UR39, -R184 ;  /* 0x00000027ad997c23 */ /* 0x000fc200080108b8 */
[--C-:B------:R-:W-:Y:S01]  /*6cf0*/  FFMA.FTZ R161, R177, UR39, -R184.reuse ;  /* 0x00000027b1a17c23 */ /* 0x100fe200080108b8 */
[----:B------:R-:W-:Y:S01]  /*6d00*/  FMNMX.FTZ R14, R182, R13, !PT ;  /* 0x0000000db60e7209 */ /* 0x000fe20007810000 */
[----:B------:R3:W-:Y:S01]  /*6d10*/  MUFU.EX2 R12, R156 ;  /* 0x0000009c000c7308 */ /* 0x0007e20000000800 */
[----:B------:R-:W-:-:S01]  /*6d20*/  FFMA.FTZ R180, R180, UR39, -R184 ;  /* 0x00000027b4b47c23 */ /* 0x000fc200080108b8 */
[--C-:B------:R-:W-:Y:S01]  /*6d30*/  FFMA.FTZ R181, R181, UR39, -R184.reuse ;  /* 0x00000027b5b57c23 */ /* 0x100fe200080108b8 */
[----:B------:R-:W-:Y:S01]  /*6d40*/  FMNMX.FTZ R13, R183, R14, !PT ;  /* 0x0000000eb70d7209 */ /* 0x000fe20007810000 */
[----:B------:R-:W-:-:S04]  /*6d50*/  FFMA.FTZ R14, R160, UR39, -R184 ;  /* 0x00000027a00e7c23 */ /* 0x000fc800080108b8 */
[----:B------:R-:W4:Y:S01]  /*6d60*/  SHFL.BFLY PT, R20, R13, 0x2, 0x1f ;  /* 0x0c401f000d147f89 */ /* 0x000f2200000e0000 */
[----:B---3--:R-:W-:-:S01]  /*6d70*/  FFMA.FTZ R156, R168, UR39, -R184 ;  /* 0x00000027a89c7c23 */ /* 0x008fc200080108b8 */
[----:B------:R-:W-:Y:S01]  /*6d80*/  IMAD.U32 R168, RZ, RZ, UR39 ;  /* 0x00000027ffa87e24 */ /* 0x000fe2000f8e00ff */
[----:B------:R-:W3:Y:S01]  /*6d90*/  MUFU.EX2 R152, R152 ;  /* 0x0000009800987308 */ /* 0x000ee20000000800 */
[-C--:B--2---:R-:W-:Y:S01]  /*6da0*/  FMUL.FTZ R24, R24, R15.reuse ;  /* 0x0000000f18187220 */ /* 0x084fe20000410000 */
[-C--:B------:R-:W-:Y:S01]  /*6db0*/  FMUL.FTZ R25, R25, R15.reuse ;  /* 0x0000000f19197220 */ /* 0x080fe20000410000 */
[-C--:B------:R-:W-:Y:S01]  /*6dc0*/  FMUL.FTZ R28, R28, R15.reuse ;  /* 0x0000000f1c1c7220 */ /* 0x080fe20000410000 */
[-C--:B------:R-:W-:Y:S01]  /*6dd0*/  FMUL.FTZ R29, R29, R15.reuse ;  /* 0x0000000f1d1d7220 */ /* 0x080fe20000410000 */
[-C--:B------:R-:W-:Y:S01]  /*6de0*/  FMUL.FTZ R32, R32, R15.reuse ;  /* 0x0000000f20207220 */ /* 0x080fe20000410000 */
[-C--:B------:R-:W-:Y:S01]  /*6df0*/  FMUL.FTZ R33, R33, R15.reuse ;  /* 0x0000000f21217220 */ /* 0x080fe20000410000 */
[-C--:B------:R-:W-:Y:S01]  /*6e00*/  FMUL.FTZ R36, R36, R15.reuse ;  /* 0x0000000f24247220 */ /* 0x080fe20000410000 */
[----:B------:R-:W2:Y:S01]  /*6e10*/  MUFU.EX2 R17, R17 ;  /* 0x0000001100117308 */ /* 0x000ea20000000800 */
[-C--:B------:R-:W-:Y:S01]  /*6e20*/  FMUL.FTZ R37, R37, R15.reuse ;  /* 0x0000000f25257220 */ /* 0x080fe20000410000 */
[-C--:B------:R-:W-:Y:S01]  /*6e30*/  FMUL.FTZ R40, R40, R15.reuse ;  /* 0x0000000f28287220 */ /* 0x080fe20000410000 */
[-C--:B------:R-:W-:Y:S01]  /*6e40*/  FMUL.FTZ R41, R41, R15.reuse ;  /* 0x0000000f29297220 */ /* 0x080fe20000410000 */
[-C--:B------:R-:W-:Y:S01]  /*6e50*/  FMUL.FTZ R44, R44, R15.reuse ;  /* 0x0000000f2c2c7220 */ /* 0x080fe20000410000 */
[-C--:B------:R-:W-:Y:S01]  /*6e60*/  FMUL.FTZ R45, R45, R15.reuse ;  /* 0x0000000f2d2d7220 */ /* 0x080fe20000410000 */
[-C--:B------:R-:W-:Y:S01]  /*6e70*/  FMUL.FTZ R48, R48, R15.reuse ;  /* 0x0000000f30307220 */ /* 0x080fe20000410000 */
[----:B------:R-:W-:Y:S01]  /*6e80*/  FMUL.FTZ R49, R49, R15 ;  /* 0x0000000f31317220 */ /* 0x000fe20000410000 */
[----:B------:R-:W5:Y:S01]  /*6e90*/  MUFU.EX2 R19, R19 ;  /* 0x0000001300137308 */ /* 0x000f620000000800 */
[----:B---3--:R-:W-:-:S01]  /*6ea0*/  FFMA.FTZ R4, R15, R4, R152 ;  /* 0x000000040f047223 */ /* 0x008fc20000010098 */
[-C--:B------:R-:W-:Y:S01]  /*6eb0*/  FMUL.FTZ R52, R52, R15.reuse ;  /* 0x0000000f34347220 */ /* 0x080fe20000410000 */
[-C--:B------:R-:W-:Y:S01]  /*6ec0*/  FMUL.FTZ R53, R53, R15.reuse ;  /* 0x0000000f35357220 */ /* 0x080fe20000410000 */
[-C--:B------:R-:W-:Y:S01]  /*6ed0*/  FMUL.FTZ R56, R56, R15.reuse ;  /* 0x0000000f38387220 */ /* 0x080fe20000410000 */
[----:B----4-:R-:W-:Y:S01]  /*6ee0*/  FMNMX.FTZ R160, R13, R20, !PT ;  /* 0x000000140da07209 */ /* 0x010fe20007810000 */
[----:B------:R-:W-:Y:S01]  /*6ef0*/  FFMA.FTZ R20, R176, UR39, -R184 ;  /* 0x00000027b0147c23 */ /* 0x000fe200080108b8 */
[-C--:B------:R-:W-:Y:S01]  /*6f00*/  FMUL.FTZ R57, R57, R15.reuse ;  /* 0x0000000f39397220 */ /* 0x080fe20000410000 */
[----:B------:R-:W3:Y:S01]  /*6f10*/  MUFU.EX2 R14, R14 ;  /* 0x0000000e000e7308 */ /* 0x000ee20000000800 */
[-C--:B------:R-:W-:Y:S01]  /*6f20*/  FMUL.FTZ R60, R60, R15.reuse ;  /* 0x0000000f3c3c7220 */ /* 0x080fe20000410000 */
[----:B------:R-:W4:Y:S01]  /*6f30*/  SHFL.BFLY PT, R13, R160, 0x1, 0x1f ;  /* 0x0c201f00a00d7f89 */ /* 0x000f2200000e0000 */
[-C--:B------:R-:W-:Y:S01]  /*6f40*/  FMUL.FTZ R61, R61, R15.reuse ;  /* 0x0000000f3d3d7220 */ /* 0x080fe20000410000 */
[-C--:B------:R-:W-:Y:S01]  /*6f50*/  FMUL.FTZ R64, R64, R15.reuse ;  /* 0x0000000f40407220 */ /* 0x080fe20000410000 */
[-C--:B------:R-:W-:Y:S01]  /*6f60*/  FMUL.FTZ R65, R65, R15.reuse ;  /* 0x0000000f41417220 */ /* 0x080fe20000410000 */
[-C--:B------:R-:W-:Y:S01]  /*6f70*/  FMUL.FTZ R68, R68, R15.reuse ;  /* 0x0000000f44447220 */ /* 0x080fe20000410000 */
[-C--:B------:R-:W-:Y:S01]  /*6f80*/  FMUL.FTZ R69, R69, R15.reuse ;  /* 0x0000000f45457220 */ /* 0x080fe20000410000 */
[----:B------:R-:W0:Y:S01]  /*6f90*/  MUFU.EX2 R21, R21 ;  /* 0x0000001500157308 */ /* 0x000e220000000800 */
        /* <DEDUP_REMOVED lines=16> */
[----:B------:R-:W-:Y:S01]  /*70a0*/  FMUL.FTZ R100, R100, R15 ;  /* 0x0000000f64647220 */ /* 0x000fe20000410000 */
[----:B----4-:R-:W-:Y:S01]  /*70b0*/  FMNMX.FTZ R13, R160, R13, !PT ;  /* 0x0000000da00d7209 */ /* 0x010fe20007810000 */
[-C--:B------:R-:W-:Y:S01]  /*70c0*/  FMUL.FTZ R101, R101, R15.reuse ;  /* 0x0000000f65657220 */ /* 0x080fe20000410000 */
[-C--:B------:R-:W-:Y:S01]  /*70d0*/  FMUL.FTZ R104, R104, R15.reuse ;  /* 0x0000000f68687220 */ /* 0x080fe20000410000 */
[-C--:B------:R-:W-:Y:S01]  /*70e0*/  FMUL.FTZ R105, R105, R15.reuse ;  /* 0x0000000f69697220 */ /* 0x080fe20000410000 */
[----:B------:R-:W-:Y:S01]  /*70f0*/  FMUL.FTZ R108, R108, R15 ;  /* 0x0000000f6c6c7220 */ /* 0x000fe20000410000 */
[----:B------:R-:W-:-:S01]  /*7100*/  FADD.FTZ R164, -R13, R11 ;  /* 0x0000000b0da47221 */ /* 0x000fc20000010100 */
[----:B------:R-:W-:Y:S01]  /*7110*/  FFMA.FTZ R168, R13, R168, -8 ;  /* 0xc10000000da87423 */ /* 0x000fe200000100a8 */
[----:B------:R-:W-:Y:S01]  /*7120*/  MUFU.EX2 R156, R156 ;  /* 0x0000009c009c7308 */ /* 0x000fe20000000800 */
[----:B------:R-:W-:Y:S01]  /*7130*/  FMUL.FTZ R109, R109, R15 ;  /* 0x0000000f6d6d7220 */ /* 0x000fe20000410000 */
[----:B------:R-:W-:Y:S01]  /*7140*/  FMUL.FTZ R164, R164, UR39 ;  /* 0x00000027a4a47c20 */ /* 0x000fe20008410000 */
[----:B------:R-:W-:-:S01]  /*7150*/  FFMA.FTZ R165, R154, UR39, -R168 ;  /* 0x000000279aa57c23 */ /* 0x000fc200080108a8 */
[--C-:B------:R-:W-:Y:S01]  /*7160*/  FFMA.FTZ R154, R155, UR39, -R168.reuse ;  /* 0x000000279b9a7c23 */ /* 0x100fe200080108a8 */
[----:B------:R-:W-:-:S01]  /*7170*/  FFMA.FTZ R169, R158, UR39, -R168 ;  /* 0x000000279ea97c23 */ /* 0x000fc200080108a8 */
[--C-:B------:R-:W-:Y:S01]  /*7180*/  FFMA.FTZ R172, R159, UR39, -R168.reuse ;  /* 0x000000279fac7c23 */ /* 0x100fe200080108a8 */
[----:B------:R-:W-:-:S01]  /*7190*/  FFMA.FTZ R155, R162, UR39, -R168 ;  /* 0x00000027a29b7c23 */ /* 0x000fc200080108a8 */
[----:B------:R-:W-:Y:S01]  /*71a0*/  MUFU.EX2 R164, R164 ;  /* 0x000000a400a47308 */ /* 0x000fe20000000800 */
[----:B------:R-:W-:-:S01]  /*71b0*/  FFMA.FTZ R158, R163, UR39, -R168 ;  /* 0x00000027a39e7c23 */ /* 0x000fc200080108a8 */
[----:B------:R-:W-:Y:S01]  /*71c0*/  FFMA.FTZ R166, R166, UR39, -R168 ;  /* 0x00000027a6a67c23 */ /* 0x000fe200080108a8 */
[----:B--2---:R-:W-:-:S01]  /*71d0*/  FADD.FTZ R163, R17, R4 ;  /* 0x0000000411a37221 */ /* 0x004fc20000010000 */
[--C-:B------:R-:W-:Y:S01]  /*71e0*/  FFMA.FTZ R167, R167, UR39, -R168.reuse ;  /* 0x00000027a7a77c23 */ /* 0x100fe200080108a8 */
[----:B------:R-:W-:-:S01]  /*71f0*/  FFMA.FTZ R159, R170, UR39, -R168 ;  /* 0x00000027aa9f7c23 */ /* 0x000fc200080108a8 */
[----:B------:R-:W-:Y:S01]  /*7200*/  FFMA.FTZ R162, R171, UR39, -R168 ;  /* 0x00000027aba27c23 */ /* 0x000fe200080108a8 */
[----:B------:R-:W-:-:S01]  /*7210*/  FADD.FTZ R170, R12, R163 ;  /* 0x000000a30caa7221 */ /* 0x000fc20000010000 */
[----:B------:R-:W2:Y:S01]  /*7220*/  MUFU.EX2 R165, R165 ;  /* 0x000000a500a57308 */ /* 0x000ea20000000800 */
[----:B------:R-:W-:-:S01]  /*7230*/  FFMA.FTZ R174, R174, UR39, -R168 ;  /* 0x00000027aeae7c23 */ /* 0x000fc200080108a8 */
[----:B------:R-:W-:Y:S01]  /*7240*/  FFMA.FTZ R175, R175, UR39, -R168 ;  /* 0x00000027afaf7c23 */ /* 0x000fe200080108a8 */
[----:B-----5:R-:W-:-:S01]  /*7250*/  FADD.FTZ R163, R19, R170 ;  /* 0x000000aa13a37221 */ /* 0x020fc20000010000 */
[--C-:B------:R-:W-:Y:S01]  /*7260*/  FFMA.FTZ R178, R178, UR39, -R168.reuse ;  /* 0x00000027b2b27c23 */ /* 0x100fe200080108a8 */
[----:B------:R-:W-:-:S01]  /*7270*/  FFMA.FTZ R179, R179, UR39, -R168 ;  /* 0x00000027b3b37c23 */ /* 0x000fc200080108a8 */
[----:B------:R-:W-:Y:S01]  /*7280*/  FFMA.FTZ R182, R182, UR39, -R168 ;  /* 0x00000027b6b67c23 */ /* 0x000fe200080108a8 */
[----:B---3--:R-:W-:-:S01]  /*7290*/  FADD.FTZ R170, R14, R163 ;  /* 0x000000a30eaa7221 */ /* 0x008fc20000010000 */
[----:B------:R-:W3:Y:S01]  /*72a0*/  MUFU.EX2 R154, R154 ;  /* 0x0000009a009a7308 */ /* 0x000ee20000000800 */
[----:B------:R-:W-:-:S01]  /*72b0*/  FFMA.FTZ R168, R183, UR39, -R168 ;  /* 0x00000027b7a87c23 */ /* 0x000fc200080108a8 */
[----:B------:R-:W-:Y:S01]  /*72c0*/  F2FP.SATFINITE.E4M3.F32.PACK_AB_MERGE_C R171, R19, R12, RZ ;  /* 0x0000000c13ab723e */ /* 0x000fe200048070ff */
[----:B0-----:R-:W-:-:S01]  /*72d0*/  FADD.FTZ R163, R21, R170 ;  /* 0x000000aa15a37221 */ /* 0x001fc20000010000 */
[-C--:B------:R-:W-:Y:S01]  /*72e0*/  FMUL.FTZ R112, R112, R15.reuse ;  /* 0x0000000f70707220 */ /* 0x080fe20000410000 */
[-C--:B------:R-:W-:Y:S01]  /*72f0*/  FMUL.FTZ R113, R113, R15.reuse ;  /* 0x0000000f71717220 */ /* 0x080fe20000410000 */
[-C--:B------:R-:W-:Y:S01]  /*7300*/  FMUL.FTZ R116, R116, R15.reuse ;  /* 0x0000000f74747220 */ /* 0x080fe20000410000 */
[----:B------:R-:W-:Y:S01]  /*7310*/  FMUL.FTZ R117, R117, R15 ;  /* 0x0000000f75757220 */ /* 0x000fe20000410000 */
[----:B------:R-:W0:Y:S01]  /*7320*/  MUFU.EX2 R169, R169 ;  /* 0x000000a900a97308 */ /* 0x000e220000000800 */
[----:B--2---:R-:W-:-:S01]  /*7330*/  FFMA.FTZ R5, R164, R5, R165 ;  /* 0x00000005a4057223 */ /* 0x004fc200000100a5 */
        /* <DEDUP_REMOVED lines=19> */
[----:B------:R-:W-:Y:S01]  /*7470*/  FMUL.FTZ R149, R149, R15 ;  /* 0x0000000f95957220 */ /* 0x000fe20000410000 */
        /* <DEDUP_REMOVED lines=12> */
[----:B------:R-:W-:Y:S01]  /*7540*/  FADD.FTZ R4, R18, R163 ;  /* 0x000000a312047221 */ /* 0x000fe20000010000 */
[----:B------:R-:W-:Y:S01]  /*7550*/  F2FP.SATFINITE.E4M3.F32.PACK_AB_MERGE_C R18, R23, R18, RZ ;  /* 0x000000121712723e */ /* 0x000fe200048070ff */
        /* <DEDUP_REMOVED lines=14> */
[----:B------:R-:W-:Y:S01]  /*7640*/  FADD.FTZ R5, R23, R4 ;  /* 0x0000000417057221 */ /* 0x000fe20000010000 */
[-C--:B------:R-:W-:Y:S01]  /*7650*/  FMUL.FTZ R59, R59, R164.reuse ;  /* 0x000000a43b3b7220 */ /* 0x080fe20000410000 */
[-C--:B------:R-:W-:Y:S01]  /*7660*/  FMUL.FTZ R62, R62, R164.reuse ;  /* 0x000000a43e3e7220 */ /* 0x080fe20000410000 */
[-C--:B------:R-:W-:Y:S01]  /*7670*/  FMUL.FTZ R63, R63, R164.reuse ;  /* 0x000000a43f3f7220 */ /* 0x080fe20000410000 */
[----:B------:R-:W-:Y:S01]  /*7680*/  FADD.FTZ R4, R156, R5 ;  /* 0x000000059c047221 */ /* 0x000fe20000010000 */
[----:B------:R-:W-:Y:S01]  /*7690*/  FMUL.FTZ R66, R66, R164 ;  /* 0x000000a442427220 */ /* 0x000fe20000410000 */
[----:B------:R-:W2:Y:S01]  /*76a0*/  MUFU.EX2 R162, R162 ;  /* 0x000000a200a27308 */ /* 0x000ea20000000800 */
[----:B---3--:R-:W-:-:S01]  /*76b0*/  FADD.FTZ R170, R167, R170 ;  /* 0x000000aaa7aa7221 */ /* 0x008fc20000010000 */
[----:B------:R-:W-:Y:S01]  /*76c0*/  F2FP.SATFINITE.E4M3.F32.PACK_AB_MERGE_C R166, R167, R166, RZ ;  /* 0x000000a6a7a6723e */ /* 0x000fe200048070ff */
[-C--:B------:R-:W-:Y:S01]  /*76d0*/  FMUL.FTZ R67, R67, R164.reuse ;  /* 0x000000a443437220 */ /* 0x080fe20000410000 */
[-C--:B------:R-:W-:Y:S01]  /*76e0*/  FMUL.FTZ R70, R70, R164.reuse ;  /* 0x000000a446467220 */ /* 0x080fe20000410000 */
[-C--:B------:R-:W-:Y:S01]  /*76f0*/  FMUL.FTZ R71, R71, R164.reuse ;  /* 0x000000a447477220 */ /* 0x080fe20000410000 */
        /* <DEDUP_REMOVED lines=46> */
[----:B------:R-:W-:Y:S01]  /*79e0*/  F2FP.SATFINITE.E4M3.F32.PACK_AB_MERGE_C R153, R154, R165, R169 ;  /* 0x000000a59a99723e */ /* 0x000fe200048070a9 */
[----:B------:R-:W-:Y:S01]  /*79f0*/  FMUL.FTZ R138, R138, R164 ;  /* 0x000000a48a8a7220 */ /* 0x000fe20000410000 */
[----:B------:R-:W-:Y:S01]  /*7a00*/  F2FP.SATFINITE.E4M3.F32.PACK_AB_MERGE_C R156, R157, R156, R22 ;  /* 0x0000009c9d9c723e */ /* 0x000fe20004807016 */
[----:B------:R-:W-:Y:S01]  /*7a10*/  FMUL.FTZ R139, R139, R164 ;  /* 0x000000a48b8b7220 */ /* 0x000fe20000410000 */
[----:B------:R-:W3:Y:S01]  /*7a20*/  MUFU.EX2 R178, R178 ;  /* 0x000000b200b27308 */ /* 0x000ee20000000800 */
        /* <DEDUP_REMOVED lines=8> */
[----:B--2---:R-:W-:-:S01]  /*7ab0*/  FADD.FTZ R4, R20, R163 ;  /* 0x000000a314047221 */ /* 0x004fc20000010000 */
[-C--:B------:R-:W-:Y:S01]  /*7ac0*/  FMUL.FTZ R150, R150, R164.reuse ;  /* 0x000000a496967220 */ /* 0x080fe20000410000 */
[----:B------:R-:W-:Y:S01]  /*7ad0*/  FMUL.FTZ R151, R151, R164 ;  /* 0x000000a497977220 */ /* 0x000fe20000410000 */
[----:B------:R-:W-:-:S02]  /*7ae0*/  F2FP.SATFINITE.E4M3.F32.PACK_AB_MERGE_C R152, R17, R152, R171 ;  /* 0x000000981198723e */ /* 0x000fc400048070ab */
        /* <DEDUP_REMOVED lines=11> */
[C---:B--2---:R-:W-:Y:S01]  /*7ba0*/  F2FP.SATFINITE.E4M3.F32.PACK_AB_MERGE_C R160, R11.reuse, R160, RZ ;  /* 0x000000a00ba0723e */ /* 0x044fe200048070ff */
[----:B------:R-:W-:-:S03]  /*7bb0*/  FADD.FTZ R4, R11, R4 ;  /* 0x000000040b047221 */ /* 0x000fc60000010000 */
[----:B------:R-:W-:Y:S02]  /*7bc0*/  F2FP.SATFINITE.E4M3.F32.PACK_AB_MERGE_C R158, R161, R20, R160 ;  /* 0x00000014a19e723e */ /* 0x000fe400048070a0 */
[C---:B---3--:R-:W-:Y:S01]  /*7bd0*/  F2FP.SATFINITE.E4M3.F32.PACK_AB_MERGE_C R182, R5.reuse, R182, RZ ;  /* 0x000000b605b6723e */ /* 0x048fe200048070ff */
[----:B------:R-:W-:-:S03]  /*7be0*/  FADD.FTZ R5, R5, R12 ;  /* 0x0000000c05057221 */ /* 0x000fc60000010000 */
[----:B------:R-:W-:Y:S01]  /*7bf0*/  F2FP.SATFINITE.E4M3.F32.PACK_AB_MERGE_C R159, R179, R178, R182 ;  /* 0x000000b2b39f723e */ /* 0x000fe200048070b6 */
[----:B------:R-:W-:Y:S06]  /*7c00*/  @P1 BRA `(.L_x_1284) ;  /* 0x0000000000041947 */ /* 0x000fec0003800000 */
[----:B------:R-:W-:Y:S01]  /*7c10*/  BPT.TRAP 0x1 ;  /* 0x000000040000795c */ /* 0x000fe20000300000 */
.L_x_1284:
[----:B------:R-:W-:Y:S01]  /*7c20*/  PLOP3.LUT P2, PT, PT, PT, UP0, 0x40, 0x0 ;  /* 0x000000000000781c */ /* 0x000fe20003f4e808 */
[----:B------:R0:W2:-:S12]  /*7c30*/  SYNCS.PHASECHK.TRANS64.TRYWAIT P1, [UR51+0x20850], R9 ;  /* 0x02085009ff0075a7 */ /* 0x0000980008020173 */
[----:B0-----:R-:W-:Y:S05]  /*7c40*/  @P2 BRA `(.L_x_1285) ;  /* 0x0000000000042947 */ /* 0x001fea0003800000 */
[----:B------:R-:W-:Y:S01]  /*7c50*/  BPT.TRAP 0x1 ;  /* 0x000000040000795c */ /* 0x000fe20000300000 */
.L_x_1285:
[----:B--2---:R-:W-:Y:S05]  /*7c60*/  @P1 BRA `(.L_x_1286) ;  /* 0x0000000000081947 */ /* 0x004fea0003800000 */
[----:B------:R-:W0:Y:S02]  /*7c70*/  SYNCS.PHASECHK.TRANS64.TRYWAIT P1, [UR51+0x20850], R9 ;  /* 0x02085009ff0075a7 */ /* 0x000e240008020173 */
[----:B0-----:R-:W-:Y:S05]  /*7c80*/  @!P1 BRA `(.L_x_1287) ;  /* 0x000000b400a49947 */ /* 0x001fea0003800000 */
.L_x_1286:
        /* <DEDUP_REMOVED lines=13> */
[----:B--2---:R-:W-:Y:S05]  /*7d60*/  @P1 BRA `(.L_x_1288) ;  /* 0x0000000000041947 */ /* 0x004fea0003800000 */
[----:B------:R-:W-:Y:S01]  /*7d70*/  BPT.TRAP 0x1 ;  /* 0x000000040000795c */ /* 0x000fe20000300000 */
.L_x_1288:
[----:B------:R-:W-:Y:S01]  /*7d80*/  UIADD3 UR51, UR51, 0x20860, URZ ;  /* 0x0002086033337890 */ /* 0x000fe2000fffe03f */
[----:B------:R-:W-:Y:S02]  /*7d90*/  IMAD.MOV.U32 R11, RZ, RZ, R13 ;  /* 0x000000ffff0b7224 */ /* 0x000fe400078e000d */
[----:B------:R-:W-:Y:S01]  /*7da0*/  IMAD.MOV.U32 R15, RZ, RZ, R8 ;  /* 0x000000ffff0f7224 */ /* 0x000fe200078e0008 */
[----:B------:R-:W-:-:S09]  /*7db0*/  UPRMT UR51, UR45, 0x654, UR51 ;  /* 0x000006542d337896 */ /* 0x000fd20008000033 */
[----:B------:R-:W-:Y:S01]  /*7dc0*/  SYNCS.ARRIVE.TRANS64.RED.A1T0 RZ, [UR51], RZ ;  /* 0x000000ffffff79a7 */ /* 0x000fe20008100433 */
[----:B------:R-:W-:Y:S05]  /*7dd0*/  @P0 BRA `(.L_x_1289) ;  /* 0xffffffe400ec0947 */ /* 0x000fea000383ffff */
.L_x_1278:
[----:B------:R-:W-:-:S13]  /*7de0*/  ISETP.GE.AND P0, PT, R10, UR40, PT ;  /* 0x000000280a007c0c */ /* 0x000fda000bf06270 */
[----:B------:R-:W-:Y:S05]  /*7df0*/  @!P0 BRA `(.L_x_1290) ;  /* 0x0000002000e88947 */ /* 0x000fea0003800000 */
[----:B-1----:R-:W-:Y:S01]  /*7e00*/  IMAD.MOV.U32 R11, RZ, RZ, R13 ;  /* 0x000000ffff0b7224 */ /* 0x002fe200078e000d */
[----:B------:R-:W-:Y:S01]  /*7e10*/  ULDC UR51, c[0x0][0x9e4] ;  /* 0x0002790000337ab9 */ /* 0x000fe20000000800 */
[----:B0-----:R-:W-:Y:S01]  /*7e20*/  IMAD.MOV.U32 R12, RZ, RZ, R8 ;  /* 0x000000ffff0c7224 */ /* 0x001fe200078e0008 */
[----:B------:R-:W-:Y:S01]  /*7e30*/  ULDC UR55, c[0x0][0x288] ;  /* 0x0000a20000377ab9 */ /* 0x000fe20000000800 */
[----:B------:R-:W-:Y:S01]  /*7e40*/  ULDC UR56, c[0x0][0x2f0] ;  /* 0x0000bc0000387ab9 */ /* 0x000fe20000000800 */
[----:B------:R-:W-:-:S05]  /*7e50*/  ULDC UR54, c[0x0][0x9e0] ;  /* 0x0002780000367ab9 */ /* 0x000fca0000000800 */
.L_x_1309:
[----:B------:R-:W-:Y:S01]  /*7e60*/  UIADD3 UR49, UR49, 0x1, URZ ;  /* 0x0000000131317890 */ /* 0x000fe2000fffe03f */
[----:B------:R-:W-:-:S03]  /*7e70*/  PLOP3.LUT P0, PT, PT, PT, UP0, 0x40, 0x0 ;  /* 0x000000000000781c */ /* 0x000fc60003f0e808 */
[----:B------:R-:W-:-:S04]  /*7e80*/  UISETP.NE.AND UP1, UPT, UR49, 0x2, UPT ;  /* 0x000000023100788c */ /* 0x000fc8000bf25270 */
[----:B------:R-:W-:Y:S02]  /*7e90*/  USEL UR6, URZ, 0x1, UP1 ;  /* 0x000000013f067887 */ /* 0x000fe40008800000 */
[----:B------:R-:W-:Y:S02]  /*7ea0*/  USEL UR49, UR49, URZ, UP1 ;  /* 0x0000003f31317287 */ /* 0x000fe40008800000 */
[----:B------:R-:W-:Y:S02]  /*7eb0*/  ULOP3.LUT UR47, UR47, UR6, URZ, 0x3c, !UPT ;  /* 0x000000062f2f7292 */ /* 0x000fe4000f8e3c3f */
[----:B0-2---:R-:W-:Y:S10]  /*7ec0*/  @P0 BRA `(.L_x_1291) ;  /* 0x0000000000040947 */ /* 0x005ff40003800000 */
[----:B------:R-:W-:Y:S01]  /*7ed0*/  BPT.TRAP 0x1 ;  /* 0x000000040000795c */ /* 0x000fe20000300000 */
.L_x_1291:
[----:B------:R-:W-:Y:S01]  /*7ee0*/  PLOP3.LUT P1, PT, PT, PT, UP0, 0x40, 0x0 ;  /* 0x000000000000781c */ /* 0x000fe20003f2e808 */
[----:B------:R-:W-:Y:S01]  /*7ef0*/  ULEA UR57, UR49, UR41, 0x3 ;  /* 0x0000002931397291 */ /* 0x000fe2000f8e183f */
[----:B------:R-:W-:-:S05]  /*7f00*/  IMAD.U32 R9, RZ, RZ, UR47 ;  /* 0x0000002fff097e24 */ /* 0x000fca000f8e00ff */
[----:B------:R-:W-:-:S04]  /*7f10*/  SHF.L.U32 R9, R9, 0x1f, RZ ;  /* 0x0000001f09097819 */ /* 0x000fc800000006ff */
[----:B------:R0:W1:Y:S02]  /*7f20*/  SYNCS.PHASECHK.TRANS64.TRYWAIT P0, [UR57+0x20830], R9 ;  /* 0x02083009ff0075a7 */ /* 0x0000640008000179 */
[----:B------:R-:W-:Y:S05]  /*7f30*/  @P1 BRA `(.L_x_1292) ;  /* 0x0000000000041947 */ /* 0x000fea0003800000 */
[----:B------:R-:W-:Y:S01]  /*7f40*/  BPT.TRAP 0x1 ;  /* 0x000000040000795c */ /* 0x000fe20000300000 */
.L_x_1292:
[----:B-1----:R-:W-:Y:S05]  /*7f50*/  @P0 BRA `(.L_x_1293) ;  /* 0x0000000000080947 */ /* 0x002fea0003800000 */
[----:B------:R-:W1:Y:S02]  /*7f60*/  SYNCS.PHASECHK.TRANS64.TRYWAIT P0, [UR57+0x20830], R9 ;  /* 0x02083009ff0075a7 */ /* 0x000e640008000179 */
[----:B-1----:R-:W-:Y:S05]  /*7f70*/  @!P0 BRA `(.L_x_1294) ;  /* 0x000000b400008947 */ /* 0x002fea0003800000 */
.L_x_1293:
[----:B------:R-:W-:Y:S01]  /*7f80*/  ULEA UR6, UR49, UR46, 0xa ;  /* 0x0000002e31067291 */ /* 0x000fe2000f8e503f */
[----:B------:R-:W-:Y:S01]  /*7f90*/  WARPGROUP.ARRIVE ;  /* 0x00000000000079c5 */ /* 0x000fe20000000000 */
[----:B------:R-:W-:Y:S01]  /*7fa0*/  UMOV UR7, 0x40000040 ;  /* 0x4000004000077882 */ /* 0x000fe20000000000 */
[----:B------:R-:W-:Y:S01]  /*7fb0*/  UMOV UR11, 0x40000040 ;  /* 0x40000040000b7882 */ /* 0x000fe20000000000 */
[----:B------:R-:W-:Y:S01]  /*7fc0*/  UIADD3 UR10, UR6, 0x2, URZ ;  /* 0x00000002060a7890 */ /* 0x000fe2000fffe03f */
[----:B------:R-:W-:Y:S01]  /*7fd0*/  PLOP3.LUT P0, PT, PT, PT, UP0, 0x40, 0x0 ;  /* 0x000000000000781c */ /* 0x000fe20003f0e808 */
[----:B------:R-:W-:Y:S01]  /*7fe0*/  UIADD3 UR14, UR6, 0x4, URZ ;  /* 0x00000004060e7890 */ /* 0x000fe2000fffe03f */
[----:B------:R-:W-:Y:S02]  /*7ff0*/  UMOV UR15, 0x40000040 ;  /* 0x40000040000f7882 */ /* 0x000fe40000000000 */
        /* <DEDUP_REMOVED lines=36> */
.L_x_1295:
[----:B------:R-:W-:Y:S01]  /*8240*/  UISETP.NE.AND UP2, UPT, UR44, URZ, UPT ;  /* 0x0000003f2c00728c */ /* 0x000fe2000bf45270 */
[----:B-1----:R-:W-:Y:S01]  /*8250*/  IMAD.MOV.U32 R8, RZ, RZ, R6 ;  /* 0x000000ffff087224 */ /* 0x002fe200078e0006 */
[----:B------:R-:W-:Y:S01]  /*8260*/  UISETP.NE.AND UP1, UPT, UR43, URZ, UPT ;  /* 0x0000003f2b00728c */ /* 0x000fe2000bf25270 */
[----:B------:R-:W-:-:S03]  /*8270*/  IMAD.SHL.U32 R20, R10, 0x40, RZ ;  /* 0x000000400a147824 */ /* 0x000fc600078e00ff */
        /* <DEDUP_REMOVED lines=10> */
[----:B------:R-:W1:Y:S02]  /*8320*/  SHFL.IDX PT, R18, R8, RZ, 0x1c1f ;  /* 0x001c1fff08127589 */ /* 0x000e6400000e0000 */
[----:B------:R-:W-:-:S03]  /*8330*/  IMAD R13, R0, -0x2, R13 ;  /* 0xfffffffe000d7824 */ /* 0x000fc600078e020d */
[----:B------:R-:W-:Y:S01]  /*8340*/  SYNCS.ARRIVE.TRANS64.RED.A1T0 RZ, [UR6], RZ ;  /* 0x000000ffffff79a7 */ /* 0x000fe20008100406 */
[----:B------:R-:W-:-:S04]  /*8350*/  IMAD R13, R2, UR56, R13 ;  /* 0x00000038020d7c24 */ /* 0x000fc8000f8e020d */
[----:B------:R-:W-:-:S04]  /*8360*/  VIADD R13, R13, -UR55 ;  /* 0x800000370d0d7c36 */ /* 0x000fc80008000000 */
[C---:B------:R-:W-:Y:S02]  /*8370*/  VIADD R17, R13.reuse, UR54 ;  /* 0x000000360d117c36 */ /* 0x040fe40008000000 */
[----:B------:R-:W-:Y:S02]  /*8380*/  VIADD R19, R13, UR50 ;  /* 0x000000320d137c36 */ /* 0x000fe40008000000 */
[--C-:B-1----:R-:W-:Y:S02]  /*8390*/  IMAD.IADD R13, R17, 0x1, R18.reuse ;  /* 0x00000001110d7824 */ /* 0x102fe400078e0212 */
[----:B------:R-:W-:Y:S01]  /*83a0*/  IMAD.IADD R14, R19, 0x1, R18 ;  /* 0x00000001130e7824 */ /* 0x000fe200078e0212 */
[----:B------:R-:W-:Y:S06]  /*83b0*/  @P0 BRA `(.L_x_1296) ;  /* 0x00000000005c0947 */ /* 0x000fec0003800000 */
[----:B------:R-:W-:Y:S01]  /*83c0*/  IMAD R15, R2, UR56, R18 ;  /* 0x00000038020f7c24 */ /* 0x000fe2000f8e0212 */
[----:B------:R-:W-:Y:S03]  /*83d0*/  BSSY B0, `(.L_x_1297) ;  /* 0x0000011000007945 */ /* 0x000fe60003800000 */
[----:B------:R-:W-:-:S05]  /*83e0*/  VIADD R15, R15, -UR55 ;  /* 0x800000370f0f7c36 */ /* 0x000fca0008000000 */
[----:B------:R-:W-:-:S13]  /*83f0*/  ISETP.GT.AND P0, PT, R15, -0x1, PT ;  /* 0xffffffff0f00780c */ /* 0x000fda0003f04270 */
[----:B------:R-:W-:Y:S05]  /*8400*/  @P0 BRA `(.L_x_1298) ;  /* 0x0000000000200947 */ /* 0x000fea0003800000 */
[----:B------:R-:W-:Y:S01]  /*8410*/  IMAD.U32 R22, RZ, RZ, UR51 ;  /* 0x00000033ff167e24 */ /* 0x000fe2000f8e00ff */
[----:B------:R-:W-:-:S04]  /*8420*/  LOP3.LUT R15, RZ, R15, RZ, 0x33, !PT ;  /* 0x0000000fff0f7212 */ /* 0x000fc800078e33ff */
[----:B------:R-:W-:-:S13]  /*8430*/  ISETP.NE.AND P0, PT, R22, 0x1, PT ;  /* 0x000000011600780c */ /* 0x000fda0003f05270 */
[----:B------:R-:W1:Y:S02]  /*8440*/  @P0 LDC.64 R184, c[0x0][0x9e8] ;  /* 0x00027a00ffb80b82 */ /* 0x000e640000000a00 */
[----:B-1----:R-:W-:-:S05]  /*8450*/  @P0 IMAD.HI.U32 R18, R15, R184, RZ ;  /* 0x000000b80f120227 */ /* 0x002fca00078e00ff */
[----:B------:R-:W-:-:S04]  /*8460*/  @P0 SHF.R.U32.HI R15, RZ, R185, R18 ;  /* 0x000000b9ff0f0219 */ /* 0x000fc80000011612 */
[----:B------:R-:W-:Y:S01]  /*8470*/  LOP3.LUT R15, RZ, R15, RZ, 0x33, !PT ;  /* 0x0000000fff0f7212 */ /* 0x000fe200078e33ff */
[----:B------:R-:W-:Y:S06]  /*8480*/  BRA `(.L_x_1299) ;  /* 0x0000000000147947 */ /* 0x000fec0003800000 */
.L_x_1298:
[----:B------:R-:W-:-:S05]  /*8490*/  IMAD.U32 R22, RZ, RZ, UR51 ;  /* 0x00000033ff167e24 */ /* 0x000fca000f8e00ff */
[----:B------:R-:W-:-:S13]  /*84a0*/  ISETP.NE.AND P0, PT, R22, 0x1, PT ;  /* 0x000000011600780c */ /* 0x000fda0003f05270 */
[----:B------:R-:W1:Y:S02]  /*84b0*/  @P0 LDC.64 R184, c[0x0][0x9e8] ;  /* 0x00027a00ffb80b82 */ /* 0x000e640000000a00 */
[----:B-1----:R-:W-:-:S05]  /*84c0*/  @P0 IMAD.HI.U32 R18, R15, R184, RZ ;  /* 0x000000b80f120227 */ /* 0x002fca00078e00ff */
[----:B------:R-:W-:-:S07]  /*84d0*/  @P0 SHF.R.U32.HI R15, RZ, R185, R18 ;  /* 0x000000b9ff0f0219 */ /* 0x000fce0000011612 */
.L_x_1299:
[----:B------:R-:W-:Y:S05]  /*84e0*/  BSYNC B0 ;  /* 0x0000000000007941 */ /* 0x000fea0003800000 */
.L_x_1297:
[----:B------:R-:W-:-:S04]  /*84f0*/  IMAD R15, R15, R22, -R20 ;  /* 0x000000160f0f7224 */ /* 0x000fc800078e0a14 */
[----:B------:R-:W-:-:S05]  /*8500*/  IMAD R15, R0, -0x2, R15 ;  /* 0xfffffffe000f7824 */ /* 0x000fca00078e020f */
[----:B------:R-:W-:Y:S02]  /*8510*/  VIADDMNMX R13, R15, R22, R13, PT ;  /* 0x000000160f0d7246 */ /* 0x000fe4000380010d */
[----:B------:R-:W-:-:S07]  /*8520*/  VIMNMX R14, R14, R15, !PT ;  /* 0x0000000f0e0e7248 */ /* 0x000fce0007fe0100 */
.L_x_1296:
[----:B------:R-:W-:Y:S01]  /*8530*/  ISETP.GT.AND P0, PT, R10, -0x1, PT ;  /* 0xffffffff0a00780c */ /* 0x000fe20003f04270 */
[----:B------:R-:W1:Y:S01]  /*8540*/  SHFL.IDX PT, R8, R8, 0x1, 0x1c1f ;  /* 0x003c1f0008087f89 */ /* 0x000e6200000e0000 */
[----:B------:R-:W-:Y:S02]  /*8550*/  UISETP.NE.AND UP1, UPT, UR43, URZ, UPT ;  /* 0x0000003f2b00728c */ /* 0x000fe4000bf25270 */
[C---:B------:R-:W-:Y:S02]  /*8560*/  ISETP.GT.AND P3, PT, R14.reuse, 0x10, P0 ;  /* 0x000000100e00780c */ /* 0x040fe40000764270 */
[C---:B------:R-:W-:Y:S02]  /*8570*/  ISETP.GT.AND P5, PT, R14.reuse, RZ, P0 ;  /* 0x000000ff0e00720c */ /* 0x040fe400007a4270 */
[----:B------:R-:W-:Y:S02]  /*8580*/  ISETP.LT.OR P3, PT, R13, 0x11, P3 ;  /* 0x000000110d00780c */ /* 0x000fe40001f61670 */
[----:B------:R-:W-:-:S02]  /*8590*/  ISETP.GT.AND P6, PT, R14, 0x1, P0 ;  /* 0x000000010e00780c */ /* 0x000fc400007c4270 */
[C---:B------:R-:W-:Y:S02]  /*85a0*/  ISETP.GT.AND P1, PT, R14.reuse, 0x8, P0 ;  /* 0x000000080e00780c */ /* 0x040fe40000724270 */
[----:B------:R-:W-:Y:S02]  /*85b0*/  ISETP.GT.AND P4, PT, R14, 0x9, P0 ;  /* 0x000000090e00780c */ /* 0x000fe40000784270 */
[----:B------:R-:W-:Y:S02]  /*85c0*/  FSEL R160, R160, -INF , !P3 ;  /* 0xff800000a0a07808 */ /* 0x000fe40005800000 */
[----:B------:R-:W-:Y:S02]  /*85d0*/  ISETP.GT.AND P3, PT, R14, 0x28, P0 ;  /* 0x000000280e00780c */ /* 0x000fe40000764270 */
[C---:B------:R-:W-:Y:S02]  /*85e0*/  ISETP.LT.OR P5, PT, R13.reuse, 0x1, P5 ;  /* 0x000000010d00780c */ /* 0x040fe40002fa1670 */
[----:B------:R-:W-:-:S02]  /*85f0*/  ISETP.LT.OR P6, PT, R13, 0x2, P6 ;  /* 0x000000020d00780c */ /* 0x000fc400037c1670 */
[C---:B------:R-:W-:Y:S02]  /*8600*/  ISETP.LT.OR P1, PT, R13.reuse, 0x9, P1 ;  /* 0x000000090d00780c */ /* 0x040fe40000f21670 */
        /* <DEDUP_REMOVED lines=27> */
[----:B------:R-:W-:Y:S01]  /*87c0*/  ISETP.GT.AND P4, PT, R14, 0x39, P0 ;  /* 0x000000390e00780c */ /* 0x000fe20000784270 */
[----:B-1----:R-:W-:Y:S01]  /*87d0*/  IMAD.IADD R14, R19, 0x1, R8 ;  /* 0x00000001130e7824 */ /* 0x002fe200078e0208 */
        /* <DEDUP_REMOVED lines=25> */
.L_x_1302:
[----:B------:R-:W-:-:S05]  /*8970*/  IMAD.U32 R18, RZ, RZ, UR51 ;  /* 0x00000033ff127e24 */ /* 0x000fca000f8e00ff */
[----:B------:R-:W-:-:S13]  /*8980*/  ISETP.NE.AND P1, PT, R18, 0x1, PT ;  /* 0x000000011200780c */ /* 0x000fda0003f25270 */
[----:B------:R-:W1:Y:S02]  /*8990*/  @P1 LDC.64 R22, c[0x0][0x9e8] ;  /* 0x00027a00ff161b82 */ /* 0x000e640000000a00 */
[----:B-1----:R-:W-:-:S05]  /*89a0*/  @P1 IMAD.HI.U32 R8, R17, R22, RZ ;  /* 0x0000001611081227 */ /* 0x002fca00078e00ff */
[----:B------:R-:W-:-:S07]  /*89b0*/  @P1 SHF.R.U32.HI R17, RZ, R23, R8 ;  /* 0x00000017ff111219 */ /* 0x000fce0000011608 */
.L_x_1303:
[----:B------:R-:W-:Y:S05]  /*89c0*/  BSYNC B0 ;  /* 0x0000000000007941 */ /* 0x000fea0003800000 */
.L_x_1301:
[----:B------:R-:W-:-:S04]  /*89d0*/  IMAD R17, R17, R18, -R20 ;  /* 0x0000001211117224 */ /* 0x000fc800078e0a14 */
[----:B------:R-:W-:-:S05]  /*89e0*/  IMAD R17, R0, -0x2, R17 ;  /* 0xfffffffe00117824 */ /* 0x000fca00078e0211 */
[----:B------:R-:W-:Y:S02]  /*89f0*/  VIADDMNMX R13, R17, R18, R13, PT ;  /* 0x00000012110d7246 */ /* 0x000fe4000380010d */
[----:B------:R-:W-:-:S07]  /*8a00*/  VIMNMX R14, R14, R17, !PT ;  /* 0x000000110e0e7248 */ /* 0x000fce0007fe0100 */
.L_x_1300:
[----:B------:R-:W-:Y:S02]  /*8a10*/  FMNMX.FTZ R8, R15, R12, !PT ;  /* 0x0000000c0f087209 */ /* 0x000fe40007810000 */
        /* <DEDUP_REMOVED lines=10> */
[----:B------:R-:W-:-:S02]  /*8ac0*/  FSEL R154, R154, -INF , !P4 ;  /* 0xff8000009a9a7808 */ /* 0x000fc40006000000 */
        /* <DEDUP_REMOVED lines=15> */
[----:B------:R-:W-:Y:S02]  /*8bc0*/  FSEL R159, R159, -INF , !P1 ;  /* 0xff8000009f9f7808 */ /* 0x000fe40004800000 */
[----:B------:R-:W-:Y:S02]  /*8bd0*/  FMNMX.FTZ R8, R180, R17, !PT ;  /* 0x00000011b4087209 */ /* 0x000fe40007810000 */
[----:B------:R-:W-:-:S02]  /*8be0*/  ISETP.LT.OR P5, PT, R13, 0x11, P5 ;  /* 0x000000110d00780c */ /* 0x000fc40002fa1670 */
[----:B------:R-:W-:Y:S02]  /*8bf0*/  FMNMX.FTZ R17, R181, R8, !PT ;  /* 0x00000008b5117209 */ /* 0x000fe40007810000 */
[----:B------:R-:W-:Y:S02]  /*8c00*/  ISETP.GT.AND P2, PT, R14, 0x18, P0 ;  /* 0x000000180e00780c */ /* 0x000fe40000744270 */
[----:B------:R-:W-:Y:S01]  /*8c10*/  ISETP.LT.OR P6, PT, R13, 0x12, P6 ;  /* 0x000000120d00780c */ /* 0x000fe200037c1670 */
[----:B------:R-:W1:Y:S01]  /*8c20*/  SHFL.BFLY PT, R8, R17, 0x2, 0x1f ;  /* 0x0c401f0011087f89 */ /* 0x000e6200000e0000 */
[----:B------:R-:W-:Y:S02]  /*8c30*/  FSEL R162, R162, -INF , !P5 ;  /* 0xff800000a2a27808 */ /* 0x000fe40006800000 */
[----:B------:R-:W-:Y:S02]  /*8c40*/  ISETP.GT.AND P3, PT, R14, 0x19, P0 ;  /* 0x000000190e00780c */ /* 0x000fe40000764270 */
[----:B------:R-:W-:-:S02]  /*8c50*/  FSEL R163, R163, -INF , !P6 ;  /* 0xff800000a3a37808 */ /* 0x000fc40007000000 */
[C---:B------:R-:W-:Y:S02]  /*8c60*/  ISETP.LT.OR P2, PT, R13.reuse, 0x19, P2 ;  /* 0x000000190d00780c */ /* 0x040fe40001741670 */
[----:B------:R-:W-:Y:S02]  /*8c70*/  ISETP.GT.AND P4, PT, R14, 0x20, P0 ;  /* 0x000000200e00780c */ /* 0x000fe40000784270 */
[C---:B------:R-:W-:Y:S02]  /*8c80*/  ISETP.LT.OR P3, PT, R13.reuse, 0x1a, P3 ;  /* 0x0000001a0d00780c */ /* 0x040fe40001f61670 */
[----:B------:R-:W-:Y:S02]  /*8c90*/  FSEL R166, R166, -INF , !P2 ;  /* 0xff800000a6a67808 */ /* 0x000fe40005000000 */
[----:B------:R-:W-:Y:S02]  /*8ca0*/  ISETP.GT.AND P1, PT, R14, 0x21, P0 ;  /* 0x000000210e00780c */ /* 0x000fe40000724270 */
[----:B------:R-:W-:-:S02]  /*8cb0*/  ISETP.LT.OR P4, PT, R13, 0x21, P4 ;  /* 0x000000210d00780c */ /* 0x000fc40002781670 */
[----:B------:R-:W-:Y:S02]  /*8cc0*/  FSEL R167, R167, -INF , !P3 ;  /* 0xff800000a7a77808 */ /* 0x000fe40005800000 */
[----:B------:R-:W-:Y:S02]  /*8cd0*/  ISETP.LT.OR P1, PT, R13, 0x22, P1 ;  /* 0x000000220d00780c */ /* 0x000fe40000f21670 */
[----:B------:R-:W-:Y:S02]  /*8ce0*/  ISETP.GT.AND P5, PT, R14, 0x28, P0 ;  /* 0x000000280e00780c */ /* 0x000fe400007a4270 */
[----:B-1----:R-:W-:Y:S02]  /*8cf0*/  FMNMX.FTZ R18, R17, R8, !PT ;  /* 0x0000000811127209 */ /* 0x002fe40007810000 */
[----:B------:R-:W-:Y:S02]  /*8d00*/  FSEL R170, R170, -INF , !P4 ;  /* 0xff800000aaaa7808 */ /* 0x000fe40006000000 */
[----:B------:R-:W-:Y:S01]  /*8d10*/  FSEL R171, R171, -INF , !P1 ;  /* 0xff800000abab7808 */ /* 0x000fe20004800000 */
[----:B------:R-:W1:Y:S01]  /*8d20*/  SHFL.BFLY PT, R19, R18, 0x1, 0x1f ;  /* 0x0c201f0012137f89 */ /* 0x000e6200000e0000 */
[----:B------:R-:W-:-:S02]  /*8d30*/  ISETP.GT.AND P6, PT, R14, 0x29, P0 ;  /* 0x000000290e00780c */ /* 0x000fc400007c4270 */
[C---:B------:R-:W-:Y:S02]  /*8d40*/  ISETP.GT.AND P2, PT, R14.reuse, 0x30, P0 ;  /* 0x000000300e00780c */ /* 0x040fe40000744270 */
[C---:B------:R-:W-:Y:S02]  /*8d50*/  ISETP.GT.AND P4, PT, R14.reuse, 0x31, P0 ;  /* 0x000000310e00780c */ /* 0x040fe40000784270 */
[C---:B------:R-:W-:Y:S02]  /*8d60*/  ISETP.GT.AND P1, PT, R14.reuse, 0x38, P0 ;  /* 0x000000380e00780c */ /* 0x040fe40000724270 */
[----:B------:R-:W-:Y:S02]  /*8d70*/  ISETP.GT.AND P0, PT, R14, 0x39, P0 ;  /* 0x000000390e00780c */ /* 0x000fe40000704270 */
[C---:B------:R-:W-:Y:S02]  /*8d80*/  ISETP.LT.OR P5, PT, R13.reuse, 0x29, P5 ;  /* 0x000000290d00780c */ /* 0x040fe40002fa1670 */
[----:B------:R-:W-:-:S02]  /*8d90*/  ISETP.LT.OR P6, PT, R13, 0x2a, P6 ;  /* 0x0000002a0d00780c */ /* 0x000fc400037c1670 */
[----:B------:R-:W-:Y:S02]  /*8da0*/  FSEL R174, R174, -INF , !P5 ;  /* 0xff800000aeae7808 */ /* 0x000fe40006800000 */
[----:B------:R-:W-:Y:S02]  /*8db0*/  ISETP.LT.OR P2, PT, R13, 0x31, P2 ;  /* 0x000000310d00780c */ /* 0x000fe40001741670 */
[----:B------:R-:W-:Y:S02]  /*8dc0*/  FSEL R175, R175, -INF , !P6 ;  /* 0xff800000afaf7808 */ /* 0x000fe40007000000 */
[----:B------:R-:W-:Y:S02]  /*8dd0*/  ISETP.LT.OR P4, PT, R13, 0x32, P4 ;  /* 0x000000320d00780c */ /* 0x000fe40002781670 */
[----:B------:R-:W-:Y:S02]  /*8de0*/  FSEL R178, R178, -INF , !P2 ;  /* 0xff800000b2b27808 */ /* 0x000fe40005000000 */
[----:B-1----:R-:W-:Y:S01]  /*8df0*/  FMNMX.FTZ R8, R18, R19, !PT ;  /* 0x0000001312087209 */ /* 0x002fe20007810000 */
[----:B------:R-:W-:Y:S01]  /*8e00*/  IMAD.U32 R19, RZ, RZ, UR39 ;  /* 0x00000027ff137e24 */ /* 0x000fe2000f8e00ff */
[----:B------:R-:W-:-:S02]  /*8e10*/  FMNMX.FTZ R18, R154, R11, !PT ;  /* 0x0000000b9a127209 */ /* 0x000fc40007810000 */
[----:B------:R-:W-:Y:S01]  /*8e20*/  ISETP.LT.OR P1, PT, R13, 0x39, P1 ;  /* 0x000000390d00780c */ /* 0x000fe20000f21670 */
[----:B------:R-:W-:-:S01]  /*8e30*/  FFMA.FTZ R19, R8, R19, -8 ;  /* 0xc100000008137423 */ /* 0x000fc20000010013 */
[----:B------:R-:W-:Y:S02]  /*8e40*/  FMNMX.FTZ R17, R155, R18, !PT ;  /* 0x000000129b117209 */ /* 0x000fe40007810000 */
[----:B------:R-:W-:Y:S02]  /*8e50*/  FSEL R179, R179, -INF , !P4 ;  /* 0xff800000b3b37808 */ /* 0x000fe40006000000 */
[----:B------:R-:W-:Y:S02]  /*8e60*/  FMNMX.FTZ R18, R158, R17, !PT ;  /* 0x000000119e127209 */ /* 0x000fe40007810000 */
[----:B------:R-:W-:Y:S02]  /*8e70*/  ISETP.LT.OR P0, PT, R13, 0x3a, P0 ;  /* 0x0000003a0d00780c */ /* 0x000fe40000701670 */
[----:B------:R-:W-:-:S02]  /*8e80*/  FMNMX.FTZ R17, R159, R18, !PT ;  /* 0x000000129f117209 */ /* 0x000fc40007810000 */
[----:B------:R-:W-:Y:S02]  /*8e90*/  FSEL R182, R182, -INF , !P1 ;  /* 0xff800000b6b67808 */ /* 0x000fe40004800000 */
[----:B------:R-:W-:Y:S02]  /*8ea0*/  FMNMX.FTZ R18, R162, R17, !PT ;  /* 0x00000011a2127209 */ /* 0x000fe40007810000 */
[----:B------:R-:W-:Y:S02]  /*8eb0*/  FSEL R183, R183, -INF , !P0 ;  /* 0xff800000b7b77808 */ /* 0x000fe40004000000 */
[----:B------:R-:W-:Y:S02]  /*8ec0*/  FMNMX.FTZ R17, R163, R18, !PT ;  /* 0x00000012a3117209 */ /* 0x000fe40007810000 */
[----:B------:R-:W-:Y:S02]  /*8ed0*/  FSETP.NEU.FTZ.AND P3, PT, R8, -INF , PT ;  /* 0xff8000000800780b */ /* 0x000fe40003f7d000 */
[----:B------:R-:W-:-:S02]  /*8ee0*/  FMNMX.FTZ R18, R166, R17, !PT ;  /* 0x00000011a6127209 */ /* 0x000fc40007810000 */
[----:B------:R-:W-:Y:S02]  /*8ef0*/  FSEL R184, R19, RZ, P3 ;  /* 0x000000ff13b87208 */ /* 0x000fe40001800000 */
[----:B------:R-:W-:-:S03]  /*8f00*/  FMNMX.FTZ R17, R167, R18, !PT ;  /* 0x00000012a7117209 */ /* 0x000fc60007810000 */
[--C-:B------:R-:W-:Y:S01]  /*8f10*/  FFMA.FTZ R20, R164, UR39, -R184.reuse ;  /* 0x00000027a4147c23 */ /* 0x100fe200080108b8 */
[----:B------:R-:W-:Y:S01]  /*8f20*/  FMNMX.FTZ R14, R170, R17, !PT ;  /* 0x00000011aa0e7209 */ /* 0x000fe20007810000 */
[--C-:B------:R-:W-:Y:S01]  /*8f30*/  FFMA.FTZ R156, R156, UR39, -R184.reuse ;  /* 0x000000279c9c7c23 */ /* 0x100fe200080108b8 */
[----:B------:R-:W-:-:S01]  /*8f40*/  FFMA.FTZ R21, R165, UR39, -R184 ;  /* 0x00000027a5157c23 */ /* 0x000fc200080108b8 */
[----:B------:R-:W-:Y:S01]  /*8f50*/  FSEL R165, R8, RZ, P3 ;  /* 0x000000ff08a57208 */ /* 0x000fe20001800000 */
[----:B------:R-:W-:-:S01]  /*8f60*/  FFMA.FTZ R15, R15, UR39, -R184 ;  /* 0x000000270f0f7c23 */ /* 0x000fc200080108b8 */
[----:B------:R-:W-:Y:S01]  /*8f70*/  FMNMX.FTZ R17, R171, R14, !PT ;  /* 0x0000000eab117209 */ /* 0x000fe20007810000 */
[----:B------:R-:W-:-:S01]  /*8f80*/  FFMA.FTZ R152, R153, UR39, -R184 ;  /* 0x0000002799987c23 */ /* 0x000fc200080108b8 */
[----:B------:R-:W-:Y:S01]  /*8f90*/  FFMA.FTZ R23, R169, UR39, -R184 ;  /* 0x00000027a9177c23 */ /* 0x000fe200080108b8 */
[----:B------:R-:W-:-:S01]  /*8fa0*/  FADD.FTZ R165, -R165, R12 ;  /* 0x0000000ca5a57221 */ /* 0x000fc20000010100 */
[----:B------:R-:W-:Y:S01]  /*8fb0*/  FMNMX.FTZ R14, R174, R17, !PT ;  /* 0x00000011ae0e7209 */ /* 0x000fe20007810000 */
[----:B------:R-:W-:Y:S01]  /*8fc0*/  MUFU.EX2 R15, R15 ;  /* 0x0000000f000f7308 */ /* 0x000fe20000000800 */
[----:B------:R-:W-:-:S01]  /*8fd0*/  FFMA.FTZ R160, R160, UR39, -R184 ;  /* 0x00000027a0a07c23 */ /* 0x000fc200080108b8 */
[----:B------:R-:W-:Y:S01]  /*8fe0*/  FMUL.FTZ R12, R165, UR39 ;  /* 0x00000027a50c7c20 */ /* 0x000fe20008410000 */
        /* <DEDUP_REMOVED lines=9> */
[----:B------:R-:W-:-:S03]  /*9080*/  FFMA.FTZ R181, R181, UR39, -R184 ;  /* 0x00000027b5b57c23 */ /* 0x000fc600080108b8 */
[----:B------:R-:W-:Y:S01]  /*9090*/  FMNMX.FTZ R18, R182, R13, !PT ;  /* 0x0000000db6127209 */ /* 0x000fe20007810000 */
[----:B------:R-:W3:Y:S01]  /*90a0*/  MUFU.EX2 R12, R12 ;  /* 0x0000000c000c7308 */ /* 0x000ee20000000800 */
[----:B-1----:R-:W-:-:S01]  /*90b0*/  FFMA.FTZ R156, R168, UR39, -R184 ;  /* 0x00000027a89c7c23 */ /* 0x002fc200080108b8 */
[----:B------:R-:W-:Y:S01]  /*90c0*/  IMAD.U32 R168, RZ, RZ, UR39 ;  /* 0x00000027ffa87e24 */ /* 0x000fe2000f8e00ff */
[----:B------:R-:W-:-:S05]  /*90d0*/  FMNMX.FTZ R13, R183, R18, !PT ;  /* 0x00000012b70d7209 */ /* 0x000fca0007810000 */
[----:B------:R-:W1:Y:S01]  /*90e0*/  SHFL.BFLY PT, R22, R13, 0x2, 0x1f ;  /* 0x0c401f000d167f89 */ /* 0x000e6200000e0000 */
[----:B------:R-:W4:Y:S08]  /*90f0*/  MUFU.EX2 R152, R152 ;  /* 0x0000009800987308 */ /* 0x000f300000000800 */
        /* <DEDUP_REMOVED lines=8> */
[----:B------:R3:W-:Y:S01]  /*9180*/  MUFU.EX2 R18, R160 ;  /* 0x000000a000127308 */ /* 0x0007e20000000800 */
[-C--:B------:R-:W-:Y:S01]  /*9190*/  FMUL.FTZ R37, R37, R12.reuse ;  /* 0x0000000c25257220 */ /* 0x080fe20000410000 */
[-C--:B------:R-:W-:Y:S01]  /*91a0*/  FMUL.FTZ R40, R40, R12.reuse ;  /* 0x0000000c28287220 */ /* 0x080fe20000410000 */
[-C--:B------:R-:W-:Y:S01]  /*91b0*/  FMUL.FTZ R41, R41, R12.reuse ;  /* 0x0000000c29297220 */ /* 0x080fe20000410000 */
[-C--:B------:R-:W-:Y:S01]  /*91c0*/  FMUL.FTZ R44, R44, R12.reuse ;  /* 0x0000000c2c2c7220 */ /* 0x080fe20000410000 */
[-C--:B------:R-:W-:Y:S01]  /*91d0*/  FMUL.FTZ R45, R45, R12.reuse ;  /* 0x0000000c2d2d7220 */ /* 0x080fe20000410000 */
[----:B------:R-:W-:Y:S01]  /*91e0*/  FMUL.FTZ R48, R48, R12 ;  /* 0x0000000c30307220 */ /* 0x000fe20000410000 */
[----:B-1----:R-:W-:Y:S01]  /*91f0*/  FMNMX.FTZ R164, R13, R22, !PT ;  /* 0x000000160da47209 */ /* 0x002fe20007810000 */
[--C-:B------:R-:W-:Y:S01]  /*9200*/  FFMA.FTZ R22, R172, UR39, -R184.reuse ;  /* 0x00000027ac167c23 */ /* 0x100fe200080108b8 */
[----:B------:R-:W-:Y:S01]  /*9210*/  MUFU.EX2 R19, R19 ;  /* 0x0000001300137308 */ /* 0x000fe20000000800 */
[----:B---3--:R-:W-:-:S01]  /*9220*/  FFMA.FTZ R160, R177, UR39, -R184 ;  /* 0x00000027b1a07c23 */ /* 0x008fc200080108b8 */
[-C--:B------:R-:W-:Y:S01]  /*9230*/  FMUL.FTZ R49, R49, R12.reuse ;  /* 0x0000000c31317220 */ /* 0x080fe20000410000 */
[----:B------:R-:W1:Y:S01]  /*9240*/  SHFL.BFLY PT, R13, R164, 0x1, 0x1f ;  /* 0x0c201f00a40d7f89 */ /* 0x000e6200000e0000 */
        /* <DEDUP_REMOVED lines=23> */
[----:B-1----:R-:W-:Y:S01]  /*93c0*/  FMNMX.FTZ R13, R164, R13, !PT ;  /* 0x0000000da40d7209 */ /* 0x002fe20007810000 */
[-C--:B------:R-:W-:Y:S01]  /*93d0*/  FMUL.FTZ R92, R92, R12.reuse ;  /* 0x0000000c5c5c7220 */ /* 0x080fe20000410000 */
[-C--:B------:R-:W-:Y:S01]  /*93e0*/  FMUL.FTZ R93, R93, R12.reuse ;  /* 0x0000000c5d5d7220 */ /* 0x080fe20000410000 */
[----:B------:R-:W-:Y:S01]  /*93f0*/  FMUL.FTZ R96, R96, R12 ;  /* 0x0000000c60607220 */ /* 0x000fe20000410000 */
[C---:B------:R-:W-:Y:S01]  /*9400*/  FSETP.NEU.FTZ.AND P0, PT, R13.reuse, -INF , PT ;  /* 0xff8000000d00780b */ /* 0x040fe20003f1d000 */
[----:B------:R-:W-:Y:S01]  /*9410*/  FFMA.FTZ R168, R13, R168, -8 ;  /* 0xc10000000da87423 */ /* 0x000fe200000100a8 */
[----:B------:R-:W-:Y:S01]  /*9420*/  MUFU.EX2 R23, R23 ;  /* 0x0000001700177308 */ /* 0x000fe20000000800 */
[-C--:B------:R-:W-:Y:S01]  /*9430*/  FMUL.FTZ R97, R97, R12.reuse ;  /* 0x0000000c61617220 */ /* 0x080fe20000410000 */
[-C--:B------:R-:W-:Y:S01]  /*9440*/  FMUL.FTZ R100, R100, R12.reuse ;  /* 0x0000000c64647220 */ /* 0x080fe20000410000 */
[-C--:B------:R-:W-:Y:S01]  /*9450*/  FMUL.FTZ R101, R101, R12.reuse ;  /* 0x0000000c65657220 */ /* 0x080fe20000410000 */
[----:B------:R-:W-:Y:S01]  /*9460*/  FSEL R165, R168, RZ, P0 ;  /* 0x000000ffa8a57208 */ /* 0x000fe20000000000 */
[-C--:B------:R-:W-:Y:S01]  /*9470*/  FMUL.FTZ R104, R104, R12.reuse ;  /* 0x0000000c68687220 */ /* 0x080fe20000410000 */
[-C--:B------:R-:W-:Y:S01]  /*9480*/  FMUL.FTZ R105, R105, R12.reuse ;  /* 0x0000000c69697220 */ /* 0x080fe20000410000 */
[----:B------:R-:W-:Y:S01]  /*9490*/  FMUL.FTZ R108, R108, R12 ;  /* 0x0000000c6c6c7220 */ /* 0x000fe20000410000 */
[----:B------:R-:W-:Y:S01]  /*94a0*/  MUFU.EX2 R22, R22 ;  /* 0x0000001600167308 */ /* 0x000fe20000000800 */
[----:B------:R-:W-:-:S01]  /*94b0*/  FFMA.FTZ R168, R154, UR39, -R165 ;  /* 0x000000279aa87c23 */ /* 0x000fc200080108a5 */
[--C-:B------:R-:W-:Y:S01]  /*94c0*/  FFMA.FTZ R154, R158, UR39, -R165.reuse ;  /* 0x000000279e9a7c23 */ /* 0x100fe200080108a5 */
[----:B------:R-:W-:Y:S01]  /*94d0*/  FSEL R158, R13, RZ, P0 ;  /* 0x000000ff0d9e7208 */ /* 0x000fe20000000000 */
[--C-:B------:R-:W-:Y:S01]  /*94e0*/  FFMA.FTZ R155, R155, UR39, -R165.reuse ;  /* 0x000000279b9b7c23 */ /* 0x100fe200080108a5 */
[----:B------:R-:W-:-:S01]  /*94f0*/  FFMA.FTZ R169, R159, UR39, -R165 ;  /* 0x000000279fa97c23 */ /* 0x000fc200080108a5 */
[--C-:B------:R-:W-:Y:S01]  /*9500*/  FFMA.FTZ R159, R162, UR39, -R165.reuse ;  /* 0x00000027a29f7c23 */ /* 0x100fe200080108a5 */
[----:B------:R-:W-:-:S01]  /*9510*/  FFMA.FTZ R172, R166, UR39, -R165 ;  /* 0x00000027a6ac7c23 */ /* 0x000fc200080108a5 */
[----:B------:R-:W-:Y:S01]  /*9520*/  FADD.FTZ R158, -R158, R11 ;  /* 0x0000000b9e9e7221 */ /* 0x000fe20000010100 */
[----:B------:R-:W-:Y:S01]  /*9530*/  MUFU.EX2 R168, R168 ;  /* 0x000000a800a87308 */ /* 0x000fe20000000800 */
[----:B------:R-:W-:-:S01]  /*9540*/  FFMA.FTZ R162, R163, UR39, -R165 ;  /* 0x00000027a3a27c23 */ /* 0x000fc200080108a5 */
[----:B------:R-:W-:Y:S01]  /*9550*/  FFMA.FTZ R166, R171, UR39, -R165 ;  /* 0x00000027aba67c23 */ /* 0x000fe200080108a5 */
[----:B------:R-:W-:Y:S01]  /*9560*/  FMUL.FTZ R11, R158, UR39 ;  /* 0x000000279e0b7c20 */ /* 0x000fe20008410000 */
[----:B------:R-:W-:Y:S01]  /*9570*/  FFMA.FTZ R171, R12, R4, R15 ;  /* 0x000000040cab7223 */ /* 0x000fe2000001000f */
[----:B------:R-:W-:-:S01]  /*9580*/  FFMA.FTZ R167, R167, UR39, -R165 ;  /* 0x00000027a7a77c23 */ /* 0x000fc200080108a5 */
[--C-:B------:R-:W-:Y:S01]  /*9590*/  FFMA.FTZ R163, R170, UR39, -R165.reuse ;  /* 0x00000027aaa37c23 */ /* 0x100fe200080108a5 */
[----:B------:R-:W-:-:S01]  /*95a0*/  FFMA.FTZ R174, R174, UR39, -R165 ;  /* 0x00000027aeae7c23 */ /* 0x000fc200080108a5 */
[----:B------:R-:W-:Y:S01]  /*95b0*/  MUFU.EX2 R155, R155 ;  /* 0x0000009b009b7308 */ /* 0x000fe20000000800 */
[----:B----4-:R-:W-:-:S01]  /*95c0*/  FADD.FTZ R171, R152, R171 ;  /* 0x000000ab98ab7221 */ /* 0x010fc20000010000 */
[--C-:B------:R-:W-:Y:S01]  /*95d0*/  FFMA.FTZ R175, R175, UR39, -R165.reuse ;  /* 0x00000027afaf7c23 */ /* 0x100fe200080108a5 */
[----:B------:R-:W-:-:S01]  /*95e0*/  FFMA.FTZ R178, R178, UR39, -R165 ;  /* 0x00000027b2b27c23 */ /* 0x000fc200080108a5 */
[--C-:B------:R-:W-:Y:S01]  /*95f0*/  FFMA.FTZ R179, R179, UR39, -R165.reuse ;  /* 0x00000027b3b37c23 */ /* 0x100fe200080108a5 */
[----:B------:R-:W-:-:S01]  /*9600*/  FFMA.FTZ R182, R182, UR39, -R165 ;  /* 0x00000027b6b67c23 */ /* 0x000fc200080108a5 */
[----:B------:R-:W-:Y:S01]  /*9610*/  FFMA.FTZ R165, R183, UR39, -R165 ;  /* 0x00000027b7a57c23 */ /* 0x000fe200080108a5 */
[----:B------:R-:W-:Y:S01]  /*9620*/  PLOP3.LUT P0, PT, PT, PT, UP0, 0x40, 0x0 ;  /* 0x000000000000781c */ /* 0x000fe20003f0e808 */
[----:B------:R-:W1:Y:S01]  /*9630*/  MUFU.EX2 R11, R11 ;  /* 0x0000000b000b7308 */ /* 0x000e620000000800 */
[-C--:B------:R-:W-:Y:S01]  /*9640*/  FMUL.FTZ R109, R109, R12.reuse ;  /* 0x0000000c6d6d7220 */ /* 0x080fe20000410000 */
[-C--:B------:R-:W-:Y:S01]  /*9650*/  FMUL.FTZ R112, R112, R12.reuse ;  /* 0x0000000c70707220 */ /* 0x080fe20000410000 */
        /* <DEDUP_REMOVED lines=14> */
[----:B-1----:R-:W-:-:S01]  /*9740*/  FFMA.FTZ R4, R11, R5, R168 ;  /* 0x000000050b047223 */ /* 0x002fc200000100a8 */
[-C--:B------:R-:W-:Y:S01]  /*9750*/  FMUL.FTZ R137, R137, R12.reuse ;  /* 0x0000000c89897220 */ /* 0x080fe20000410000 */
[-C--:B------:R-:W-:Y:S01]  /*9760*/  FMUL.FTZ R140, R140, R12.reuse ;  /* 0x0000000c8c8c7220 */ /* 0x080fe20000410000 */
[----:B------:R-:W-:Y:S01]  /*9770*/  FMUL.FTZ R141, R141, R12 ;  /* 0x0000000c8d8d7220 */ /* 0x000fe20000410000 */
[----:B------:R-:W-:-:S01]  /*9780*/  FADD.FTZ R5, R155, R4 ;  /* 0x000000049b057221 */ /* 0x000fc20000010000 */
[----:B------:R-:W-:Y:S01]  /*9790*/  FADD.FTZ R4, R14, R171 ;  /* 0x000000ab0e047221 */ /* 0x000fe20000010000 */
[----:B------:R-:W-:Y:S01]  /*97a0*/  FMUL.FTZ R144, R144, R12 ;  /* 0x0000000c90907220 */ /* 0x000fe20000410000 */
[----:B------:R-:W1:Y:S01]  /*97b0*/  MUFU.EX2 R159, R159 ;  /* 0x0000009f009f7308 */ /* 0x000e620000000800 */
[----:B---3--:R-:W-:-:S01]  /*97c0*/  FADD.FTZ R158, R154, R5 ;  /* 0x000000059a9e7221 */ /* 0x008fc20000010000 */
[----:B------:R-:W-:Y:S01]  /*97d0*/  FADD.FTZ R5, R17, R4 ;  /* 0x0000000411057221 */ /* 0x000fe20000010000 */
[-C--:B------:R-:W-:Y:S01]  /*97e0*/  FMUL.FTZ R145, R145, R12.reuse ;  /* 0x0000000c91917220 */ /* 0x080fe20000410000 */
[-C--:B------:R-:W-:Y:S01]  /*97f0*/  FMUL.FTZ R148, R148, R12.reuse ;  /* 0x0000000c94947220 */ /* 0x080fe20000410000 */
[----:B------:R-:W-:Y:S01]  /*9800*/  FMUL.FTZ R149, R149, R12 ;  /* 0x0000000c95957220 */ /* 0x000fe20000410000 */
        /* <DEDUP_REMOVED lines=11> */
[----:B-1----:R-:W-:-:S01]  /*98c0*/  FADD.FTZ R5, R159, R158 ;  /* 0x0000009e9f057221 */ /* 0x002fc20000010000 */
[-C--:B------:R-:W-:Y:S01]  /*98d0*/  FMUL.FTZ R31, R31, R11.reuse ;  /* 0x0000000b1f1f7220 */ /* 0x080fe20000410000 */
[----:B------:R-:W-:Y:S01]  /*98e0*/  F2FP.SATFINITE.E4M3.F32.PACK_AB_MERGE_C R154, R19, R18, R20 ;  /* 0x00000012139a723e */ /* 0x000fe20004807014 */
[-C--:B------:R-:W-:Y:S01]  /*98f0*/  FMUL.FTZ R34, R34, R11.reuse ;  /* 0x0000000b22227220 */ /* 0x080fe20000410000 */
[-C--:B------:R-:W-:Y:S01]  /*9900*/  FMUL.FTZ R35, R35, R11.reuse ;  /* 0x0000000b23237220 */ /* 0x080fe20000410000 */
[-C--:B------:R-:W-:Y:S01]  /*9910*/  FMUL.FTZ R38, R38, R11.reuse ;  /* 0x0000000b26267220 */ /* 0x080fe20000410000 */
[----:B------:R-:W-:Y:S01]  /*9920*/  FMUL.FTZ R39, R39, R11 ;  /* 0x0000000b27277220 */ /* 0x000fe20000410000 */
[----:B------:R-:W1:Y:S01]  /*9930*/  MUFU.EX2 R167, R167 ;  /* 0x000000a700a77308 */ /* 0x000e620000000800 */
        /* <DEDUP_REMOVED lines=16> */
[----:B-1----:R-:W-:-:S01]  /*9a40*/  FADD.FTZ R158, R167, R158 ;  /* 0x0000009ea79e7221 */ /* 0x002fc20000010000 */
[----:B------:R-:W-:Y:S01]  /*9a50*/  FADD.FTZ R171, R23, R4 ;  /* 0x0000000417ab7221 */ /* 0x000fe20000010000 */
[----:B------:R-:W-:Y:S01]  /*9a60*/  F2FP.SATFINITE.E4M3.F32.PACK_AB_MERGE_C R167, R167, R172, RZ ;  /* 0x000000aca7a7723e */ /* 0x000fe200048070ff */
[-C--:B------:R-:W-:Y:S01]  /*9a70*/  FMUL.FTZ R62, R62, R11.reuse ;  /* 0x0000000b3e3e7220 */ /* 0x080fe20000410000 */
[-C--:B------:R-:W-:Y:S01]  /*9a80*/  FMUL.FTZ R63, R63, R11.reuse ;  /* 0x0000000b3f3f7220 */ /* 0x080fe20000410000 */
[----:B------:R-:W-:Y:S01]  /*9a90*/  FADD.FTZ R4, R22, R171 ;  /* 0x000000ab16047221 */ /* 0x000fe20000010000 */
        /* <DEDUP_REMOVED lines=34> */
[----:B----4-:R-:W-:-:S01]  /*9cc0*/  FADD.FTZ R5, R175, R158 ;  /* 0x0000009eaf057221 */ /* 0x010fc20000010000 */
[----:B------:R-:W-:Y:S01]  /*9cd0*/  F2FP.SATFINITE.E4M3.F32.PACK_AB_MERGE_C R158, R17, R14, RZ ;  /* 0x0000000e119e723e */ /* 0x000fe200048070ff */
[-C--:B------:R-:W-:Y:S01]  /*9ce0*/  FMUL.FTZ R111, R111, R11.reuse ;  /* 0x0000000b6f6f7220 */ /* 0x080fe20000410000 */
[----:B------:R-:W-:Y:S01]  /*9cf0*/  F2FP.SATFINITE.E4M3.F32.PACK_AB_MERGE_C R157, R175, R174, RZ ;  /* 0x000000aeaf9d723e */ /* 0x000fe200048070ff */
[----:B------:R-:W-:Y:S01]  /*9d00*/  FMUL.FTZ R114, R114, R11 ;  /* 0x0000000b72727220 */ /* 0x000fe20000410000 */
[----:B------:R-:W-:Y:S01]  /*9d10*/  F2FP.SATFINITE.E4M3.F32.PACK_AB_MERGE_C R152, R152, R15, R158 ;  /* 0x0000000f9898723e */ /* 0x000fe2000480709e */
[----:B------:R-:W-:Y:S01]  /*9d20*/  FMUL.FTZ R115, R115, R11 ;  /* 0x0000000b73737220 */ /* 0x000fe20000410000 */
[----:B------:R-:W4:Y:S01]  /*9d30*/  MUFU.EX2 R160, R160 ;  /* 0x000000a000a07308 */ /* 0x000f220000000800 */
[----:B-1----:R-:W-:-:S01]  /*9d40*/  FADD.FTZ R17, R153, R4 ;  /* 0x0000000499117221 */ /* 0x002fc20000010000 */
[----:B------:R-:W-:Y:S01]  /*9d50*/  F2FP.SATFINITE.E4M3.F32.PACK_AB_MERGE_C R157, R166, R163, R157 ;  /* 0x000000a3a69d723e */ /* 0x000fe2000480709d */
[-C--:B------:R-:W-:Y:S01]  /*9d60*/  FMUL.FTZ R118, R118, R11.reuse ;  /* 0x0000000b76767220 */ /* 0x080fe20000410000 */
        /* <DEDUP_REMOVED lines=22> */
[----:B------:R-:W-:-:S06]  /*9ed0*/  FMUL.FTZ R151, R151, R11 ;  /* 0x0000000b97977220 */ /* 0x000fcc0000410000 */
[----:B------:R-:W1:Y:S01]  /*9ee0*/  MUFU.EX2 R182, R182 ;  /* 0x000000b600b67308 */ /* 0x000e620000000800 */
[----:B---3--:R-:W-:-:S07]  /*9ef0*/  FADD.FTZ R17, R161, R14 ;  /* 0x0000000ea1117221 */ /* 0x008fce0000010000 */
[----:B------:R-:W3:Y:S01]  /*9f00*/  MUFU.EX2 R165, R165 ;  /* 0x000000a500a57308 */ /* 0x000ee20000000800 */
[C---:B----4-:R-:W-:Y:S01]  /*9f10*/  F2FP.SATFINITE.E4M3.F32.PACK_AB_MERGE_C R161, R164.reuse, R161, RZ ;  /* 0x000000a1a4a1723e */ /* 0x050fe200048070ff */
[----:B------:R-:W-:-:S03]  /*9f20*/  FADD.FTZ R4, R164, R17 ;  /* 0x00000011a4047221 */ /* 0x000fc60000010000 */
[----:B------:R-:W-:Y:S02]  /*9f30*/  F2FP.SATFINITE.E4M3.F32.PACK_AB_MERGE_C R158, R160, R153, R161 ;  /* 0x00000099a09e723e */ /* 0x000fe400048070a1 */
[----:B------:R-:W-:Y:S01]  /*9f40*/  F2FP.SATFINITE.E4M3.F32.PACK_AB_MERGE_C R153, R155, R168, R169 ;  /* 0x000000a89b99723e */ /* 0x000fe200048070a9 */
[----:B-1----:R-:W-:Y:S01]  /*9f50*/  FADD.FTZ R14, R182, R5 ;  /* 0x00000005b60e7221 */ /* 0x002fe20000010000 */
[----:B------:R-:W-:Y:S02]  /*9f60*/  F2FP.SATFINITE.E4M3.F32.PACK_AB_MERGE_C R155, R162, R159, R167 ;  /* 0x0000009fa29b723e */ /* 0x000fe400048070a7 */
[C---:B---3--:R-:W-:Y:S01]  /*9f70*/  F2FP.SATFINITE.E4M3.F32.PACK_AB_MERGE_C R182, R165.reuse, R182, RZ ;  /* 0x000000b6a5b6723e */ /* 0x048fe200048070ff */
[----:B------:R-:W-:-:S03]  /*9f80*/  FADD.FTZ R5, R165, R14 ;  /* 0x0000000ea5057221 */ /* 0x000fc60000010000 */
[----:B------:R-:W-:Y:S01]  /*9f90*/  F2FP.SATFINITE.E4M3.F32.PACK_AB_MERGE_C R159, R179, R178, R182 ;  /* 0x000000b2b39f723e */ /* 0x000fe200048070b6 */
[----:B------:R-:W-:Y:S06]  /*9fa0*/  @P0 BRA `(.L_x_1304) ;  /* 0x0000000000040947 */ /* 0x000fec0003800000 */
[----:B------:R-:W-:Y:S01]  /*9fb0*/  BPT.TRAP 0x1 ;  /* 0x000000040000795c */ /* 0x000fe20000300000 */
.L_x_1304:
[----:B------:R-:W-:Y:S01]  /*9fc0*/  PLOP3.LUT P1, PT, PT, PT, UP0, 0x40, 0x0 ;  /* 0x000000000000781c */ /* 0x000fe20003f2e808 */
[----:B------:R1:W3:-:S12]  /*9fd0*/  SYNCS.PHASECHK.TRANS64.TRYWAIT P0, [UR57+0x20850], R9 ;  /* 0x02085009ff0075a7 */ /* 0x0002d80008000179 */
[----:B-1----:R-:W-:Y:S05]  /*9fe0*/  @P1 BRA `(.L_x_1305) ;  /* 0x0000000000041947 */ /* 0x002fea0003800000 */
[----:B------:R-:W-:Y:S01]  /*9ff0*/  BPT.TRAP 0x1 ;  /* 0x000000040000795c */ /* 0x000fe20000300000 */
.L_x_1305:
[----:B---3--:R-:W-:Y:S05]  /*a000*/  @P0 BRA `(.L_x_1306) ;  /* 0x0000000000080947 */ /* 0x008fea0003800000 */
[----:B------:R-:W1:Y:S02]  /*a010*/  SYNCS.PHASECHK.TRANS64.TRYWAIT P0, [UR57+0x20850], R9 ;  /* 0x02085009ff0075a7 */ /* 0x000e640008000179 */
[----:B-1----:R-:W-:Y:S05]  /*a020*/  @!P0 BRA `(.L_x_1307) ;  /* 0x0000009000ec8947 */ /* 0x002fea0003800000 */
.L_x_1306:
        /* <DEDUP_REMOVED lines=15> */
.L_x_1308:
[----:B------:R-:W-:Y:S01]  /*a120*/  UIADD3 UR57, UR57, 0x20860, URZ ;  /* 0x0002086039397890 */ /* 0x000fe2000fffe03f */
[C---:B------:R-:W-:Y:S01]  /*a130*/  ISETP.GT.AND P0, PT, R10.reuse, UR40, PT ;  /* 0x000000280a007c0c */ /* 0x040fe2000bf04270 */
[----:B------:R-:W-:Y:S02]  /*a140*/  VIADD R10, R10, 0xffffffff ;  /* 0xffffffff0a0a7836 */ /* 0x000fe40000000000 */
[----:B------:R-:W-:Y:S01]  /*a150*/  UPRMT UR57, UR45, 0x654, UR57 ;  /* 0x000006542d397896 */ /* 0x000fe20008000039 */
[----:B------:R-:W-:Y:S02]  /*a160*/  IMAD.MOV.U32 R11, RZ, RZ, R13 ;  /* 0x000000ffff0b7224 */ /* 0x000fe400078e000d */
[----:B-1----:R-:W-:-:S06]  /*a170*/  IMAD.MOV.U32 R12, RZ, RZ, R8 ;  /* 0x000000ffff0c7224 */ /* 0x002fcc00078e0008 */
[----:B------:R-:W-:Y:S01]  /*a180*/  SYNCS.ARRIVE.TRANS64.RED.A1T0 RZ, [UR57], RZ ;  /* 0x000000ffffff79a7 */ /* 0x000fe20008100439 */
[----:B------:R-:W-:Y:S05]  /*a190*/  @P0 BRA `(.L_x_1309) ;  /* 0xffffffdc00300947 */ /* 0x000fea000383ffff */
.L_x_1290:
[----:B------:R-:W-:Y:S01]  /*a1a0*/  ULDC.64 UR8, c[0x0][0x9a0] ;  /* 0x0002680000087ab9 */ /* 0x000fe20000000a00 */
[----:B------:R-:W-:Y:S01]  /*a1b0*/  IADD3 R16, -R16, 0xb, RZ ;  /* 0x0000000b10107810 */ /* 0x000fe20007ffe1ff */
[----:B------:R-:W-:Y:S01]  /*a1c0*/  UISETP.NE.U32.AND UP0, UPT, UR8, URZ, UPT ;  /* 0x0000003f0800728c */ /* 0x000fe2000bf05070 */
[----:B------:R-:W-:-:S03]  /*a1d0*/  IMAD.MOV.U32 R6, RZ, RZ, 0x3f800000 ;  /* 0x3f800000ff067424 */ /* 0x000fc600078e00ff */
[----:B------:R-:W-:Y:S01]  /*a1e0*/  UISETP.NE.AND.EX UP0, UPT, UR9, URZ, UPT, UP0 ;  /* 0x0000003f0900728c */ /* 0x000fe2000bf05300 */
[----:B------:R3:W-:Y:S08]  /*a1f0*/  BAR.ARV R16, 0x100 ;  /* 0x000400100000751d */ /* 0x0007f00000002000 */
[----:B------:R-:W-:Y:S06]  /*a200*/  BAR.ARV 0x8, 0x180 ;  /* 0x0206000000007b1d */ /* 0x000fec0000002000 */
[----:B------:R-:W-:Y:S01]  /*a210*/  @UP0 ULDC.64 UR10, c[0x0][0x9c8] ;  /* 0x00027200000a0ab9 */ /* 0x000fe20000000a00 */
[----:B------:R-:W-:Y:S01]  /*a220*/  @UP0 USHF.R.S32.HI UR7, URZ, 0x1f, UR42 ;  /* 0x0000001f3f070899 */ /* 0x000fe2000801142a */
[----:B------:R-:W-:Y:S01]  /*a230*/  PLOP3.LUT P0, PT, PT, PT, UP0, 0x80, 0x0 ;  /* 0x000000000000781c */ /* 0x000fe20003f0f008 */
[----:B------:R-:W-:-:S02]  /*a240*/  @UP0 UIMAD UR6, UR38, UR10, URZ ;  /* 0x0000000a260602a4 */ /* 0x000fc4000f8e023f */
        /* <DEDUP_REMOVED lines=10> */
[----:B------:R-:W-:-:S04]  /*a2f0*/  IMAD.U32 R2, RZ, RZ, UR6 ;  /* 0x00000006ff027e24 */ /* 0x000fc8000f8e00ff */
[----:B0-2---:R-:W-:-:S05]  /*a300*/  IMAD.U32 R3, RZ, RZ, UR7 ;  /* 0x00000007ff037e24 */ /* 0x005fca000f8e00ff */
[----:B------:R0:W2:Y:S01]  /*a310*/  @P0 LDG.E R6, desc[UR52][R2.64] ;  /* 0x0000003402060981 */ /* 0x0000a2000c1e1900 */
[----:B-1----:R-:W-:-:S03]  /*a320*/  IMAD.MOV.U32 R11, RZ, RZ, RZ ;  /* 0x000000ffff0b7224 */ /* 0x002fc600078e00ff */
[----:B------:R-:W1:Y:S04]  /*a330*/  SHFL.BFLY PT, R7, R4, 0x2, 0x1f ;  /* 0x0c401f0004077f89 */ /* 0x000e6800000e0000 */
[----:B------:R-:W4:Y:S01]  /*a340*/  SHFL.BFLY PT, R0, R5, 0x2, 0x1f ;  /* 0x0c401f0005007f89 */ /* 0x000f2200000e0000 */
[----:B0-----:R-:W-:Y:S02]  /*a350*/  IMAD.MOV.U32 R3, RZ, RZ, -0x800000 ;  /* 0xff800000ff037424 */ /* 0x001fe400078e00ff */
[----:B-1----:R-:W-:Y:S01]  /*a360*/  FADD.FTZ R7, R7, R4 ;  /* 0x0000000407077221 */ /* 0x002fe20000010000 */
[----:B----4-:R-:W-:Y:S01]  /*a370*/  FADD.FTZ R9, R0, R5 ;  /* 0x0000000500097221 */ /* 0x010fe20000010000 */
[----:B------:R-:W-:-:S03]  /*a380*/  IMAD.U32 R5, RZ, RZ, UR39 ;  /* 0x00000027ff057e24 */ /* 0x000fc6000f8e00ff */
[----:B------:R-:W0:Y:S04]  /*a390*/  SHFL.BFLY PT, R0, R7, 0x1, 0x1f ;  /* 0x0c201f0007007f89 */ /* 0x000e2800000e0000 */
[----:B------:R-:W1:Y:S01]  /*a3a0*/  SHFL.BFLY PT, R10, R9, 0x1, 0x1f ;  /* 0x0c201f00090a7f89 */ /* 0x000e6200000e0000 */
[----:B0-----:R-:W-:Y:S01]  /*a3b0*/  FADD.FTZ R12, R7, R0 ;  /* 0x00000000070c7221 */ /* 0x001fe20000010000 */
[----:B------:R-:W-:Y:S02]  /*a3c0*/  IMAD.MOV.U32 R7, RZ, RZ, RZ ;  /* 0x000000ffff077224 */ /* 0x000fe400078e00ff */
[----:B------:R-:W-:Y:S02]  /*a3d0*/  IMAD.MOV.U32 R0, RZ, RZ, -0x800000 ;  /* 0xff800000ff007424 */ /* 0x000fe400078e00ff */
[C---:B------:R-:W-:Y:S01]  /*a3e0*/  FMUL.FTZ R14, R12.reuse, 0.00390625 ;  /* 0x3b8000000c0e7820 */ /* 0x040fe20000410000 */
[----:B------:R-:W-:Y:S01]  /*a3f0*/  FSETP.NE.FTZ.AND P0, PT, R12, RZ, PT ;  /* 0x000000ff0c00720b */ /* 0x000fe20003f15000 */
[----:B-1----:R-:W-:Y:S01]  /*a400*/  FADD.FTZ R10, R9, R10 ;  /* 0x0000000a090a7221 */ /* 0x002fe20000010000 */
[----:B------:R-:W-:-:S02]  /*a410*/  IMAD.U32 R9, RZ, RZ, UR39 ;  /* 0x00000027ff097e24 */ /* 0x000fc4000f8e00ff */
[----:B------:R-:W-:Y:S01]  /*a420*/  FSETP.NE.FTZ.AND P1, PT, R14, RZ, PT ;  /* 0x000000ff0e00720b */ /* 0x000fe20003f35000 */
[----:B------:R-:W-:-:S05]  /*a430*/  FMUL.FTZ R15, R10, 0.00390625 ;  /* 0x3b8000000a0f7820 */ /* 0x000fca0000410000 */
[----:B------:R-:W-:-:S03]  /*a440*/  FSETP.NE.FTZ.AND P2, PT, R15, RZ, PT ;  /* 0x000000ff0f00720b */ /* 0x000fc60003f55000 */
[----:B------:R-:W-:Y:S01]  /*a450*/  @P0 MUFU.RCP R11, R12 ;  /* 0x0000000c000b0308 */ /* 0x000fe20000001000 */
[----:B------:R-:W-:-:S03]  /*a460*/  FSETP.NE.FTZ.AND P0, PT, R10, RZ, PT ;  /* 0x000000ff0a00720b */ /* 0x000fc60003f15000 */
[----:B------:R-:W-:-:S04]  /*a470*/  @P1 FMUL.FTZ R5, R5, 0.69314718246459960938 ;  /* 0x3f31721805051820 */ /* 0x000fc80000410000 */
[----:B------:R-:W0:Y:S02]  /*a480*/  @P1 MUFU.LG2 R2, R14 ;  /* 0x0000000e00021308 */ /* 0x000e240000000c00 */
[----:B------:R-:W-:-:S06]  /*a490*/  @P2 FMUL.FTZ R9, R9, 0.69314718246459960938 ;  /* 0x3f31721809092820 */ /* 0x000fcc0000410000 */
[----:B------:R-:W1:Y:S08]  /*a4a0*/  @P2 MUFU.LG2 R4, R15 ;  /* 0x0000000f00042308 */ /* 0x000e700000000c00 */
[----:B------:R-:W4:Y:S01]  /*a4b0*/  @P0 MUFU.RCP R7, R10 ;  /* 0x0000000a00070308 */ /* 0x000f220000001000 */
[----:B0-----:R-:W-:Y:S01]  /*a4c0*/  @P1 FMUL.FTZ R2, R2, 0.69314718246459960938 ;  /* 0x3f31721802021820 */ /* 0x001fe20000410000 */
[----:B------:R-:W-:-:S03]  /*a4d0*/  PLOP3.LUT P0, PT, PT, PT, PT, 0x8, 0x0 ;  /* 0x000000000000781c */ /* 0x000fc60003f0e170 */
[----:B------:R-:W-:Y:S01]  /*a4e0*/  @P1 FFMA.FTZ R3, R5, R8, R2 ;  /* 0x0000000805031223 */ /* 0x000fe20000010002 */
[----:B-1----:R-:W-:-:S04]  /*a4f0*/  @P2 FMUL.FTZ R4, R4, 0.69314718246459960938 ;  /* 0x3f31721804042820 */ /* 0x002fc80000410000 */
[----:B------:R-:W-:Y:S01]  /*a500*/  @P2 FFMA.FTZ R0, R9, R13, R4 ;  /* 0x0000000d09002223 */ /* 0x000fe20000010004 */
[-C--:B--2---:R-:W-:Y:S01]  /*a510*/  FMUL.FTZ R11, R11, R6.reuse ;  /* 0x000000060b0b7220 */ /* 0x084fe20000410000 */
[----:B----4-:R-:W-:-:S03]  /*a520*/  FMUL.FTZ R2, R7, R6 ;  /* 0x0000000607027220 */ /* 0x010fc60000410000 */
        /* <DEDUP_REMOVED lines=127> */
[----:B---3--:R-:W-:-:S07]  /*ad20*/  FMUL.FTZ R147, R147, R2 ;  /* 0x0000000293937220 */ /* 0x008fce0000410000 */
.L_x_1231:
[----:B------:R-:W-:Y:S05]  /*ad30*/  @P0 BRA `(.L_x_1310) ;  /* 0x00000038006c0947 */ /* 0x000fea0003800000 */
[----:B------:R-:W0:Y:S01]  /*ad40*/  S2R R6, SR_TID.X ;  /* 0x0000000000067919 */ /* 0x000e220000002100 */
[----:B------:R-:W-:Y:S01]  /*ad50*/  ULDC.64 UR4, c[0x4][0x38] ;  /* 0x01000e0000047ab9 */ /* 0x000fe20000000a00 */
[----:B------:R-:W-:Y:S01]  /*ad60*/  ULDC.64 UR8, c[0x0][0xbd0] ;  /* 0x0002f40000087ab9 */ /* 0x000fe20000000a00 */
[----:B------:R-:W-:Y:S01]  /*ad70*/  USHF.R.S32.HI UR7, URZ, 0x1f, UR42 ;  /* 0x0000001f3f077899 */ /* 0x000fe2000801142a */
[----:B------:R-:W1:Y:S01]  /*ad80*/  S2R R12, SR_CTAID.X ;  /* 0x00000000000c7919 */ /* 0x000e620000002500 */
[----:B------:R-:W-:Y:S01]  /*ad90*/  ULDC.64 UR10, c[0x0][0xb38] ;  /* 0x0002ce00000a7ab9 */ /* 0x000fe20000000a00 */
[----:B0-----:R-:W-:-:S05]  /*ada0*/  IMAD.SHL.U32 R2, R6, 0x4, RZ ;  /* 0x0000000406027824 */ /* 0x001fca00078e00ff */
[----:B------:R-:W-:Y:S01]  /*adb0*/  LOP3.LUT R2, R2, 0xc, RZ, 0xc0, !PT ;  /* 0x0000000c02027812 */ /* 0x000fe200078ec0ff */
[----:B------:R-:W-:Y:S03]  /*adc0*/  BAR.SYNC.DEFER_BLOCKING 0x1, 0x100 ;  /* 0x0044000000007b1d */ /* 0x000fe60000010000 */
[----:B------:R-:W-:-:S05]  /*add0*/  IADD3 R4, P0, R2, UR4, RZ ;  /* 0x0000000402047c10 */ /* 0x000fca000ff1e0ff */
[----:B------:R-:W-:-:S05]  /*ade0*/  IMAD.X R5, RZ, RZ, UR5, P0 ;  /* 0x00000005ff057e24 */ /* 0x000fca00080e06ff */
[----:B------:R0:W2:Y:S01]  /*adf0*/  LDG.E.CONSTANT R2, desc[UR52][R4.64] ;  /* 0x0000003404027981 */ /* 0x0000a2000c1e9900 */
[C---:B------:R-:W-:Y:S01]  /*ae00*/  LOP3.LUT P0, R7, R6.reuse, 0x3, RZ, 0xc0, !PT ;  /* 0x0000000306077812 */ /* 0x040fe2000780c0ff */
[----:B------:R-:W-:Y:S01]  /*ae10*/  VIADD R6, R6, 0xffffff80 ;  /* 0xffffff8006067836 */ /* 0x000fe20000000000 */
[----:B------:R-:W-:Y:S01]  /*ae20*/  UIMAD.WIDE.U32 UR4, UR42, UR8, URZ ;  /* 0x000000082a0472a5 */ /* 0x000fe2000f8e003f */
[----:B------:R-:W-:Y:S01]  /*ae30*/  BSSY B0, `(.L_x_1311) ;  /* 0x00002b1000007945 */ /* 0x000fe20003800000 */
[----:B------:R-:W-:Y:S01]  /*ae40*/  ISETP.EQ.OR P0, PT, R7, 0x3, !P0 ;  /* 0x000000030700780c */ /* 0x000fe20004702670 */
[----:B------:R-:W-:Y:S02]  /*ae50*/  UIMAD UR6, UR7, UR8, URZ ;  /* 0x00000008070672a4 */ /* 0x000fe4000f8e023f */
[----:B------:R-:W-:Y:S01]  /*ae60*/  UIMAD UR8, UR7, UR10, URZ ;  /* 0x0000000a070872a4 */ /* 0x000fe2000f8e023f */
[----:B------:R-:W-:Y:S01]  /*ae70*/  SEL R175, R38, R39, P0 ;  /* 0x0000002726af7207 */ /* 0x000fe20000000000 */
[----:B------:R-:W-:Y:S01]  /*ae80*/  UIMAD UR9, UR42, UR9, UR6 ;  /* 0x000000092a0972a4 */ /* 0x000fe2000f8e0206 */
[----:B0-----:R-:W-:Y:S01]  /*ae90*/  SHF.R.S32.HI R5, RZ, 0x1f, R6 ;  /* 0x0000001fff057819 */ /* 0x001fe20000011406 */
[----:B------:R-:W-:Y:S01]  /*aea0*/  UIMAD.WIDE.U32 UR6, UR42, UR10, URZ ;  /* 0x0000000a2a0672a5 */ /* 0x000fe2000f8e003f */
[----:B------:R-:W-:Y:S01]  /*aeb0*/  SEL R14, R39, R38, P0 ;  /* 0x00000026270e7207 */ /* 0x000fe20000000000 */
[----:B------:R-:W-:Y:S01]  /*aec0*/  UIMAD UR8, UR42, UR11, UR8 ;  /* 0x0000000b2a0872a4 */ /* 0x000fe2000f8e0208 */
[CC--:B------:R-:W-:Y:S01]  /*aed0*/  LEA.HI R4, R5.reuse, R6.reuse, RZ, 0x7 ;  /* 0x0000000605047211 */ /* 0x0c0fe200078f38ff */
[----:B------:R-:W-:Y:S01]  /*aee0*/  UIADD3 UR9, UR5, UR9, URZ ;  /* 0x0000000905097290 */ /* 0x000fe2000fffe03f */
[----:B------:R-:W-:Y:S01]  /*aef0*/  LEA.HI R5, R5, R6, RZ, 0x2 ;  /* 0x0000000605057211 */ /* 0x000fe200078f10ff */
[----:B------:R-:W-:Y:S01]  /*af00*/  UIADD3 UR8, UR7, UR8, URZ ;  /* 0x0000000807087290 */ /* 0x000fe2000fffe03f */
[----:B------:R-:W-:-:S02]  /*af10*/  LOP3.LUT R7, R4, 0xffffff80, RZ, 0xc0, !PT ;  /* 0xffffff8004077812 */ /* 0x000fc400078ec0ff */
[----:B------:R-:W-:Y:S02]  /*af20*/  SHF.R.S32.HI R9, RZ, 0x7, R4 ;  /* 0x00000007ff097819 */ /* 0x000fe40000011404 */
[----:B------:R-:W-:Y:S01]  /*af30*/  SEL R181, R70, R71, P0 ;  /* 0x0000004746b57207 */ /* 0x000fe20000000000 */
[----:B------:R-:W-:Y:S01]  /*af40*/  IMAD.IADD R38, R6, 0x1, -R7 ;  /* 0x0000000106267824 */ /* 0x000fe200078e0a07 */
[----:B------:R-:W-:Y:S02]  /*af50*/  SEL R177, R58, R59, P0 ;  /* 0x0000003b3ab17207 */ /* 0x000fe40000000000 */
[----:B------:R-:W-:Y:S02]  /*af60*/  SEL R22, R59, R58, P0 ;  /* 0x0000003a3b167207 */ /* 0x000fe40000000000 */
[----:B------:R-:W-:Y:S02]  /*af70*/  SHF.R.S32.HI R7, RZ, 0x1f, R38 ;  /* 0x0000001fff077819 */ /* 0x000fe40000011426 */
[----:B------:R-:W-:-:S02]  /*af80*/  SEL R70, R71, R70, P0 ;  /* 0x0000004647467207 */ /* 0x000fc40000000000 */
[----:B------:R-:W-:Y:S02]  /*af90*/  LEA.HI R11, R7, R38, RZ, 0x2 ;  /* 0x00000026070b7211 */ /* 0x000fe400078f10ff */
[----:B------:R-:W-:Y:S02]  /*afa0*/  SEL R59, R78, R79, P0 ;  /* 0x0000004f4e3b7207 */ /* 0x000fe40000000000 */
[----:B------:R-:W-:Y:S02]  /*afb0*/  SEL R71, R79, R78, P0 ;  /* 0x0000004e4f477207 */ /* 0x000fe40000000000 */
[----:B------:R-:W-:Y:S02]  /*afc0*/  LEA.HI R4, R4, R9, RZ, 0x1 ;  /* 0x0000000904047211 */ /* 0x000fe400078f08ff */
[----:B------:R-:W-:Y:S02]  /*afd0*/  LOP3.LUT R79, R5, 0xfffffffc, RZ, 0xc0, !PT ;  /* 0xfffffffc054f7812 */ /* 0x000fe400078ec0ff */
[----:B------:R-:W-:-:S02]  /*afe0*/  SHF.R.S32.HI R5, RZ, 0x2, R11 ;  /* 0x00000002ff057819 */ /* 0x000fc4000001140b */
[----:B------:R-:W-:Y:S01]  /*aff0*/  SHF.R.S32.HI R10, RZ, 0x1f, R11 ;  /* 0x0000001fff0a7819 */ /* 0x000fe2000001140b */
[----:B------:R-:W-:Y:S01]  /*b000*/  IMAD.IADD R79, R6, 0x1, -R79 ;  /* 0x00000001064f7824 */ /* 0x000fe200078e0a4f */
[----:B------:R-:W-:Y:S01]  /*b010*/  LOP3.LUT R4, R4, 0x3fffffe, RZ, 0xc0, !PT ;  /* 0x03fffffe04047812 */ /* 0x000fe200078ec0ff */
[----:B------:R-:W-:Y:S01]  /*b020*/  IMAD.U32 R6, RZ, RZ, UR4 ;  /* 0x00000004ff067e24 */ /* 0x000fe2000f8e00ff */
[----:B------:R-:W-:Y:S01]  /*b030*/  LEA.HI R10, R10, R5, RZ, 0x3 ;  /* 0x000000050a0a7211 */ /* 0x000fe200078f18ff */
[----:B------:R-:W0:Y:S01]  /*b040*/  S2UR UR4, SR_CTAID.Y ;  /* 0x00000000000479c3 */ /* 0x000e220000002600 */
[----:B------:R-:W-:Y:S01]  /*b050*/  LEA.HI R7, R7, R38, RZ, 0x5 ;  /* 0x0000002607077211 */ /* 0x000fe200078f28ff */
[----:B------:R-:W-:Y:S01]  /*b060*/  IMAD.IADD R9, R9, 0x1, -R4 ;  /* 0x0000000109097824 */ /* 0x000fe200078e0a04 */
[----:B------:R-:W-:Y:S02]  /*b070*/  LOP3.LUT R4, R10, 0xfffffff8, RZ, 0xc0, !PT ;  /* 0xfffffff80a047812 */ /* 0x000fe400078ec0ff */
[----:B------:R-:W-:-:S02]  /*b080*/  SHF.R.S32.HI R7, RZ, 0x5, R7 ;  /* 0x00000005ff077819 */ /* 0x000fc40000011407 */
[----:B------:R-:W-:Y:S01]  /*b090*/  SEL R39, R42, R43, P0 ;  /* 0x0000002b2a277207 */ /* 0x000fe20000000000 */
[----:B------:R-:W-:Y:S01]  /*b0a0*/  IMAD.IADD R4, R5, 0x1, -R4 ;  /* 0x0000000105047824 */ /* 0x000fe200078e0a04 */
[----:B------:R-:W-:Y:S02]  /*b0b0*/  LEA.HI R5, R79, R79, RZ, 0x1 ;  /* 0x0000004f4f057211 */ /* 0x000fe400078f08ff */
[----:B------:R-:W-:Y:S01]  /*b0c0*/  SEL R16, R43, R42, P0 ;  /* 0x0000002a2b107207 */ /* 0x000fe20000000000 */
[----:B------:R-:W-:Y:S01]  /*b0d0*/  IMAD R10, R7, 0x10, R4 ;  /* 0x00000010070a7824 */ /* 0x000fe200078e0204 */
[----:B------:R-:W-:Y:S01]  /*b0e0*/  LOP3.LUT R42, R5, 0x1ffffffe, RZ, 0xc0, !PT ;  /* 0x1ffffffe052a7812 */ /* 0x000fe200078ec0ff */
[----:B------:R-:W-:Y:S01]  /*b0f0*/  IMAD.U32 R7, RZ, RZ, UR5 ;  /* 0x00000005ff077e24 */ /* 0x000fe2000f8e00ff */
[----:B------:R-:W-:Y:S01]  /*b100*/  SEL R15, R8, R147, P0 ;  /* 0x00000093080f7207 */ /* 0x000fe20000000000 */
[----:B------:R-:W-:Y:S01]  /*b110*/  IMAD R10, R9, 0x40, R10 ;  /* 0x00000040090a7824 */ /* 0x000fe200078e020a */
[----:B------:R-:W-:Y:S01]  /*b120*/  LOP3.LUT R9, R11, 0x7ffffffc, RZ, 0xc0, !PT ;  /* 0x7ffffffc0b097812 */ /* 0x000fe200078ec0ff */
[----:B------:R-:W-:Y:S01]  /*b130*/  IMAD.IADD R79, R79, 0x1, -R42 ;  /* 0x000000014f4f7824 */ /* 0x000fe200078e0a2a */
[----:B------:R-:W-:Y:S01]  /*b140*/  SEL R17, R28, R29, P0 ;  /* 0x0000001d1c117207 */ /* 0x000fe20000000000 */
[----:B------:R-:W-:Y:S01]  /*b150*/  IMAD.U32 R7, RZ, RZ, UR9 ;  /* 0x00000009ff077e24 */ /* 0x000fe2000f8e00ff */
[----:B------:R-:W-:Y:S01]  /*b160*/  SEL R28, R29, R28, P0 ;  /* 0x0000001c1d1c7207 */ /* 0x000fe20000000000 */
[--C-:B------:R-:W-:Y:S01]  /*b170*/  IMAD R11, R79, 0x8, R10.reuse ;  /* 0x000000084f0b7824 */ /* 0x100fe200078e020a */
[----:B------:R-:W-:Y:S01]  /*b180*/  SEL R19, R32, R33, P0 ;  /* 0x0000002120137207 */ /* 0x000fe20000000000 */
[----:B-1----:R-:W-:Y:S01]  /*b190*/  IMAD R10, R12, 0x80, R10 ;  /* 0x000000800c0a7824 */ /* 0x002fe200078e020a */
[----:B------:R-:W-:Y:S01]  /*b1a0*/  SEL R13, R24, R25, P0 ;  /* 0x00000019180d7207 */ /* 0x000fe20000000000 */
[----:B------:R-:W-:Y:S01]  /*b1b0*/  IMAD R11, R12, 0x80, R11 ;  /* 0x000000800c0b7824 */ /* 0x000fe200078e020b */
[----:B------:R-:W-:Y:S01]  /*b1c0*/  SEL R32, R33, R32, P0 ;  /* 0x0000002021207207 */ /* 0x000fe20000000000 */
[----:B------:R-:W-:Y:S01]  /*b1d0*/  IMAD.IADD R9, R38, 0x1, -R9 ;  /* 0x0000000126097824 */ /* 0x000fe200078e0a09 */
[----:B------:R-:W-:Y:S01]  /*b1e0*/  SEL R29, R48, R49, P0 ;  /* 0x00000031301d7207 */ /* 0x000fe20000000000 */
[----:B------:R-:W-:Y:S01]  /*b1f0*/  IMAD.U32 R5, RZ, RZ, UR7 ;  /* 0x00000007ff057e24 */ /* 0x000fe2000f8e00ff */
        /* <DEDUP_REMOVED lines=8> */
[----:B------:R-:W-:Y:S01]  /*b280*/  SEL R52, R53, R52, P0 ;  /* 0x0000003435347207 */ /* 0x000fe20000000000 */
[----:B------:R-:W-:Y:S01]  /*b290*/  IMAD.SHL.U32 R9, R9, 0x2, RZ ;  /* 0x0000000209097824 */ /* 0x000fe200078e00ff */
        /* <DEDUP_REMOVED lines=105> */
[----:B--2---:R1:W-:Y:S01]  /*b930*/  SHFL.IDX PT, R12, R15, R2, 0x1c1f ;  /* 0x001c1f020f0c7589 */ /* 0x0043e200000e0000 */
[----:B------:R-:W-:Y:S02]  /*b940*/  SEL R82, R83, R82, P0 ;  /* 0x0000005253527207 */ /* 0x000fe40000000000 */
[----:B------:R-:W-:Y:S01]  /*b950*/  LOP3.LUT P1, RZ, R38, 0x3, RZ, 0xc0, !PT ;  /* 0x0000000326ff7812 */ /* 0x000fe2000782c0ff */
[----:B------:R-:W-:Y:S04]  /*b960*/  SHFL.IDX PT, R21, R21, R2, 0x1c1f ;  /* 0x001c1f0215157589 */ /* 0x000fe800000e0000 */
[----:B------:R-:W-:Y:S01]  /*b970*/  SHFL.IDX PT, R23, R23, R2, 0x1c1f ;  /* 0x001c1f0217177589 */ /* 0x000fe200000e0000 */
[----:B-1----:R-:W-:-:S03]  /*b980*/  LOP3.LUT R15, R2, 0x2, RZ, 0x3c, !PT ;  /* 0x00000002020f7812 */ /* 0x002fc600078e3cff */
[----:B------:R-:W-:Y:S04]  /*b990*/  SHFL.IDX PT, R86, R69, R2, 0x1c1f ;  /* 0x001c1f0245567589 */ /* 0x000fe800000e0000 */
[----:B------:R-:W1:Y:S04]  /*b9a0*/  SHFL.IDX PT, R162, R36, R15, 0x1c1f ;  /* 0x001c1f0f24a27589 */ /* 0x000e6800000e0000 */
[----:B------:R-:W-:Y:S04]  /*b9b0*/  SHFL.IDX PT, R166, R40, R15, 0x1c1f ;  /* 0x001c1f0f28a67589 */ /* 0x000fe800000e0000 */
[----:B------:R1:W-:Y:S04]  /*b9c0*/  SHFL.IDX PT, R134, R25, R2, 0x1c1f ;  /* 0x001c1f0219867589 */ /* 0x0003e800000e0000 */
[----:B------:R-:W-:Y:S04]  /*b9d0*/  SHFL.IDX PT, R69, R44, R15, 0x1c1f ;  /* 0x001c1f0f2c457589 */ /* 0x000fe800000e0000 */
[----:B------:R-:W-:Y:S04]  /*b9e0*/  SHFL.IDX PT, R119, R45, R2, 0x1c1f ;  /* 0x001c1f022d777589 */ /* 0x000fe800000e0000 */
[----:B------:R-:W-:Y:S04]  /*b9f0*/  SHFL.IDX PT, R117, R49, R2, 0x1c1f ;  /* 0x001c1f0231757589 */ /* 0x000fe800000e0000 */
[----:B------:R-:W-:Y:S01]  /*ba00*/  SHFL.IDX PT, R90, R171, R2, 0x1c1f ;  /* 0x001c1f02ab5a7589 */ /* 0x000fe200000e0000 */
[----:B-1----:R-:W-:-:S03]  /*ba10*/  SEL R25, R162, R21, P0 ;  /* 0x00000015a2197207 */ /* 0x002fc60000000000 */
[----:B------:R-:W-:Y:S04]  /*ba20*/  SHFL.IDX PT, R170, R68, R15, 0x1c1f ;  /* 0x001c1f0f44aa7589 */ /* 0x000fe800000e0000 */
[----:B------:R-:W1:Y:S04]  /*ba30*/  SHFL.IDX PT, R172, R64, R15, 0x1c1f ;  /* 0x001c1f0f40ac7589 */ /* 0x000e6800000e0000 */
[----:B------:R-:W-:Y:S04]  /*ba40*/  SHFL.IDX PT, R180, R92, R15, 0x1c1f ;  /* 0x001c1f0f5cb47589 */ /* 0x000fe800000e0000 */
[----:B------:R-:W-:Y:S04]  /*ba50*/  SHFL.IDX PT, R102, R93, R2, 0x1c1f ;  /* 0x001c1f025d667589 */ /* 0x000fe800000e0000 */
[----:B------:R-:W-:Y:S04]  /*ba60*/  SHFL.IDX PT, R95, R165, R2, 0x1c1f ;  /* 0x001c1f02a55f7589 */ /* 0x000fe800000e0000 */
[----:B------:R-:W-:Y:S04]  /*ba70*/  SHFL.IDX PT, R171, R88, R15, 0x1c1f ;  /* 0x001c1f0f58ab7589 */ /* 0x000fe800000e0000 */
[----:B------:R-:W-:Y:S04]  /*ba80*/  SHFL.IDX PT, R92, R140, R15, 0x1c1f ;  /* 0x001c1f0f8c5c7589 */ /* 0x000fe800000e0000 */
[----:B------:R-:W-:Y:S01]  /*ba90*/  SHFL.IDX PT, R123, R37, R2, 0x1c1f ;  /* 0x001c1f02257b7589 */ /* 0x000fe200000e0000 */
[----:B-1----:R-:W-:-:S03]  /*baa0*/  SEL R68, R119, R172, P0 ;  /* 0x000000ac77447207 */ /* 0x002fc60000000000 */
[----:B------:R-:W-:Y:S04]  /*bab0*/  SHFL.IDX PT, R110, R157, R2, 0x1c1f ;  /* 0x001c1f029d6e7589 */ /* 0x000fe800000e0000 */
[----:B------:R-:W-:Y:S04]  /*bac0*/  SHFL.IDX PT, R93, R169, R2, 0x1c1f ;  /* 0x001c1f02a95d7589 */ /* 0x000fe800000e0000 */
[----:B------:R-:W1:Y:S04]  /*bad0*/  SHFL.IDX PT, R168, R56, R15, 0x1c1f ;  /* 0x001c1f0f38a87589 */ /* 0x000e6800000e0000 */
[----:B------:R-:W-:Y:S04]  /*bae0*/  SHFL.IDX PT, R88, R148, R15, 0x1c1f ;  /* 0x001c1f0f94587589 */ /* 0x000fe800000e0000 */
[----:B------:R-:W-:Y:S04]  /*baf0*/  SHFL.IDX PT, R122, R41, R2, 0x1c1f ;  /* 0x001c1f02297a7589 */ /* 0x000fe800000e0000 */
[----:B------:R-:W-:Y:S04]  /*bb00*/  SHFL.IDX PT, R99, R89, R2, 0x1c1f ;  /* 0x001c1f0259637589 */ /* 0x000fe800000e0000 */
[----:B------:R-:W-:Y:S04]  /*bb10*/  SHFL.IDX PT, R103, R147, R2, 0x1c1f ;  /* 0x001c1f0293677589 */ /* 0x000fe800000e0000 */
[----:B------:R-:W-:Y:S04]  /*bb20*/  SHFL.IDX PT, R169, R60, R15, 0x1c1f ;  /* 0x001c1f0f3ca97589 */ /* 0x000fe800000e0000 */
[----:B------:R-:W-:Y:S04]  /*bb30*/  SHFL.IDX PT, R158, R124, R15, 0x1c1f ;  /* 0x001c1f0f7c9e7589 */ /* 0x000fe800000e0000 */
[----:B------:R-:W2:Y:S04]  /*bb40*/  SHFL.IDX PT, R157, R30, R15, 0x1c1f ;  /* 0x001c1f0f1e9d7589 */ /* 0x000ea800000e0000 */
[----:B------:R-:W-:Y:S04]  /*bb50*/  SHFL.IDX PT, R91, R149, R2, 0x1c1f ;  /* 0x001c1f02955b7589 */ /* 0x000fe800000e0000 */
[----:B------:R-:W-:Y:S04]  /*bb60*/  SHFL.IDX PT, R89, R173, R2, 0x1c1f ;  /* 0x001c1f02ad597589 */ /* 0x000fe800000e0000 */
[----:B------:R-:W-:Y:S04]  /*bb70*/  SHFL.IDX PT, R154, R26, R15, 0x1c1f ;  /* 0x001c1f0f1a9a7589 */ /* 0x000fe800000e0000 */
[----:B------:R1:W-:Y:S04]  /*bb80*/  SHFL.IDX PT, R124, R34, R15, 0x1c1f ;  /* 0x001c1f0f227c7589 */ /* 0x0003e800000e0000 */
[----:B------:R3:W-:Y:S04]  /*bb90*/  SHFL.IDX PT, R147, R8, R15, 0x1c1f ;  /* 0x001c1f0f08937589 */ /* 0x0007e800000e0000 */
[----:B------:R-:W-:Y:S01]  /*bba0*/  SHFL.IDX PT, R87, R73, R2, 0x1c1f ;  /* 0x001c1f0249577589 */ /* 0x000fe200000e0000 */
[----:B-1----:R-:W-:-:S03]  /*bbb0*/  SEL R34, R168, R123, P0 ;  /* 0x0000007ba8227207 */ /* 0x002fc60000000000 */
[----:B------:R-:W-:Y:S01]  /*bbc0*/  SHFL.IDX PT, R79, R175, R2, 0x1c1f ;  /* 0x001c1f02af4f7589 */ /* 0x000fe200000e0000 */
[----:B---3--:R-:W1:Y:S03]  /*bbd0*/  LDC R8, c[0x0][0xbe8] ;  /* 0x0002fa00ff087b82 */ /* 0x008e660000000800 */
[----:B------:R-:W-:Y:S04]  /*bbe0*/  SHFL.IDX PT, R176, R72, R15, 0x1c1f ;  /* 0x001c1f0f48b07589 */ /* 0x000fe800000e0000 */
[----:B------:R3:W-:Y:S04]  /*bbf0*/  SHFL.IDX PT, R152, R14, R15, 0x1c1f ;  /* 0x001c1f0f0e987589 */ /* 0x0007e800000e0000 */
[----:B------:R-:W-:Y:S04]  /*bc00*/  SHFL.IDX PT, R106, R153, R2, 0x1c1f ;  /* 0x001c1f02996a7589 */ /* 0x000fe800000e0000 */
[----:B------:R-:W-:Y:S01]  /*bc10*/  SHFL.IDX PT, R73, R43, R2, 0x1c1f ;  /* 0x001c1f022b497589 */ /* 0x000fe200000e0000 */
[----:B---3--:R-:W-:-:S03]  /*bc20*/  SEL R14, R123, R168, P0 ;  /* 0x000000a87b0e7207 */ /* 0x008fc60000000000 */
[----:B------:R-:W-:Y:S01]  /*bc30*/  SHFL.IDX PT, R72, R18, R15, 0x1c1f ;  /* 0x001c1f0f12487589 */ /* 0x000fe200000e0000 */
[----:B--2---:R-:W-:-:S03]  /*bc40*/  SEL R123, R157, R90, P0 ;  /* 0x0000005a9d7b7207 */ /* 0x004fc60000000000 */
[----:B------:R-:W-:Y:S01]  /*bc50*/  SHFL.IDX PT, R50, R47, R2, 0x1c1f ;  /* 0x001c1f022f327589 */ /* 0x000fe200000e0000 */
[----:B-1----:R-:W-:-:S03]  /*bc60*/  ISETP.NE.AND P2, PT, R8, 0x1, PT ;  /* 0x000000010800780c */ /* 0x002fc60003f45270 */
[----:B------:R1:W-:Y:S04]  /*bc70*/  SHFL.IDX PT, R153, R20, R15, 0x1c1f ;  /* 0x001c1f0f14997589 */ /* 0x0003e800000e0000 */
[----:B------:R-:W-:Y:S04]  /*bc80*/  SHFL.IDX PT, R94, R167, R2, 0x1c1f ;  /* 0x001c1f02a75e7589 */ /* 0x000fe800000e0000 */
[----:B------:R-:W-:Y:S01]  /*bc90*/  SHFL.IDX PT, R130, R29, R2, 0x1c1f ;  /* 0x001c1f021d827589 */ /* 0x000fe200000e0000 */
[----:B-1----:R-:W-:-:S03]  /*bca0*/  SEL R20, R166, R23, P0 ;  /* 0x00000017a6147207 */ /* 0x002fc60000000000 */
[----:B------:R-:W1:Y:S04]  /*bcb0*/  SHFL.IDX PT, R167, R48, R15, 0x1c1f ;  /* 0x001c1f0f30a77589 */ /* 0x000e6800000e0000 */
[----:B------:R-:W-:Y:S04]  /*bcc0*/  SHFL.IDX PT, R139, R13, R2, 0x1c1f ;  /* 0x001c1f020d8b7589 */ /* 0x000fe800000e0000 */
[----:B------:R-:W-:Y:S04]  /*bcd0*/  SHFL.IDX PT, R160, R28, R15, 0x1c1f ;  /* 0x001c1f0f1ca07589 */ /* 0x000fe800000e0000 */
[----:B------:R-:W-:Y:S04]  /*bce0*/  SHFL.IDX PT, R111, R159, R2, 0x1c1f ;  /* 0x001c1f029f6f7589 */ /* 0x000fe800000e0000 */
[----:B------:R-:W-:Y:S04]  /*bcf0*/  SHFL.IDX PT, R115, R163, R2, 0x1c1f ;  /* 0x001c1f02a3737589 */ /* 0x000fe800000e0000 */
[----:B------:R-:W-:Y:S04]  /*bd00*/  SHFL.IDX PT, R13, R143, R2, 0x1c1f ;  /* 0x001c1f028f0d7589 */ /* 0x000fe800000e0000 */
[----:B------:R2:W-:Y:S01]  /*bd10*/  SHFL.IDX PT, R150, R27, R15, 0x1c1f ;  /* 0x001c1f0f1b967589 */ /* 0x0005e200000e0000 */
[----:B-1----:R-:W-:-:S03]  /*bd20*/  SEL R18, R130, R167, P0 ;  /* 0x000000a782127207 */ /* 0x002fc60000000000 */
[----:B------:R-:W-:Y:S04]  /*bd30*/  SHFL.IDX PT, R28, R127, R15, 0x1c1f ;  /* 0x001c1f0f7f1c7589 */ /* 0x000fe800000e0000 */
[----:B------:R1:W-:Y:S01]  /*bd40*/  SHFL.IDX PT, R148, R22, R15, 0x1c1f ;  /* 0x001c1f0f16947589 */ /* 0x0003e200000e0000 */
[----:B--2---:R-:W-:-:S03]  /*bd50*/  SEL R27, R21, R162, P0 ;  /* 0x000000a2151b7207 */ /* 0x004fc60000000000 */
[----:B------:R-:W-:Y:S01]  /*bd60*/  SHFL.IDX PT, R107, R155, R2, 0x1c1f ;  /* 0x001c1f029b6b7589 */ /* 0x000fe200000e0000 */
[----:B------:R-:W-:-:S03]  /*bd70*/  SEL R21, R69, R134, P0 ;  /* 0x0000008645157207 */ /* 0x000fc60000000000 */
[----:B------:R-:W-:Y:S01]  /*bd80*/  SHFL.IDX PT, R163, R128, R15, 0x1c1f ;  /* 0x001c1f0f80a37589 */ /* 0x000fe200000e0000 */
[----:B-1----:R-:W-:-:S03]  /*bd90*/  SEL R22, R23, R166, P0 ;  /* 0x000000a617167207 */ /* 0x002fc60000000000 */
[----:B------:R-:W-:Y:S01]  /*bda0*/  SHFL.IDX PT, R159, R144, R15, 0x1c1f ;  /* 0x001c1f0f909f7589 */ /* 0x000fe200000e0000 */
[----:B------:R-:W-:Y:S02]  /*bdb0*/  SEL R23, R134, R69, P0 ;  /* 0x0000004586177207 */ /* 0x000fe40000000000 */
[----:B------:R-:W-:Y:S01]  /*bdc0*/  SEL R69, R117, R170, P0 ;  /* 0x000000aa75457207 */ /* 0x000fe20000000000 */
[----:B------:R-:W-:Y:S04]  /*bdd0*/  SHFL.IDX PT, R105, R53, R2, 0x1c1f ;  /* 0x001c1f0235697589 */ /* 0x000fe800000e0000 */
[----:B------:R-:W-:Y:S04]  /*bde0*/  SHFL.IDX PT, R97, R57, R2, 0x1c1f ;  /* 0x001c1f0239617589 */ /* 0x000fe800000e0000 */
[----:B------:R-:W-:Y:S04]  /*bdf0*/  SHFL.IDX PT, R81, R61, R2, 0x1c1f ;  /* 0x001c1f023d517589 */ /* 0x000fe800000e0000 */
[----:B------:R-:W-:Y:S04]  /*be00*/  SHFL.IDX PT, R83, R65, R2, 0x1c1f ;  /* 0x001c1f0241537589 */ /* 0x000fe800000e0000 */
[----:B------:R-:W-:Y:S04]  /*be10*/  SHFL.IDX PT, R78, R39, R2, 0x1c1f ;  /* 0x001c1f02274e7589 */ /* 0x000fe800000e0000 */
[----:B------:R-:W1:Y:S04]  /*be20*/  SHFL.IDX PT, R24, R24, R15, 0x1c1f ;  /* 0x001c1f0f18187589 */ /* 0x000e6800000e0000 */
[----:B------:R2:W-:Y:S04]  /*be30*/  SHFL.IDX PT, R155, R16, R15, 0x1c1f ;  /* 0x001c1f0f109b7589 */ /* 0x0005e800000e0000 */
[----:B------:R3:W-:Y:S04]  /*be40*/  SHFL.IDX PT, R144, R70, R15, 0x1c1f ;  /* 0x001c1f0f46907589 */ /* 0x0007e800000e0000 */
[----:B------:R4:W-:Y:S01]  /*be50*/  SHFL.IDX PT, R128, R71, R15, 0x1c1f ;  /* 0x001c1f0f47807589 */ /* 0x0009e200000e0000 */
[----:B--2---:R-:W-:-:S03]  /*be60*/  SEL R16, R167, R130, P0 ;  /* 0x00000082a7107207 */ /* 0x004fc60000000000 */
[----:B------:R-:W2:Y:S01]  /*be70*/  SHFL.IDX PT, R17, R17, R2, 0x1c1f ;  /* 0x001c1f0211117589 */ /* 0x000ea200000e0000 */
[----:B------:R-:W5:Y:S01]  /*be80*/  @P2 LDC R130, c[0x0][0xbec] ;  /* 0x0002fb00ff822b82 */ /* 0x000f620000000800 */
[----:B---3--:R-:W-:Y:S02]  /*be90*/  SEL R70, R172, R119, P0 ;  /* 0x00000077ac467207 */ /* 0x008fe40000000000 */
[----:B------:R-:W-:Y:S01]  /*bea0*/  SHFL.IDX PT, R19, R19, R2, 0x1c1f ;  /* 0x001c1f0213137589 */ /* 0x000fe200000e0000 */
[----:B------:R-:W-:Y:S02]  /*beb0*/  SEL R119, R92, R95, P0 ;  /* 0x0000005f5c777207 */ /* 0x000fe40000000000 */
[----:B----4-:R-:W-:Y:S01]  /*bec0*/  SEL R71, R170, R117, P0 ;  /* 0x00000075aa477207 */ /* 0x010fe20000000000 */
[----:B------:R3:W-:Y:S01]  /*bed0*/  SHFL.IDX PT, R126, R33, R2, 0x1c1f ;  /* 0x001c1f02217e7589 */ /* 0x0007e200000e0000 */
[----:B------:R-:W-:Y:S02]  /*bee0*/  SEL R117, R95, R92, P0 ;  /* 0x0000005c5f757207 */ /* 0x000fe40000000000 */
[----:B------:R-:W-:Y:S01]  /*bef0*/  SEL R95, R88, R93, P0 ;  /* 0x0000005d585f7207 */ /* 0x000fe20000000000 */
[----:B------:R-:W-:Y:S01]  /*bf00*/  SHFL.IDX PT, R98, R77, R2, 0x1c1f ;  /* 0x001c1f024d627589 */ /* 0x000fe200000e0000 */
[----:B------:R-:W-:-:S02]  /*bf10*/  SEL R92, R91, R154, P0 ;  /* 0x0000009a5b5c7207 */ /* 0x000fc40000000000 */
[----:B-1----:R-:W-:Y:S01]  /*bf20*/  SEL R30, R139, R24, P0 ;  /* 0x000000188b1e7207 */ /* 0x002fe20000000000 */
[----:B------:R-:W-:Y:S01]  /*bf30*/  SHFL.IDX PT, R114, R161, R2, 0x1c1f ;  /* 0x001c1f02a1727589 */ /* 0x000fe200000e0000 */
[----:B---3--:R-:W-:-:S03]  /*bf40*/  SEL R33, R13, R28, P0 ;  /* 0x0000001c0d217207 */ /* 0x008fc60000000000 */
[----:B------:R-:W-:Y:S01]  /*bf50*/  SHFL.IDX PT, R118, R133, R2, 0x1c1f ;  /* 0x001c1f0285767589 */ /* 0x000fe200000e0000 */
[----:B------:R-:W-:Y:S02]  /*bf60*/  SEL R13, R28, R13, P0 ;  /* 0x0000000d1c0d7207 */ /* 0x000fe40000000000 */
[----:B------:R-:W-:Y:S01]  /*bf70*/  SEL R28, R24, R139, P0 ;  /* 0x0000008b181c7207 */ /* 0x000fe20000000000 */
[----:B------:R-:W-:Y:S01]  /*bf80*/  SHFL.IDX PT, R51, R51, R2, 0x1c1f ;  /* 0x001c1f0233337589 */ /* 0x000fe200000e0000 */
[----:B--2---:R-:W-:-:S03]  /*bf90*/  SEL R29, R160, R17, P0 ;  /* 0x00000011a01d7207 */ /* 0x004fc60000000000 */
        /* <DEDUP_REMOVED lines=22> */
[----:B------:R1:W2:Y:S04]  /*c100*/  SHFL.IDX PT, R151, R35, R15, 0x1c1f ;  /* 0x001c1f0f23977589 */ /* 0x0002a800000e0000 */
[----:B------:R-:W3:Y:S04]  /*c110*/  SHFL.IDX PT, R164, R32, R15, 0x1c1f ;  /* 0x001c1f0f20a47589 */ /* 0x000ee800000e0000 */
[----:B------:R-:W4:Y:S01]  /*c120*/  SHFL.IDX PT, R77, R52, R15, 0x1c1f ;  /* 0x001c1f0f344d7589 */ /* 0x000f2200000e0000 */
[----:B-1----:R-:W-:-:S03]  /*c130*/  SEL R35, R169, R122, P0 ;  /* 0x0000007aa9237207 */ /* 0x002fc60000000000 */
[----:B------:R-:W-:Y:S04]  /*c140*/  SHFL.IDX PT, R156, R132, R15, 0x1c1f ;  /* 0x001c1f0f849c7589 */ /* 0x000fe800000e0000 */
[----:B------:R1:W-:Y:S04]  /*c150*/  SHFL.IDX PT, R140, R31, R15, 0x1c1f ;  /* 0x001c1f0f1f8c7589 */ /* 0x0003e800000e0000 */
[----:B------:R0:W-:Y:S04]  /*c160*/  SHFL.IDX PT, R2, R121, R15, 0x1c1f ;  /* 0x001c1f0f79027589 */ /* 0x0001e800000e0000 */
[----:B------:R5:W5:Y:S01]  /*c170*/  SHFL.IDX PT, R174, R76, R15, 0x1c1f ;  /* 0x001c1f0f4cae7589 */ /* 0x000b6200000e0000 */
[----:B--2---:R-:W-:-:S02]  /*c180*/  SEL R139, R151, R54, P0 ;  /* 0x00000036978b7207 */ /* 0x004fc40000000000 */
[----:B-1----:R-:W-:Y:S01]  /*c190*/  SEL R31, R17, R160, P0 ;  /* 0x000000a0111f7207 */ /* 0x002fe20000000000 */
[----:B------:R-:W-:Y:S01]  /*c1a0*/  SHFL.IDX PT, R84, R84, R15, 0x1c1f ;  /* 0x001c1f0f54547589 */ /* 0x000fe200000e0000 */
[----:B---3--:R-:W-:Y:S02]  /*c1b0*/  SEL R26, R19, R164, P0 ;  /* 0x000000a4131a7207 */ /* 0x008fe40000000000 */
[----:B0-----:R-:W-:Y:S01]  /*c1c0*/  SEL R121, R93, R88, P0 ;  /* 0x000000585d797207 */ /* 0x001fe20000000000 */
[----:B------:R-:W0:Y:S01]  /*c1d0*/  SHFL.IDX PT, R178, R80, R15, 0x1c1f ;  /* 0x001c1f0f50b27589 */ /* 0x000e2200000e0000 */
[----:B------:R-:W-:Y:S02]  /*c1e0*/  SEL R93, R90, R157, P0 ;  /* 0x0000009d5a5d7207 */ /* 0x000fe40000000000 */
[----:B------:R-:W-:Y:S01]  /*c1f0*/  SEL R88, R89, R124, P0 ;  /* 0x0000007c59587207 */ /* 0x000fe20000000000 */
[----:B------:R-:W-:Y:S01]  /*c200*/  SHFL.IDX PT, R100, R100, R15, 0x1c1f ;  /* 0x001c1f0f64647589 */ /* 0x000fe200000e0000 */
[----:B------:R-:W-:-:S02]  /*c210*/  SEL R90, R124, R89, P0 ;  /* 0x000000597c5a7207 */ /* 0x000fc40000000000 */
[----:B------:R-:W-:Y:S01]  /*c220*/  SEL R89, R79, R152, P0 ;  /* 0x000000984f597207 */ /* 0x000fe20000000000 */
[----:B------:R-:W1:Y:S01]  /*c230*/  SHFL.IDX PT, R173, R96, R15, 0x1c1f ;  /* 0x001c1f0f60ad7589 */ /* 0x000e6200000e0000 */
[----:B------:R-:W-:Y:S02]  /*c240*/  SEL R124, R78, R155, P0 ;  /* 0x0000009b4e7c7207 */ /* 0x000fe40000000000 */
[----:B------:R-:W-:Y:S01]  /*c250*/  SEL R78, R155, R78, P0 ;  /* 0x0000004e9b4e7207 */ /* 0x000fe20000000000 */
[----:B------:R-:W-:Y:S01]  /*c260*/  SHFL.IDX PT, R108, R108, R15, 0x1c1f ;  /* 0x001c1f0f6c6c7589 */ /* 0x000fe200000e0000 */
[----:B------:R-:W2:Y:S01]  /*c270*/  @P2 LDC R155, c[0x0][0xbf0] ;  /* 0x0002fc00ff9b2b82 */ /* 0x000ea20000000800 */
[----:B------:R-:W-:Y:S02]  /*c280*/  SEL R24, R164, R19, P0 ;  /* 0x00000013a4187207 */ /* 0x000fe40000000000 */
[----:B------:R-:W-:Y:S01]  /*c290*/  SHFL.IDX PT, R175, R104, R15, 0x1c1f ;  /* 0x001c1f0f68af7589 */ /* 0x000fe200000e0000 */
[----:B----4-:R-:W-:-:S02]  /*c2a0*/  SEL R19, R126, R77, P0 ;  /* 0x0000004d7e137207 */ /* 0x010fc40000000000 */
[----:B------:R-:W-:Y:S01]  /*c2b0*/  SEL R17, R77, R126, P0 ;  /* 0x0000007e4d117207 */ /* 0x000fe20000000000 */
[----:B------:R-:W3:Y:S01]  /*c2c0*/  SHFL.IDX PT, R116, R116, R15, 0x1c1f ;  /* 0x001c1f0f74747589 */ /* 0x000ee200000e0000 */
[----:B-----5:R-:W-:Y:S02]  /*c2d0*/  SEL R76, R176, R105, P0 ;  /* 0x00000069b04c7207 */ /* 0x020fe40000000000 */
[----:B------:R-:W-:Y:S01]  /*c2e0*/  SEL R77, R174, R97, P0 ;  /* 0x00000061ae4d7207 */ /* 0x000fe20000000000 */
[----:B------:R4:W5:Y:S01]  /*c2f0*/  SHFL.IDX PT, R177, R112, R15, 0x1c1f ;  /* 0x001c1f0f70b17589 */ /* 0x00096200000e0000 */
[----:B0-----:R-:W-:-:S03]  /*c300*/  SEL R80, R81, R178, P0 ;  /* 0x000000b251507207 */ /* 0x001fc60000000000 */
[----:B------:R0:W2:Y:S04]  /*c310*/  SHFL.IDX PT, R165, R120, R15, 0x1c1f ;  /* 0x001c1f0f78a57589 */ /* 0x0000a800000e0000 */
[----:B------:R3:W2:Y:S01]  /*c320*/  SHFL.IDX PT, R161, R136, R15, 0x1c1f ;  /* 0x001c1f0f88a17589 */ /* 0x0006a200000e0000 */
[----:B-1----:R-:W-:Y:S02]  /*c330*/  SEL R96, R98, R173, P0 ;  /* 0x000000ad62607207 */ /* 0x002fe40000000000 */
[----:B----4-:R-:W-:Y:S01]  /*c340*/  SEL R112, R114, R163, P0 ;  /* 0x000000a372707207 */ /* 0x010fe20000000000 */
[----:B------:R1:W4:Y:S01]  /*c350*/  SHFL.IDX PT, R149, R74, R15, 0x1c1f ;  /* 0x001c1f0f4a957589 */ /* 0x00032200000e0000 */
[----:B------:R-:W-:Y:S02]  /*c360*/  SEL R98, R173, R98, P0 ;  /* 0x00000062ad627207 */ /* 0x000fe40000000000 */
[----:B0-----:R-:W-:Y:S01]  /*c370*/  SEL R120, R94, R159, P0 ;  /* 0x0000009f5e787207 */ /* 0x001fe20000000000 */
[----:B------:R0:W-:Y:S01]  /*c380*/  SHFL.IDX PT, R133, R85, R15, 0x1c1f ;  /* 0x001c1f0f55857589 */ /* 0x0001e200000e0000 */
[----:B------:R-:W-:-:S02]  /*c390*/  SEL R114, R163, R114, P0 ;  /* 0x00000072a3727207 */ /* 0x000fc40000000000 */
[----:B---3--:R-:W-:Y:S01]  /*c3a0*/  SEL R136, R53, R148, P0 ;  /* 0x0000009435887207 */ /* 0x008fe20000000000 */
[----:B------:R3:W4:Y:S01]  /*c3b0*/  SHFL.IDX PT, R132, R82, R15, 0x1c1f ;  /* 0x001c1f0f52847589 */ /* 0x00072200000e0000 */
[----:B------:R-:W-:Y:S02]  /*c3c0*/  SEL R94, R159, R94, P0 ;  /* 0x0000005e9f5e7207 */ /* 0x000fe40000000000 */
[----:B-1----:R-:W-:Y:S01]  /*c3d0*/  SEL R74, R105, R176, P0 ;  /* 0x000000b0694a7207 */ /* 0x002fe20000000000 */
[----:B------:R-:W-:Y:S01]  /*c3e0*/  SHFL.IDX PT, R40, R109, R15, 0x1c1f ;  /* 0x001c1f0f6d287589 */ /* 0x000fe200000e0000 */
[----:B------:R-:W-:Y:S02]  /*c3f0*/  SEL R105, R107, R116, P0 ;  /* 0x000000746b697207 */ /* 0x000fe40000000000 */
[----:B------:R-:W-:Y:S01]  /*c400*/  SEL R107, R116, R107, P0 ;  /* 0x0000006b746b7207 */ /* 0x000fe20000000000 */
[----:B------:R1:W-:Y:S01]  /*c410*/  SHFL.IDX PT, R48, R75, R15, 0x1c1f ;  /* 0x001c1f0f4b307589 */ /* 0x0003e200000e0000 */
[----:B0-----:R-:W-:-:S02]  /*c420*/  SEL R85, R87, R180, P0 ;  /* 0x000000b457557207 */ /* 0x001fc40000000000 */
[----:B---3--:R-:W-:Y:S01]  /*c430*/  SEL R82, R178, R81, P0 ;  /* 0x00000051b2527207 */ /* 0x008fe20000000000 */
[----:B------:R0:W3:Y:S01]  /*c440*/  SHFL.IDX PT, R127, R101, R15, 0x1c1f ;  /* 0x001c1f0f657f7589 */ /* 0x0000e200000e0000 */
[----:B------:R-:W-:Y:S02]  /*c450*/  SEL R81, R83, R84, P0 ;  /* 0x0000005453517207 */ /* 0x000fe40000000000 */
[----:B------:R-:W-:Y:S01]  /*c460*/  SEL R83, R84, R83, P0 ;  /* 0x0000005354537207 */ /* 0x000fe20000000000 */
[----:B------:R5:W-:Y:S01]  /*c470*/  SHFL.IDX PT, R32, R125, R15, 0x1c1f ;  /* 0x001c1f0f7d207589 */ /* 0x000be200000e0000 */
[----:B------:R-:W-:Y:S02]  /*c480*/  SEL R84, R86, R171, P0 ;  /* 0x000000ab56547207 */ /* 0x000fe40000000000 */
[----:B-1----:R-:W-:Y:S01]  /*c490*/  SEL R75, R97, R174, P0 ;  /* 0x000000ae614b7207 */ /* 0x002fe20000000000 */
[----:B------:R-:W-:Y:S01]  /*c4a0*/  SHFL.IDX PT, R36, R113, R15, 0x1c1f ;  /* 0x001c1f0f71247589 */ /* 0x000fe200000e0000 */
[----:B------:R-:W-:-:S02]  /*c4b0*/  SEL R97, R99, R100, P0 ;  /* 0x0000006463617207 */ /* 0x000fc40000000000 */
[----:B0-----:R-:W-:Y:S01]  /*c4c0*/  SEL R101, R103, R108, P0 ;  /* 0x0000006c67657207 */ /* 0x001fe20000000000 */
[----:B------:R0:W-:Y:S01]  /*c4d0*/  SHFL.IDX PT, R44, R137, R15, 0x1c1f ;  /* 0x001c1f0f892c7589 */ /* 0x0001e200000e0000 */
[----:B------:R-:W-:Y:S02]  /*c4e0*/  SEL R99, R100, R99, P0 ;  /* 0x0000006364637207 */ /* 0x000fe40000000000 */
[----:B-----5:R-:W-:Y:S01]  /*c4f0*/  SEL R125, R73, R72, P0 ;  /* 0x00000048497d7207 */ /* 0x020fe20000000000 */
[----:B------:R-:W-:Y:S01]  /*c500*/  SHFL.IDX PT, R129, R129, R15, 0x1c1f ;  /* 0x001c1f0f81817589 */ /* 0x000fe200000e0000 */
[----:B------:R-:W-:Y:S02]  /*c510*/  SEL R103, R108, R103, P0 ;  /* 0x000000676c677207 */ /* 0x000fe40000000000 */
[----:B------:R-:W-:Y:S01]  /*c520*/  SEL R100, R102, R175, P0 ;  /* 0x000000af66647207 */ /* 0x000fe20000000000 */
[----:B------:R1:W-:Y:S01]  /*c530*/  SHFL.IDX PT, R131, R146, R15, 0x1c1f ;  /* 0x001c1f0f92837589 */ /* 0x0003e200000e0000 */
[----:B------:R-:W-:-:S02]  /*c540*/  SEL R104, R106, R177, P0 ;  /* 0x000000b16a687207 */ /* 0x000fc40000000000 */
[----:B0-----:R-:W-:Y:S01]  /*c550*/  SEL R137, R54, R151, P0 ;  /* 0x0000009736897207 */ /* 0x001fe20000000000 */
[----:B------:R0:W-:Y:S01]  /*c560*/  SHFL.IDX PT, R52, R141, R15, 0x1c1f ;  /* 0x001c1f0f8d347589 */ /* 0x0001e200000e0000 */
[----:B------:R-:W-:Y:S02]  /*c570*/  SEL R54, R55, R140, P0 ;  /* 0x0000008c37367207 */ /* 0x000fe40000000000 */
[----:B------:R-:W-:Y:S01]  /*c580*/  SEL R140, R140, R55, P0 ;  /* 0x000000378c8c7207 */ /* 0x000fe20000000000 */
[----:B------:R5:W-:Y:S01]  /*c590*/  SHFL.IDX PT, R56, R135, R15, 0x1c1f ;  /* 0x001c1f0f87387589 */ /* 0x000be200000e0000 */
[----:B------:R-:W-:Y:S01]  /*c5a0*/  SEL R55, R57, R144, P0 ;  /* 0x0000009039377207 */ /* 0x000fe20000000000 */
[----:B-1----:R-:W1:Y:S01]  /*c5b0*/  @P2 LDC R146, c[0x0][0xbec] ;  /* 0x0002fb00ff922b82 */ /* 0x002e620000000800 */
[----:B--2---:R-:W-:Y:S01]  /*c5c0*/  SEL R108, R110, R165, P0 ;  /* 0x000000a56e6c7207 */ /* 0x004fe20000000000 */
[----:B------:R2:W-:Y:S01]  /*c5d0*/  SHFL.IDX PT, R60, R145, R15, 0x1c1f ;  /* 0x001c1f0f913c7589 */ /* 0x0005e200000e0000 */
[----:B------:R-:W-:-:S02]  /*c5e0*/  SEL R109, R111, R158, P0 ;  /* 0x0000009e6f6d7207 */ /* 0x000fc40000000000 */
[----:B0-----:R-:W-:Y:S01]  /*c5f0*/  SEL R141, R144, R57, P0 ;  /* 0x00000039908d7207 */ /* 0x001fe20000000000 */
[----:B------:R-:W-:Y:S01]  /*c600*/  SHFL.IDX PT, R64, R142, R15, 0x1c1f ;  /* 0x001c1f0f8e407589 */ /* 0x000fe200000e0000 */
[----:B------:R-:W-:Y:S01]  /*c610*/  IMAD R144, RZ, RZ, -UR42 ;  /* 0x8000002aff907e24 */ /* 0x000fe2000f8e02ff */
[----:B-----5:R-:W0:Y:S01]  /*c620*/  LDC.64 R134, c[0x0][0xbd8] ;  /* 0x0002f600ff867b82 */ /* 0x020e220000000a00 */
[----:B------:R-:W-:Y:S01]  /*c630*/  @P2 IMAD.HI.U32 R57, R11, R130, RZ ;  /* 0x000000820b392227 */ /* 0x000fe200078e00ff */
[----:B------:R5:W-:Y:S01]  /*c640*/  SHFL.IDX PT, R143, R138, R15, 0x1c1f ;  /* 0x001c1f0f8a8f7589 */ /* 0x000be200000e0000 */
[----:B------:R-:W-:Y:S02]  /*c650*/  SEL R113, R115, R156, P0 ;  /* 0x0000009c73717207 */ /* 0x000fe40000000000 */
[----:B------:R-:W-:Y:S02]  /*c660*/  SEL R116, R118, R161, P0 ;  /* 0x000000a176747207 */ /* 0x000fe40000000000 */
[----:B------:R-:W-:Y:S01]  /*c670*/  SEL R86, R171, R86, P0 ;  /* 0x00000056ab567207 */ /* 0x000fe20000000000 */
[----:B--2---:R-:W2:Y:S01]  /*c680*/  LDC R145, c[0x0][0xc50] ;  /* 0x00031400ff917b82 */ /* 0x004ea20000000800 */
[----:B------:R-:W-:-:S02]  /*c690*/  SEL R87, R180, R87, P0 ;  /* 0x00000057b4577207 */ /* 0x000fc40000000000 */
[----:B------:R-:W-:Y:S02]  /*c6a0*/  SEL R102, R175, R102, P0 ;  /* 0x00000066af667207 */ /* 0x000fe40000000000 */
[----:B-----5:R-:W-:Y:S02]  /*c6b0*/  SEL R15, R122, R169, P0 ;  /* 0x000000a97a0f7207 */ /* 0x020fe40000000000 */
[----:B------:R-:W-:Y:S01]  /*c6c0*/  SEL R122, R154, R91, P0 ;  /* 0x0000005b9a7a7207 */ /* 0x000fe20000000000 */
[----:B------:R-:W5:Y:S01]  /*c6d0*/  @P2 LDC R142, c[0x0][0xbf0] ;  /* 0x0002fc00ff8e2b82 */ /* 0x000f620000000800 */
[----:B------:R-:W-:Y:S01]  /*c6e0*/  SEL R91, R152, R79, P0 ;  /* 0x0000004f985b7207 */ /* 0x000fe20000000000 */
[----:B-1----:R-:W-:Y:S01]  /*c6f0*/  @P2 IMAD.HI.U32 R146, R11, R146, RZ ;  /* 0x000000920b922227 */ /* 0x002fe200078e00ff */
[----:B------:R-:W-:Y:S02]  /*c700*/  SEL R79, R72, R73, P0 ;  /* 0x00000049484f7207 */ /* 0x000fe40000000000 */
[----:B------:R-:W-:-:S02]  /*c710*/  SEL R72, R50, R153, P0 ;  /* 0x0000009932487207 */ /* 0x000fc40000000000 */
[----:B------:R-:W-:Y:S01]  /*c720*/  SEL R50, R153, R50, P0 ;  /* 0x0000003299327207 */ /* 0x000fe20000000000 */
[----:B0-----:R-:W-:Y:S01]  /*c730*/  IMAD R126, R134, UR38, RZ ;  /* 0x00000026867e7c24 */ /* 0x001fe2000f8e02ff */
[----:B------:R-:W0:Y:S01]  /*c740*/  LDC.64 R152, c[0x0][0xb40] ;  /* 0x0002d000ff987b82 */ /* 0x000e220000000a00 */
[----:B------:R-:W-:Y:S02]  /*c750*/  SEL R138, R148, R53, P0 ;  /* 0x00000035948a7207 */ /* 0x000fe40000000000 */
[----:B------:R-:W-:Y:S01]  /*c760*/  IMAD R53, R135, UR37, R126 ;  /* 0x0000002587357c24 */ /* 0x000fe2000f8e027e */
[----:B------:R-:W-:Y:S01]  /*c770*/  SEL R73, R51, R150, P0 ;  /* 0x0000009633497207 */ /* 0x000fe20000000000 */
[----:B------:R-:W-:Y:S01]  /*c780*/  IMAD.WIDE.U32 R134, R134, UR37, R6 ;  /* 0x0000002586867c25 */ /* 0x000fe2000f8e0006 */
[----:B------:R-:W-:Y:S02]  /*c790*/  SEL R7, R59, R128, P0 ;  /* 0x000000803b077207 */ /* 0x000fe40000000000 */
[----:B------:R-:W-:Y:S01]  /*c7a0*/  SEL R59, R128, R59, P0 ;  /* 0x0000003b803b7207 */ /* 0x000fe20000000000 */
[----:B--2---:R-:W-:Y:S01]  /*c7b0*/  IMAD R151, R145, R144, UR4 ;  /* 0x0000000491977e24 */ /* 0x004fe2000f8e0290 */
[----:B------:R-:W-:Y:S01]  /*c7c0*/  ULDC.64 UR4, c[0x0][0xbe0] ;  /* 0x0002f80000047ab9 */ /* 0x000fe20000000a00 */
[----:B------:R-:W-:Y:S01]  /*c7d0*/  IMAD.IADD R135, R135, 0x1, R53 ;  /* 0x0000000187877824 */ /* 0x000fe200078e0235 */
[----:B----4-:R-:W-:Y:S01]  /*c7e0*/  SEL R6, R58, R149, P0 ;  /* 0x000000953a067207 */ /* 0x010fe20000000000 */
[----:B------:R-:W-:Y:S01]  /*c7f0*/  IMAD.MOV.U32 R53, RZ, RZ, R11 ;  /* 0x000000ffff357224 */ /* 0x000fe200078e000b */
[----:B------:R-:W-:-:S02]  /*c800*/  SHF.R.S32.HI R128, RZ, 0x1f, R151 ;  /* 0x0000001fff807819 */ /* 0x000fc40000011497 */
[----:B-----5:R-:W-:Y:S01]  /*c810*/  @P2 SHF.R.U32.HI R53, RZ, R142, R57 ;  /* 0x0000008eff352219 */ /* 0x020fe20000011639 */
[----:B------:R-:W-:Y:S01]  /*c820*/  IMAD.MOV.U32 R57, RZ, RZ, R11 ;  /* 0x000000ffff397224 */ /* 0x000fe200078e000b */
[----:B------:R-:W-:Y:S02]  /*c830*/  @P2 SHF.R.U32.HI R57, RZ, R155, R146 ;  /* 0x0000009bff392219 */ /* 0x000fe40000011692 */
[----:B------:R-:W-:Y:S02]  /*c840*/  SEL R58, R149, R58, P0 ;  /* 0x0000003a953a7207 */ /* 0x000fe40000000000 */
[----:B------:R-:W-:Y:S01]  /*c850*/  SEL R51, R150, R51, P0 ;  /* 0x0000003396337207 */ /* 0x000fe20000000000 */
[C---:B0-----:R-:W-:Y:S01]  /*c860*/  IMAD R126, R152.reuse, UR38, RZ ;  /* 0x00000026987e7c24 */ /* 0x041fe2000f8e02ff */
[----:B------:R-:W-:Y:S01]  /*c870*/  SEL R106, R177, R106, P0 ;  /* 0x0000006ab16a7207 */ /* 0x000fe20000000000 */
[----:B------:R-:W-:Y:S01]  /*c880*/  IMAD.WIDE.U32 R4, R152, UR37, R4 ;  /* 0x0000002598047c25 */ /* 0x000fe2000f8e0004 */
[----:B------:R-:W-:-:S02]  /*c890*/  SEL R110, R165, R110, P0 ;  /* 0x0000006ea56e7207 */ /* 0x000fc40000000000 */
[----:B------:R-:W-:Y:S01]  /*c8a0*/  SEL R111, R158, R111, P0 ;  /* 0x0000006f9e6f7207 */ /* 0x000fe20000000000 */
[----:B------:R-:W-:Y:S01]  /*c8b0*/  IMAD R153, R153, UR37, R126 ;  /* 0x0000002599997c24 */ /* 0x000fe2000f8e027e */
[----:B------:R-:W-:Y:S01]  /*c8c0*/  SEL R115, R156, R115, P0 ;  /* 0x000000739c737207 */ /* 0x000fe20000000000 */
[----:B------:R-:W-:Y:S01]  /*c8d0*/  IMAD.MOV.U32 R144, RZ, RZ, R4 ;  /* 0x000000ffff907224 */ /* 0x000fe200078e0004 */
[----:B------:R-:W-:Y:S01]  /*c8e0*/  SEL R118, R161, R118, P0 ;  /* 0x00000076a1767207 */ /* 0x000fe20000000000 */
[----:B------:R-:W-:Y:S02]  /*c8f0*/  IMAD.IADD R145, R5, 0x1, R153 ;  /* 0x0000000105917824 */ /* 0x000fe400078e0299 */
[C---:B------:R-:W-:Y:S02]  /*c900*/  IMAD R5, R128.reuse, UR4, RZ ;  /* 0x0000000480057c24 */ /* 0x040fe4000f8e02ff */
[----:B------:R-:W-:Y:S02]  /*c910*/  IMAD R128, R128, UR6, RZ ;  /* 0x0000000680807c24 */ /* 0x000fe4000f8e02ff */
[----:B------:R-:W-:-:S02]  /*c920*/  IMAD R126, R151, UR5, R5 ;  /* 0x00000005977e7c24 */ /* 0x000fc4000f8e0205 */
[C---:B------:R-:W-:Y:S01]  /*c930*/  IMAD.WIDE.U32 R4, R151.reuse, UR4, R134 ;  /* 0x0000000497047c25 */ /* 0x040fe2000f8e0086 */
[----:B------:R-:W-:Y:S01]  /*c940*/  SHF.R.S32.HI R135, RZ, 0x1f, R53 ;  /* 0x0000001fff877819 */ /* 0x000fe20000011435 */
[----:B------:R-:W-:Y:S02]  /*c950*/  ULDC.64 UR4, c[0x0][0xb30] ;  /* 0x0002cc0000047ab9 */ /* 0x000fe40000000a00 */
[----:B------:R-:W-:Y:S01]  /*c960*/  IMAD R149, R151, UR7, R128 ;  /* 0x0000000797957c24 */ /* 0x000fe2000f8e0280 */
[----:B------:R-:W-:Y:S01]  /*c970*/  IADD3 R134, P2, R53, R4, RZ ;  /* 0x0000000435867210 */ /* 0x000fe20007f5e0ff */
[----:B------:R-:W-:Y:S01]  /*c980*/  IMAD.WIDE.U32 R144, R151, UR6, R144 ;  /* 0x0000000697907c25 */ /* 0x000fe2000f8e0090 */
[----:B------:R-:W-:Y:S01]  /*c990*/  SHF.R.S32.HI R4, RZ, 0x1f, R57 ;  /* 0x0000001fff047819 */ /* 0x000fe20000011439 */
[----:B------:R-:W-:Y:S01]  /*c9a0*/  ULDC.64 UR6, c[0x0][0xbc8] ;  /* 0x0002f20000067ab9 */ /* 0x000fe20000000a00 */
[----:B------:R-:W-:Y:S01]  /*c9b0*/  IADD3.X R135, R135, R5, R126, P2, !PT ;  /* 0x0000000587877210 */ /* 0x000fe200017fe47e */
[----:B------:R-:W-:-:S02]  /*c9c0*/  IMAD.MOV R53, RZ, RZ, -R53 ;  /* 0x000000ffff357224 */ /* 0x000fc400078e0a35 */
[----:B------:R-:W-:Y:S02]  /*c9d0*/  IMAD R4, R4, UR4, RZ ;  /* 0x0000000404047c24 */ /* 0x000fe4000f8e02ff */
[----:B------:R-:W-:Y:S02]  /*c9e0*/  IMAD.IADD R145, R145, 0x1, R149 ;  /* 0x0000000191917824 */ /* 0x000fe400078e0295 */
[----:B------:R-:W-:Y:S02]  /*c9f0*/  IMAD R53, R8, R53, R11 ;  /* 0x0000003508357224 */ /* 0x000fe400078e020b */
[C---:B------:R-:W-:Y:S01]  /*ca00*/  IMAD R149, R57.reuse, UR5, R4 ;  /* 0x0000000539957c24 */ /* 0x040fe2000f8e0204 */
[----:B------:R-:W0:Y:S01]  /*ca10*/  S2UR UR5, SR_CgaCtaId ;  /* 0x00000000000579c3 */ /* 0x000e220000008800 */
[----:B------:R-:W-:Y:S02]  /*ca20*/  IMAD.MOV R128, RZ, RZ, -R57 ;  /* 0x000000ffff807224 */ /* 0x000fe400078e0a39 */
[----:B------:R-:W-:Y:S01]  /*ca30*/  IMAD.WIDE.U32 R4, R57, UR4, R144 ;  /* 0x0000000439047c25 */ /* 0x000fe2000f8e0090 */
[----:B------:R-:W-:Y:S01]  /*ca40*/  SHF.R.S32.HI R57, RZ, 0x1f, R53 ;  /* 0x0000001fff397819 */ /* 0x000fe20000011435 */
[----:B------:R-:W-:-:S02]  /*ca50*/  UMOV UR4, 0x400 ;  /* 0x0000040000047882 */ /* 0x000fc40000000000 */
[----:B------:R-:W-:Y:S02]  /*ca60*/  IMAD R11, R8, R128, R11 ;  /* 0x00000080080b7224 */ /* 0x000fe400078e020b */
[----:B------:R-:W-:Y:S02]  /*ca70*/  IMAD R128, R57, UR6, RZ ;  /* 0x0000000639807c24 */ /* 0x000fe4000f8e02ff */
[----:B------:R-:W-:Y:S01]  /*ca80*/  IMAD.IADD R5, R5, 0x1, R149 ;  /* 0x0000000105057824 */ /* 0x000fe200078e0295 */
[----:B------:R-:W-:Y:S01]  /*ca90*/  SHF.R.S32.HI R126, RZ, 0x1f, R11 ;  /* 0x0000001fff7e7819 */ /* 0x000fe2000001140b */
[C---:B------:R-:W-:Y:S02]  /*caa0*/  IMAD R57, R53.reuse, UR7, R128 ;  /* 0x0000000735397c24 */ /* 0x040fe4000f8e0280 */
[----:B------:R-:W-:Y:S01]  /*cab0*/  IMAD.WIDE.U32 R134, R53, UR6, R134 ;  /* 0x0000000635867c25 */ /* 0x000fe2000f8e0086 */
[----:B------:R-:W-:-:S03]  /*cac0*/  ULDC.64 UR6, c[0x0][0xba8] ;  /* 0x0002ea0000067ab9 */ /* 0x000fc60000000a00 */
[----:B------:R-:W-:Y:S01]  /*cad0*/  IMAD.WIDE.U32 R144, R11, UR8, R4 ;  /* 0x000000080b907c25 */ /* 0x000fe2000f8e0004 */
[----:B------:R-:W-:Y:S02]  /*cae0*/  SEL R4, R61, R132, P0 ;  /* 0x000000843d047207 */ /* 0x000fe40000000000 */
[----:B------:R-:W-:Y:S01]  /*caf0*/  SEL R132, R132, R61, P0 ;  /* 0x0000003d84847207 */ /* 0x000fe20000000000 */
[----:B------:R-:W-:Y:S01]  /*cb00*/  IMAD R126, R126, UR8, RZ ;  /* 0x000000087e7e7c24 */ /* 0x000fe2000f8e02ff */
[C---:B------:R-:W-:Y:S01]  /*cb10*/  LEA R61, P2, R134.reuse, UR6, 0x2 ;  /* 0x00000006863d7c11 */ /* 0x040fe2000f8410ff */
[----:B------:R-:W-:Y:S01]  /*cb20*/  IMAD.IADD R5, R135, 0x1, R57 ;  /* 0x0000000187057824 */ /* 0x000fe200078e0239 */
[----:B------:R-:W-:Y:S01]  /*cb30*/  ULDC UR6, c[0x0][0xa88] ;  /* 0x0002a20000067ab9 */ /* 0x000fe20000000800 */
[----:B------:R-:W-:Y:S01]  /*cb40*/  IMAD R53, R11, UR9, R126 ;  /* 0x000000090b357c24 */ /* 0x000fe2000f8e027e */
[----:B0-----:R-:W-:Y:S01]  /*cb50*/  ULEA UR4, UR5, UR4, 0x18 ;  /* 0x0000000405047291 */ /* 0x001fe2000f8ec03f */
[----:B------:R-:W-:Y:S01]  /*cb60*/  SHFL.IDX PT, R148, R61, RZ, 0x1c1f ;  /* 0x001c1fff3d947589 */ /* 0x000fe200000e0000 */
[----:B------:R-:W-:Y:S01]  /*cb70*/  LEA.HI.X R126, R134, UR7, R5, 0x2, P2 ;  /* 0x00000007867e7c11 */ /* 0x000fe200090f1405 */
[----:B------:R-:W-:Y:S01]  /*cb80*/  IMAD R11, R8, UR6, RZ ;  /* 0x00000006080b7c24 */ /* 0x000fe2000f8e02ff */
[----:B------:R-:W-:Y:S01]  /*cb90*/  UIADD3 UR4, UR4, 0x20820, URZ ;  /* 0x0002082004047890 */ /* 0x000fe2000fffe03f */
[----:B------:R-:W-:Y:S01]  /*cba0*/  SHFL.IDX PT, R150, R61, 0x1, 0x1c1f ;  /* 0x003c1f003d967f89 */ /* 0x000fe200000e0000 */
[C---:B------:R-:W-:Y:S01]  /*cbb0*/  VIADD R8, R10.reuse, 0x8 ;  /* 0x000000080a087836 */ /* 0x040fe20000000000 */
[----:B------:R-:W-:Y:S01]  /*cbc0*/  ULDC.64 UR8, c[0x0][0xb00] ;  /* 0x0002c00000087ab9 */ /* 0x000fe20000000a00 */
[-C--:B------:R-:W-:Y:S01]  /*cbd0*/  ISETP.GE.OR P2, PT, R10, R11.reuse, P1 ;  /* 0x0000000b0a00720c */ /* 0x080fe20000f46670 */
[----:B------:R-:W0:Y:S01]  /*cbe0*/  SHFL.IDX PT, R149, R126, RZ, 0x1c1f ;  /* 0x001c1fff7e957589 */ /* 0x000e2200000e0000 */
[----:B------:R-:W-:Y:S01]  /*cbf0*/  UPRMT UR4, URZ, 0x654, UR4 ;  /* 0x000006543f047896 */ /* 0x000fe20008000004 */
[----:B------:R-:W-:Y:S01]  /*cc00*/  ISETP.GE.OR P1, PT, R8, R11, P1 ;  /* 0x0000000b0800720c */ /* 0x000fe20000f26670 */
[----:B------:R-:W-:Y:S01]  /*cc10*/  IMAD.IADD R57, R145, 0x1, R53 ;  /* 0x0000000191397824 */ /* 0x000fe200078e0235 */
[----:B------:R3:W1:Y:S01]  /*cc20*/  SHFL.IDX PT, R151, R126, 0x1, 0x1c1f ;  /* 0x003c1f007e977f89 */ /* 0x00066200000e0000 */
[----:B------:R-:W-:-:S02]  /*cc30*/  LEA R53, P3, R144, UR8, 0x2 ;  /* 0x0000000890357c11 */ /* 0x000fc4000f8610ff */
[----:B------:R-:W-:Y:S02]  /*cc40*/  SEL R5, R62, R133, P0 ;  /* 0x000000853e057207 */ /* 0x000fe40000000000 */
[----:B------:R-:W-:Y:S01]  /*cc50*/  LEA.HI.X R57, R144, UR9, R57, 0x2, P3 ;  /* 0x0000000990397c11 */ /* 0x000fe200098f1439 */
[----:B------:R-:W-:Y:S01]  /*cc60*/  SYNCS.ARRIVE.TRANS64.RED.A1T0 RZ, [UR4], RZ ;  /* 0x000000ffffff79a7 */ /* 0x000fe20008100404 */
[----:B------:R-:W-:Y:S01]  /*cc70*/  ISETP.GE.AND P3, PT, R10, R11, PT ;  /* 0x0000000b0a00720c */ /* 0x000fe20003f66270 */
[----:B------:R2:W4:Y:S01]  /*cc80*/  SHFL.IDX PT, R144, R53, RZ, 0x1c1f ;  /* 0x001c1fff35907589 */ /* 0x00052200000e0000 */
[----:B---3--:R-:W-:Y:S02]  /*cc90*/  SEL R126, R66, R127, P0 ;  /* 0x0000007f427e7207 */ /* 0x008fe40000000000 */
[----:B------:R-:W-:Y:S01]  /*cca0*/  SEL R133, R133, R62, P0 ;  /* 0x0000003e85857207 */ /* 0x000fe20000000000 */
[----:B------:R2:W3:Y:S01]  /*ccb0*/  SHFL.IDX PT, R145, R57, RZ, 0x1c1f ;  /* 0x001c1fff39917589 */ /* 0x0004e200000e0000 */
        /* <DEDUP_REMOVED lines=8> */
[----:B------:R-:W-:Y:S01]  /*cd40*/  SEL R67, R2, R67, P0 ;  /* 0x0000004302437207 */ /* 0x000fe20000000000 */
[----:B------:R-:W-:Y:S06]  /*cd50*/  @P3 BRA `(.L_x_1312) ;  /* 0x0000000800f83947 */ /* 0x000fec0003800000 */
[----:B------:R-:W-:Y:S01]  /*cd60*/  ULDC UR4, c[0x0][0xac8] ;  /* 0x0002b20000047ab9 */ /* 0x000fe20000000800 */
[C---:B--2---:R-:W-:Y:S01]  /*cd70*/  VIADD R0, R9.reuse, 0x8 ;  /* 0x0000000809007836 */ /* 0x044fe20000000000 */
        /* <DEDUP_REMOVED lines=10> */
[----:B---34-:R-:W-:Y:S01]  /*ce20*/  @!P1 IMAD.WIDE R2, R9, 0x4, R144 ;  /* 0x0000000409029825 */ /* 0x018fe200078e0290 */
[----:B------:R-:W-:-:S03]  /*ce30*/  ISETP.GE.AND P3, PT, R130, UR4, PT ;  /* 0x0000000482007c0c */ /* 0x000fc6000bf66270 */
[----:B------:R-:W-:Y:S01]  /*ce40*/  @!P4 LEA.HI R0, R0, R0, RZ, 0x1 ;  /* 0x000000000000c211 */ /* 0x000fe200078f08ff */
[----:B------:R0:W-:Y:S01]  /*ce50*/  @!P1 ST.E.64 desc[UR52][R2.64], R30 ;  /* 0x0000001e02009985 */ /* 0x0001e2000c101b34 */
[----:B------:R-:W-:Y:S02]  /*ce60*/  ISETP.GE.AND P1, PT, R48, UR4, PT ;  /* 0x0000000430007c0c */ /* 0x000fe4000bf26270 */
[----:B------:R-:W-:Y:S02]  /*ce70*/  @!P5 LEA.HI R10, R10, R10, RZ, 0x1 ;  /* 0x0000000a0a0ad211 */ /* 0x000fe400078f08ff */
[----:B------:R-:W-:Y:S01]  /*ce80*/  @!P4 LOP3.LUT R61, R0, 0xfffffffe, RZ, 0xc0, !PT ;  /* 0xfffffffe003dc812 */ /* 0x000fe200078ec0ff */
[C---:B------:R-:W-:Y:S01]  /*ce90*/  VIADD R0, R9.reuse, 0x38 ;  /* 0x0000003809007836 */ /* 0x040fe20000000000 */
[----:B------:R-:W-:Y:S02]  /*cea0*/  @!P6 LEA.HI R40, R40, R40, RZ, 0x1 ;  /* 0x000000282828e211 */ /* 0x000fe400078f08ff */
        /* <DEDUP_REMOVED lines=16> */
[----:B------:R-:W-:-:S02]  /*cfb0*/  ISETP.GE.AND P6, PT, R40, UR4, PT ;  /* 0x0000000428007c0c */ /* 0x000fc4000bfc6270 */
[----:B0-----:R-:W-:Y:S01]  /*cfc0*/  @!P2 LOP3.LUT R29, R128, 0xfffffffe, RZ, 0xc0, !PT ;  /* 0xfffffffe801da812 */ /* 0x001fe200078ec0ff */
[----:B------:R-:W-:Y:S01]  /*cfd0*/  @!P1 IMAD.WIDE R2, R61, 0x4, R144 ;  /* 0x000000043d029825 */ /* 0x000fe200078e0290 */
[----:B-1----:R-:W-:-:S03]  /*cfe0*/  @!P3 LOP3.LUT R27, R130, 0xfffffffe, RZ, 0xc0, !PT ;  /* 0xfffffffe821bb812 */ /* 0x002fc600078ec0ff */
[----:B------:R-:W-:Y:S01]  /*cff0*/  VIADD R28, R9, 0x50 ;  /* 0x00000050091c7836 */ /* 0x000fe20000000000 */
[----:B------:R0:W-:Y:S01]  /*d000*/  @!P1 ST.E.64 desc[UR52][R2.64], R22 ;  /* 0x0000001602009985 */ /* 0x0001e2000c101b34 */
[----:B------:R-:W-:Y:S01]  /*d010*/  @!P4 LEA.HI R0, R0, R0, RZ, 0x1 ;  /* 0x000000000000c211 */ /* 0x000fe200078f08ff */
[--C-:B--2---:R-:W-:Y:S01]  /*d020*/  @!P2 IMAD.WIDE R24, R29, 0x4, R144.reuse ;  /* 0x000000041d18a825 */ /* 0x104fe200078e0290 */
[----:B------:R-:W-:Y:S02]  /*d030*/  @!P5 LEA.HI R10, R10, R10, RZ, 0x1 ;  /* 0x0000000a0a0ad211 */ /* 0x000fe400078f08ff */
[----:B------:R-:W-:Y:S01]  /*d040*/  @!P4 LOP3.LUT R29, R0, 0xfffffffe, RZ, 0xc0, !PT ;  /* 0xfffffffe001dc812 */ /* 0x000fe200078ec0ff */
[--C-:B------:R-:W-:Y:S01]  /*d050*/  @!P3 IMAD.WIDE R26, R27, 0x4, R144.reuse ;  /* 0x000000041b1ab825 */ /* 0x100fe200078e0290 */
[----:B------:R1:W-:Y:S01]  /*d060*/  @!P2 ST.E.64 desc[UR52][R24.64], R20 ;  /* 0x000000141800a985 */ /* 0x0003e2000c101b34 */
[----:B------:R-:W-:Y:S02]  /*d070*/  @!P6 LEA.HI R40, R40, R40, RZ, 0x1 ;  /* 0x000000282828e211 */ /* 0x000fe400078f08ff */
[C---:B------:R-:W-:Y:S01]  /*d080*/  VIADD R30, R9.reuse, 0x58 ;  /* 0x00000058091e7836 */ /* 0x040fe20000000000 */
[----:B------:R2:W-:Y:S01]  /*d090*/  @!P3 ST.E.64 desc[UR52][R26.64], R18 ;  /* 0x000000121a00b985 */ /* 0x0005e2000c101b34 */
[----:B------:R-:W-:Y:S01]  /*d0a0*/  ISETP.GE.AND P3, PT, R28, UR4, PT ;  /* 0x000000041c007c0c */ /* 0x000fe2000bf66270 */
[----:B------:R-:W-:Y:S01]  /*d0b0*/  VIADD R31, R9, 0x60 ;  /* 0x00000060091f7836 */ /* 0x000fe20000000000 */
[----:B0-----:R-:W-:Y:S01]  /*d0c0*/  @!P5 LOP3.LUT R23, R10, 0xfffffffe, RZ, 0xc0, !PT ;  /* 0xfffffffe0a17d812 */ /* 0x001fe200078ec0ff */
[----:B------:R-:W-:Y:S01]  /*d0d0*/  @!P4 IMAD.WIDE R2, R29, 0x4, R144 ;  /* 0x000000041d02c825 */ /* 0x000fe200078e0290 */
[----:B------:R-:W-:-:S02]  /*d0e0*/  ISETP.GE.AND P1, PT, R30, UR4, PT ;  /* 0x000000041e007c0c */ /* 0x000fc4000bf26270 */
[----:B------:R-:W-:Y:S01]  /*d0f0*/  ISETP.GE.AND P2, PT, R31, UR4, PT ;  /* 0x000000041f007c0c */ /* 0x000fe2000bf46270 */
[C---:B------:R-:W-:Y:S01]  /*d100*/  VIADD R0, R9.reuse, 0x68 ;  /* 0x0000006809007836 */ /* 0x040fe20000000000 */
[----:B------:R0:W-:Y:S01]  /*d110*/  @!P4 ST.E.64 desc[UR52][R2.64], R16 ;  /* 0x000000100200c985 */ /* 0x0001e2000c101b34 */
[----:B-1----:R-:W-:Y:S01]  /*d120*/  @!P6 LOP3.LUT R21, R40, 0xfffffffe, RZ, 0xc0, !PT ;  /* 0xfffffffe2815e812 */ /* 0x002fe200078ec0ff */
[C---:B------:R-:W-:Y:S02]  /*d130*/  VIADD R10, R9.reuse, 0x70 ;  /* 0x00000070090a7836 */ /* 0x040fe40000000000 */
[----:B------:R-:W-:Y:S01]  /*d140*/  VIADD R22, R9, 0x78 ;  /* 0x0000007809167836 */ /* 0x000fe20000000000 */
[----:B------:R-:W-:Y:S01]  /*d150*/  @!P3 LEA.HI R28, R28, R28, RZ, 0x1 ;  /* 0x0000001c1c1cb211 */ /* 0x000fe200078f08ff */
[--C-:B--2---:R-:W-:Y:S01]  /*d160*/  @!P5 IMAD.WIDE R18, R23, 0x4, R144.reuse ;  /* 0x000000041712d825 */ /* 0x104fe200078e0290 */
[----:B------:R-:W-:Y:S02]  /*d170*/  ISETP.GE.AND P4, PT, R0, UR4, PT ;  /* 0x0000000400007c0c */ /* 0x000fe4000bf86270 */
[----:B------:R-:W-:Y:S01]  /*d180*/  @!P3 LOP3.LUT R23, R28, 0xfffffffe, RZ, 0xc0, !PT ;  /* 0xfffffffe1c17b812 */ /* 0x000fe200078ec0ff */
[----:B------:R-:W-:Y:S01]  /*d190*/  @!P6 IMAD.WIDE R20, R21, 0x4, R144 ;  /* 0x000000041514e825 */ /* 0x000fe200078e0290 */
[----:B------:R1:W-:Y:S01]  /*d1a0*/  @!P5 ST.E.64 desc[UR52][R18.64], R14 ;  /* 0x0000000e1200d985 */ /* 0x0003e2000c101b34 */
[----:B------:R-:W-:-:S02]  /*d1b0*/  ISETP.GE.AND P5, PT, R10, UR4, PT ;  /* 0x000000040a007c0c */ /* 0x000fc4000bfa6270 */
[--C-:B0-----:R-:W-:Y:S01]  /*d1c0*/  @!P3 IMAD.WIDE R2, R23, 0x4, R144.reuse ;  /* 0x000000041702b825 */ /* 0x101fe200078e0290 */
[----:B------:R0:W-:Y:S01]  /*d1d0*/  @!P6 ST.E.64 desc[UR52][R20.64], R34 ;  /* 0x000000221400e985 */ /* 0x0001e2000c101b34 */
[----:B------:R-:W-:Y:S02]  /*d1e0*/  @!P1 LEA.HI R30, R30, R30, RZ, 0x1 ;  /* 0x0000001e1e1e9211 */ /* 0x000fe400078f08ff */
[----:B------:R-:W-:Y:S01]  /*d1f0*/  @!P2 LEA.HI R31, R31, R31, RZ, 0x1 ;  /* 0x0000001f1f1fa211 */ /* 0x000fe200078f08ff */
[----:B------:R2:W-:Y:S01]  /*d200*/  @!P3 ST.E.64 desc[UR52][R2.64], R68 ;  /* 0x000000440200b985 */ /* 0x0005e2000c101b34 */
[----:B------:R-:W-:Y:S02]  /*d210*/  ISETP.GE.AND P3, PT, R22, UR4, PT ;  /* 0x0000000416007c0c */ /* 0x000fe4000bf66270 */
[----:B------:R-:W-:Y:S02]  /*d220*/  @!P1 LOP3.LUT R17, R30, 0xfffffffe, RZ, 0xc0, !PT ;  /* 0xfffffffe1e119812 */ /* 0x000fe400078ec0ff */
[----:B------:R-:W-:Y:S01]  /*d230*/  @!P2 LOP3.LUT R31, R31, 0xfffffffe, RZ, 0xc0, !PT ;  /* 0xfffffffe1f1fa812 */ /* 0x000fe200078ec0ff */
[----:B-1----:R-:W-:Y:S01]  /*d240*/  VIADD R18, R9, 0x80 ;  /* 0x0000008009127836 */ /* 0x002fe20000000000 */
[----:B------:R-:W-:Y:S01]  /*d250*/  @!P4 LEA.HI R0, R0, R0, RZ, 0x1 ;  /* 0x000000000000c211 */ /* 0x000fe200078f08ff */
[----:B------:R-:W-:Y:S01]  /*d260*/  @!P1 IMAD.WIDE R14, R17, 0x4, R144 ;  /* 0x00000004110e9825 */ /* 0x000fe200078e0290 */
[----:B------:R-:W-:-:S02]  /*d270*/  @!P5 LEA.HI R10, R10, R10, RZ, 0x1 ;  /* 0x0000000a0a0ad211 */ /* 0x000fc400078f08ff */
[----:B------:R-:W-:Y:S01]  /*d280*/  ISETP.GE.AND P6, PT, R18, UR4, PT ;  /* 0x0000000412007c0c */ /* 0x000fe2000bfc6270 */
[--C-:B------:R-:W-:Y:S01]  /*d290*/  @!P2 IMAD.WIDE R16, R31, 0x4, R144.reuse ;  /* 0x000000041f10a825 */ /* 0x100fe200078e0290 */
[----:B------:R1:W-:Y:S01]  /*d2a0*/  @!P1 ST.E.64 desc[UR52][R14.64], R70 ;  /* 0x000000460e009985 */ /* 0x0003e2000c101b34 */
[----:B------:R-:W-:Y:S02]  /*d2b0*/  @!P3 LEA.HI R22, R22, R22, RZ, 0x1 ;  /* 0x000000161616b211 */ /* 0x000fe400078f08ff */
[C---:B0-----:R-:W-:Y:S01]  /*d2c0*/  VIADD R20, R9.reuse, 0x88 ;  /* 0x0000008809147836 */ /* 0x041fe20000000000 */
[----:B------:R-:W-:Y:S01]  /*d2d0*/  @!P4 LOP3.LUT R19, R0, 0xfffffffe, RZ, 0xc0, !PT ;  /* 0xfffffffe0013c812 */ /* 0x000fe200078ec0ff */
[----:B------:R0:W-:Y:S01]  /*d2e0*/  @!P2 ST.E.64 desc[UR52][R16.64], R74 ;  /* 0x0000004a1000a985 */ /* 0x0001e2000c101b34 */
[----:B------:R-:W-:Y:S02]  /*d2f0*/  VIADD R0, R9, 0x90 ;  /* 0x0000009009007836 */ /* 0x000fe40000000000 */
[----:B------:R-:W-:Y:S01]  /*d300*/  ISETP.GE.AND P1, PT, R20, UR4, PT ;  /* 0x0000000414007c0c */ /* 0x000fe2000bf26270 */
[----:B--2---:R-:W-:-:S02]  /*d310*/  @!P4 IMAD.WIDE R2, R19, 0x4, R144 ;  /* 0x000000041302c825 */ /* 0x004fc400078e0290 */
[----:B------:R-:W-:Y:S02]  /*d320*/  ISETP.GE.AND P2, PT, R0, UR4, PT ;  /* 0x0000000400007c0c */ /* 0x000fe4000bf46270 */
[----:B------:R-:W-:Y:S01]  /*d330*/  @!P6 LEA.HI R18, R18, R18, RZ, 0x1 ;  /* 0x000000121212e211 */ /* 0x000fe200078f08ff */
[----:B------:R2:W-:Y:S01]  /*d340*/  @!P4 ST.E.64 desc[UR52][R2.64], R76 ;  /* 0x0000004c0200c985 */ /* 0x0005e2000c101b34 */
[----:B-1----:R-:W-:Y:S01]  /*d350*/  @!P5 LOP3.LUT R15, R10, 0xfffffffe, RZ, 0xc0, !PT ;  /* 0xfffffffe0a0fd812 */ /* 0x002fe200078ec0ff */
[----:B------:R-:W-:Y:S01]  /*d360*/  VIADD R10, R9, 0x98 ;  /* 0x00000098090a7836 */ /* 0x000fe20000000000 */
[----:B------:R-:W-:Y:S02]  /*d370*/  @!P6 LOP3.LUT R19, R18, 0xfffffffe, RZ, 0xc0, !PT ;  /* 0xfffffffe1213e812 */ /* 0x000fe400078ec0ff */
[----:B0-----:R-:W-:Y:S01]  /*d380*/  @!P3 LOP3.LUT R17, R22, 0xfffffffe, RZ, 0xc0, !PT ;  /* 0xfffffffe1611b812 */ /* 0x001fe200078ec0ff */
[----:B------:R-:W-:Y:S01]  /*d390*/  @!P5 IMAD.WIDE R14, R15, 0x4, R144 ;  /* 0x000000040f0ed825 */ /* 0x000fe200078e0290 */
[----:B------:R-:W-:-:S03]  /*d3a0*/  @!P1 LEA.HI R20, R20, R20, RZ, 0x1 ;  /* 0x0000001414149211 */ /* 0x000fc600078f08ff */
[--C-:B------:R-:W-:Y:S01]  /*d3b0*/  @!P3 IMAD.WIDE R16, R17, 0x4, R144.reuse ;  /* 0x000000041110b825 */ /* 0x100fe200078e0290 */
[----:B------:R-:W-:Y:S01]  /*d3c0*/  @!P5 ST.E.64 desc[UR52][R14.64], R80 ;  /* 0x000000500e00d985 */ /* 0x000fe2000c101b34 */
[----:B------:R-:W-:Y:S02]  /*d3d0*/  @!P2 LEA.HI R0, R0, R0, RZ, 0x1 ;  /* 0x000000000000a211 */ /* 0x000fe400078f08ff */
[----:B--2---:R-:W-:Y:S01]  /*d3e0*/  @!P1 LOP3.LUT R3, R20, 0xfffffffe, RZ, 0xc0, !PT ;  /* 0xfffffffe14039812 */ /* 0x004fe200078ec0ff */
[----:B------:R0:W-:Y:S01]  /*d3f0*/  @!P3 ST.E.64 desc[UR52][R16.64], R82 ;  /* 0x000000521000b985 */ /* 0x0001e2000c101b34 */
[----:B------:R-:W-:Y:S01]  /*d400*/  ISETP.GE.AND P3, PT, R10, UR4, PT ;  /* 0x000000040a007c0c */ /* 0x000fe2000bf66270 */
[----:B------:R-:W-:Y:S01]  /*d410*/  @!P6 IMAD.WIDE R18, R19, 0x4, R144 ;  /* 0x000000041312e825 */ /* 0x000fe200078e0290 */
[----:B------:R-:W-:-:S03]  /*d420*/  @!P2 LOP3.LUT R21, R0, 0xfffffffe, RZ, 0xc0, !PT ;  /* 0xfffffffe0015a812 */ /* 0x000fc600078ec0ff */
[--C-:B------:R-:W-:Y:S01]  /*d430*/  @!P1 IMAD.WIDE R2, R3, 0x4, R144.reuse ;  /* 0x0000000403029825 */ /* 0x100fe200078e0290 */
[----:B------:R1:W-:Y:S03]  /*d440*/  @!P6 ST.E.64 desc[UR52][R18.64], R84 ;  /* 0x000000541200e985 */ /* 0x0003e6000c101b34 */
[C---:B------:R-:W-:Y:S01]  /*d450*/  VIADD R0, R9.reuse, 0xa8 ;  /* 0x000000a809007836 */ /* 0x040fe20000000000 */
[----:B------:R2:W-:Y:S01]  /*d460*/  @!P1 ST.E.64 desc[UR52][R2.64], R86 ;  /* 0x0000005602009985 */ /* 0x0005e2000c101b34 */
[C---:B------:R-:W-:Y:S02]  /*d470*/  VIADD R22, R9.reuse, 0xa0 ;  /* 0x000000a009167836 */ /* 0x040fe40000000000 */
[----:B------:R-:W-:Y:S01]  /*d480*/  @!P3 LEA.HI R10, R10, R10, RZ, 0x1 ;  /* 0x0000000a0a0ab211 */ /* 0x000fe200078f08ff */
[C---:B0-----:R-:W-:Y:S01]  /*d490*/  VIADD R16, R9.reuse, 0xb0 ;  /* 0x000000b009107836 */ /* 0x041fe20000000000 */
[----:B------:R-:W-:Y:S01]  /*d4a0*/  ISETP.GE.AND P1, PT, R0, UR4, PT ;  /* 0x0000000400007c0c */ /* 0x000fe2000bf26270 */
[----:B------:R-:W-:Y:S01]  /*d4b0*/  VIADD R20, R9, 0xb8 ;  /* 0x000000b809147836 */ /* 0x000fe20000000000 */
[----:B------:R-:W-:Y:S01]  /*d4c0*/  @!P3 LOP3.LUT R17, R10, 0xfffffffe, RZ, 0xc0, !PT ;  /* 0xfffffffe0a11b812 */ /* 0x000fe200078ec0ff */
[----:B------:R-:W-:Y:S01]  /*d4d0*/  @!P2 IMAD.WIDE R14, R21, 0x4, R144 ;  /* 0x00000004150ea825 */ /* 0x000fe200078e0290 */
[----:B------:R-:W-:-:S02]  /*d4e0*/  ISETP.GE.AND P4, PT, R22, UR4, PT ;  /* 0x0000000416007c0c */ /* 0x000fc4000bf86270 */
[----:B------:R-:W-:Y:S01]  /*d4f0*/  ISETP.GE.AND P6, PT, R16, UR4, PT ;  /* 0x0000000410007c0c */ /* 0x000fe2000bfc6270 */
[----:B-1----:R-:W-:Y:S01]  /*d500*/  VIADD R18, R9, 0xc0 ;  /* 0x000000c009127836 */ /* 0x002fe20000000000 */
[----:B------:R-:W-:Y:S01]  /*d510*/  ISETP.GE.AND P5, PT, R20, UR4, PT ;  /* 0x0000000414007c0c */ /* 0x000fe2000bfa6270 */
[----:B--2---:R-:W-:Y:S01]  /*d520*/  @!P3 IMAD.WIDE R2, R17, 0x4, R144 ;  /* 0x000000041102b825 */ /* 0x004fe200078e0290 */
[----:B------:R0:W-:Y:S02]  /*d530*/  @!P2 ST.E.64 desc[UR52][R14.64], R96 ;  /* 0x000000600e00a985 */ /* 0x0001e4000c101b34 */
[----:B------:R-:W-:Y:S01]  /*d540*/  ISETP.GE.AND P2, PT, R18, UR4, PT ;  /* 0x0000000412007c0c */ /* 0x000fe2000bf46270 */
[----:B------:R-:W-:Y:S01]  /*d550*/  VIADD R10, R9, 0xc8 ;  /* 0x000000c8090a7836 */ /* 0x000fe20000000000 */
[----:B------:R1:W-:Y:S01]  /*d560*/  @!P3 ST.E.64 desc[UR52][R2.64], R98 ;  /* 0x000000620200b985 */ /* 0x0003e2000c101b34 */
[----:B------:R-:W-:Y:S02]  /*d570*/  @!P1 LEA.HI R0, R0, R0, RZ, 0x1 ;  /* 0x0000000000009211 */ /* 0x000fe400078f08ff */
[----:B------:R-:W-:-:S02]  /*d580*/  @!P4 LEA.HI R22, R22, R22, RZ, 0x1 ;  /* 0x000000161616c211 */ /* 0x000fc400078f08ff */
[----:B------:R-:W-:Y:S02]  /*d590*/  ISETP.GE.AND P3, PT, R10, UR4, PT ;  /* 0x000000040a007c0c */ /* 0x000fe4000bf66270 */
[----:B------:R-:W-:Y:S02]  /*d5a0*/  @!P1 LOP3.LUT R17, R0, 0xfffffffe, RZ, 0xc0, !PT ;  /* 0xfffffffe00119812 */ /* 0x000fe400078ec0ff */
[----:B------:R-:W-:Y:S02]  /*d5b0*/  @!P6 LEA.HI R0, R16, R16, RZ, 0x1 ;  /* 0x000000101000e211 */ /* 0x000fe400078f08ff */
[----:B------:R-:W-:Y:S01]  /*d5c0*/  @!P5 LEA.HI R20, R20, R20, RZ, 0x1 ;  /* 0x000000141414d211 */ /* 0x000fe200078f08ff */
[--C-:B------:R-:W-:Y:S01]  /*d5d0*/  @!P1 IMAD.WIDE R16, R17, 0x4, R144.reuse ;  /* 0x0000000411109825 */ /* 0x100fe200078e0290 */
[----:B0-----:R-:W-:Y:S02]  /*d5e0*/  @!P4 LOP3.LUT R15, R22, 0xfffffffe, RZ, 0xc0, !PT ;  /* 0xfffffffe160fc812 */ /* 0x001fe400078ec0ff */
[----:B------:R-:W-:Y:S01]  /*d5f0*/  @!P6 LOP3.LUT R19, R0, 0xfffffffe, RZ, 0xc0, !PT ;  /* 0xfffffffe0013e812 */ /* 0x000fe200078ec0ff */
[----:B------:R-:W-:Y:S01]  /*d600*/  VIADD R0, R9, 0xd0 ;  /* 0x000000d009007836 */ /* 0x000fe20000000000 */
[----:B------:R-:W-:Y:S01]  /*d610*/  @!P2 LEA.HI R18, R18, R18, RZ, 0x1 ;  /* 0x000000121212a211 */ /* 0x000fe200078f08ff */
[----:B------:R-:W-:Y:S01]  /*d620*/  @!P4 IMAD.WIDE R14, R15, 0x4, R144 ;  /* 0x000000040f0ec825 */ /* 0x000fe200078e0290 */
[----:B------:R-:W-:-:S02]  /*d630*/  @!P5 LOP3.LUT R21, R20, 0xfffffffe, RZ, 0xc0, !PT ;  /* 0xfffffffe1415d812 */ /* 0x000fc400078ec0ff */
[----:B------:R-:W-:Y:S01]  /*d640*/  @!P3 LEA.HI R10, R10, R10, RZ, 0x1 ;  /* 0x0000000a0a0ab211 */ /* 0x000fe200078f08ff */
[--C-:B-1----:R-:W-:Y:S01]  /*d650*/  @!P6 IMAD.WIDE R2, R19, 0x4, R144.reuse ;  /* 0x000000041302e825 */ /* 0x102fe200078e0290 */
[----:B------:R-:W-:Y:S01]  /*d660*/  @!P2 LOP3.LUT R23, R18, 0xfffffffe, RZ, 0xc0, !PT ;  /* 0xfffffffe1217a812 */ /* 0x000fe200078ec0ff */
[----:B------:R0:W-:Y:S02]  /*d670*/  @!P4 ST.E.64 desc[UR52][R14.64], R100 ;  /* 0x000000640e00c985 */ /* 0x0001e4000c101b34 */
[----:B------:R-:W-:Y:S01]  /*d680*/  @!P5 IMAD.WIDE R18, R21, 0x4, R144 ;  /* 0x000000041512d825 */ /* 0x000fe200078e0290 */
[----:B------:R-:W-:Y:S01]  /*d690*/  @!P3 LOP3.LUT R21, R10, 0xfffffffe, RZ, 0xc0, !PT ;  /* 0xfffffffe0a15b812 */ /* 0x000fe200078ec0ff */
[----:B------:R1:W-:Y:S01]  /*d6a0*/  @!P1 ST.E.64 desc[UR52][R16.64], R102 ;  /* 0x0000006610009985 */ /* 0x0003e2000c101b34 */
[----:B------:R-:W-:Y:S01]  /*d6b0*/  ISETP.GE.AND P1, PT, R0, UR4, PT ;  /* 0x0000000400007c0c */ /* 0x000fe2000bf26270 */
[C---:B------:R-:W-:Y:S02]  /*d6c0*/  VIADD R10, R9.reuse, 0xd8 ;  /* 0x000000d8090a7836 */ /* 0x040fe40000000000 */
[----:B------:R2:W-:Y:S01]  /*d6d0*/  @!P6 ST.E.64 desc[UR52][R2.64], R104 ;  /* 0x000000680200e985 */ /* 0x0005e2000c101b34 */
[----:B------:R-:W-:-:S03]  /*d6e0*/  VIADD R20, R9, 0xe0 ;  /* 0x000000e009147836 */ /* 0x000fc60000000000 */
[----:B------:R-:W-:Y:S01]  /*d6f0*/  @!P5 ST.E.64 desc[UR52][R18.64], R106 ;  /* 0x0000006a1200d985 */ /* 0x000fe2000c101b34 */
[----:B0-----:R-:W-:-:S04]  /*d700*/  @!P2 IMAD.WIDE R14, R23, 0x4, R144 ;  /* 0x00000004170ea825 */ /* 0x001fc800078e0290 */
        /* <DEDUP_REMOVED lines=35> */
.L_x_1312:
[----:B------:R-:W-:Y:S05]  /*d940*/  BSYNC B0 ;  /* 0x0000000000007941 */ /* 0x000fea0003800000 */
.L_x_1311:
[----:B------:R-:W-:Y:S01]  /*d950*/  ISETP.GE.AND P1, PT, R8, R11, PT ;  /* 0x0000000b0800720c */ /* 0x000fe20003f26270 */
[----:B0-2---:R0:W1:Y:S01]  /*d960*/  SHFL.IDX PT, R3, R57, 0x1, 0x1c1f ;  /* 0x003c1f0039037f89 */ /* 0x00506200000e0000 */
        /* <DEDUP_REMOVED lines=140> */
[----:B------:R-:W-:Y:S01]  /*e230*/  @!P0 IMAD.WIDE R26, R29, 0x4, R2 ;  /* 0x000000041d1a8825 */ /* 0x000fe200078e0202 */
[----:B-1----:R-:W-:Y:S02]  /*e240*/  @!P2 LOP3.LUT R7, R8, 0xfffffffe, RZ, 0xc0, !PT ;  /* 0xfffffffe0807a812 */ /* 0x002fe400078ec0ff */
[----:B------:R-:W-:Y:S01]  /*e250*/  ISETP.GE.AND P1, PT, R30, UR4, PT ;  /* 0x000000041e007c0c */ /* 0x000fe2000bf26270 */
[C---:B------:R-:W-:Y:S01]  /*e260*/  VIADD R31, R9.reuse, 0xb8 ;  /* 0x000000b8091f7836 */ /* 0x040fe20000000000 */
[----:B------:R1:W-:Y:S01]  /*e270*/  @!P0 ST.E.64 desc[UR52][R26.64], R134 ;  /* 0x000000861a008985 */ /* 0x0003e2000c101b34 */
[----:B------:R-:W-:Y:S01]  /*e280*/  @!P3 LOP3.LUT R29, R0, 0xfffffffe, RZ, 0xc0, !PT ;  /* 0xfffffffe001db812 */ /* 0x000fe200078ec0ff */
[----:B------:R-:W-:Y:S01]  /*e290*/  VIADD R8, R9, 0xc0 ;  /* 0x000000c009087836 */ /* 0x000fe20000000000 */
[----:B------:R-:W-:-:S02]  /*e2a0*/  @!P5 LEA.HI R28, R28, R28, RZ, 0x1 ;  /* 0x0000001c1c1cd211 */ /* 0x000fc400078f08ff */
[----:B------:R-:W-:Y:S01]  /*e2b0*/  ISETP.GE.AND P0, PT, R31, UR4, PT ;  /* 0x000000041f007c0c */ /* 0x000fe2000bf06270 */
[----:B0-----:R-:W-:-:S05]  /*e2c0*/  @!P2 IMAD.WIDE R4, R7, 0x4, R2 ;  /* 0x000000040704a825 */ /* 0x001fca00078e0202 */
[----:B------:R-:W-:Y:S01]  /*e2d0*/  @!P1 LEA.HI R30, R30, R30, RZ, 0x1 ;  /* 0x0000001e1e1e9211 */ /* 0x000fe200078f08ff */
[--C-:B------:R-:W-:Y:S01]  /*e2e0*/  @!P3 IMAD.WIDE R6, R29, 0x4, R2.reuse ;  /* 0x000000041d06b825 */ /* 0x100fe200078e0202 */
[----:B------:R-:W-:Y:S01]  /*e2f0*/  @!P5 LOP3.LUT R29, R28, 0xfffffffe, RZ, 0xc0, !PT ;  /* 0xfffffffe1c1dd812 */ /* 0x000fe200078ec0ff */
[----:B------:R0:W-:Y:S01]  /*e300*/  @!P2 ST.E.64 desc[UR52][R4.64], R126 ;  /* 0x0000007e0400a985 */ /* 0x0001e2000c101b34 */
[----:B-1----:R-:W-:Y:S02]  /*e310*/  @!P4 LOP3.LUT R27, R37, 0xfffffffe, RZ, 0xc0, !PT ;  /* 0xfffffffe251bc812 */ /* 0x002fe400078ec0ff */
[----:B------:R-:W-:Y:S01]  /*e320*/  ISETP.GE.AND P2, PT, R8, UR4, PT ;  /* 0x0000000408007c0c */ /* 0x000fe2000bf46270 */
[--C-:B------:R-:W-:Y:S01]  /*e330*/  @!P5 IMAD.WIDE R28, R29, 0x4, R2.reuse ;  /* 0x000000041d1cd825 */ /* 0x100fe200078e0202 */
[----:B------:R-:W-:Y:S01]  /*e340*/  @!P0 LEA.HI R0, R31, R31, RZ, 0x1 ;  /* 0x0000001f1f008211 */ /* 0x000fe200078f08ff */
[----:B------:R1:W-:Y:S01]  /*e350*/  @!P3 ST.E.64 desc[UR52][R6.64], R66 ;  /* 0x000000420600b985 */ /* 0x0003e2000c101b34 */
[----:B------:R-:W-:Y:S01]  /*e360*/  @!P1 LOP3.LUT R31, R30, 0xfffffffe, RZ, 0xc0, !PT ;  /* 0xfffffffe1e1f9812 */ /* 0x000fe200078ec0ff */
[----:B------:R-:W-:Y:S01]  /*e370*/  @!P4 IMAD.WIDE R26, R27, 0x4, R2 ;  /* 0x000000041b1ac825 */ /* 0x000fe200078e0202 */
[----:B------:R-:W-:-:S03]  /*e380*/  @!P0 LOP3.LUT R35, R0, 0xfffffffe, RZ, 0xc0, !PT ;  /* 0xfffffffe00238812 */ /* 0x000fc600078ec0ff */
[----:B------:R-:W-:Y:S01]  /*e390*/  VIADD R0, R9, 0xd0 ;  /* 0x000000d009007836 */ /* 0x000fe20000000000 */
[----:B------:R2:W-:Y:S01]  /*e3a0*/  @!P4 ST.E.64 desc[UR52][R26.64], R14 ;  /* 0x0000000e1a00c985 */ /* 0x0005e2000c101b34 */
[--C-:B0-----:R-:W-:Y:S02]  /*e3b0*/  @!P1 IMAD.WIDE R4, R31, 0x4, R2.reuse ;  /* 0x000000041f049825 */ /* 0x101fe400078e0202 */
[----:B------:R-:W-:Y:S01]  /*e3c0*/  @!P2 LEA.HI R8, R8, R8, RZ, 0x1 ;  /* 0x000000080808a211 */ /* 0x000fe200078f08ff */
[----:B------:R0:W-:Y:S01]  /*e3d0*/  @!P5 ST.E.64 desc[UR52][R28.64], R16 ;  /* 0x000000101c00d985 */ /* 0x0001e2000c101b34 */
[----:B------:R-:W-:Y:S02]  /*e3e0*/  VIADD R30, R9, 0xc8 ;  /* 0x000000c8091e7836 */ /* 0x000fe40000000000 */
[----:B-1----:R-:W-:Y:S01]  /*e3f0*/  @!P0 IMAD.WIDE R6, R35, 0x4, R2 ;  /* 0x0000000423068825 */ /* 0x002fe200078e0202 */
[----:B------:R1:W-:Y:S01]  /*e400*/  @!P1 ST.E.64 desc[UR52][R4.64], R18 ;  /* 0x0000001204009985 */ /* 0x0003e2000c101b34 */
[----:B------:R-:W-:-:S02]  /*e410*/  ISETP.GE.AND P1, PT, R0, UR4, PT ;  /* 0x0000000400007c0c */ /* 0x000fc4000bf26270 */
[----:B------:R-:W-:Y:S01]  /*e420*/  ISETP.GE.AND P3, PT, R30, UR4, PT ;  /* 0x000000041e007c0c */ /* 0x000fe2000bf66270 */
[----:B------:R5:W-:Y:S01]  /*e430*/  @!P0 ST.E.64 desc[UR52][R6.64], R46 ;  /* 0x0000002e06008985 */ /* 0x000be2000c101b34 */
[C---:B--2---:R-:W-:Y:S01]  /*e440*/  VIADD R14, R9.reuse, 0xd8 ;  /* 0x000000d8090e7836 */ /* 0x044fe20000000000 */
[----:B------:R-:W-:Y:S01]  /*e450*/  @!P2 LOP3.LUT R15, R8, 0xfffffffe, RZ, 0xc0, !PT ;  /* 0xfffffffe080fa812 */ /* 0x000fe200078ec0ff */
[C---:B------:R-:W-:Y:S02]  /*e460*/  VIADD R26, R9.reuse, 0xe8 ;  /* 0x000000e8091a7836 */ /* 0x040fe40000000000 */
[C---:B0-----:R-:W-:Y:S01]  /*e470*/  VIADD R16, R9.reuse, 0xe0 ;  /* 0x000000e009107836 */ /* 0x041fe20000000000 */
[----:B------:R-:W-:Y:S01]  /*e480*/  ISETP.GE.AND P0, PT, R14, UR4, PT ;  /* 0x000000040e007c0c */ /* 0x000fe2000bf06270 */
[----:B------:R-:W-:Y:S01]  /*e490*/  VIADD R27, R9, 0xf0 ;  /* 0x000000f0091b7836 */ /* 0x000fe20000000000 */
[----:B------:R-:W-:Y:S01]  /*e4a0*/  ISETP.GE.AND P5, PT, R26, UR4, PT ;  /* 0x000000041a007c0c */ /* 0x000fe2000bfa6270 */
[----:B-1----:R-:W-:Y:S01]  /*e4b0*/  @!P2 IMAD.WIDE R4, R15, 0x4, R2 ;  /* 0x000000040f04a825 */ /* 0x002fe200078e0202 */
[----:B------:R-:W-:-:S02]  /*e4c0*/  ISETP.GE.AND P4, PT, R16, UR4, PT ;  /* 0x0000000410007c0c */ /* 0x000fc4000bf86270 */
[----:B------:R-:W-:Y:S01]  /*e4d0*/  ISETP.GE.AND P6, PT, R27, UR4, PT ;  /* 0x000000041b007c0c */ /* 0x000fe2000bfc6270 */
[----:B------:R-:W-:Y:S01]  /*e4e0*/  VIADD R9, R9, 0xf8 ;  /* 0x000000f809097836 */ /* 0x000fe20000000000 */
[----:B------:R-:W-:Y:S01]  /*e4f0*/  @!P1 LEA.HI R0, R0, R0, RZ, 0x1 ;  /* 0x0000000000009211 */ /* 0x000fe200078f08ff */
[----:B------:R0:W-:Y:S01]  /*e500*/  @!P2 ST.E.64 desc[UR52][R4.64], R20 ;  /* 0x000000140400a985 */ /* 0x0001e2000c101b34 */
[----:B------:R-:W-:Y:S02]  /*e510*/  @!P3 LEA.HI R30, R30, R30, RZ, 0x1 ;  /* 0x0000001e1e1eb211 */ /* 0x000fe400078f08ff */
[----:B------:R-:W-:Y:S02]  /*e520*/  @!P1 LOP3.LUT R15, R0, 0xfffffffe, RZ, 0xc0, !PT ;  /* 0xfffffffe000f9812 */ /* 0x000fe400078ec0ff */
[----:B-----5:R-:W-:Y:S02]  /*e530*/  @!P3 LOP3.LUT R7, R30, 0xfffffffe, RZ, 0xc0, !PT ;  /* 0xfffffffe1e07b812 */ /* 0x020fe400078ec0ff */
[----:B------:R-:W-:Y:S01]  /*e540*/  @!P0 LEA.HI R0, R14, R14, RZ, 0x1 ;  /* 0x0000000e0e008211 */ /* 0x000fe200078f08ff */
[----:B------:R-:W-:Y:S01]  /*e550*/  @!P1 IMAD.WIDE R14, R15, 0x4, R2 ;  /* 0x000000040f0e9825 */ /* 0x000fe200078e0202 */
[----:B------:R-:W-:-:S02]  /*e560*/  @!P4 LEA.HI R16, R16, R16, RZ, 0x1 ;  /* 0x000000101010c211 */ /* 0x000fc400078f08ff */
[----:B------:R-:W-:Y:S01]  /*e570*/  @!P5 LEA.HI R26, R26, R26, RZ, 0x1 ;  /* 0x0000001a1a1ad211 */ /* 0x000fe200078f08ff */
[--C-:B------:R-:W-:Y:S01]  /*e580*/  @!P3 IMAD.WIDE R6, R7, 0x4, R2.reuse ;  /* 0x000000040706b825 */ /* 0x100fe200078e0202 */
[----:B------:R-:W-:Y:S02]  /*e590*/  @!P6 LEA.HI R27, R27, R27, RZ, 0x1 ;  /* 0x0000001b1b1be211 */ /* 0x000fe400078f08ff */
[----:B------:R-:W-:Y:S02]  /*e5a0*/  @!P0 LOP3.LUT R17, R0, 0xfffffffe, RZ, 0xc0, !PT ;  /* 0xfffffffe00118812 */ /* 0x000fe400078ec0ff */
[----:B------:R-:W-:Y:S01]  /*e5b0*/  @!P4 LOP3.LUT R19, R16, 0xfffffffe, RZ, 0xc0, !PT ;  /* 0xfffffffe1013c812 */ /* 0x000fe200078ec0ff */
[----:B------:R1:W-:Y:S01]  /*e5c0*/  @!P3 ST.E.64 desc[UR52][R6.64], R22 ;  /* 0x000000160600b985 */ /* 0x0003e2000c101b34 */
[----:B0-----:R-:W-:Y:S01]  /*e5d0*/  @!P5 LOP3.LUT R21, R26, 0xfffffffe, RZ, 0xc0, !PT ;  /* 0xfffffffe1a15d812 */ /* 0x001fe200078ec0ff */
[--C-:B------:R-:W-:Y:S01]  /*e5e0*/  @!P0 IMAD.WIDE R16, R17, 0x4, R2.reuse ;  /* 0x0000000411108825 */ /* 0x100fe200078e0202 */
[----:B------:R-:W-:Y:S01]  /*e5f0*/  @!P6 LOP3.LUT R27, R27, 0xfffffffe, RZ, 0xc0, !PT ;  /* 0xfffffffe1b1be812 */ /* 0x000fe200078ec0ff */
[----:B------:R0:W-:Y:S02]  /*e600*/  @!P1 ST.E.64 desc[UR52][R14.64], R24 ;  /* 0x000000180e009985 */ /* 0x0001e4000c101b34 */
[----:B------:R-:W-:-:S02]  /*e610*/  @!P4 IMAD.WIDE R4, R19, 0x4, R2 ;  /* 0x000000041304c825 */ /* 0x000fc400078e0202 */
[----:B------:R0:W-:Y:S01]  /*e620*/  @!P0 ST.E.64 desc[UR52][R16.64], R60 ;  /* 0x0000003c10008985 */ /* 0x0001e2000c101b34 */
[----:B------:R-:W-:Y:S01]  /*e630*/  ISETP.GE.AND P0, PT, R9, UR4, PT ;  /* 0x0000000409007c0c */ /* 0x000fe2000bf06270 */
[--C-:B------:R-:W-:Y:S02]  /*e640*/  @!P6 IMAD.WIDE R18, R27, 0x4, R2.reuse ;  /* 0x000000041b12e825 */ /* 0x100fe400078e0202 */
[----:B------:R0:W-:Y:S02]  /*e650*/  @!P4 ST.E.64 desc[UR52][R4.64], R10 ;  /* 0x0000000a0400c985 */ /* 0x0001e4000c101b34 */
[----:B-1----:R-:W-:-:S05]  /*e660*/  @!P5 IMAD.WIDE R6, R21, 0x4, R2 ;  /* 0x000000041506d825 */ /* 0x002fca00078e0202 */
        /* <DEDUP_REMOVED lines=8> */
.L_x_1310:
        /* <DEDUP_REMOVED lines=58> */
.L_x_1221:
        /* <DEDUP_REMOVED lines=18> */
.L_x_1313:
[----:B------:R-:W-:Y:S01]  /*ebb0*/  ULDC UR7, c[0x0][0xc50] ;  /* 0x0003140000077ab9 */ /* 0x000fe20000000800 */
[----:B------:R-:W-:Y:S01]  /*ebc0*/  UMOV UR40, UR6 ;  /* 0x0000000600287c82 */ /* 0x000fe20008000000 */
[----:B------:R-:W-:-:S11]  /*ebd0*/  UISETP.NE.AND UP0, UPT, UR7, 0x1, UPT ;  /* 0x000000010700788c */ /* 0x000fd6000bf05270 */
[----:B------:R-:W-:Y:S01]  /*ebe0*/  @UP0 ULDC UR4, c[0x0][0xc54] ;  /* 0x0003150000040ab9 */ /* 0x000fe20000000800 */
[----:B------:R-:W-:Y:S01]  /*ebf0*/  @UP0 ULDC UR8, c[0x0][0xc58] ;  /* 0x0003160000080ab9 */ /* 0x000fe20000000800 */
[----:B------:R-:W-:-:S04]  /*ec00*/  UIMAD.WIDE.U32 UR4, UR6, UR4, URZ ;  /* 0x00000004060472a5 */ /* 0x000fc8000f8e003f */
[----:B------:R-:W-:-:S12]  /*ec10*/  @UP0 USHF.R.U32.HI UR40, URZ, UR8, UR5 ;  /* 0x000000083f280299 */ /* 0x000fd80008011605 */
.L_x_1314:
        /* <DEDUP_REMOVED lines=8> */
[----:B------:R-:W-:Y:S01]  /*eca0*/  IMAD.MOV.U32 R17, RZ, RZ, RZ ;  /* 0x000000ffff117224 */ /* 0x000fe200078e00ff */
[----:B------:R-:W-:Y:S01]  /*ecb0*/  ULDC.64 UR4, c[0x0][0x418] ;  /* 0x0001060000047ab9 */ /* 0x000fe20000000a00 */
[----:B------:R-:W-:Y:S01]  /*ecc0*/  ULDC UR6, c[0x0][0x448] ;  /* 0x0001120000067ab9 */ /* 0x000fe20000000800 */
[----:B------:R-:W-:Y:S01]  /*ecd0*/  ULDC UR10, c[0x0][0x2f0] ;  /* 0x0000bc00000a7ab9 */ /* 0x000fe20000000800 */
[----:B------:R-:W-:Y:S01]  /*ece0*/  ULDC UR11, c[0x0][0x288] ;  /* 0x0000a200000b7ab9 */ /* 0x000fe20000000800 */
[----:B0-----:R-:W-:-:S04]  /*ecf0*/  ISETP.NE.U32.AND P0, PT, R2, RZ, PT ;  /* 0x000000ff0200720c */ /* 0x001fc80003f05070 */
[----:B------:R-:W-:-:S13]  /*ed00*/  ISETP.NE.AND.EX P0, PT, R3, RZ, PT, P0 ;  /* 0x000000ff0300720c */ /* 0x000fda0003f05300 */
[----:B------:R-:W0:Y:S02]  /*ed10*/  @P0 LDC.64 R2, c[0x0][0xa28] ;  /* 0x00028a00ff020b82 */ /* 0x000e240000000a00 */
[----:B0-----:R-:W-:-:S05]  /*ed20*/  @P0 IMAD.WIDE R2, R23, 0x4, R2 ;  /* 0x0000000417020825 */ /* 0x001fca00078e0202 */
[----:B------:R0:W5:Y:S01]  /*ed30*/  @P0 LDG.E R17, desc[UR52][R2.64] ;  /* 0x0000003402110981 */ /* 0x000162000c1e1900 */
[----:B------:R-:W1:Y:S01]  /*ed40*/  S2UR UR41, SR_CTAID.X ;  /* 0x00000000002979c3 */ /* 0x000e620000002500 */
[----:B------:R-:W-:Y:S02]  /*ed50*/  UISETP.NE.U32.AND UP0, UPT, UR4, URZ, UPT ;  /* 0x0000003f0400728c */ /* 0x000fe4000bf05070 */
[----:B------:R-:W-:Y:S02]  /*ed60*/  UISETP.NE.AND UP1, UPT, UR6, 0x1, UPT ;  /* 0x000000010600788c */ /* 0x000fe4000bf25270 */
[----:B------:R-:W-:Y:S01]  /*ed70*/  UISETP.NE.AND.EX UP0, UPT, UR5, URZ, UPT, UP0 ;  /* 0x0000003f0500728c */ /* 0x000fe2000bf05300 */
[----:B------:R-:W-:Y:S02]  /*ed80*/  ULDC UR6, c[0x0][0x424] ;  /* 0x0001090000067ab9 */ /* 0x000fe40000000800 */
[----:B------:R-:W-:Y:S01]  /*ed90*/  ULDC.64 UR4, c[0x0][0x9e0] ;  /* 0x0002780000047ab9 */ /* 0x000fe20000000a00 */
[----:B------:R-:W-:-:S02]  /*eda0*/  USEL UR9, UR6, 0x1, UP0 ;  /* 0x0000000106097887 */ /* 0x000fc40008000000 */
[----:B------:R-:W-:Y:S02]  /*edb0*/  UISETP.GE.AND UP0, UPT, UR5, 0x1, UPT ;  /* 0x000000010500788c */ /* 0x000fe4000bf06270 */
[----:B------:R-:W-:Y:S01]  /*edc0*/  UIMAD UR38, UR9, UR10, URZ ;  /* 0x0000000a092672a4 */ /* 0x000fe2000f8e023f */
[----:B------:R-:W-:Y:S01]  /*edd0*/  @UP1 ULDC UR7, c[0x0][0x44c] ;  /* 0x0001130000071ab9 */ /* 0x000fe20000000800 */
[----:B------:R-:W-:Y:S02]  /*ede0*/  UIMAD UR9, UR9, UR10, 0x3f ;  /* 0x0000003f090974a4 */ /* 0x000fe4000f8e020a */
[----:B------:R-:W-:Y:S01]  /*edf0*/  PLOP3.LUT P1, PT, PT, PT, UP0, 0x80, 0x0 ;  /* 0x000000000000781c */ /* 0x000fe20003f2f008 */
[----:B------:R-:W-:Y:S01]  /*ee00*/  @UP1 ULDC UR12, c[0x0][0x450] ;  /* 0x00011400000c1ab9 */ /* 0x000fe20000000800 */
[----:B------:R-:W-:Y:S02]  /*ee10*/  UP2UR UR48, UPR, URZ, 0x2 ;  /* 0x000000023f307883 */ /* 0x000fe40008000000 */
[----:B-1----:R-:W-:-:S04]  /*ee20*/  USHF.L.U32 UR41, UR41, 0x7, URZ ;  /* 0x0000000729297899 */ /* 0x002fc8000800063f */
[----:B------:R-:W-:-:S04]  /*ee30*/  UIADD3 UR8, UR41, 0x7f, URZ ;  /* 0x0000007f29087890 */ /* 0x000fc8000fffe03f */
[----:B------:R-:W-:Y:S02]  /*ee40*/  UIMAD.WIDE.U32 UR6, UR8, UR7, URZ ;  /* 0x00000007080672a5 */ /* 0x000fe4000f8e003f */
[----:B------:R-:W-:Y:S02]  /*ee50*/  UIADD3 UR6, UR38, 0x1, -UR11 ;  /* 0x0000000126067890 */ /* 0x000fe4000fffe80b */
[----:B------:R-:W-:Y:S02]  /*ee60*/  @UP1 USHF.R.U32.HI UR8, URZ, UR12, UR7 ;  /* 0x0000000c3f081299 */ /* 0x000fe40008011607 */
[----:B------:R-:W-:Y:S02]  /*ee70*/  USHF.R.S32.HI UR7, URZ, 0x1f, UR9 ;  /* 0x0000001f3f077899 */ /* 0x000fe40008011409 */
[----:B------:R-:W-:Y:S02]  /*ee80*/  UIADD3 UR6, UR6, UR8, URZ ;  /* 0x0000000806067290 */ /* 0x000fe4000fffe03f */
[----:B------:R-:W-:-:S02]  /*ee90*/  ULEA.HI UR7, UR7, UR9, URZ, 0x6 ;  /* 0x0000000907077291 */ /* 0x000fc4000f8f303f */
[----:B------:R-:W-:Y:S02]  /*eea0*/  UIADD3 UR4, UR6, UR4, URZ ;  /* 0x0000000406047290 */ /* 0x000fe4000fffe03f */
[----:B------:R-:W-:Y:S01]  /*eeb0*/  USHF.R.S32.HI UR42, URZ, 0x6, UR7 ;  /* 0x000000063f2a7899 */ /* 0x000fe20008011407 */
[----:B0-----:R-:W-:Y:S11]  /*eec0*/  @!P1 BRA `(.L_x_1316) ;  /* 0x0000000000449947 */ /* 0x001ff60003800000 */
        /* <DEDUP_REMOVED lines=10> */
.L_x_1317:
[----:B------:R-:W-:-:S11]  /*ef70*/  UISETP.NE.AND UP0, UPT, UR5, 0x1, UPT ;  /* 0x000000010500788c */ /* 0x000fd6000bf05270 */
[----:B------:R-:W-:Y:S02]  /*ef80*/  @UP0 ULDC.64 UR12, c[0x0][0x9e8] ;  /* 0x00027a00000c0ab9 */ /* 0x000fe40000000a00 */
[----:B------:R-:W-:-:S04]  /*ef90*/  UIMAD.WIDE.U32 UR6, UR8, UR12, URZ ;  /* 0x0000000c080672a5 */ /* 0x000fc8000f8e003f */
[----:B------:R-:W-:-:S12]  /*efa0*/  @UP0 USHF.R.U32.HI UR8, URZ, UR13, UR7 ;  /* 0x0000000d3f080299 */ /* 0x000fd80008011607 */
.L_x_1318:
[----:B------:R-:W-:-:S04]  /*efb0*/  UIMAD UR8, UR8, UR5, UR5 ;  /* 0x00000005080872a4 */ /* 0x000fc8000f8e0205 */
[----:B------:R-:W-:-:S04]  /*efc0*/  UISETP.LT.AND UP0, UPT, UR4, UR8, UPT ;  /* 0x000000080400728c */ /* 0x000fc8000bf01270 */
[----:B------:R-:W-:-:S12]  /*efd0*/  USEL UR4, UR4, UR8, UP0 ;  /* 0x0000000804047287 */ /* 0x000fd80008000000 */
.L_x_1316:
[----:B------:R-:W-:Y:S02]  /*efe0*/  UISETP.NE.AND UP0, UPT, UR48, URZ, UPT ;  /* 0x0000003f3000728c */ /* 0x000fe4000bf05270 */
[----:B------:R-:W-:-:S04]  /*eff0*/  UIADD3 UR4, UR4, 0x3f, URZ ;  /* 0x0000003f04047890 */ /* 0x000fc8000fffe03f */
[----:B------:R-:W-:-:S04]  /*f000*/  USHF.R.S32.HI UR8, URZ, 0x1f, UR4 ;  /* 0x0000001f3f087899 */ /* 0x000fc80008011404 */
[----:B------:R-:W-:Y:S01]  /*f010*/  ULEA.HI UR8, UR8, UR4, URZ, 0x6 ;  /* 0x0000000408087291 */ /* 0x000fe2000f8f303f */
[----:B------:R-:W-:Y:S01]  /*f020*/  @UP0 ULDC UR6, c[0x0][0x44c] ;  /* 0x0001130000060ab9 */ /* 0x000fe20000000800 */
[----:B------:R-:W-:Y:S01]  /*f030*/  @UP0 ULDC UR9, c[0x0][0x450] ;  /* 0x0001140000090ab9 */ /* 0x000fe20000000800 */
[----:B------:R-:W-:Y:S02]  /*f040*/  UIMAD.WIDE.U32 UR6, UR41, UR6, URZ ;  /* 0x00000006290672a5 */ /* 0x000fe4000f8e003f */
[----:B------:R-:W-:Y:S01]  /*f050*/  UMOV UR4, UR41 ;  /* 0x0000002900047c82 */ /* 0x000fe20008000000 */
[----:B------:R-:W-:Y:S02]  /*f060*/  USHF.R.S32.HI UR43, URZ, 0x6, UR8 ;  /* 0x000000063f2b7899 */ /* 0x000fe40008011408 */
[----:B------:R-:W-:Y:S02]  /*f070*/  @UP0 USHF.R.U32.HI UR4, URZ, UR9, UR7 ;  /* 0x000000093f040299 */ /* 0x000fe40008011607 */
[----:B------:R-:W-:-:S02]  /*f080*/  UISETP.LT.AND UP0, UPT, UR42, UR43, UPT ;  /* 0x0000002b2a00728c */ /* 0x000fc4000bf01270 */
[----:B------:R-:W-:Y:S01]  /*f090*/  UIADD3 UR4, UR4, -UR11, UR38 ;  /* 0x8000000b04047290 */ /* 0x000fe2000fffe026 */
[----:B------:R-:W-:Y:S01]  /*f0a0*/  ULDC UR8, c[0x0][0x9dc] ;  /* 0x0002770000087ab9 */ /* 0x000fe20000000800 */
[----:B------:R-:W-:Y:S02]  /*f0b0*/  USEL UR12, UR42, UR43, UP0 ;  /* 0x0000002b2a0c7287 */ /* 0x000fe40008000000 */
[----:B------:R-:W-:Y:S01]  /*f0c0*/  UIADD3 UR8, UR4, -UR8, URZ ;  /* 0x8000000804087290 */ /* 0x000fe2000fffe03f */
[----:B------:R-:W-:Y:S11]  /*f0d0*/  @!P1 BRA `(.L_x_1319) ;  /* 0x0000000000449947 */ /* 0x000ff60003800000 */
        /* <DEDUP_REMOVED lines=10> */
.L_x_1320:
[----:B------:R-:W-:-:S11]  /*f180*/  UISETP.NE.AND UP0, UPT, UR5, 0x1, UPT ;  /* 0x000000010500788c */ /* 0x000fd6000bf05270 */
[----:B------:R-:W-:Y:S02]  /*f190*/  @UP0 ULDC.64 UR10, c[0x0][0x9e8] ;  /* 0x00027a00000a0ab9 */ /* 0x000fe40000000a00 */
[----:B------:R-:W-:-:S04]  /*f1a0*/  UIMAD.WIDE.U32 UR6, UR4, UR10, URZ ;  /* 0x0000000a040672a5 */ /* 0x000fc8000f8e003f */
[----:B------:R-:W-:-:S12]  /*f1b0*/  @UP0 USHF.R.U32.HI UR4, URZ, UR11, UR7 ;  /* 0x0000000b3f040299 */ /* 0x000fd80008011607 */
.L_x_1321:
[----:B------:R-:W-:-:S04]  /*f1c0*/  UIMAD UR4, UR4, UR5, URZ ;  /* 0x00000005040472a4 */ /* 0x000fc8000f8e023f */
[----:B------:R-:W-:-:S04]  /*f1d0*/  UISETP.LT.AND UP0, UPT, UR8, UR4, UPT ;  /* 0x000000040800728c */ /* 0x000fc8000bf01270 */
[----:B------:R-:W-:-:S12]  /*f1e0*/  USEL UR8, UR8, UR4, !UP0 ;  /* 0x0000000408087287 */ /* 0x000fd8000c000000 */
.L_x_1319:
[----:B------:R-:W-:Y:S02]  /*f1f0*/  USHF.R.S32.HI UR4, URZ, 0x1f, UR8 ;  /* 0x0000001f3f047899 */ /* 0x000fe40008011408 */
[----:B------:R-:W-:Y:S02]  /*f200*/  USHF.R.U32.HI UR9, URZ, 0x10, UR45 ;  /* 0x000000103f097899 */ /* 0x000fe4000801162d */
[----:B------:R-:W-:Y:S02]  /*f210*/  ULEA.HI UR4, UR4, UR8, URZ, 0x6 ;  /* 0x0000000804047291 */ /* 0x000fe4000f8f303f */
[----:B------:R-:W-:Y:S02]  /*f220*/  ULOP3.LUT UR45, UR45, 0xffff, URZ, 0xc0, !UPT ;  /* 0x0000ffff2d2d7892 */ /* 0x000fe4000f8ec03f */
[----:B------:R-:W-:Y:S01]  /*f230*/  USHF.R.S32.HI UR4, URZ, 0x6, UR4 ;  /* 0x000000063f047899 */ /* 0x000fe20008011404 */
[----:B------:R-:W-:-:S03]  /*f240*/  UMOV UR37, URZ ;  /* 0x0000003f00257c82 */ /* 0x000fc60008000000 */
[----:B------:R-:W-:-:S04]  /*f250*/  UISETP.LT.AND UP0, UPT, URZ, UR4, UPT ;  /* 0x000000043f00728c */ /* 0x000fc8000bf01270 */
[----:B------:R-:W-:Y:S02]  /*f260*/  USEL UR44, URZ, UR4, !UP0 ;  /* 0x000000043f2c7287 */ /* 0x000fe4000c000000 */
[----:B------:R-:W-:Y:S02]  /*f270*/  UISETP.NE.AND UP0, UPT, UR9, URZ, UPT ;  /* 0x0000003f0900728c */ /* 0x000fe4000bf05270 */
[----:B------:R-:W-:-:S06]  /*f280*/  UISETP.GT.AND UP1, UPT, UR12, UR44, UPT ;  /* 0x0000002c0c00728c */ /* 0x000fcc000bf24270 */
[----:B------:R-:W-:-:S03]  /*f290*/  PLOP3.LUT P0, PT, PT, PT, UP1, 0x80, 0x0 ;  /* 0x000000000000781c */ /* 0x000fc60003f0f018 */
[----:B------:R-:W-:-:S10]  /*f2a0*/  @!UP0 ULDC UR9, c[0x0][0x9f0] ;  /* 0x00027c0000098ab9 */ /* 0x000fd40000000800 */
[----:B------:R-:W-:Y:S05]  /*f2b0*/  @!P0 BRA `(.L_x_1322) ;  /* 0x00000000007c8947 */ /* 0x000fea0003800000 */
[----:B------:R-:W-:Y:S01]  /*f2c0*/  IABS R0, UR9 ;  /* 0x0000000900007c13 */ /* 0x000fe20008000000 */
[----:B------:R-:W-:Y:S02]  /*f2d0*/  UIADD3 UR4, UR9, -0x1, UR12 ;  /* 0xffffffff09047890 */ /* 0x000fe4000fffe00c */
[----:B------:R-:W-:Y:S02]  /*f2e0*/  IABS R4, UR9 ;  /* 0x0000000900047c13 */ /* 0x000fe40008000000 */
[----:B------:R-:W-:Y:S01]  /*f2f0*/  R2UR UR10, R0 ;  /* 0x00000000000a72ca */ /* 0x000fe200000e0000 */
[----:B------:R-:W-:-:S03]  /*f300*/  UIADD3 UR6, -UR44, UR4, URZ ;  /* 0x000000042c067290 */ /* 0x000fc6000fffe13f */
[----:B------:R-:W-:-:S03]  /*f310*/  UMOV UR4, URZ ;  /* 0x0000003f00047c82 */ /* 0x000fc60008000000 */
[----:B------:R-:W-:Y:S01]  /*f320*/  IABS R3, UR6 ;  /* 0x0000000600037c13 */ /* 0x000fe20008000000 */
[----:B------:R-:W-:-:S03]  /*f330*/  ULOP3.LUT UR6, UR6, UR9, URZ, 0x3c, !UPT ;  /* 0x0000000906067292 */ /* 0x000fc6000f8e3c3f */
[----:B------:R-:W-:Y:S02]  /*f340*/  R2UR UR8, R3 ;  /* 0x00000000030872ca */ /* 0x000fe400000e0000 */
        /* <DEDUP_REMOVED lines=22> */
.L_x_1322:
[----:B------:R-:W-:Y:S02]  /*f4b0*/  UIMAD UR49, UR45, UR37, UR44 ;  /* 0x000000252d3172a4 */ /* 0x000fe4000f8e022c */
[----:B------:R-:W-:Y:S02]  /*f4c0*/  IMAD.U32 R3, RZ, RZ, UR37 ;  /* 0x00000025ff037e24 */ /* 0x000fe4000f8e00ff */
[----:B------:R-:W-:Y:S02]  /*f4d0*/  IMAD.MOV.U32 R0, RZ, RZ, RZ ;  /* 0x000000ffff007224 */ /* 0x000fe400078e00ff */
[----:B------:R-:W-:Y:S02]  /*f4e0*/  IMAD.MOV.U32 R29, RZ, RZ, 0x1 ;  /* 0x00000001ff1d7424 */ /* 0x000fe400078e00ff */
[----:B------:R-:W-:Y:S02]  /*f4f0*/  IMAD.U32 R16, RZ, RZ, UR49 ;  /* 0x00000031ff107e24 */ /* 0x000fe4000f8e00ff */
[----:B------:R-:W-:-:S03]  /*f500*/  IMAD.MOV.U32 R2, RZ, RZ, 0x1 ;  /* 0x00000001ff027424 */ /* 0x000fc600078e00ff */
[----:B------:R-:W-:-:S04]  /*f510*/  VIADDMNMX R16, R16, R3, UR12, PT ;  /* 0x0000000c10107e46 */ /* 0x000fc8000b800103 */
[----:B------:R-:W-:-:S13]  /*f520*/  ISETP.GT.AND P0, PT, R16, UR49, PT ;  /* 0x0000003110007c0c */ /* 0x000fda000bf04270 */
        /* <DEDUP_REMOVED lines=25> */
.L_x_1323:
        /* <DEDUP_REMOVED lines=20> */
.L_x_1324:
        /* <DEDUP_REMOVED lines=20> */
.L_x_1325:
        /* <DEDUP_REMOVED lines=18> */
.L_x_1326:
[----:B------:R-:W0:Y:S01]  /*fa60*/  LDC.64 R2, c[0x0][0x9f8] ;  /* 0x00027e00ff027b82 */ /* 0x000e220000000a00 */
[----:B------:R-:W-:-:S07]  /*fa70*/  IMAD.MOV.U32 R33, RZ, RZ, R23 ;  /* 0x000000ffff217224 */ /* 0x000fce00078e0017 */
[----:B------:R-:W1:Y:S01]  /*fa80*/  LDC R18, c[0x0][0x430] ;  /* 0x00010c00ff127b82 */ /* 0x000e620000000800 */
[C---:B------:R-:W-:Y:S01]  /*fa90*/  IMAD.SHL.U32 R35, R22.reuse, 0x10, RZ ;  /* 0x0000001016237824 */ /* 0x040fe200078e00ff */
[----:B------:R-:W-:Y:S02]  /*faa0*/  LOP3.LUT R10, R22, 0x7f, RZ, 0xc0, !PT ;  /* 0x0000007f160a7812 */ /* 0x000fe400078ec0ff */
[----:B------:R-:W-:Y:S02]  /*fab0*/  LEA R6, R16, 0xffffffc0, 0x6 ;  /* 0xffffffc010067811 */ /* 0x000fe400078e30ff */
[----:B------:R-:W-:Y:S02]  /*fac0*/  LOP3.LUT R30, R30, 0xffffffef, RZ, 0xc0, !PT ;  /* 0xffffffef1e1e7812 */ /* 0x000fe400078ec0ff */
[----:B------:R-:W2:Y:S01]  /*fad0*/  LDC R20, c[0x0][0x2f4] ;  /* 0x0000bd00ff147b82 */ /* 0x000ea20000000800 */
[----:B0-----:R-:W-:-:S04]  /*fae0*/  ISETP.NE.U32.AND P0, PT, R2, RZ, PT ;  /* 0x000000ff0200720c */ /* 0x001fc80003f05070 */
[----:B------:R-:W-:-:S13]  /*faf0*/  ISETP.NE.AND.EX P0, PT, R3, RZ, PT, P0 ;  /* 0x000000ff0300720c */ /* 0x000fda0003f05300 */
[----:B------:R-:W0:Y:S02]  /*fb00*/  @P0 LDC.64 R2, c[0x0][0x9f8] ;  /* 0x00027e00ff020b82 */ /* 0x000e240000000a00 */
[----:B0-----:R-:W-:-:S05]  /*fb10*/  @P0 IMAD.WIDE R2, R23, 0x4, R2 ;  /* 0x0000000417020825 */ /* 0x001fca00078e0202 */
[----:B------:R0:W3:Y:S01]  /*fb20*/  @P0 LDG.E R33, desc[UR52][R2.64] ;  /* 0x0000003402210981 */ /* 0x0000e2000c1e1900 */
[----:B------:R-:W-:Y:S02]  /*fb30*/  LOP3.LUT R35, R35, 0x70, RZ, 0xc0, !PT ;  /* 0x0000007023237812 */ /* 0x000fe400078ec0ff */
[----:B------:R-:W-:Y:S02]  /*fb40*/  SHF.R.U32.HI R19, RZ, 0x3, R10 ;  /* 0x00000003ff137819 */ /* 0x000fe4000001160a */
[----:B-1----:R-:W-:Y:S02]  /*fb50*/  ISETP.NE.AND P1, PT, R18, 0x1, PT ;  /* 0x000000011200780c */ /* 0x002fe40003f25270 */
[----:B------:R-:W-:-:S05]  /*fb60*/  LOP3.LUT R36, R35, R19, RZ, 0xfc, !PT ;  /* 0x0000001323247212 */ /* 0x000fca00078efcff */
[----:B------:R-:W-:-:S04]  /*fb70*/  IMAD.IADD R4, R36, 0x1, R6 ;  /* 0x0000000124047824 */ /* 0x000fc800078e0206 */
[C---:B-----5:R-:W-:Y:S01]  /*fb80*/  IMAD.IADD R7, R4.reuse, 0x1, R17 ;  /* 0x0000000104077824 */ /* 0x060fe200078e0211 */
[----:B------:R-:W-:Y:S01]  /*fb90*/  ISETP.GE.AND P0, PT, R4, UR38, PT ;  /* 0x0000002604007c0c */ /* 0x000fe2000bf06270 */
[----:B------:R-:W1:Y:S01]  /*fba0*/  @P1 LDC R0, c[0x0][0x434] ;  /* 0x00010d00ff001b82 */ /* 0x000e620000000800 */
[----:B------:R-:W-:Y:S01]  /*fbb0*/  @P1 LOP3.LUT R30, R30, 0x10, RZ, 0xfc, !PT ;  /* 0x000000101e1e1812 */ /* 0x000fe200078efcff */
[----:B------:R-:W-:Y:S01]  /*fbc0*/  IMAD.MOV.U32 R21, RZ, RZ, R7 ;  /* 0x000000ffff157224 */ /* 0x000fe200078e0007 */
[----:B------:R-:W-:-:S05]  /*fbd0*/  ISETP.GT.U32.OR P0, PT, R36, 0x3f, P0 ;  /* 0x0000003f2400780c */ /* 0x000fca0000704470 */
        /* <DEDUP_REMOVED lines=8> */
[----:B---3--:R-:W-:Y:S02]  /*fc60*/  SHF.R.S32.HI R37, RZ, 0x1f, R33 ;  /* 0x0000001fff257819 */ /* 0x008fe40000011421 */
[----:B----4-:R-:W-:-:S04]  /*fc70*/  @!P0 IMAD.WIDE.U32 R2, R33, R8, R2 ;  /* 0x0000000821028225 */ /* 0x010fc800078e0002 */
[----:B------:R-:W-:Y:S01]  /*fc80*/  @!P0 IMAD R0, R37, R8, RZ ;  /* 0x0000000825008224 */ /* 0x000fe200078e02ff */
[----:B--2---:R-:W-:-:S03]  /*fc90*/  @!P0 LEA R4, P1, R2, R4, 0x2 ;  /* 0x0000000402048211 */ /* 0x004fc600078210ff */
[----:B------:R-:W-:-:S04]  /*fca0*/  @!P0 IMAD R9, R33, R9, R0 ;  /* 0x0000000921098224 */ /* 0x000fc800078e0200 */
[----:B------:R-:W-:-:S05]  /*fcb0*/  @!P0 IMAD.IADD R0, R3, 0x1, R9 ;  /* 0x0000000103008824 */ /* 0x000fca00078e0209 */
[----:B------:R-:W-:Y:S01]  /*fcc0*/  @!P0 LEA.HI.X R5, R2, R5, R0, 0x2, P1 ;  /* 0x0000000502058211 */ /* 0x000fe200008f1400 */
[C---:B------:R-:W-:Y:S02]  /*fcd0*/  IMAD.SHL.U32 R2, R22.reuse, 0x40, RZ ;  /* 0x0000004016027824 */ /* 0x040fe400078e00ff */
[----:B------:R-:W-:Y:S02]  /*fce0*/  IMAD.SHL.U32 R8, R22, 0x8, RZ ;  /* 0x0000000816087824 */ /* 0x000fe400078e00ff */
[----:B------:R-:W-:Y:S01]  /*fcf0*/  IMAD.MOV.U32 R0, RZ, RZ, RZ ;  /* 0x000000ffff007224 */ /* 0x000fe200078e00ff */
[----:B------:R-:W-:-:S04]  /*fd00*/  LOP3.LUT R3, R2, 0x180, RZ, 0xc0, !PT ;  /* 0x0000018002037812 */ /* 0x000fc800078ec0ff */
[----:B------:R-:W-:Y:S01]  /*fd10*/  LOP3.LUT R3, R3, 0x10, R22, 0xf8, !PT ;  /* 0x0000001003037812 */ /* 0x000fe200078ef816 */
[----:B------:R0:W5:Y:S03]  /*fd20*/  @!P0 LDG.E R0, desc[UR52][R4.64] ;  /* 0x0000003404008981 */ /* 0x000166000c1e1900 */
[----:B------:R-:W-:Y:S02]  /*fd30*/  LOP3.LUT R9, R3, 0x30, R8, 0x78, !PT ;  /* 0x0000003003097812 */ /* 0x000fe400078e7808 */
[C---:B------:R-:W-:Y:S02]  /*fd40*/  LOP3.LUT R3, R2.reuse, 0x40, RZ, 0xc0, !PT ;  /* 0x0000004002037812 */ /* 0x040fe400078ec0ff */
[----:B------:R-:W-:Y:S02]  /*fd50*/  SHF.R.U32.HI R8, RZ, 0x5, R10 ;  /* 0x00000005ff087819 */ /* 0x000fe4000001160a */
[----:B------:R-:W-:-:S03]  /*fd60*/  LOP3.LUT R2, R2, 0x200, RZ, 0xc0, !PT ;  /* 0x0000020002027812 */ /* 0x000fc600078ec0ff */
[----:B------:R-:W-:-:S05]  /*fd70*/  IMAD R3, R8, 0x400, R3 ;  /* 0x0000040008037824 */ /* 0x000fca00078e0203 */
[----:B0-----:R-:W-:Y:S01]  /*fd80*/  IADD3 R4, R9, R3, R2 ;  /* 0x0000000309047210 */ /* 0x001fe20007ffe002 */
[----:B------:R-:W-:-:S04]  /*fd90*/  IMAD.SHL.U32 R2, R22, 0x80, RZ ;  /* 0x0000008016027824 */ /* 0x000fc800078e00ff */
[----:B------:R0:W-:Y:S01]  /*fda0*/  STL [R1], R4 ;  /* 0x0000000401007387 */ /* 0x0001e20000100800 */
[----:B------:R-:W-:-:S05]  /*fdb0*/  LOP3.LUT R3, R2, 0x380, RZ, 0xc0, !PT ;  /* 0x0000038002037812 */ /* 0x000fca00078ec0ff */
[----:B------:R-:W-:Y:S01]  /*fdc0*/  IMAD R8, R8, 0x10, R3 ;  /* 0x0000001008087824 */ /* 0x000fe200078e0203 */
[----:B------:R-:W-:Y:S06]  /*fdd0*/  BRA.DIV UR4, `(.L_x_1327) ;  /* 0x0000003604987947 */ /* 0x000fec000b800000 */
.L_x_1379:
[----:B------:R-:W-:Y:S01]  /*fde0*/  ULOP3.LUT UR4, UR36, 0x2, URZ, 0xfc, !UPT ;  /* 0x0000000224047892 */ /* 0x000fe2000f8efc3f */
[C---:B------:R-:W-:Y:S01]  /*fdf0*/  ISETP.GE.AND P4, PT, R35.reuse, R20, PT ;  /* 0x000000142300720c */ /* 0x040fe20003f86270 */
[----:B0-----:R-:W-:Y:S01]  /*fe00*/  IMAD.MOV R4, RZ, RZ, -R21 ;  /* 0x000000ffff047224 */ /* 0x001fe200078e0a15 */
[----:B------:R-:W-:Y:S01]  /*fe10*/  LOP3.LUT R30, R30, 0xfffffff7, RZ, 0xc0, !PT ;  /* 0xfffffff71e1e7812 */ /* 0x000fe200078ec0ff */
[----:B------:R-:W-:Y:S01]  /*fe20*/  IMAD.U32 R32, RZ, RZ, UR40 ;  /* 0x00000028ff207e24 */ /* 0x000fe2000f8e00ff */
[----:B------:R-:W-:Y:S01]  /*fe30*/  ISETP.GT.U32.AND P3, PT, R36, 0x3f, PT ;  /* 0x0000003f2400780c */ /* 0x000fe20003f64070 */
[----:B------:R-:W-:Y:S01]  /*fe40*/  IMAD.U32 R5, RZ, RZ, UR4 ;  /* 0x00000004ff057e24 */ /* 0x000fe2000f8e00ff */
[----:B------:R-:W-:Y:S01]  /*fe50*/  LOP3.LUT R3, R8, R35, RZ, 0x3c, !PT ;  /* 0x0000002308037212 */ /* 0x000fe200078e3cff */
[----:B------:R-:W-:Y:S01]  /*fe60*/  IMAD R4, R18, R4, R7 ;  /* 0x0000000412047224 */ /* 0x000fe200078e0207 */
[----:B------:R-:W-:Y:S02]  /*fe70*/  LOP3.LUT R18, R35, 0x80, RZ, 0xfc, !PT ;  /* 0x0000008023127812 */ /* 0x000fe400078efcff */
[----:B------:R-:W-:-:S02]  /*fe80*/  ISETP.NE.AND P1, PT, R5, 0x3, PT ;  /* 0x000000030500780c */ /* 0x000fc40003f25270 */
[----:B------:R-:W-:Y:S02]  /*fe90*/  ISETP.GE.AND P2, PT, R18, R20, PT ;  /* 0x000000141200720c */ /* 0x000fe40003f46270 */
[----:B------:R-:W-:Y:S01]  /*fea0*/  LOP3.LUT R2, R3, 0xc00, R2, 0xf8, !PT ;  /* 0x00000c0003027812 */ /* 0x000fe200078ef802 */
[----:B------:R-:W-:Y:S01]  /*feb0*/  IMAD.MOV.U32 R3, RZ, RZ, 0x20 ;  /* 0x00000020ff037424 */ /* 0x000fe200078e00ff */
[----:B------:R-:W-:Y:S02]  /*fec0*/  LOP3.LUT P0, RZ, R22, 0x4, RZ, 0xc0, !PT ;  /* 0x0000000416ff7812 */ /* 0x000fe4000780c0ff */
[----:B------:R-:W-:Y:S01]  /*fed0*/  SHF.R.U32.HI R22, RZ, 0x3, R22 ;  /* 0x00000003ff167819 */ /* 0x000fe20000011616 */
[----:B------:R0:W-:Y:S01]  /*fee0*/  STL [R1+0x4], R2 ;  /* 0x0000040201007387 */ /* 0x0001e20000100800 */
[----:B------:R-:W-:-:S03]  /*fef0*/  SHF.R.S32.HI R32, RZ, 0x1f, R32 ;  /* 0x0000001fff207819 */ /* 0x000fc60000011420 */
[----:B------:R-:W-:-:S04]  /*ff00*/  @P1 LOP3.LUT R30, R30, 0x8, RZ, 0xfc, !PT ;  /* 0x000000081e1e1812 */ /* 0x000fc800078efcff */
[----:B------:R-:W-:Y:S01]  /*ff10*/  LOP3.LUT R30, R30, 0xfffffffd, RZ, 0xc0, !PT ;  /* 0xfffffffd1e1e7812 */ /* 0x000fe200078ec0ff */
[----:B0-----:R-:W-:-:S03]  /*ff20*/  IMAD.MOV.U32 R2, RZ, RZ, 0x40 ;  /* 0x00000040ff027424 */ /* 0x001fc600078e00ff */
[----:B------:R-:W-:Y:S02]  /*ff30*/  @P4 LOP3.LUT R30, R30, 0x2, RZ, 0xfc, !PT ;  /* 0x000000021e1e4812 */ /* 0x000fe400078efcff */
[----:B------:R-:W-:Y:S02]  /*ff40*/  SEL R5, R2, 0xffffffc0, !P0 ;  /* 0xffffffc002057807 */ /* 0x000fe40004000000 */
[----:B------:R-:W-:Y:S02]  /*ff50*/  LOP3.LUT R30, R30, 0xfffffffb, RZ, 0xc0, !PT ;  /* 0xfffffffb1e1e7812 */ /* 0x000fe400078ec0ff */
[----:B------:R-:W-:Y:S02]  /*ff60*/  SEL R2, R3, 0xffffffe0, !P0 ;  /* 0xffffffe003027807 */ /* 0x000fe40004000000 */
[----:B------:R-:W-:-:S04]  /*ff70*/  @P3 LOP3.LUT R30, R30, 0x4, RZ, 0xfc, !PT ;  /* 0x000000041e1e3812 */ /* 0x000fc800078efcff */
[----:B------:R-:W-:-:S04]  /*ff80*/  LOP3.LUT R30, R30, 0xfffffffe, RZ, 0xc0, !PT ;  /* 0xfffffffe1e1e7812 */ /* 0x000fc800078ec0ff */
[----:B------:R-:W-:Y:S01]  /*ff90*/  @P2 LOP3.LUT R30, R30, 0x1, RZ, 0xfc, !PT ;  /* 0x000000011e1e2812 */ /* 0x000fe200078efcff */
[----:B------:R-:W-:Y:S06]  /*ffa0*/  @!P1 BRA `(.L_x_1328) ;  /* 0x0000000000049947 */ /* 0x000fec0003800000 */
[----:B------:R-:W-:Y:S01]  /*ffb0*/  BPT.TRAP 0x1 ;  /* 0x000000040000795c */ /* 0x000fe20000300000 */
.L_x_1328:
[----:B------:R-:W-:Y:S01]  /*ffc0*/  IMAD.MOV.U32 R20, RZ, RZ, 0x1 ;  /* 0x00000001ff147424 */ /* 0x000fe200078e00ff */
[----:B------:R-:W-:-:S04]  /*ffd0*/  SHF.R.S32.HI R8, RZ, 0x1f, R4 ;  /* 0x0000001fff087819 */ /* 0x000fc80000011404 */
[----:B------:R-:W-:-:S04]  /*ffe0*/  SHF.L.U32 R20, R20, 0x1f, RZ ;  /* 0x0000001f14147819 */ /* 0x000fc800000006ff */
[----:B------:R-:W0:Y:S02]  /*fff0*/  SYNCS.PHASECHK.TRANS64.TRYWAIT P0, [UR46+0x20880], R20 ;  /* 0x02088014ff0075a7 */ /* 0x000e24000800016e */
[----:B0-----:R-:W-:Y:S05]  /*10000*/  @!P0 BRA `(.L_x_1329) ;  /* 0x00000034002c8947 */ /* 0x001fea0003800000 */
.L_x_1380:
[----:B------:R-:W-:Y:S01]  /*10010*/  ULDC.64 UR4, c[0x0][0x328] ;  /* 0x0000ca0000047ab9 */ /* 0x000fe20000000a00 */
[----:B-----5:R-:W-:Y:S01]  /*10020*/  SHF.R.S32.HI R9, RZ, 0x1f, R0 ;  /* 0x0000001fff097819 */ /* 0x020fe20000011400 */
[----:B0-----:R-:W-:Y:S01]  /*10030*/  IMAD R3, R8, UR4, RZ ;  /* 0x0000000408037c24 */ /* 0x001fe2000f8e02ff */
[----:B------:R-:W-:Y:S01]  /*10040*/  R2UR UR6, R32 ;  /* 0x00000000200672ca */ /* 0x000fe200000e0000 */
[----:B------:R-:W-:Y:S01]  /*10050*/  IMAD.SHL.U32 R34, R10, 0x10, RZ ;  /* 0x000000100a227824 */ /* 0x000fe200078e00ff */
[----:B------:R-:W-:Y:S01]  /*10060*/  IADD3 R6, -R19, UR38, -R6 ;  /* 0x0000002613067c10 */ /* 0x000fe2000fffe906 */
[C---:B------:R-:W-:Y:S02]  /*10070*/  IMAD R5, R4.reuse, UR5, R3 ;  /* 0x0000000504057c24 */ /* 0x040fe4000f8e0203 */
[----:B------:R-:W-:Y:S01]  /*10080*/  IMAD.WIDE.U32 R2, R4, UR4, RZ ;  /* 0x0000000404027c25 */ /* 0x000fe2000f8e00ff */
[----:B------:R-:W-:Y:S01]  /*10090*/  ULDC.64 UR4, c[0x0][0x338] ;  /* 0x0000ce0000047ab9 */ /* 0x000fe20000000a00 */
[----:B------:R-:W-:-:S02]  /*100a0*/  ISETP.GE.AND P4, PT, R6, 0x1, PT ;  /* 0x000000010600780c */ /* 0x000fc40003f86270 */
        /* <DEDUP_REMOVED lines=16> */
[----:B------:R-:W-:Y:S01]  /*101b0*/  LOP3.LUT R2, R35, 0x380, R2, 0xf8, !PT ;  /* 0x0000038023027812 */ /* 0x000fe200078ef802 */
[----:B------:R-:W-:-:S03]  /*101c0*/  UMOV UR4, 0xffffffff ;  /* 0xffffffff00047882 */ /* 0x000fc60000000000 */
[----:B------:R-:W-:-:S04]  /*101d0*/  LOP3.LUT R3, R2, 0x70, R3, 0x78, !PT ;  /* 0x0000007002037812 */ /* 0x000fc800078e7803 */
[----:B------:R-:W-:Y:S01]  /*101e0*/  LOP3.LUT R34, R3, 0x400, R34, 0xf8, !PT ;  /* 0x0000040003227812 */ /* 0x000fe200078ef822 */
[----:B------:R-:W-:Y:S06]  /*101f0*/  BRA.DIV UR4, `(.L_x_1330) ;  /* 0x0000003204c87947 */ /* 0x000fec000b800000 */
[----:B------:R-:W0:Y:S01]  /*10200*/  SHFL.IDX PT, R14, R5, RZ, 0x181f ;  /* 0x00181fff050e7589 */ /* 0x000e2200000e0000 */
[----:B------:R-:W1:Y:S01]  /*10210*/  LDC R11, c[0x0][0x2f4] ;  /* 0x0000bd00ff0b7b82 */ /* 0x000e620000000800 */
[----:B------:R-:W-:Y:S01]  /*10220*/  VIADD R28, R34, UR46 ;  /* 0x0000002e221c7c36 */ /* 0x000fe20008000000 */
[C---:B------:R-:W-:Y:S01]  /*10230*/  ISETP.GE.AND P1, PT, R6.reuse, 0x21, PT ;  /* 0x000000210600780c */ /* 0x040fe20003f26270 */
[----:B------:R-:W2:Y:S01]  /*10240*/  SHFL.IDX PT, R3, R7, RZ, 0x181f ;  /* 0x00181fff07037589 */ /* 0x000ea200000e0000 */
[----:B------:R-:W-:-:S03]  /*10250*/  ISETP.GE.AND P5, PT, R6, 0x31, PT ;  /* 0x000000310600780c */ /* 0x000fc60003fa6270 */
[----:B------:R-:W-:Y:S01]  /*10260*/  SHFL.IDX PT, R10, R7, 0x3, 0x181f ;  /* 0x00781f00070a7f89 */ /* 0x000fe200000e0000 */
[C---:B0-----:R-:W-:Y:S02]  /*10270*/  IADD3 R2, P0, R35.reuse, R14, RZ ;  /* 0x0000000e23027210 */ /* 0x041fe40007f1e0ff */
[-C--:B-1----:R-:W-:Y:S01]  /*10280*/  ISETP.GE.AND P3, PT, R35, R11.reuse, PT ;  /* 0x0000000b2300720c */ /* 0x082fe20003f66270 */
[----:B------:R-:W0:Y:S01]  /*10290*/  SHFL.IDX PT, R14, R5, 0x1, 0x181f ;  /* 0x00381f00050e7f89 */ /* 0x000e2200000e0000 */
[----:B------:R-:W-:Y:S01]  /*102a0*/  ISETP.GE.AND P2, PT, R18, R11, PT ;  /* 0x0000000b1200720c */ /* 0x000fe20003f46270 */
[----:B--2---:R-:W-:Y:S01]  /*102b0*/  IMAD.X R3, RZ, RZ, R3, P0 ;  /* 0x000000ffff037224 */ /* 0x004fe200000e0603 */
        /* <DEDUP_REMOVED lines=14> */
[----:B------:R2:W3:Y:S02]  /*103a0*/  SHFL.IDX PT, R14, R5, 0x3, 0x181f ;  /* 0x00781f00050e7f89 */ /* 0x0004e400000e0000 */
[----:B-1----:R-:W-:Y:S01]  /*103b0*/  IMAD.X R3, RZ, RZ, R3, P0 ;  /* 0x000000ffff037224 */ /* 0x002fe200000e0603 */
[----:B------:R-:W-:-:S13]  /*103c0*/  ISETP.LT.OR P0, PT, R6, 0x21, P3 ;  /* 0x000000210600780c */ /* 0x000fda0001f01670 */
[----:B------:R2:W-:Y:S01]  /*103d0*/  LDGSTS.E.BYPASS.LTC128B.128 [R28+0x9400], desc[UR52][R2.64], !P0 ;  /* 0x09400000021c7fae */ /* 0x0005e2000c101d74 */
[----:B------:R-:W-:-:S13]  /*103e0*/  ISETP.LT.OR P0, PT, R6, 0x21, P2 ;  /* 0x000000210600780c */ /* 0x000fda0001701670 */
[----:B------:R2:W-:Y:S01]  /*103f0*/  LDGSTS.E.BYPASS.LTC128B.128 [R28+0xb400], desc[UR52][R2.64+0x80], !P0 ;  /* 0x0b400080021c7fae */ /* 0x0005e2000c101d74 */
[----:B---3--:R-:W-:-:S13]  /*10400*/  ISETP.GE.AND P0, PT, R6, 0x11, PT ;  /* 0x000000110600780c */ /* 0x008fda0003f06270 */
.L_x_1390:
[C---:B------:R-:W-:Y:S02]  /*10410*/  ISETP.LT.OR P3, PT, R6.reuse, 0x31, P3 ;  /* 0x000000310600780c */ /* 0x040fe40001f61670 */
[----:B------:R-:W-:Y:S02]  /*10420*/  ISETP.LT.OR P2, PT, R6, 0x31, P2 ;  /* 0x000000310600780c */ /* 0x000fe40001741670 */
[----:B0-2---:R-:W-:-:S05]  /*10430*/  IADD3 R2, P6, R35, R14, RZ ;  /* 0x0000000e23027210 */ /* 0x005fca0007fde0ff */
        /* <DEDUP_REMOVED lines=15> */
.L_x_1331:
[----:B------:R-:W-:Y:S01]  /*10530*/  SYNCS.ARRIVE.TRANS64.A1T0 RZ, [UR46+0x20870], RZ ;  /* 0x020870ffffff79a7 */ /* 0x000fe2000810002e */
[----:B------:R-:W-:Y:S05]  /*10540*/  @!P6 BRA `(.L_x_1332) ;  /* 0x000000000004e947 */ /* 0x000fea0003800000 */
[----:B------:R-:W-:Y:S01]  /*10550*/  BPT.TRAP 0x1 ;  /* 0x000000040000795c */ /* 0x000fe20000300000 */
.L_x_1332:
[----:B------:R-:W0:Y:S02]  /*10560*/  SYNCS.PHASECHK.TRANS64.TRYWAIT P2, [UR46+0x20840], R20 ;  /* 0x02084014ff0075a7 */ /* 0x000e24000804016e */
[----:B0-----:R-:W-:Y:S05]  /*10570*/  @!P2 BRA `(.L_x_1333) ;  /* 0x00000034003ca947 */ /* 0x001fea0003800000 */
.L_x_1391:
[----:B------:R-:W-:Y:S01]  /*10580*/  ULDC.64 UR4, c[0x0][0x300] ;  /* 0x0000c00000047ab9 */ /* 0x000fe20000000a00 */
[----:B------:R-:W-:Y:S01]  /*10590*/  R2UR UR6, R32 ;  /* 0x00000000200672ca */ /* 0x000fe200000e0000 */
[----:B0-----:R-:W-:Y:S01]  /*105a0*/  IMAD R3, R8, UR4, RZ ;  /* 0x0000000408037c24 */ /* 0x001fe2000f8e02ff */
[----:B------:R-:W0:Y:S03]  /*105b0*/  LDC R6, c[0x0][0x2f4] ;  /* 0x0000bd00ff067b82 */ /* 0x000e260000000800 */
[C---:B------:R-:W-:Y:S02]  /*105c0*/  IMAD R5, R4.reuse, UR5, R3 ;  /* 0x0000000504057c24 */ /* 0x040fe4000f8e0203 */
[----:B------:R-:W-:Y:S01]  /*105d0*/  IMAD.WIDE.U32 R2, R4, UR4, RZ ;  /* 0x0000000404027c25 */ /* 0x000fe2000f8e00ff */
        /* <DEDUP_REMOVED lines=12> */
[----:B0-----:R-:W-:-:S03]  /*106a0*/  ISETP.GE.AND P3, PT, R18, R6, PT ;  /* 0x000000061200720c */ /* 0x001fc60003f66270 */
[----:B------:R-:W-:Y:S01]  /*106b0*/  IMAD.U32 R5, RZ, RZ, UR7 ;  /* 0x00000007ff057e24 */ /* 0x000fe2000f8e00ff */
[----:B------:R-:W-:-:S04]  /*106c0*/  IADD3 R0, P2, R2, UR6, RZ ;  /* 0x0000000602007c10 */ /* 0x000fc8000ff5e0ff */
[----:B------:R-:W-:Y:S01]  /*106d0*/  IADD3.X R4, R5, UR4, R3, P2, !PT ;  /* 0x0000000405047c10 */ /* 0x000fe200097fe403 */
[----:B------:R-:W-:-:S03]  /*106e0*/  UMOV UR4, 0xffffffff ;  /* 0xffffffff00047882 */ /* 0x000fc60000000000 */
[----:B------:R-:W-:Y:S05]  /*106f0*/  BRA.DIV UR4, `(.L_x_1334) ;  /* 0x0000003204f47947 */ /* 0x000fea000b800000 */
[----:B------:R-:W0:Y:S01]  /*10700*/  SHFL.IDX PT, R14, R0, RZ, 0x181f ;  /* 0x00181fff000e7589 */ /* 0x000e2200000e0000 */
[----:B------:R-:W-:-:S03]  /*10710*/  ISETP.GE.AND P6, PT, R35, R6, PT ;  /* 0x000000062300720c */ /* 0x000fc60003fc6270 */
[----:B------:R-:W1:Y:S04]  /*10720*/  SHFL.IDX PT, R2, R4, RZ, 0x181f ;  /* 0x00181fff04027589 */ /* 0x000e6800000e0000 */
[----:B------:R-:W-:Y:S01]  /*10730*/  SHFL.IDX PT, R5, R4, 0x1, 0x181f ;  /* 0x00381f0004057f89 */ /* 0x000fe200000e0000 */
[----:B0-----:R-:W-:-:S05]  /*10740*/  @P4 IADD3 R14, P2, R35, R14, RZ ;  /* 0x0000000e230e4210 */ /* 0x001fca0007f5e0ff */
[----:B-1----:R-:W-:Y:S02]  /*10750*/  @P4 IMAD.X R3, RZ, RZ, R2, P2 ;  /* 0x000000ffff034224 */ /* 0x002fe400010e0602 */
[----:B------:R-:W-:Y:S02]  /*10760*/  @P4 IMAD.MOV.U32 R2, RZ, RZ, R14 ;  /* 0x000000ffff024224 */ /* 0x000fe400078e000e */
[----:B------:R-:W0:Y:S04]  /*10770*/  SHFL.IDX PT, R14, R0, 0x1, 0x181f ;  /* 0x00381f00000e7f89 */ /* 0x000e2800000e0000 */
[----:B------:R-:W-:Y:S04]  /*10780*/  @P4 LDGSTS.E.BYPASS.LTC128B.128 [R28+0x18400], desc[UR52][R2.64], !P6 ;  /* 0x18400000021c4fae */ /* 0x000fe8000f101d74 */
[----:B------:R1:W-:Y:S01]  /*10790*/  @P4 LDGSTS.E.BYPASS.LTC128B.128 [R28+0x1a400], desc[UR52][R2.64+0x80], !P3 ;  /* 0x1a400080021c4fae */ /* 0x0003e2000d901d74 */
[----:B0-----:R-:W-:-:S05]  /*107a0*/  @P0 IADD3 R14, P2, R35, R14, RZ ;  /* 0x0000000e230e0210 */ /* 0x001fca0007f5e0ff */
[----:B------:R-:W-:Y:S02]  /*107b0*/  @P0 IMAD.X R5, RZ, RZ, R5, P2 ;  /* 0x000000ffff050224 */ /* 0x000fe400010e0605 */
[----:B-1----:R-:W-:Y:S02]  /*107c0*/  @P0 IMAD.MOV.U32 R2, RZ, RZ, R14 ;  /* 0x000000ffff020224 */ /* 0x002fe400078e000e */
[----:B------:R-:W0:Y:S01]  /*107d0*/  SHFL.IDX PT, R14, R0, 0x2, 0x181f ;  /* 0x00581f00000e7f89 */ /* 0x000e2200000e0000 */
[----:B------:R-:W-:-:S03]  /*107e0*/  @P0 IMAD.MOV.U32 R3, RZ, RZ, R5 ;  /* 0x000000ffff030224 */ /* 0x000fc600078e0005 */
[----:B------:R-:W1:Y:S04]  /*107f0*/  SHFL.IDX PT, R5, R4, 0x2, 0x181f ;  /* 0x00581f0004057f89 */ /* 0x000e6800000e0000 */
        /* <DEDUP_REMOVED lines=10> */
.L_x_1401:
[C---:B------:R-:W-:Y:S02]  /*108a0*/  ISETP.GE.AND P1, PT, R35.reuse, R6, PT ;  /* 0x000000062300720c */ /* 0x040fe40003f26270 */
[----:B01----:R-:W-:-:S05]  /*108b0*/  @P5 IADD3 R2, P0, R35, R14, RZ ;  /* 0x0000000e23025210 */ /* 0x003fca0007f1e0ff */
[----:B--2---:R-:W-:-:S06]  /*108c0*/  @P5 IMAD.X R3, RZ, RZ, R5, P0 ;  /* 0x000000ffff035224 */ /* 0x004fcc00000e0605 */
        /* <DEDUP_REMOVED lines=14> */
.L_x_1335:
        /* <DEDUP_REMOVED lines=30> */
.L_x_1336:
[----:B------:R-:W-:Y:S01]  /*10b90*/  UISETP.NE.AND UP0, UPT, UR48, URZ, UPT ;  /* 0x0000003f3000728c */ /* 0x000fe2000bf05270 */
[----:B------:R-:W-:Y:S01]  /*10ba0*/  IMAD.U32 R4, RZ, RZ, UR38 ;  /* 0x00000026ff047e24 */ /* 0x000fe2000f8e00ff */
[----:B------:R-:W-:Y:S01]  /*10bb0*/  ULDC.64 UR4, c[0x0][0x2e0] ;  /* 0x0000b80000047ab9 */ /* 0x000fe20000000a00 */
[----:B------:R-:W-:Y:S02]  /*10bc0*/  IMAD.U32 R3, RZ, RZ, UR47 ;  /* 0x0000002fff037e24 */ /* 0x000fe4000f8e00ff */
[----:B------:R-:W-:Y:S01]  /*10bd0*/  IMAD.U32 R5, RZ, RZ, UR39 ;  /* 0x00000027ff057e24 */ /* 0x000fe2000f8e00ff */
[----:B------:R-:W-:Y:S01]  /*10be0*/  PLOP3.LUT P0, PT, PT, PT, UP0, 0x80, 0x0 ;  /* 0x000000000000781c */ /* 0x000fe20003f0f008 */
[----:B------:R-:W-:Y:S01]  /*10bf0*/  IMAD.MOV.U32 R2, RZ, RZ, R4 ;  /* 0x000000ffff027224 */ /* 0x000fe200078e0004 */
[----:B------:R-:W-:Y:S01]  /*10c00*/  PLOP3.LUT P1, PT, PT, PT, UP0, 0x80, 0x0 ;  /* 0x000000000000781c */ /* 0x000fe20003f2f008 */
[----:B------:R-:W-:Y:S02]  /*10c10*/  VIADD R0, R36, UR41 ;  /* 0x0000002924007c36 */ /* 0x000fe40008000000 */
[----:B------:R-:W-:Y:S01]  /*10c20*/  IMAD R22, R22, UR4, RZ ;  /* 0x0000000416167c24 */ /* 0x000fe2000f8e02ff */
[----:B------:R-:W0:Y:S01]  /*10c30*/  LDC R5, c[0x0][0x448] ;  /* 0x00011200ff057b82 */ /* 0x000e220000000800 */
[----:B------:R-:W-:Y:S01]  /*10c40*/  IMAD.WIDE.U32 R2, R23, UR4, R2 ;  /* 0x0000000417027c25 */ /* 0x000fe2000f8e0002 */
[----:B------:R-:W-:-:S03]  /*10c50*/  @UP0 ULDC UR4, c[0x0][0x44c] ;  /* 0x0001130000040ab9 */ /* 0x000fc60000000800 */
[----:B------:R-:W-:Y:S01]  /*10c60*/  IMAD R9, R23, UR5, R22 ;  /* 0x0000000517097c24 */ /* 0x000fe2000f8e0216 */
[----:B------:R-:W-:Y:S01]  /*10c70*/  @UP0 ULDC UR5, c[0x0][0x450] ;  /* 0x0001140000050ab9 */ /* 0x000fe20000000800 */
[----:B------:R-:W-:-:S04]  /*10c80*/  @P0 IMAD.HI.U32 R4, R0, UR4, RZ ;  /* 0x0000000400040c27 */ /* 0x000fc8000f8e00ff */
[----:B------:R-:W-:Y:S01]  /*10c90*/  IMAD.MOV.U32 R7, RZ, RZ, R0 ;  /* 0x000000ffff077224 */ /* 0x000fe200078e0000 */
[----:B------:R-:W-:Y:S01]  /*10ca0*/  @P1 SHF.R.U32.HI R7, RZ, UR5, R4 ;  /* 0x00000005ff071c19 */ /* 0x000fe20008011604 */
[----:B------:R-:W-:Y:S01]  /*10cb0*/  ULDC.64 UR4, c[0x0][0x2d0] ;  /* 0x0000b40000047ab9 */ /* 0x000fe20000000a00 */
[----:B------:R-:W-:Y:S02]  /*10cc0*/  IMAD.IADD R3, R3, 0x1, R9 ;  /* 0x0000000103037824 */ /* 0x000fe400078e0209 */
[----:B------:R-:W-:Y:S01]  /*10cd0*/  SHF.R.S32.HI R4, RZ, 0x1f, R7 ;  /* 0x0000001fff047819 */ /* 0x000fe20000011407 */
[----:B------:R-:W-:-:S04]  /*10ce0*/  IMAD.WIDE.U32 R2, R7, UR4, R2 ;  /* 0x0000000407027c25 */ /* 0x000fc8000f8e0002 */
[----:B------:R-:W-:-:S04]  /*10cf0*/  IMAD R4, R4, UR4, RZ ;  /* 0x0000000404047c24 */ /* 0x000fc8000f8e02ff */
[----:B------:R-:W-:Y:S01]  /*10d00*/  IMAD R9, R7, UR5, R4 ;  /* 0x0000000507097c24 */ /* 0x000fe2000f8e0204 */
[----:B------:R-:W-:Y:S01]  /*10d10*/  ULDC.64 UR4, c[0x0][0x2c8] ;  /* 0x0000b20000047ab9 */ /* 0x000fe20000000a00 */
[----:B------:R-:W-:Y:S02]  /*10d20*/  IMAD.MOV R7, RZ, RZ, -R7 ;  /* 0x000000ffff077224 */ /* 0x000fe400078e0a07 */
[----:B------:R-:W-:Y:S02]  /*10d30*/  IMAD.IADD R3, R3, 0x1, R9 ;  /* 0x0000000103037824 */ /* 0x000fe400078e0209 */
[----:B0-----:R-:W-:-:S04]  /*10d40*/  IMAD R7, R5, R7, R0 ;  /* 0x0000000705077224 */ /* 0x001fc800078e0200 */
[----:B------:R-:W-:Y:S01]  /*10d50*/  IMAD.WIDE.U32 R2, R7, UR4, R2 ;  /* 0x0000000407027c25 */ /* 0x000fe2000f8e0002 */
[----:B------:R-:W-:-:S05]  /*10d60*/  SHF.R.S32.HI R0, RZ, 0x1f, R7 ;  /* 0x0000001fff007819 */ /* 0x000fca0000011407 */
        /* <DEDUP_REMOVED lines=8> */
[----:B------:R-:W-:-:S03]  /*10df0*/  UMOV UR4, 0xffffffff ;  /* 0xffffffff00047882 */ /* 0x000fc60000000000 */
[----:B------:R-:W-:Y:S09]  /*10e00*/  BRA.DIV UR4, `(.L_x_1337) ;  /* 0x00000032046c7947 */ /* 0x000ff2000b800000 */
[----:B------:R-:W0:Y:S01]  /*10e10*/  SHFL.IDX PT, R14, R0, RZ, 0x181f ;  /* 0x00181fff000e7589 */ /* 0x000e2200000e0000 */
[----:B------:R-:W-:Y:S01]  /*10e20*/  ULDC UR4, c[0x0][0x288] ;  /* 0x0000a20000047ab9 */ /* 0x000fe20000000800 */
[----:B------:R-:W-:Y:S02]  /*10e30*/  VIADD R6, R19, UR41 ;  /* 0x0000002913067c36 */ /* 0x000fe40008000000 */
[----:B------:R-:W1:Y:S01]  /*10e40*/  SHFL.IDX PT, R2, R4, RZ, 0x181f ;  /* 0x00181fff04027589 */ /* 0x000e6200000e0000 */
[----:B------:R-:W-:Y:S02]  /*10e50*/  IMAD R5, R5, UR4, RZ ;  /* 0x0000000405057c24 */ /* 0x000fe4000f8e02ff */
[C---:B------:R-:W-:Y:S01]  /*10e60*/  VIADD R8, R6.reuse, 0x10 ;  /* 0x0000001006087836 */ /* 0x040fe20000000000 */
[----:B------:R-:W-:Y:S02]  /*10e70*/  SHFL.IDX PT, R7, R4, 0x1, 0x181f ;  /* 0x00381f0004077f89 */ /* 0x000fe400000e0000 */
        /* <DEDUP_REMOVED lines=66> */
.L_x_1418:
        /* <DEDUP_REMOVED lines=13> */
.L_x_1339:
[----:B------:R-:W-:Y:S05]  /*11370*/  BSYNC B0 ;  /* 0x0000000000007941 */ /* 0x000fea0003800000 */
.L_x_1338:
[----:B------:R-:W-:Y:S01]  /*11380*/  NOP ;  /* 0x0000000000007918 */ /* 0x000fe20000000000 */
[----:B------:R-:W-:Y:S01]  /*11390*/  SYNCS.ARRIVE.TRANS64.RED.A0T1 RZ, [UR46+0x20800], RZ ;  /* 0x020800ffffff79a7 */ /* 0x000fe2000820042e */
[----:B------:R-:W-:Y:S01]  /*113a0*/  ARRIVES.LDGSTSBAR.64.TRANSCNT [UR46+0x20800] ;  /* 0x02080000ff0079b0 */ /* 0x000fe20008000aae */
[----:B------:R-:W-:Y:S01]  /*113b0*/  NOP ;  /* 0x0000000000007918 */ /* 0x000fe20000000000 */
[----:B------:R-:W-:Y:S01]  /*113c0*/  SYNCS.ARRIVE.TRANS64.A1T0 RZ, [UR46+0x20800], RZ ;  /* 0x020800ffffff79a7 */ /* 0x000fe2000810002e */
[----:B------:R-:W-:-:S05]  /*113d0*/  VIADD R16, R16, 0xfffffffe ;  /* 0xfffffffe10107836 */ /* 0x000fca0000000000 */
[----:B------:R-:W-:Y:S01]  /*113e0*/  ISETP.GE.AND P0, PT, R16, UR49, PT ;  /* 0x0000003110007c0c */ /* 0x000fe2000bf06270 */
[----:B------:R-:W3:Y:S02]  /*113f0*/  SYNCS.PHASECHK.TRANS64.TRYWAIT P1, [UR46+0x20820], R0 ;  /* 0x02082000ff0075a7 */ /* 0x000ee4000802016e */
[----:B---3--:R-:W-:Y:S10]  /*11400*/  @!P1 BRA `(.L_x_1340) ;  /* 0x0000003400709947 */ /* 0x008ff40003800000 */
.L_x_1419:
[----:B------:R-:W-:Y:S01]  /*11410*/  IMAD.MOV.U32 R29, RZ, RZ, 0x1 ;  /* 0x00000001ff1d7424 */ /* 0x000fe200078e00ff */
[----:B------:R-:W-:Y:S06]  /*11420*/  @!P0 BRA `(.L_x_1341) ;  /* 0x0000001000988947 */ /* 0x000fec0003800000 */
[----:B------:R-:W-:Y:S01]  /*11430*/  UIADD3 UR4, UR45, 0x1, URZ ;  /* 0x000000012d047890 */ /* 0x000fe2000fffe03f */
[----:B0-----:R-:W-:Y:S01]  /*11440*/  LOP3.LUT R3, RZ, UR43, RZ, 0x33, !PT ;  /* 0x0000002bff037c12 */ /* 0x001fe2000f8e33ff */
[----:B--2---:R-:W-:Y:S01]  /*11450*/  IMAD.MOV.U32 R7, RZ, RZ, 0x1 ;  /* 0x00000001ff077424 */ /* 0x004fe200078e00ff */
[----:B------:R-:W-:Y:S01]  /*11460*/  IADD3 R17, R35, R17, R19 ;  /* 0x0000001123117210 */ /* 0x000fe20007ffe013 */
[----:B------:R-:W-:Y:S01]  /*11470*/  UIMAD UR4, UR4, UR37, URZ ;  /* 0x00000025040472a4 */ /* 0x000fe2000f8e023f */
[----:B------:R-:W-:-:S03]  /*11480*/  LOP3.LUT R5, RZ, UR42, RZ, 0x33, !PT ;  /* 0x0000002aff057c12 */ /* 0x000fc6000f8e33ff */
[----:B------:R-:W-:Y:S02]  /*11490*/  VIADD R17, R17, 0xffffff40 ;  /* 0xffffff4011117836 */ /* 0x000fe40000000000 */
[----:B------:R-:W-:-:S04]  /*114a0*/  LOP3.LUT R0, RZ, UR4, RZ, 0x33, !PT ;  /* 0x00000004ff007c12 */ /* 0x000fc8000f8e33ff */
[----:B------:R-:W-:-:S04]  /*114b0*/  VIADDMNMX R0, R0, -UR44, R3, !PT ;  /* 0x8000002c00007c46 */ /* 0x000fc8000f800103 */
[----:B------:R-:W-:Y:S01]  /*114c0*/  VIMNMX R0, R0, R5, !PT ;  /* 0x0000000500007248 */ /* 0x000fe20007fe0100 */
[----:B------:R-:W-:-:S03]  /*114d0*/  IMAD.MOV.U32 R5, RZ, RZ, RZ ;  /* 0x000000ffff057224 */ /* 0x000fc600078e00ff */
[C---:B------:R-:W-:Y:S01]  /*114e0*/  IADD3 R31, -R0.reuse, -0x2, RZ ;  /* 0xfffffffe001f7810 */ /* 0x040fe20007ffe1ff */
[----:B------:R-:W-:-:S07]  /*114f0*/  IMAD R6, R0, -0x40, R17 ;  /* 0xffffffc000067824 */ /* 0x000fce00078e0211 */
.L_x_1356:
[----:B0-----:R-:W0:Y:S01]  /*11500*/  LDC R0, c[0x0][0x430] ;  /* 0x00010c00ff007b82 */ /* 0x001e220000000800 */
[----:B------:R-:W-:Y:S01]  /*11510*/  ISETP.GT.U32.AND P1, PT, R36, 0x3f, PT ;  /* 0x0000003f2400780c */ /* 0x000fe20003f24070 */
[----:B------:R-:W-:-:S12]  /*11520*/  IMAD.MOV.U32 R12, RZ, RZ, R6 ;  /* 0x000000ffff0c7224 */ /* 0x000fd800078e0006 */
[----:B------:R-:W2:Y:S01]  /*11530*/  @!P1 LDC.64 R10, c[0x0][0x428] ;  /* 0x00010a00ff0a9b82 */ /* 0x000ea20000000a00 */
[----:B0-----:R-:W-:-:S13]  /*11540*/  ISETP.NE.AND P0, PT, R0, 0x1, PT ;  /* 0x000000010000780c */ /* 0x001fda0003f05270 */
[----:B------:R-:W0:Y:S08]  /*11550*/  @P0 LDC R3, c[0x0][0x434] ;  /* 0x00010d00ff030b82 */ /* 0x000e300000000800 */
[----:B------:R-:W3:Y:S01]  /*11560*/  @P0 LDC R9, c[0x0][0x438] ;  /* 0x00010e00ff090b82 */ /* 0x000ee20000000800 */
[----:B0-----:R-:W-:-:S05]  /*11570*/  @P0 IMAD.HI.U32 R0, R6, R3, RZ ;  /* 0x0000000306000227 */ /* 0x001fca00078e00ff */
[----:B---3--:R-:W-:Y:S01]  /*11580*/  @P0 SHF.R.U32.HI R12, RZ, R9, R0 ;  /* 0x00000009ff0c0219 */ /* 0x008fe20000011600 */
[-C--:B--2---:R-:W-:Y:S01]  /*11590*/  @!P1 IMAD R0, R37, R10.reuse, RZ ;  /* 0x0000000a25009224 */ /* 0x084fe200078e02ff */
[----:B------:R-:W0:Y:S02]  /*115a0*/  @!P1 LDC.64 R8, c[0x0][0x418] ;  /* 0x00010600ff089b82 */ /* 0x000e240000000a00 */
[--C-:B------:R-:W-:Y:S01]  /*115b0*/  @!P1 SHF.R.S32.HI R3, RZ, 0x1f, R12.reuse ;  /* 0x0000001fff039819 */ /* 0x100fe2000001140c */
[----:B------:R-:W-:Y:S01]  /*115c0*/  @!P1 IMAD.MOV.U32 R2, RZ, RZ, R12 ;  /* 0x000000ffff029224 */ /* 0x000fe200078e000c */
[----:B------:R-:W-:Y:S01]  /*115d0*/  ULOP3.LUT UR4, UR36, 0x2, URZ, 0xfc, !UPT ;  /* 0x0000000224047892 */ /* 0x000fe2000f8efc3f */
[C---:B------:R-:W-:Y:S02]  /*115e0*/  @!P1 IMAD R11, R33.reuse, R11, R0 ;  /* 0x0000000b210b9224 */ /* 0x040fe400078e0200 */
[----:B------:R-:W-:-:S04]  /*115f0*/  @!P1 IMAD.WIDE.U32 R2, R33, R10, R2 ;  /* 0x0000000a21029225 */ /* 0x000fc800078e0002 */
[----:B------:R-:W-:Y:S02]  /*11600*/  IMAD.U32 R4, RZ, RZ, UR4 ;  /* 0x00000004ff047e24 */ /* 0x000fe4000f8e00ff */
[----:B------:R-:W-:Y:S02]  /*11610*/  @!P1 IMAD.IADD R0, R11, 0x1, R3 ;  /* 0x000000010b009824 */ /* 0x000fe400078e0203 */
[----:B------:R-:W-:Y:S01]  /*11620*/  IMAD.MOV.U32 R10, RZ, RZ, RZ ;  /* 0x000000ffff0a7224 */ /* 0x000fe200078e00ff */
[----:B------:R-:W-:Y:S02]  /*11630*/  ISETP.NE.AND P2, PT, R4, 0x3, PT ;  /* 0x000000030400780c */ /* 0x000fe40003f45270 */
[----:B0-----:R-:W-:-:S04]  /*11640*/  @!P1 LEA R8, P0, R2, R8, 0x2 ;  /* 0x0000000802089211 */ /* 0x001fc800078010ff */
[----:B------:R-:W-:Y:S01]  /*11650*/  @!P1 LEA.HI.X R9, R2, R9, R0, 0x2, P0 ;  /* 0x0000000902099211 */ /* 0x000fe200000f1400 */
[----:B------:R-:W-:-:S04]  /*11660*/  VIADD R0, R5, 0x1 ;  /* 0x0000000105007836 */ /* 0x000fc80000000000 */
[----:B------:R0:W5:Y:S01]  /*11670*/  @!P1 LDG.E R10, desc[UR52][R8.64] ;  /* 0x00000034080a9981 */ /* 0x000162000c1e1900 */
[----:B------:R-:W-:Y:S01]  /*11680*/  ISETP.NE.AND P1, PT, R0, 0x2, PT ;  /* 0x000000020000780c */ /* 0x000fe20003f25270 */
[----:B------:R-:W-:-:S03]  /*11690*/  VIADD R31, R31, 0xffffffff ;  /* 0xffffffff1f1f7836 */ /* 0x000fc60000000000 */
[----:B------:R-:W-:Y:S02]  /*116a0*/  SEL R2, RZ, 0x1, P1 ;  /* 0x00000001ff027807 */ /* 0x000fe40000800000 */
[----:B------:R-:W-:Y:S02]  /*116b0*/  ISETP.GT.AND P0, PT, R31, UR49, PT ;  /* 0x000000311f007c0c */ /* 0x000fe4000bf04270 */
[----:B------:R-:W-:Y:S02]  /*116c0*/  SEL R0, R0, RZ, P1 ;  /* 0x000000ff00007207 */ /* 0x000fe40000800000 */
[----:B------:R-:W-:Y:S01]  /*116d0*/  LOP3.LUT R29, R7, R2, RZ, 0x3c, !PT ;  /* 0x00000002071d7212 */ /* 0x000fe200078e3cff */
[----:B0-----:R-:W-:Y:S08]  /*116e0*/  @!P2 BRA `(.L_x_1342) ;  /* 0x000000000004a947 */ /* 0x001ff00003800000 */
[----:B------:R-:W-:Y:S01]  /*116f0*/  BPT.TRAP 0x1 ;  /* 0x000000040000795c */ /* 0x000fe20000300000 */
.L_x_1342:
[----:B------:R-:W-:Y:S02]  /*11700*/  LEA R4, R0, UR46, 0x3 ;  /* 0x0000002e00047c11 */ /* 0x000fe4000f8e18ff */
[----:B------:R-:W-:-:S04]  /*11710*/  SHF.L.U32 R17, R29, 0x1f, RZ ;  /* 0x0000001f1d117819 */ /* 0x000fc800000006ff */
[----:B------:R-:W0:Y:S02]  /*11720*/  SYNCS.PHASECHK.TRANS64.TRYWAIT P1, [R4+URZ+0x20880], R17 ;  /* 0x02088011040075a7 */ /* 0x000e24000802017f */
[----:B0-----:R-:W-:Y:S05]  /*11730*/  @!P1 BRA `(.L_x_1343) ;  /* 0x0000003000bc9947 */ /* 0x001fea0003800000 */
.L_x_1420:
[----:B------:R-:W-:Y:S01]  /*11740*/  ULDC UR4, c[0x0][0x430] ;  /* 0x00010c0000047ab9 */ /* 0x000fe20000000800 */
[----:B-----5:R-:W-:Y:S01]  /*11750*/  SHF.R.S32.HI R16, RZ, 0x1f, R10 ;  /* 0x0000001fff107819 */ /* 0x020fe2000001140a */
[----:B------:R-:W-:Y:S01]  /*11760*/  UIADD3 UR4, -UR4, URZ, URZ ;  /* 0x0000003f04047290 */ /* 0x000fe2000fffe13f */
[----:B------:R-:W-:Y:S01]  /*11770*/  R2UR UR6, R32 ;  /* 0x00000000200672ca */ /* 0x000fe200000e0000 */
[----:B------:R-:W2:Y:S01]  /*11780*/  LDC R13, c[0x0][0x2f4] ;  /* 0x0000bd00ff0d7b82 */ /* 0x000ea20000000800 */
[----:B------:R-:W-:-:S03]  /*11790*/  LOP3.LUT P2, RZ, R30, 0x1, RZ, 0xc0, !PT ;  /* 0x000000011eff7812 */ /* 0x000fc6000784c0ff */
[----:B------:R-:W-:Y:S01]  /*117a0*/  IMAD R8, R12, UR4, R6 ;  /* 0x000000040c087c24 */ /* 0x000fe2000f8e0206 */
[----:B------:R-:W-:-:S04]  /*117b0*/  ULDC.64 UR4, c[0x0][0x328] ;  /* 0x0000ca0000047ab9 */ /* 0x000fc80000000a00 */
[----:B------:R-:W-:-:S05]  /*117c0*/  SHF.R.S32.HI R9, RZ, 0x1f, R8 ;  /* 0x0000001fff097819 */ /* 0x000fca0000011408 */
[----:B------:R-:W-:-:S04]  /*117d0*/  IMAD R3, R9, UR4, RZ ;  /* 0x0000000409037c24 */ /* 0x000fc8000f8e02ff */
[C---:B------:R-:W-:Y:S02]  /*117e0*/  IMAD R11, R8.reuse, UR5, R3 ;  /* 0x00000005080b7c24 */ /* 0x040fe4000f8e0203 */
[----:B------:R-:W-:Y:S01]  /*117f0*/  IMAD.WIDE.U32 R2, R8, UR4, RZ ;  /* 0x0000000408027c25 */ /* 0x000fe2000f8e00ff */
[----:B------:R-:W-:-:S03]  /*11800*/  ULDC.64 UR4, c[0x0][0x338] ;  /* 0x0000ce0000047ab9 */ /* 0x000fc60000000a00 */
[----:B------:R-:W-:Y:S01]  /*11810*/  IMAD.IADD R3, R3, 0x1, R11 ;  /* 0x0000000103037824 */ /* 0x000fe200078e020b */
[----:B--2---:R-:W-:Y:S01]  /*11820*/  ISETP.GE.AND P3, PT, R35, R13, PT ;  /* 0x0000000d2300720c */ /* 0x004fe20003f66270 */
        /* <DEDUP_REMOVED lines=23> */
[----:B------:R-:W1:Y:S02]  /*119a0*/  SHFL.IDX PT, R20, R20, 0x3, 0x181f ;  /* 0x00781f0014147f89 */ /* 0x000e6400000e0000 */
[----:B--2---:R-:W-:Y:S02]  /*119b0*/  IMAD.X R3, RZ, RZ, R3, P1 ;  /* 0x000000ffff037224 */ /* 0x004fe400008e0603 */
[----:B------:R2:W0:Y:S04]  /*119c0*/  SHFL.IDX PT, R14, R18, 0x3, 0x181f ;  /* 0x00781f00120e7f89 */ /* 0x00042800000e0000 */
[----:B------:R-:W-:Y:S04]  /*119d0*/  LDGSTS.E.BYPASS.LTC128B.128 [R19+0x8400], desc[UR52][R2.64], !P3 ;  /* 0x0840000002137fae */ /* 0x000fe8000d901d74 */
[----:B------:R3:W-:Y:S02]  /*119e0*/  LDGSTS.E.BYPASS.LTC128B.128 [R19+0xa400], desc[UR52][R2.64+0x80], !P2 ;  /* 0x0a40008002137fae */ /* 0x0007e4000d101d74 */
[----:B---3--:R-:W-:-:S05]  /*119f0*/  IADD3 R2, P1, R35, R12, RZ ;  /* 0x0000000c23027210 */ /* 0x008fca0007f3e0ff */
[----:B----4-:R-:W-:-:S05]  /*11a00*/  IMAD.X R3, RZ, RZ, R22, P1 ;  /* 0x000000ffff037224 */ /* 0x010fca00008e0616 */
[----:B------:R-:W-:Y:S04]  /*11a10*/  LDGSTS.E.BYPASS.LTC128B.128 [R19+0x8c00], desc[UR52][R2.64], !P3 ;  /* 0x08c0000002137fae */ /* 0x000fe8000d901d74 */
[----:B------:R5:W-:Y:S02]  /*11a20*/  LDGSTS.E.BYPASS.LTC128B.128 [R19+0xac00], desc[UR52][R2.64+0x80], !P2 ;  /* 0x0ac0008002137fae */ /* 0x000be4000d101d74 */
[----:B-----5:R-:W-:-:S05]  /*11a30*/  IADD3 R2, P1, R35, R11, RZ ;  /* 0x0000000b23027210 */ /* 0x020fca0007f3e0ff */
[----:B0-----:R-:W-:-:S05]  /*11a40*/  IMAD.X R3, RZ, RZ, R21, P1 ;  /* 0x000000ffff037224 */ /* 0x001fca00008e0615 */
[----:B------:R2:W-:Y:S04]  /*11a50*/  LDGSTS.E.BYPASS.LTC128B.128 [R19+0x9400], desc[UR52][R2.64], !P3 ;  /* 0x0940000002137fae */ /* 0x0005e8000d901d74 */
[----:B-1----:R2:W-:Y:S02]  /*11a60*/  LDGSTS.E.BYPASS.LTC128B.128 [R19+0xb400], desc[UR52][R2.64+0x80], !P2 ;  /* 0x0b40008002137fae */ /* 0x0025e4000d101d74 */
.L_x_1430:
[----:B--2---:R-:W-:Y:S02]  /*11a70*/  IADD3 R2, P1, R35, R14, RZ ;  /* 0x0000000e23027210 */ /* 0x004fe40007f3e0ff */
        /* <DEDUP_REMOVED lines=16> */
.L_x_1345:
[----:B------:R0:W-:Y:S01]  /*11b80*/  SYNCS.ARRIVE.TRANS64.A1T0 RZ, [R4+URZ+0x20870], RZ ;  /* 0x020870ff04ff79a7 */ /* 0x0001e2000810003f */
[----:B------:R-:W-:Y:S05]  /*11b90*/  @!P2 BRA `(.L_x_1346) ;  /* 0x000000000004a947 */ /* 0x000fea0003800000 */
[----:B------:R-:W-:Y:S01]  /*11ba0*/  BPT.TRAP 0x1 ;  /* 0x000000040000795c */ /* 0x000fe20000300000 */
.L_x_1346:
[----:B------:R-:W1:Y:S02]  /*11bb0*/  SYNCS.PHASECHK.TRANS64.TRYWAIT P1, [R4+URZ+0x20840], R17 ;  /* 0x02084011040075a7 */ /* 0x000e64000802017f */
[----:B-1----:R-:W-:Y:S05]  /*11bc0*/  @!P1 BRA `(.L_x_1347) ;  /* 0x0000003000d09947 */ /* 0x002fea0003800000 */
.L_x_1431:
[----:B------:R-:W-:Y:S01]  /*11bd0*/  ULDC.64 UR4, c[0x0][0x300] ;  /* 0x0000c00000047ab9 */ /* 0x000fe20000000a00 */
[----:B------:R-:W-:Y:S01]  /*11be0*/  R2UR UR6, R32 ;  /* 0x00000000200672ca */ /* 0x000fe200000e0000 */
[----:B------:R-:W-:Y:S01]  /*11bf0*/  IMAD R9, R9, UR4, RZ ;  /* 0x0000000409097c24 */ /* 0x000fe2000f8e02ff */
[----:B------:R-:W2:Y:S01]  /*11c00*/  LDC R11, c[0x0][0x2f4] ;  /* 0x0000bd00ff0b7b82 */ /* 0x000ea20000000800 */
[----:B------:R-:W-:Y:S01]  /*11c10*/  IMAD.WIDE.U32 R2, R8, UR4, RZ ;  /* 0x0000000408027c25 */ /* 0x000fe2000f8e00ff */
[----:B------:R-:W-:-:S03]  /*11c20*/  LOP3.LUT P2, RZ, R30, 0x1, RZ, 0xc0, !PT ;  /* 0x000000011eff7812 */ /* 0x000fc6000784c0ff */
[----:B------:R-:W-:Y:S01]  /*11c30*/  IMAD R9, R8, UR5, R9 ;  /* 0x0000000508097c24 */ /* 0x000fe2000f8e0209 */
        /* <DEDUP_REMOVED lines=8> */
[----:B------:R-:W-:Y:S01]  /*11cc0*/  UIMAD UR4, UR6, UR4, URZ ;  /* 0x00000004060472a4 */ /* 0x000fe2000f8e023f */
[----:B--2---:R-:W-:Y:S02]  /*11cd0*/  ISETP.GE.AND P3, PT, R35, R11, PT ;  /* 0x0000000b2300720c */ /* 0x004fe40003f66270 */
        /* <DEDUP_REMOVED lines=12> */
[----:B------:R-:W4:Y:S04]  /*11da0*/  SHFL.IDX PT, R18, R8, 0x1, 0x181f ;  /* 0x00381f0008127f89 */ /* 0x000f2800000e0000 */
[----:B-1----:R-:W1:Y:S04]  /*11db0*/  SHFL.IDX PT, R17, R10, 0x1, 0x181f ;  /* 0x00381f000a117f89 */ /* 0x002e6800000e0000 */
[----:B------:R-:W-:Y:S04]  /*11dc0*/  SHFL.IDX PT, R16, R10, 0x2, 0x181f ;  /* 0x00581f000a107f89 */ /* 0x000fe800000e0000 */
[----:B------:R-:W-:Y:S01]  /*11dd0*/  SHFL.IDX PT, R10, R10, 0x3, 0x181f ;  /* 0x00781f000a0a7f89 */ /* 0x000fe200000e0000 */
[----:B--2---:R-:W-:-:S03]  /*11de0*/  IADD3 R2, P1, R35, R14, RZ ;  /* 0x0000000e23027210 */ /* 0x004fc60007f3e0ff */
[----:B------:R-:W2:Y:S02]  /*11df0*/  SHFL.IDX PT, R14, R8, 0x2, 0x181f ;  /* 0x00581f00080e7f89 */ /* 0x000ea400000e0000 */
[----:B---3--:R-:W-:-:S05]  /*11e00*/  IMAD.X R3, RZ, RZ, R3, P1 ;  /* 0x000000ffff037224 */ /* 0x008fca00008e0603 */
[----:B------:R-:W-:Y:S04]  /*11e10*/  LDGSTS.E.BYPASS.LTC128B.128 [R9+0x18400], desc[UR52][R2.64], !P3 ;  /* 0x1840000002097fae */ /* 0x000fe8000d901d74 */
[----:B------:R4:W-:Y:S02]  /*11e20*/  LDGSTS.E.BYPASS.LTC128B.128 [R9+0x1a400], desc[UR52][R2.64+0x80], !P2 ;  /* 0x1a40008002097fae */ /* 0x0009e4000d101d74 */
[----:B----4-:R-:W-:-:S05]  /*11e30*/  IADD3 R2, P1, R35, R18, RZ ;  /* 0x0000001223027210 */ /* 0x010fca0007f3e0ff */
[----:B-1----:R-:W-:-:S05]  /*11e40*/  IMAD.X R3, RZ, RZ, R17, P1 ;  /* 0x000000ffff037224 */ /* 0x002fca00008e0611 */
[----:B------:R-:W-:Y:S04]  /*11e50*/  LDGSTS.E.BYPASS.LTC128B.128 [R9+0x18c00], desc[UR52][R2.64], !P3 ;  /* 0x18c0000002097fae */ /* 0x000fe8000d901d74 */
[----:B------:R2:W-:Y:S02]  /*11e60*/  LDGSTS.E.BYPASS.LTC128B.128 [R9+0x1ac00], desc[UR52][R2.64+0x80], !P2 ;  /* 0x1ac0008002097fae */ /* 0x0005e4000d101d74 */
[----:B--2---:R-:W-:Y:S02]  /*11e70*/  IADD3 R2, P1, R35, R14, RZ ;  /* 0x0000000e23027210 */ /* 0x004fe40007f3e0ff */
[----:B------:R1:W2:Y:S03]  /*11e80*/  SHFL.IDX PT, R14, R8, 0x3, 0x181f ;  /* 0x00781f00080e7f89 */ /* 0x0002a600000e0000 */
[----:B------:R-:W-:-:S05]  /*11e90*/  IMAD.X R3, RZ, RZ, R16, P1 ;  /* 0x000000ffff037224 */ /* 0x000fca00008e0610 */
[----:B------:R1:W-:Y:S04]  /*11ea0*/  LDGSTS.E.BYPASS.LTC128B.128 [R9+0x19400], desc[UR52][R2.64], !P3 ;  /* 0x1940000002097fae */ /* 0x0003e8000d901d74 */
[----:B------:R1:W-:Y:S02]  /*11eb0*/  LDGSTS.E.BYPASS.LTC128B.128 [R9+0x1b400], desc[UR52][R2.64+0x80], !P2 ;  /* 0x1b40008002097fae */ /* 0x0003e4000d101d74 */
.L_x_1441:
[----:B-12---:R-:W-:Y:S02]  /*11ec0*/  IADD3 R2, P1, R35, R14, RZ ;  /* 0x0000000e23027210 */ /* 0x006fe40007f3e0ff */
        /* <DEDUP_REMOVED lines=14> */
[----:B-1----:R-:W-:Y:S05]  /*11fb0*/  @!P2 BRA `(.L_x_1349) ;  /* 0x000000000004a947 */ /* 0x002fea0003800000 */
[----:B------:R-:W-:Y:S01]  /*11fc0*/  BPT.TRAP 0x1 ;  /* 0x000000040000795c */ /* 0x000fe20000300000 */
.L_x_1349:
[----:B------:R-:W-:Y:S01]  /*11fd0*/  IMAD.U32 R2, RZ, RZ, UR36 ;  /* 0x00000024ff027e24 */ /* 0x000fe2000f8e00ff */
[----:B------:R1:W-:Y:S04]  /*11fe0*/  SYNCS.ARRIVE.TRANS64.A1T0 RZ, [R4+URZ+0x20830], RZ ;  /* 0x020830ff04ff79a7 */ /* 0x0003e8000810003f */
[----:B------:R-:W-:-:S04]  /*11ff0*/  LOP3.LUT R2, R2, 0x1, RZ, 0xfc, !PT ;  /* 0x0000000102027812 */ /* 0x000fc800078efcff */
[----:B------:R-:W-:-:S13]  /*12000*/  ISETP.NE.AND P1, PT, R2, 0x3, PT ;  /* 0x000000030200780c */ /* 0x000fda0003f25270 */
[----:B-1----:R-:W-:Y:S05]  /*12010*/  @!P1 BRA `(.L_x_1350) ;  /* 0x0000000000049947 */ /* 0x002fea0003800000 */
[----:B------:R-:W-:Y:S01]  /*12020*/  BPT.TRAP 0x1 ;  /* 0x000000040000795c */ /* 0x000fe20000300000 */
.L_x_1350:
[----:B------:R-:W-:Y:S02]  /*12030*/  LOP3.LUT R3, R7, 0x1, RZ, 0x3c, !PT ;  /* 0x0000000107037812 */ /* 0x000fe400078e3cff */
[----:B------:R-:W-:Y:S02]  /*12040*/  LEA R2, R5, UR46, 0x3 ;  /* 0x0000002e05027c11 */ /* 0x000fe4000f8e18ff */
[----:B------:R-:W-:-:S04]  /*12050*/  SHF.L.U32 R3, R3, 0x1f, RZ ;  /* 0x0000001f03037819 */ /* 0x000fc800000006ff */
[----:B------:R-:W1:Y:S02]  /*12060*/  SYNCS.PHASECHK.TRANS64.TRYWAIT P2, [R2+URZ+0x20870], R3 ;  /* 0x02087003020075a7 */ /* 0x000e64000804017f */
[----:B-1----:R-:W-:Y:S05]  /*12070*/  @!P2 BRA `(.L_x_1351) ;  /* 0x0000003000d8a947 */ /* 0x002fea0003800000 */
.L_x_1442:
[----:B------:R-:W-:-:S06]  /*12080*/  ULOP3.LUT UR4, UR36, 0x2, URZ, 0xfc, !UPT ;  /* 0x0000000224047892 */ /* 0x000fcc000f8efc3f */
[----:B0-----:R-:W-:-:S05]  /*12090*/  IMAD.U32 R4, RZ, RZ, UR4 ;  /* 0x00000004ff047e24 */ /* 0x001fca000f8e00ff */
[----:B------:R-:W-:-:S13]  /*120a0*/  ISETP.NE.AND P2, PT, R4, 0x3, PT ;  /* 0x000000030400780c */ /* 0x000fda0003f45270 */
[----:B------:R-:W-:Y:S05]  /*120b0*/  @!P2 BRA `(.L_x_1352) ;  /* 0x000000000004a947 */ /* 0x000fea0003800000 */
[----:B------:R-:W-:Y:S01]  /*120c0*/  BPT.TRAP 0x1 ;  /* 0x000000040000795c */ /* 0x000fe20000300000 */
.L_x_1352:
[----:B-1----:R-:W-:Y:S01]  /*120d0*/  SHF.L.U32 R3, R7, 0x1f, RZ ;  /* 0x0000001f07037819 */ /* 0x002fe200000006ff */
[----:B------:R-:W-:-:S03]  /*120e0*/  IMAD.SHL.U32 R5, R5, 0x4000, RZ ;  /* 0x0000400005057824 */ /* 0x000fc600078e00ff */
[----:B------:R-:W0:Y:S02]  /*120f0*/  SYNCS.PHASECHK.TRANS64.TRYWAIT P2, [R2+URZ+0x20860], R3 ;  /* 0x02086003020075a7 */ /* 0x000e24000804017f */
[----:B0-----:R-:W-:Y:S05]  /*12100*/  @!P2 BRA `(.L_x_1353) ;  /* 0x0000003000c8a947 */ /* 0x001fea0003800000 */
.L_x_1443:
[----:B------:R-:W2:Y:S04]  /*12110*/  LDL R4, [R1+0x4] ;  /* 0x0000040001047983 */ /* 0x000ea80000100800 */
[----:B------:R-:W3:Y:S01]  /*12120*/  LDL R7, [R1] ;  /* 0x0000000001077983 */ /* 0x000ee20000100800 */
[----:B------:R-:W1:Y:S01]  /*12130*/  S2R R8, SR_TID.X ;  /* 0x0000000000087919 */ /* 0x000e620000002100 */
[----:B------:R-:W-:Y:S05]  /*12140*/  WARPSYNC.ALL ;  /* 0x0000000000007948 */ /* 0x000fea0003800000 */
[----:B-1----:R-:W-:Y:S01]  /*12150*/  LOP3.LUT P2, RZ, R8, 0x4, RZ, 0xc0, !PT ;  /* 0x0000000408ff7812 */ /* 0x002fe2000784c0ff */
[----:B------:R-:W-:-:S05]  /*12160*/  IMAD.MOV.U32 R8, RZ, RZ, 0x40 ;  /* 0x00000040ff087424 */ /* 0x000fca00078e00ff */
[----:B------:R-:W-:Y:S01]  /*12170*/  SEL R8, R8, 0xffffffc0, !P2 ;  /* 0xffffffc008087807 */ /* 0x000fe20005000000 */
[----:B------:R-:W-:Y:S01]  /*12180*/  ULOP3.LUT UR4, UR36, 0x2, URZ, 0xfc, !UPT ;  /* 0x0000000224047892 */ /* 0x000fe2000f8efc3f */
[----:B--2---:R-:W-:-:S05]  /*12190*/  LOP3.LUT R4, R5, R4, RZ, 0xfc, !PT ;  /* 0x0000000405047212 */ /* 0x004fca00078efcff */
[----:B0-----:R-:W-:Y:S01]  /*121a0*/  VIADD R3, R4, UR46 ;  /* 0x0000002e04037c36 */ /* 0x001fe20008000000 */
[----:B------:R-:W0:Y:S03]  /*121b0*/  LDSM.16.MT88.4 R16, [R4+UR46+0x8400] ;  /* 0x0084002e0410783b */ /* 0x000e260008004200 */
[----:B------:R-:W-:-:S05]  /*121c0*/  IMAD.IADD R3, R8, 0x1, R3 ;  /* 0x0000000108037824 */ /* 0x000fca00078e0203 */
[----:B------:R-:W1:Y:S01]  /*121d0*/  LDSM.16.MT88.4 R8, [R3+0x8400] ;  /* 0x008400000308783b */ /* 0x000e620000004200 */
[----:B---3--:R-:W-:Y:S02]  /*121e0*/  IADD3 R5, R5, UR46, R7 ;  /* 0x0000002e05057c10 */ /* 0x008fe4000fffe007 */
        /* <DEDUP_REMOVED lines=12> */
[----:B------:R-:W2:Y:S01]  /*122b0*/  S2R R7, SR_TID.X ;  /* 0x0000000000077919 */ /* 0x000ea20000002100 */
        /* <DEDUP_REMOVED lines=11> */
[----:B------:R-:W3:Y:S01]  /*12370*/  LDSM.16.MT88.4 R12, [R3+0x9400] ;  /* 0x00940000030c783b */ /* 0x000ee20000004200 */
[----:B--2---:R-:W-:Y:S01]  /*12380*/  LOP3.LUT P2, RZ, R7, 0x4, RZ, 0xc0, !PT ;  /* 0x0000000407ff7812 */ /* 0x004fe2000784c0ff */
[----:B------:R-:W-:-:S05]  /*12390*/  IMAD.MOV.U32 R7, RZ, RZ, 0x20 ;  /* 0x00000020ff077424 */ /* 0x000fca00078e00ff */
[----:B------:R-:W-:-:S04]  /*123a0*/  SEL R7, R7, 0xffffffe0, !P2 ;  /* 0xffffffe007077807 */ /* 0x000fc80005000000 */
[----:B0-----:R-:W-:Y:S02]  /*123b0*/  IADD3 R5, R7, 0x400, R5 ;  /* 0x0000040007057810 */ /* 0x001fe40007ffe005 */
[C-C-:B-1----:R-:W-:Y:S02]  /*123c0*/  PRMT R16, R8.reuse, 0x6420, R9.reuse ;  /* 0x0000642008107816 */ /* 0x142fe40000000009 */
[----:B------:R-:W-:Y:S02]  /*123d0*/  PRMT R17, R8, 0x7531, R9 ;  /* 0x0000753108117816 */ /* 0x000fe40000000009 */
[C-C-:B------:R-:W-:Y:S02]  /*123e0*/  PRMT R18, R10.reuse, 0x6420, R11.reuse ;  /* 0x000064200a127816 */ /* 0x140fe4000000000b */
[----:B------:R-:W-:Y:S02]  /*123f0*/  PRMT R19, R10, 0x7531, R11 ;  /* 0x000075310a137816 */ /* 0x000fe4000000000b */
[----:B---3--:R-:W-:-:S02]  /*12400*/  PRMT R8, R12, 0x6420, R13 ;  /* 0x000064200c087816 */ /* 0x008fc4000000000d */
[----:B------:R-:W-:Y:S02]  /*12410*/  PRMT R9, R12, 0x7531, R13 ;  /* 0x000075310c097816 */ /* 0x000fe4000000000d */
[C-C-:B------:R-:W-:Y:S02]  /*12420*/  PRMT R10, R14.reuse, 0x6420, R15.reuse ;  /* 0x000064200e0a7816 */ /* 0x140fe4000000000f */
[----:B------:R-:W-:Y:S01]  /*12430*/  PRMT R11, R14, 0x7531, R15 ;  /* 0x000075310e0b7816 */ /* 0x000fe2000000000f */
[----:B------:R-:W-:Y:S04]  /*12440*/  STSM.16.M88.4 [R5], R16 ;  /* 0x0000001005007844 */ /* 0x000fe80000000200 */
[----:B------:R-:W-:Y:S04]  /*12450*/  STSM.16.M88.4 [R5+0x1000], R8 ;  /* 0x0010000805007844 */ /* 0x000fe80000000200 */
[----:B------:R-:W0:Y:S04]  /*12460*/  LDSM.16.MT88.4 R8, [R4+UR46+0xb400] ;  /* 0x00b4002e0408783b */ /* 0x000e280008004200 */
[----:B------:R-:W1:Y:S01]  /*12470*/  LDSM.16.MT88.4 R12, [R3+0xb400] ;  /* 0x00b40000030c783b */ /* 0x000e620000004200 */
        /* <DEDUP_REMOVED lines=20> */
.L_x_1354:
[----:B-1----:R1:W-:Y:S01]  /*125c0*/  SYNCS.ARRIVE.TRANS64.A1T0 RZ, [R2+URZ+0x20850], RZ ;  /* 0x020850ff02ff79a7 */ /* 0x0023e2000810003f */
[----:B------:R-:W-:Y:S06]  /*125d0*/  BAR.SYNC.DEFER_BLOCKING 0x2, 0x80 ;  /* 0x0082000000007b1d */ /* 0x000fec0000010000 */
[----:B------:R-:W-:Y:S05]  /*125e0*/  @!P1 BRA `(.L_x_1355) ;  /* 0x0000000000049947 */ /* 0x000fea0003800000 */
[----:B------:R-:W-:Y:S01]  /*125f0*/  BPT.TRAP 0x1 ;  /* 0x000000040000795c */ /* 0x000fe20000300000 */
.L_x_1355:
        /* <DEDUP_REMOVED lines=9> */
.L_x_1341:
[----:B0-----:R-:W-:-:S07]  /*12690*/  IMAD.MOV.U32 R0, RZ, RZ, RZ ;  /* 0x000000ffff007224 */ /* 0x001fce00078e00ff */
.L_x_1357:
[----:B------:R-:W-:-:S06]  /*126a0*/  ULOP3.LUT UR4, UR36, 0x1, URZ, 0xfc, !UPT ;  /* 0x0000000124047892 */ /* 0x000fcc000f8efc3f */
[----:B0-----:R-:W-:-:S05]  /*126b0*/  IMAD.U32 R2, RZ, RZ, UR4 ;  /* 0x00000004ff027e24 */ /* 0x001fca000f8e00ff */
[----:B------:R-:W-:-:S13]  /*126c0*/  ISETP.NE.AND P1, PT, R2, 0x3, PT ;  /* 0x000000030200780c */ /* 0x000fda0003f25270 */
[----:B------:R-:W-:Y:S05]  /*126d0*/  @!P1 BRA `(.L_x_1358) ;  /* 0x0000000000049947 */ /* 0x000fea0003800000 */
[----:B------:R-:W-:Y:S01]  /*126e0*/  BPT.TRAP 0x1 ;  /* 0x000000040000795c */ /* 0x000fe20000300000 */
.L_x_1358:
[----:B------:R-:W-:Y:S01]  /*126f0*/  LOP3.LUT R2, R29, 0x1, RZ, 0x3c, !PT ;  /* 0x000000011d027812 */ /* 0x000fe200078e3cff */
[----:B------:R-:W-:Y:S01]  /*12700*/  BSSY B0, `(.L_x_1359) ;  /* 0x0000005000007945 */ /* 0x000fe20003800000 */
[----:B------:R-:W-:Y:S02]  /*12710*/  LEA R17, R0, UR46, 0x3 ;  /* 0x0000002e00117c11 */ /* 0x000fe4000f8e18ff */
[----:B------:R-:W-:-:S04]  /*12720*/  SHF.L.U32 R2, R2, 0x1f, RZ ;  /* 0x0000001f02027819 */ /* 0x000fc800000006ff */
[----:B------:R-:W0:Y:S02]  /*12730*/  SYNCS.PHASECHK.TRANS64.TRYWAIT P0, [R17+URZ+0x20870], R2 ;  /* 0x02087002110075a7 */ /* 0x000e24000800017f */
[----:B0-----:R-:W-:Y:S05]  /*12740*/  @!P0 BRA `(.L_x_1360) ;  /* 0x0000002c004c8947 */ /* 0x001fea0003800000 */
.L_x_1444:
[----:B------:R-:W-:Y:S05]  /*12750*/  BSYNC B0 ;  /* 0x0000000000007941 */ /* 0x000fea0003800000 */
.L_x_1359:
[----:B------:R-:W-:-:S06]  /*12760*/  ULOP3.LUT UR4, UR36, 0x2, URZ, 0xfc, !UPT ;  /* 0x0000000224047892 */ /* 0x000fcc000f8efc3f */
[----:B------:R-:W-:-:S05]  /*12770*/  IMAD.U32 R3, RZ, RZ, UR4 ;  /* 0x00000004ff037e24 */ /* 0x000fca000f8e00ff */
[----:B------:R-:W-:-:S13]  /*12780*/  ISETP.NE.AND P0, PT, R3, 0x3, PT ;  /* 0x000000030300780c */ /* 0x000fda0003f05270 */
[----:B------:R-:W-:Y:S05]  /*12790*/  @!P0 BRA `(.L_x_1361) ;  /* 0x0000000000048947 */ /* 0x000fea0003800000 */
[----:B------:R-:W-:Y:S01]  /*127a0*/  BPT.TRAP 0x1 ;  /* 0x000000040000795c */ /* 0x000fe20000300000 */
.L_x_1361:
[----:B0-----:R-:W3:Y:S01]  /*127b0*/  LDL.LU R2, [R1+0x4] ;  /* 0x0000040001027983 */ /* 0x001ee20000300800 */
[----:B------:R-:W-:Y:S01]  /*127c0*/  SHF.L.U32 R4, R29, 0x1f, RZ ;  /* 0x0000001f1d047819 */ /* 0x000fe200000006ff */
[----:B------:R-:W-:Y:S01]  /*127d0*/  IMAD.SHL.U32 R3, R0, 0x4000, RZ ;  /* 0x0000400000037824 */ /* 0x000fe200078e00ff */
[----:B------:R-:W0:Y:S02]  /*127e0*/  S2R R5, SR_TID.X ;  /* 0x0000000000057919 */ /* 0x000e240000002100 */
[----:B------:R-:W4:Y:S01]  /*127f0*/  SYNCS.PHASECHK.TRANS64.TRYWAIT P0, [R17+URZ+0x20860], R4 ;  /* 0x02086004110075a7 */ /* 0x000f22000800017f */
[----:B0-----:R-:W-:Y:S01]  /*12800*/  LOP3.LUT P2, RZ, R5, 0x4, RZ, 0xc0, !PT ;  /* 0x0000000405ff7812 */ /* 0x001fe2000784c0ff */
[----:B------:R-:W-:-:S05]  /*12810*/  IMAD.MOV.U32 R5, RZ, RZ, 0x40 ;  /* 0x00000040ff057424 */ /* 0x000fca00078e00ff */
[----:B------:R-:W-:Y:S02]  /*12820*/  SEL R5, R5, 0xffffffc0, !P2 ;  /* 0xffffffc005057807 */ /* 0x000fe40005000000 */
[----:B---3--:R-:W-:-:S05]  /*12830*/  LOP3.LUT R2, R3, R2, RZ, 0xfc, !PT ;  /* 0x0000000203027212 */ /* 0x008fca00078efcff */
[----:B------:R-:W-:-:S04]  /*12840*/  VIADD R16, R2, UR46 ;  /* 0x0000002e02107c36 */ /* 0x000fc80008000000 */
[----:B------:R-:W-:Y:S01]  /*12850*/  IMAD.IADD R16, R5, 0x1, R16 ;  /* 0x0000000105107824 */ /* 0x000fe200078e0210 */
[----:B----4-:R-:W-:Y:S06]  /*12860*/  @!P0 BRA `(.L_x_1362) ;  /* 0x0000002c00188947 */ /* 0x010fec0003800000 */
.L_x_1445:
[----:B------:R-:W3:Y:S01]  /*12870*/  LDL.LU R12, [R1] ;  /* 0x00000000010c7983 */ /* 0x000ee20000300800 */
[----:B------:R-:W-:Y:S05]  /*12880*/  WARPSYNC.ALL ;  /* 0x0000000000007948 */ /* 0x000fea0003800000 */
[----:B------:R-:W4:Y:S01]  /*12890*/  LDSM.16.MT88.4 R8, [R2+UR46+0x8400] ;  /* 0x0084002e0208783b */ /* 0x000f220008004200 */
[----:B------:R-:W-:-:S03]  /*128a0*/  ULOP3.LUT UR4, UR36, 0x2, URZ, 0xfc, !UPT ;  /* 0x0000000224047892 */ /* 0x000fc6000f8efc3f */
[----:B0-2---:R-:W0:Y:S01]  /*128b0*/  LDSM.16.MT88.4 R4, [R16+0x8400] ;  /* 0x008400001004783b */ /* 0x005e220000004200 */
[----:B------:R-:W2:Y:S01]  /*128c0*/  S2R R18, SR_TID.X ;  /* 0x0000000000127919 */ /* 0x000ea20000002100 */
[----:B----4-:R-:W-:Y:S02]  /*128d0*/  PRMT R13, R8, 0x7531, R9 ;  /* 0x00007531080d7816 */ /* 0x010fe40000000009 */
[C-C-:B-1----:R-:W-:Y:S02]  /*128e0*/  PRMT R14, R10.reuse, 0x6420, R11.reuse ;  /* 0x000064200a0e7816 */ /* 0x142fe4000000000b */
[----:B------:R-:W-:Y:S02]  /*128f0*/  PRMT R15, R10, 0x7531, R11 ;  /* 0x000075310a0f7816 */ /* 0x000fe4000000000b */
[C-C-:B0-----:R-:W-:Y:S02]  /*12900*/  PRMT R10, R6.reuse, 0x6420, R7.reuse ;  /* 0x00006420060a7816 */ /* 0x141fe40000000007 */
[----:B------:R-:W-:-:S02]  /*12910*/  PRMT R11, R6, 0x7531, R7 ;  /* 0x00007531060b7816 */ /* 0x000fc40000000007 */
[----:B--2---:R-:W-:Y:S01]  /*12920*/  LOP3.LUT P0, RZ, R18, 0x4, RZ, 0xc0, !PT ;  /* 0x0000000412ff7812 */ /* 0x004fe2000780c0ff */
[----:B------:R-:W-:-:S05]  /*12930*/  IMAD.MOV.U32 R18, RZ, RZ, 0x20 ;  /* 0x00000020ff127424 */ /* 0x000fca00078e00ff */
[----:B------:R-:W-:Y:S02]  /*12940*/  SEL R18, R18, 0xffffffe0, !P0 ;  /* 0xffffffe012127807 */ /* 0x000fe40004000000 */
[----:B---3--:R-:W-:Y:S02]  /*12950*/  IADD3 R3, R3, UR46, R12 ;  /* 0x0000002e03037c10 */ /* 0x008fe4000fffe00c */
        /* <DEDUP_REMOVED lines=12> */
[----:B------:R-:W-:Y:S01]  /*12a20*/  PRMT R13, R8, 0x7531, R9 ;  /* 0x00007531080d7816 */ /* 0x000fe20000000009 */
[----:B------:R-:W-:Y:S01]  /*12a30*/  STSM.16.M88.4 [R3+0x2400], R4 ;  /* 0x0024000403007844 */ /* 0x000fe20000000200 */
[----:B------:R-:W-:-:S02]  /*12a40*/  PRMT R14, R10, 0x6420, R11 ;  /* 0x000064200a0e7816 */ /* 0x000fc4000000000b */
[----:B------:R-:W-:-:S05]  /*12a50*/  PRMT R15, R10, 0x7531, R11 ;  /* 0x000075310a0f7816 */ /* 0x000fca000000000b */
[----:B------:R0:W-:Y:S04]  /*12a60*/  STSM.16.M88.4 [R3+0x3400], R12 ;  /* 0x0034000c03007844 */ /* 0x0001e80000000200 */
[----:B------:R-:W1:Y:S04]  /*12a70*/  LDSM.16.MT88.4 R4, [R2+UR46+0x9400] ;  /* 0x0094002e0204783b */ /* 0x000e680008004200 */
[----:B------:R-:W2:Y:S01]  /*12a80*/  LDSM.16.MT88.4 R8, [R16+0x9400] ;  /* 0x009400001008783b */ /* 0x000ea20000004200 */
[----:B0-----:R-:W-:Y:S01]  /*12a90*/  IADD3 R3, R18, 0x400, R3 ;  /* 0x0000040012037810 */ /* 0x001fe20007ffe003 */
[----:B------:R-:W-:-:S05]  /*12aa0*/  IMAD.U32 R18, RZ, RZ, UR4 ;  /* 0x00000004ff127e24 */ /* 0x000fca000f8e00ff */
[----:B------:R-:W-:Y:S02]  /*12ab0*/  ISETP.NE.AND P0, PT, R18, 0x3, PT ;  /* 0x000000031200780c */ /* 0x000fe40003f05270 */
[C-C-:B-1----:R-:W-:Y:S02]  /*12ac0*/  PRMT R12, R4.reuse, 0x6420, R5.reuse ;  /* 0x00006420040c7816 */ /* 0x142fe40000000005 */
[----:B------:R-:W-:Y:S02]  /*12ad0*/  PRMT R13, R4, 0x7531, R5 ;  /* 0x00007531040d7816 */ /* 0x000fe40000000005 */
[C-C-:B------:R-:W-:Y:S02]  /*12ae0*/  PRMT R14, R6.reuse, 0x6420, R7.reuse ;  /* 0x00006420060e7816 */ /* 0x140fe40000000007 */
[----:B------:R-:W-:Y:S02]  /*12af0*/  PRMT R15, R6, 0x7531, R7 ;  /* 0x00007531060f7816 */ /* 0x000fe40000000007 */
[----:B--2---:R-:W-:-:S02]  /*12b00*/  PRMT R4, R8, 0x6420, R9 ;  /* 0x0000642008047816 */ /* 0x004fc40000000009 */
[----:B------:R-:W-:Y:S01]  /*12b10*/  PRMT R5, R8, 0x7531, R9 ;  /* 0x0000753108057816 */ /* 0x000fe20000000009 */
[----:B------:R-:W-:Y:S01]  /*12b20*/  STSM.16.M88.4 [R3], R12 ;  /* 0x0000000c03007844 */ /* 0x000fe20000000200 */
[C-C-:B------:R-:W-:Y:S02]  /*12b30*/  PRMT R6, R10.reuse, 0x6420, R11.reuse ;  /* 0x000064200a067816 */ /* 0x140fe4000000000b */
[----:B------:R-:W-:-:S05]  /*12b40*/  PRMT R7, R10, 0x7531, R11 ;  /* 0x000075310a077816 */ /* 0x000fca000000000b */
[----:B------:R-:W-:Y:S04]  /*12b50*/  STSM.16.M88.4 [R3+0x1000], R4 ;  /* 0x0010000403007844 */ /* 0x000fe80000000200 */
[----:B------:R-:W0:Y:S04]  /*12b60*/  LDSM.16.MT88.4 R4, [R2+UR46+0xb400] ;  /* 0x00b4002e0204783b */ /* 0x000e280008004200 */
        /* <DEDUP_REMOVED lines=19> */
.L_x_1363:
[----:B-1----:R1:W-:Y:S01]  /*12ca0*/  SYNCS.ARRIVE.TRANS64.A1T0 RZ, [R17+URZ+0x20850], RZ ;  /* 0x020850ff11ff79a7 */ /* 0x0023e2000810003f */
[----:B------:R-:W-:Y:S06]  /*12cb0*/  BAR.SYNC.DEFER_BLOCKING 0x2, 0x80 ;  /* 0x0082000000007b1d */ /* 0x000fec0000010000 */
[----:B------:R-:W-:Y:S05]  /*12cc0*/  @!P1 BRA `(.L_x_1364) ;  /* 0x0000000000049947 */ /* 0x000fea0003800000 */
[----:B------:R-:W-:Y:S01]  /*12cd0*/  BPT.TRAP 0x1 ;  /* 0x000000040000795c */ /* 0x000fe20000300000 */
.L_x_1364:
        /* <DEDUP_REMOVED lines=10> */
.L_x_1315:
[----:B------:R-:W1:Y:S01]  /*12d80*/  S2R R4, SR_CgaCtaId ;  /* 0x0000000000047919 */ /* 0x000e620000008800 */
[----:B------:R-:W-:Y:S02]  /*12d90*/  MOV R3, 0x400 ;  /* 0x0000040000037802 */ /* 0x000fe40000000f00 */
[----:B------:R-:W-:Y:S02]  /*12da0*/  SHF.L.U32 R2, R2, 0x1f, RZ ;  /* 0x0000001f02027819 */ /* 0x000fe400000006ff */
[----:B-1----:R-:W-:-:S04]  /*12db0*/  LEA R5, R4, R3, 0x18 ;  /* 0x0000000304057211 */ /* 0x002fc800078ec0ff */
[----:B------:R-:W1:Y:S02]  /*12dc0*/  SYNCS.PHASECHK.TRANS64.TRYWAIT P0, [R5+URZ+0x20820], R2 ;  /* 0x02082002050075a7 */ /* 0x000e64000800017f */
[----:B-1----:R-:W-:Y:S05]  /*12dd0*/  @!P0 BRA `(.L_x_1365) ;  /* 0x0000002400d08947 */ /* 0x002fea0003800000 */
.L_x_1446:
        /* <DEDUP_REMOVED lines=13> */
.L_x_1366:
[C---:B------:R-:W-:Y:S01]  /*12eb0*/  IMAD R4, R0.reuse, 0x8, R5 ;  /* 0x0000000800047824 */ /* 0x040fe200078e0205 */
[----:B------:R-:W-:Y:S01]  /*12ec0*/  SHF.L.U32 R3, R29, 0x1f, RZ ;  /* 0x0000001f1d037819 */ /* 0x000fe200000006ff */
[----:B------:R-:W-:-:S03]  /*12ed0*/  VIADD R0, R0, 0x1 ;  /* 0x0000000100007836 */ /* 0x000fc60000000000 */
[----:B------:R-:W1:Y:S02]  /*12ee0*/  SYNCS.PHASECHK.TRANS64.TRYWAIT P1, [R4+URZ+0x20840], R3 ;  /* 0x02084003040075a7 */ /* 0x000e64000802017f */
[----:B------:R-:W-:-:S04]  /*12ef0*/  ISETP.NE.AND P2, PT, R0, 0x2, PT ;  /* 0x000000020000780c */ /* 0x000fc80003f45270 */
[----:B------:R-:W-:Y:S01]  /*12f00*/  SEL R2, RZ, 0x1, P2 ;  /* 0x00000001ff027807 */ /* 0x000fe20001000000 */
[----:B-1----:R-:W-:Y:S08]  /*12f10*/  @!P1 BRA `(.L_x_1367) ;  /* 0x0000002400949947 */ /* 0x002ff00003800000 */
.L_x_1447:
[----:B------:R-:W-:Y:S02]  /*12f20*/  SEL R0, R0, RZ, P2 ;  /* 0x000000ff00007207 */ /* 0x000fe40001000000 */
[----:B------:R-:W-:Y:S01]  /*12f30*/  LOP3.LUT R2, R29, R2, RZ, 0x3c, !PT ;  /* 0x000000021d027212 */ /* 0x000fe200078e3cff */
[----:B------:R-:W-:Y:S06]  /*12f40*/  @!P0 BRA `(.L_x_1368) ;  /* 0x0000000000048947 */ /* 0x000fec0003800000 */
[----:B------:R-:W-:Y:S01]  /*12f50*/  BPT.TRAP 0x1 ;  /* 0x000000040000795c */ /* 0x000fe20000300000 */
.L_x_1368:
[----:B------:R-:W-:Y:S01]  /*12f60*/  IMAD R5, R0, 0x8, R5 ;  /* 0x0000000800057824 */ /* 0x000fe200078e0205 */
[----:B------:R-:W-:-:S04]  /*12f70*/  SHF.L.U32 R0, R2, 0x1f, RZ ;  /* 0x0000001f02007819 */ /* 0x000fc800000006ff */
[----:B------:R-:W2:Y:S02]  /*12f80*/  SYNCS.PHASECHK.TRANS64.TRYWAIT P1, [R5+URZ+0x20840], R0 ;  /* 0x02084000050075a7 */ /* 0x000ea4000802017f */
[----:B--2---:R-:W-:Y:S05]  /*12f90*/  @!P1 BRA `(.L_x_1369) ;  /* 0x0000002400889947 */ /* 0x004fea0003800000 */
.L_x_1448:
[----:B------:R-:W-:Y:S05]  /*12fa0*/  @!P0 BRA `(.L_x_1370) ;  /* 0x0000000000048947 */ /* 0x000fea0003800000 */
[----:B------:R-:W-:Y:S01]  /*12fb0*/  BPT.TRAP 0x1 ;  /* 0x000000040000795c */ /* 0x000fe20000300000 */
.L_x_1370:
[----:B------:R-:W3:Y:S02]  /*12fc0*/  SYNCS.PHASECHK.TRANS64.TRYWAIT P1, [R4+URZ+0x20860], R3 ;  /* 0x02086003040075a7 */ /* 0x000ee4000802017f */
[----:B---3--:R-:W-:Y:S05]  /*12fd0*/  @!P1 BRA `(.L_x_1371) ;  /* 0x00000024008c9947 */ /* 0x008fea0003800000 */
.L_x_1449:
[----:B------:R-:W-:Y:S05]  /*12fe0*/  @!P0 BRA `(.L_x_1372) ;  /* 0x0000000000048947 */ /* 0x000fea0003800000 */
[----:B------:R-:W-:Y:S01]  /*12ff0*/  BPT.TRAP 0x1 ;  /* 0x000000040000795c */ /* 0x000fe20000300000 */
.L_x_1372:
[----:B------:R-:W4:Y:S02]  /*13000*/  SYNCS.PHASECHK.TRANS64.TRYWAIT P1, [R5+URZ+0x20860], R0 ;  /* 0x02086000050075a7 */ /* 0x000f24000802017f */
[----:B----4-:R-:W-:Y:S05]  /*13010*/  @!P1 BRA `(.L_x_1373) ;  /* 0x0000002400909947 */ /* 0x010fea0003800000 */
.L_x_1450:
[----:B------:R-:W-:Y:S05]  /*13020*/  @!P0 BRA `(.L_x_1374) ;  /* 0x0000000000048947 */ /* 0x000fea0003800000 */
[----:B------:R-:W-:Y:S01]  /*13030*/  BPT.TRAP 0x1 ;  /* 0x000000040000795c */ /* 0x000fe20000300000 */
.L_x_1374:
[----:B------:R-:W0:Y:S02]  /*13040*/  SYNCS.PHASECHK.TRANS64.TRYWAIT P1, [R4+URZ+0x20880], R3 ;  /* 0x02088003040075a7 */ /* 0x000e24000802017f */
[----:B0-----:R-:W-:Y:S05]  /*13050*/  @!P1 BRA `(.L_x_1375) ;  /* 0x0000002400949947 */ /* 0x001fea0003800000 */
.L_x_1451:
[----:B------:R-:W-:Y:S05]  /*13060*/  @!P0 BRA `(.L_x_1376) ;  /* 0x0000000000048947 */ /* 0x000fea0003800000 */
[----:B------:R-:W-:Y:S01]  /*13070*/  BPT.TRAP 0x1 ;  /* 0x000000040000795c */ /* 0x000fe20000300000 */
.L_x_1376:
[----:B------:R0:W0:Y:S02]  /*13080*/  SYNCS.PHASECHK.TRANS64.TRYWAIT P0, [R5+URZ+0x20880], R0 ;  /* 0x02088000050075a7 */ /* 0x000024000800017f */
[----:B0-----:R-:W-:Y:S05]  /*13090*/  @!P0 NANOSLEEP.SYNCS 0x989680 ;  /* 0x009896800000895d */ /* 0x001fea0003900000 */
[----:B------:R-:W0:Y:S02]  /*130a0*/  @!P0 SYNCS.PHASECHK.TRANS64 P0, [R5+URZ+0x20880], R0 ;  /* 0x02088000050085a7 */ /* 0x000e24000800007f */
[----:B0-----:R-:W-:Y:S05]  /*130b0*/  @!P0 BRA `(.L_x_1376) ;  /* 0xfffffffc00f08947 */ /* 0x001fea000383ffff */
.L_x_1223:
[----:B------:R-:W-:Y:S05]  /*130c0*/  BSYNC B6 ;  /* 0x0000000000067941 */ /* 0x000fea0003800000 */
.L_x_1220:
[----:B------:R-:W-:Y:S05]  /*130d0*/  EXIT ;  /* 0x000000000000794d */ /* 0x000fea0003800000 */
.L_x_1233:
[----:B0-----:R-:W-:-:S04]  /*130e0*/  IMAD.U32 R3, RZ, RZ, UR41 ;  /* 0x00000029ff037e24 */ /* 0x001fc8000f8e00ff */
[----:B------:R0:W1:Y:S03]  /*130f0*/  SYNCS.PHASECHK.TRANS64.TRYWAIT P0, [R3+URZ+0x20800], R10 ;  /* 0x0208000a030075a7 */ /* 0x000066000800017f */
[----:B-1----:R-:W-:Y:S05]  /*13100*/  @!P0 NANOSLEEP.SYNCS 0x989680 ;  /* 0x009896800000895d */ /* 0x002fea0003900000 */
[----:B------:R-:W1:Y:S02]  /*13110*/  @!P0 SYNCS.PHASECHK.TRANS64 P0, [R3+URZ+0x20800], R10 ;  /* 0x0208000a030085a7 */ /* 0x000e64000800007f */
[----:B-1----:R-:W-:Y:S05]  /*13120*/  @!P0 BRA `(.L_x_1233) ;  /* 0xfffffffc00ec8947 */ /* 0x002fea000383ffff */
[----:B------:R-:W-:Y:S05]  /*13130*/  BRA `(.L_x_1377) ;  /* 0xfffffee800b87947 */ /* 0x000fea000383ffff */
.L_x_1237:
[----:B0-----:R-:W-:-:S04]  /*13140*/  IMAD.U32 R3, RZ, RZ, UR41 ;  /* 0x00000029ff037e24 */ /* 0x001fc8000f8e00ff */
[----:B------:R0:W1:Y:S03]  /*13150*/  SYNCS.PHASECHK.TRANS64.TRYWAIT P0, [R3+URZ+0x20830], R10 ;  /* 0x0208300a030075a7 */ /* 0x000066000800017f */
[----:B-1----:R-:W-:Y:S05]  /*13160*/  @!P0 NANOSLEEP.SYNCS 0x989680 ;  /* 0x009896800000895d */ /* 0x002fea0003900000 */
[----:B------:R-:W1:Y:S02]  /*13170*/  @!P0 SYNCS.PHASECHK.TRANS64 P0, [R3+URZ+0x20830], R10 ;  /* 0x0208300a030085a7 */ /* 0x000e64000800007f */
[----:B-1----:R-:W-:Y:S05]  /*13180*/  @!P0 BRA `(.L_x_1237) ;  /* 0xfffffffc00ec8947 */ /* 0x002fea000383ffff */
[----:B------:R-:W-:Y:S05]  /*13190*/  BRA `(.L_x_1236) ;  /* 0xfffffee800d87947 */ /* 0x000fea000383ffff */
.L_x_1250:
[----:B-1----:R-:W-:-:S04]  /*131a0*/  IMAD.U32 R11, RZ, RZ, UR41 ;  /* 0x00000029ff0b7e24 */ /* 0x002fc8000f8e00ff */
[----:B------:R1:W2:Y:S03]  /*131b0*/  SYNCS.PHASECHK.TRANS64.TRYWAIT P0, [R11+URZ+0x20850], R10 ;  /* 0x0208500a0b0075a7 */ /* 0x0002a6000800017f */
[----:B--2---:R-:W-:Y:S05]  /*131c0*/  @!P0 NANOSLEEP.SYNCS 0x989680 ;  /* 0x009896800000895d */ /* 0x004fea0003900000 */
[----:B------:R-:W2:Y:S02]  /*131d0*/  @!P0 SYNCS.PHASECHK.TRANS64 P0, [R11+URZ+0x20850], R10 ;  /* 0x0208500a0b0085a7 */ /* 0x000ea4000800007f */
[----:B--2---:R-:W-:Y:S05]  /*131e0*/  @!P0 BRA `(.L_x_1250) ;  /* 0xfffffffc00ec8947 */ /* 0x004fea000383ffff */
[----:B------:R-:W-:Y:S05]  /*131f0*/  BRA `(.L_x_1249) ;  /* 0xffffff08003c7947 */ /* 0x000fea000383ffff */
.L_x_1259:
[----:B--2---:R-:W-:-:S04]  /*13200*/  IMAD.U32 R8, RZ, RZ, UR57 ;  /* 0x00000039ff087e24 */ /* 0x004fc8000f8e00ff */
[----:B------:R2:W3:Y:S03]  /*13210*/  SYNCS.PHASECHK.TRANS64.TRYWAIT P0, [R8+URZ+0x20830], R11 ;  /* 0x0208300b080075a7 */ /* 0x0004e6000800017f */
[----:B---3--:R-:W-:Y:S05]  /*13220*/  @!P0 NANOSLEEP.SYNCS 0x989680 ;  /* 0x009896800000895d */ /* 0x008fea0003900000 */
[----:B------:R-:W3:Y:S02]  /*13230*/  @!P0 SYNCS.PHASECHK.TRANS64 P0, [R8+URZ+0x20830], R11 ;  /* 0x0208300b080085a7 */ /* 0x000ee4000800007f */
[----:B---3--:R-:W-:Y:S05]  /*13240*/  @!P0 BRA `(.L_x_1259) ;  /* 0xfffffffc00ec8947 */ /* 0x008fea000383ffff */
[----:B------:R-:W-:Y:S05]  /*13250*/  BRA `(.L_x_1258) ;  /* 0xffffff0c00847947 */ /* 0x000fea000383ffff */
.L_x_1272:
[----:B--2---:R-:W-:-:S04]  /*13260*/  IMAD.U32 R12, RZ, RZ, UR57 ;  /* 0x00000039ff0c7e24 */ /* 0x004fc8000f8e00ff */
[----:B------:R2:W3:Y:S03]  /*13270*/  SYNCS.PHASECHK.TRANS64.TRYWAIT P0, [R12+URZ+0x20850], R11 ;  /* 0x0208500b0c0075a7 */ /* 0x0004e6000800017f */
[----:B---3--:R-:W-:Y:S05]  /*13280*/  @!P0 NANOSLEEP.SYNCS 0x989680 ;  /* 0x009896800000895d */ /* 0x008fea0003900000 */
[----:B------:R-:W3:Y:S02]  /*13290*/  @!P0 SYNCS.PHASECHK.TRANS64 P0, [R12+URZ+0x20850], R11 ;  /* 0x0208500b0c0085a7 */ /* 0x000ee4000800007f */
[----:B---3--:R-:W-:Y:S05]  /*132a0*/  @!P0 BRA `(.L_x_1272) ;  /* 0xfffffffc00ec8947 */ /* 0x008fea000383ffff */
[----:B------:R-:W-:Y:S05]  /*132b0*/  BRA `(.L_x_1271) ;  /* 0xffffff2c00a07947 */ /* 0x000fea000383ffff */
.L_x_1282:
[----:B--2---:R-:W-:-:S04]  /*132c0*/  IMAD.U32 R8, RZ, RZ, UR51 ;  /* 0x00000033ff087e24 */ /* 0x004fc8000f8e00ff */
[----:B------:R2:W3:Y:S03]  /*132d0*/  SYNCS.PHASECHK.TRANS64.TRYWAIT P1, [R8+URZ+0x20830], R9 ;  /* 0x02083009080075a7 */ /* 0x0004e6000802017f */
[----:B---3--:R-:W-:Y:S05]  /*132e0*/  @!P1 NANOSLEEP.SYNCS 0x989680 ;  /* 0x009896800000995d */ /* 0x008fea0003900000 */
[----:B------:R-:W3:Y:S02]  /*132f0*/  @!P1 SYNCS.PHASECHK.TRANS64 P1, [R8+URZ+0x20830], R9 ;  /* 0x02083009080095a7 */ /* 0x000ee4000802007f */
[----:B---3--:R-:W-:Y:S05]  /*13300*/  @!P1 BRA `(.L_x_1282) ;  /* 0xfffffffc00ec9947 */ /* 0x008fea000383ffff */
[----:B------:R-:W-:Y:S05]  /*13310*/  BRA `(.L_x_1281) ;  /* 0xffffff3000ec7947 */ /* 0x000fea000383ffff */
.L_x_1287:
[----:B0-----:R-:W-:-:S04]  /*13320*/  IMAD.U32 R12, RZ, RZ, UR51 ;  /* 0x00000033ff0c7e24 */ /* 0x001fc8000f8e00ff */
[----:B------:R0:W2:Y:S03]  /*13330*/  SYNCS.PHASECHK.TRANS64.TRYWAIT P1, [R12+URZ+0x20850], R9 ;  /* 0x020850090c0075a7 */ /* 0x0000a6000802017f */
[----:B--2---:R-:W-:Y:S05]  /*13340*/  @!P1 NANOSLEEP.SYNCS 0x989680 ;  /* 0x009896800000995d */ /* 0x004fea0003900000 */
[----:B------:R-:W2:Y:S02]  /*13350*/  @!P1 SYNCS.PHASECHK.TRANS64 P1, [R12+URZ+0x20850], R9 ;  /* 0x020850090c0095a7 */ /* 0x000ea4000802007f */
[----:B--2---:R-:W-:Y:S05]  /*13360*/  @!P1 BRA `(.L_x_1287) ;  /* 0xfffffffc00ec9947 */ /* 0x004fea000383ffff */
[----:B------:R-:W-:Y:S05]  /*13370*/  BRA `(.L_x_1286) ;  /* 0xffffff4800447947 */ /* 0x000fea000383ffff */
.L_x_1294:
[----:B-1----:R-:W-:-:S04]  /*13380*/  IMAD.U32 R8, RZ, RZ, UR57 ;  /* 0x00000039ff087e24 */ /* 0x002fc8000f8e00ff */
[----:B------:R1:W2:Y:S03]  /*13390*/  SYNCS.PHASECHK.TRANS64.TRYWAIT P0, [R8+URZ+0x20830], R9 ;  /* 0x02083009080075a7 */ /* 0x0002a6000800017f */
[----:B--2---:R-:W-:Y:S05]  /*133a0*/  @!P0 NANOSLEEP.SYNCS 0x989680 ;  /* 0x009896800000895d */ /* 0x004fea0003900000 */
[----:B------:R-:W2:Y:S02]  /*133b0*/  @!P0 SYNCS.PHASECHK.TRANS64 P0, [R8+URZ+0x20830], R9 ;  /* 0x02083009080085a7 */ /* 0x000ea4000800007f */
[----:B--2---:R-:W-:Y:S05]  /*133c0*/  @!P0 BRA `(.L_x_1294) ;  /* 0xfffffffc00ec8947 */ /* 0x004fea000383ffff */
[----:B------:R-:W-:Y:S05]  /*133d0*/  BRA `(.L_x_1293) ;  /* 0xffffff4800e87947 */ /* 0x000fea000383ffff */
.L_x_1307:
[----:B-1----:R-:W-:-:S04]  /*133e0*/  IMAD.U32 R12, RZ, RZ, UR57 ;  /* 0x00000039ff0c7e24 */ /* 0x002fc8000f8e00ff */
[----:B------:R1:W3:Y:S03]  /*133f0*/  SYNCS.PHASECHK.TRANS64.TRYWAIT P0, [R12+URZ+0x20850], R9 ;  /* 0x020850090c0075a7 */ /* 0x0002e6000800017f */
[----:B---3--:R-:W-:Y:S05]  /*13400*/  @!P0 NANOSLEEP.SYNCS 0x989680 ;  /* 0x009896800000895d */ /* 0x008fea0003900000 */
[----:B------:R-:W3:Y:S02]  /*13410*/  @!P0 SYNCS.PHASECHK.TRANS64 P0, [R12+URZ+0x20850], R9 ;  /* 0x020850090c0085a7 */ /* 0x000ee4000800007f */
[----:B---3--:R-:W-:Y:S05]  /*13420*/  @!P0 BRA `(.L_x_1307) ;  /* 0xfffffffc00ec8947 */ /* 0x008fea000383ffff */
[----:B------:R-:W-:Y:S05]  /*13430*/  BRA `(.L_x_1306) ;  /* 0xffffff6800fc7947 */ /* 0x000fea000383ffff */
.L_x_1327:
[----:B------:R-:W-:Y:S02]  /*13440*/  IMAD.MOV.U32 R13, RZ, RZ, R24 ;  /* 0x000000ffff0d7224 */ /* 0x000fe400078e0018 */
[----:B------:R-:W-:Y:S02]  /*13450*/  IMAD.MOV.U32 R12, RZ, RZ, RZ ;  /* 0x000000ffff0c7224 */ /* 0x000fe400078e00ff */
[----:B------:R-:W-:Y:S02]  /*13460*/  IMAD.MOV.U32 R11, RZ, RZ, 0x1f ;  /* 0x0000001fff0b7424 */ /* 0x000fe400078e00ff */
[----:B------:R-:W-:-:S07]  /*13470*/  IMAD.MOV.U32 R15, RZ, RZ, -0x1 ;  /* 0xffffffffff0f7424 */ /* 0x000fce00078e00ff */
[----:B0----5:R-:W-:Y:S05]  /*13480*/  WARPSYNC.COLLECTIVE R15, `(.L_x_1378) ;  /* 0x000000000f087348 */ /* 0x021fea0003c00000 */
[----:B------:R1:W2:Y:S02]  /*13490*/  SHFL.IDX P6, R14, R13, R12, R11 ;  /* 0x0000000c0d0e7389 */ /* 0x0002a400000c000b */
[----:B012--5:R-:W-:Y:S01]  /*134a0*/  ENDCOLLECTIVE ;  /* 0x000000000000791b */ /* 0x027fe20003800000 */
.L_x_1378:
[----:B------:R-:W-:Y:S05]  /*134b0*/  BRA `(.L_x_1379) ;  /* 0xffffffc800487947 */ /* 0x000fea000383ffff */
.L_x_1329:
[----:B0-----:R-:W-:-:S04]  /*134c0*/  IMAD.U32 R3, RZ, RZ, UR46 ;  /* 0x0000002eff037e24 */ /* 0x001fc8000f8e00ff */
[----:B------:R0:W1:Y:S03]  /*134d0*/  SYNCS.PHASECHK.TRANS64.TRYWAIT P0, [R3+URZ+0x20880], R20 ;  /* 0x02088014030075a7 */ /* 0x000066000800017f */
[----:B-1----:R-:W-:Y:S05]  /*134e0*/  @!P0 NANOSLEEP.SYNCS 0x989680 ;  /* 0x009896800000895d */ /* 0x002fea0003900000 */
[----:B------:R-:W1:Y:S02]  /*134f0*/  @!P0 SYNCS.PHASECHK.TRANS64 P0, [R3+URZ+0x20880], R20 ;  /* 0x02088014030085a7 */ /* 0x000e64000800007f */
[----:B-1----:R-:W-:Y:S05]  /*13500*/  @!P0 BRA `(.L_x_1329) ;  /* 0xfffffffc00ec8947 */ /* 0x002fea000383ffff */
[----:B------:R-:W-:Y:S05]  /*13510*/  BRA `(.L_x_1380) ;  /* 0xffffffc800bc7947 */ /* 0x000fea000383ffff */
.L_x_1330:
        /* <DEDUP_REMOVED lines=8> */
.L_x_1382:
[----:B------:R-:W-:Y:S05]  /*135a0*/  BSYNC B0 ;  /* 0x0000000000007941 */ /* 0x000fea0003800000 */
.L_x_1381:
[----:B------:R-:W-:Y:S01]  /*135b0*/  IMAD.MOV.U32 R13, RZ, RZ, R5 ;  /* 0x000000ffff0d7224 */ /* 0x000fe200078e0005 */
[----:B------:R-:W0:Y:S01]  /*135c0*/  LDC R21, c[0x0][0x2f4] ;  /* 0x0000bd00ff157b82 */ /* 0x000e220000000800 */
[----:B------:R-:W-:Y:S01]  /*135d0*/  IMAD.MOV.U32 R12, RZ, RZ, RZ ;  /* 0x000000ffff0c7224 */ /* 0x000fe200078e00ff */
[C---:B------:R-:W-:Y:S01]  /*135e0*/  ISETP.GE.AND P1, PT, R6.reuse, 0x21, PT ;  /* 0x000000210600780c */ /* 0x040fe20003f26270 */
[----:B------:R-:W-:Y:S01]  /*135f0*/  IMAD.MOV.U32 R11, RZ, RZ, 0x181f ;  /* 0x0000181fff0b7424 */ /* 0x000fe200078e00ff */
[----:B------:R-:W-:Y:S01]  /*13600*/  ISETP.GE.AND P5, PT, R6, 0x31, PT ;  /* 0x000000310600780c */ /* 0x000fe20003fa6270 */
[----:B------:R-:W-:Y:S02]  /*13610*/  IMAD.MOV.U32 R15, RZ, RZ, -0x1 ;  /* 0xffffffffff0f7424 */ /* 0x000fe400078e00ff */
[----:B------:R-:W-:Y:S02]  /*13620*/  IMAD.MOV.U32 R3, RZ, RZ, R14 ;  /* 0x000000ffff037224 */ /* 0x000fe400078e000e */
[----:B------:R-:W-:-:S08]  /*13630*/  VIADD R28, R34, UR46 ;  /* 0x0000002e221c7c36 */ /* 0x000fd00008000000 */
[----:B0-----:R-:W-:Y:S05]  /*13640*/  WARPSYNC.COLLECTIVE R15, `(.L_x_1383) ;  /* 0x000000000f087348 */ /* 0x001fea0003c00000 */
[----:B------:R1:W2:Y:S02]  /*13650*/  SHFL.IDX P6, R14, R13, R12, R11 ;  /* 0x0000000c0d0e7389 */ /* 0x0002a400000c000b */
[----:B012---:R-:W-:Y:S01]  /*13660*/  ENDCOLLECTIVE ;  /* 0x000000000000791b */ /* 0x007fe20003800000 */
.L_x_1383:
[CC--:B------:R-:W-:Y:S01]  /*13670*/  ISETP.GE.AND P3, PT, R35.reuse, R21.reuse, PT ;  /* 0x000000152300720c */ /* 0x0c0fe20003f66270 */
[----:B------:R-:W-:Y:S01]  /*13680*/  IMAD.MOV.U32 R13, RZ, RZ, R7 ;  /* 0x000000ffff0d7224 */ /* 0x000fe200078e0007 */
[----:B------:R-:W-:Y:S01]  /*13690*/  ISETP.GE.AND P2, PT, R18, R21, PT ;  /* 0x000000151200720c */ /* 0x000fe20003f46270 */
[----:B------:R-:W-:Y:S01]  /*136a0*/  IMAD.MOV.U32 R12, RZ, RZ, 0x1 ;  /* 0x00000001ff0c7424 */ /* 0x000fe200078e00ff */
[----:B------:R-:W-:-:S13]  /*136b0*/  IADD3 R2, P0, R35, R14, RZ ;  /* 0x0000000e23027210 */ /* 0x000fda0007f1e0ff */
[----:B------:R-:W-:Y:S05]  /*136c0*/  WARPSYNC.COLLECTIVE R15, `(.L_x_1384) ;  /* 0x000000000f087348 */ /* 0x000fea0003c00000 */
[----:B------:R0:W1:Y:S02]  /*136d0*/  SHFL.IDX P6, R14, R13, R12, R11 ;  /* 0x0000000c0d0e7389 */ /* 0x00006400000c000b */
[----:B01----:R-:W-:Y:S01]  /*136e0*/  ENDCOLLECTIVE ;  /* 0x000000000000791b */ /* 0x003fe20003800000 */
.L_x_1384:
        /* <DEDUP_REMOVED lines=13> */
.L_x_1385:
[----:B------:R-:W-:Y:S02]  /*137c0*/  IMAD.MOV.U32 R13, RZ, RZ, R7 ;  /* 0x000000ffff0d7224 */ /* 0x000fe400078e0007 */
[----:B------:R-:W-:Y:S01]  /*137d0*/  IMAD.MOV.U32 R12, RZ, RZ, 0x2 ;  /* 0x00000002ff0c7424 */ /* 0x000fe200078e00ff */
[----:B------:R-:W-:-:S13]  /*137e0*/  IADD3 R2, P0, R35, R14, RZ ;  /* 0x0000000e23027210 */ /* 0x000fda0007f1e0ff */
[----:B------:R-:W-:Y:S05]  /*137f0*/  WARPSYNC.COLLECTIVE R15, `(.L_x_1386) ;  /* 0x000000000f087348 */ /* 0x000fea0003c00000 */
[----:B------:R0:W1:Y:S02]  /*13800*/  SHFL.IDX P6, R14, R13, R12, R11 ;  /* 0x0000000c0d0e7389 */ /* 0x00006400000c000b */
[----:B01----:R-:W-:Y:S01]  /*13810*/  ENDCOLLECTIVE ;  /* 0x000000000000791b */ /* 0x003fe20003800000 */
.L_x_1386:
        /* <DEDUP_REMOVED lines=13> */
.L_x_1387:
[----:B------:R-:W-:Y:S02]  /*138f0*/  IMAD.MOV.U32 R13, RZ, RZ, R7 ;  /* 0x000000ffff0d7224 */ /* 0x000fe400078e0007 */
[----:B------:R-:W-:Y:S01]  /*13900*/  IMAD.MOV.U32 R12, RZ, RZ, 0x3 ;  /* 0x00000003ff0c7424 */ /* 0x000fe200078e00ff */
[----:B------:R-:W-:-:S13]  /*13910*/  IADD3 R2, P0, R35, R14, RZ ;  /* 0x0000000e23027210 */ /* 0x000fda0007f1e0ff */
[----:B------:R-:W-:Y:S05]  /*13920*/  WARPSYNC.COLLECTIVE R15, `(.L_x_1388) ;  /* 0x000000000f087348 */ /* 0x000fea0003c00000 */
[----:B------:R0:W1:Y:S02]  /*13930*/  SHFL.IDX P6, R14, R13, R12, R11 ;  /* 0x0000000c0d0e7389 */ /* 0x00006400000c000b */
[----:B01----:R-:W-:Y:S01]  /*13940*/  ENDCOLLECTIVE ;  /* 0x000000000000791b */ /* 0x003fe20003800000 */
.L_x_1388:
        /* <DEDUP_REMOVED lines=12> */
.L_x_1389:
[----:B------:R-:W-:Y:S01]  /*13a10*/  @!PT LDS RZ, [RZ] ;  /* 0x00000000fffff984 */ /* 0x000fe20000000800 */
[----:B------:R-:W-:Y:S01]  /*13a20*/  @!PT LDS RZ, [RZ] ;  /* 0x00000000fffff984 */ /* 0x000fe20000000800 */
[----:B------:R-:W-:Y:S01]  /*13a30*/  @!PT LDS RZ, [RZ] ;  /* 0x00000000fffff984 */ /* 0x000fe20000000800 */
[----:B------:R0:W-:Y:S01]  /*13a40*/  LDGSTS.E.BYPASS.LTC128B.128 [R28+0xb400], desc[UR52][R2.64+0x80], !P0 ;  /* 0x0b400080021c7fae */ /* 0x0001e2000c101d74 */
[----:B------:R-:W-:Y:S01]  /*13a50*/  ISETP.GE.AND P0, PT, R6, 0x11, PT ;  /* 0x000000110600780c */ /* 0x000fe20003f06270 */
[----:B------:R-:W-:-:S12]  /*13a60*/  BRA `(.L_x_1390) ;  /* 0xffffffc800687947 */ /* 0x000fd8000383ffff */
.L_x_1333:
[----:B0-----:R-:W-:-:S04]  /*13a70*/  IMAD.U32 R3, RZ, RZ, UR46 ;  /* 0x0000002eff037e24 */ /* 0x001fc8000f8e00ff */
[----:B------:R0:W1:Y:S03]  /*13a80*/  SYNCS.PHASECHK.TRANS64.TRYWAIT P2, [R3+URZ+0x20840], R20 ;  /* 0x02084014030075a7 */ /* 0x000066000804017f */
[----:B-1----:R-:W-:Y:S05]  /*13a90*/  @!P2 NANOSLEEP.SYNCS 0x989680 ;  /* 0x009896800000a95d */ /* 0x002fea0003900000 */
[----:B------:R-:W1:Y:S02]  /*13aa0*/  @!P2 SYNCS.PHASECHK.TRANS64 P2, [R3+URZ+0x20840], R20 ;  /* 0x020840140300a5a7 */ /* 0x000e64000804007f */
[----:B-1----:R-:W-:Y:S05]  /*13ab0*/  @!P2 BRA `(.L_x_1333) ;  /* 0xfffffffc00eca947 */ /* 0x002fea000383ffff */
[----:B------:R-:W-:Y:S05]  /*13ac0*/  BRA `(.L_x_1391) ;  /* 0xffffffc800ac7947 */ /* 0x000fea000383ffff */
.L_x_1334:
        /* <DEDUP_REMOVED lines=8> */
.L_x_1393:
[----:B------:R-:W-:Y:S05]  /*13b50*/  BSYNC B0 ;  /* 0x0000000000007941 */ /* 0x000fea0003800000 */
.L_x_1392:
        /* <DEDUP_REMOVED lines=8> */
.L_x_1394:
[----:B------:R-:W-:Y:S02]  /*13be0*/  IMAD.MOV.U32 R13, RZ, RZ, R4 ;  /* 0x000000ffff0d7224 */ /* 0x000fe400078e0004 */
[----:B------:R-:W-:Y:S01]  /*13bf0*/  IMAD.MOV.U32 R12, RZ, RZ, 0x1 ;  /* 0x00000001ff0c7424 */ /* 0x000fe200078e00ff */
[C---:B------:R-:W-:Y:S02]  /*13c00*/  ISETP.GE.AND P6, PT, R35.reuse, R6, PT ;  /* 0x000000062300720c */ /* 0x040fe40003fc6270 */
[----:B------:R-:W-:-:S05]  /*13c10*/  @P4 IADD3 R14, P2, R35, R14, RZ ;  /* 0x0000000e230e4210 */ /* 0x000fca0007f5e0ff */
[----:B------:R-:W-:Y:S02]  /*13c20*/  @P4 IMAD.X R3, RZ, RZ, R2, P2 ;  /* 0x000000ffff034224 */ /* 0x000fe400010e0602 */
[----:B------:R-:W-:-:S05]  /*13c30*/  @P4 IMAD.MOV.U32 R2, RZ, RZ, R14 ;  /* 0x000000ffff024224 */ /* 0x000fca00078e000e */
[----:B------:R-:W-:Y:S01]  /*13c40*/  @!PT LDS RZ, [RZ] ;  /* 0x00000000fffff984 */ /* 0x000fe20000000800 */
[----:B------:R-:W-:Y:S01]  /*13c50*/  @!PT LDS RZ, [RZ] ;  /* 0x00000000fffff984 */ /* 0x000fe20000000800 */
[----:B------:R-:W-:Y:S01]  /*13c60*/  @!PT LDS RZ, [RZ] ;  /* 0x00000000fffff984 */ /* 0x000fe20000000800 */
[----:B------:R0:W-:Y:S02]  /*13c70*/  @P4 LDGSTS.E.BYPASS.LTC128B.128 [R28+0x18400], desc[UR52][R2.64], !P6 ;  /* 0x18400000021c4fae */ /* 0x0001e4000f101d74 */
[----:B0-----:R-:W-:Y:S05]  /*13c80*/  WARPSYNC.COLLECTIVE R15, `(.L_x_1395) ;  /* 0x000000000f087348 */ /* 0x001fea0003c00000 */
[----:B------:R1:W2:Y:S02]  /*13c90*/  SHFL.IDX P6, R14, R13, R12, R11 ;  /* 0x0000000c0d0e7389 */ /* 0x0002a400000c000b */
[----:B012---:R-:W-:Y:S01]  /*13ca0*/  ENDCOLLECTIVE ;  /* 0x000000000000791b */ /* 0x007fe20003800000 */
.L_x_1395:
        /* <DEDUP_REMOVED lines=10> */
.L_x_1396:
[----:B------:R-:W-:Y:S02]  /*13d50*/  IMAD.MOV.U32 R13, RZ, RZ, R4 ;  /* 0x000000ffff0d7224 */ /* 0x000fe400078e0004 */
[----:B------:R-:W-:Y:S01]  /*13d60*/  IMAD.MOV.U32 R12, RZ, RZ, 0x2 ;  /* 0x00000002ff0c7424 */ /* 0x000fe200078e00ff */
[----:B------:R-:W-:-:S05]  /*13d70*/  @P0 IADD3 R14, P2, R35, R14, RZ ;  /* 0x0000000e230e0210 */ /* 0x000fca0007f5e0ff */
[----:B------:R-:W-:-:S08]  /*13d80*/  @P0 IMAD.MOV.U32 R2, RZ, RZ, R14 ;  /* 0x000000ffff020224 */ /* 0x000fd000078e000e */
[----:B------:R-:W-:Y:S05]  /*13d90*/  WARPSYNC.COLLECTIVE R15, `(.L_x_1397) ;  /* 0x000000000f087348 */ /* 0x000fea0003c00000 */
[----:B------:R0:W1:Y:S02]  /*13da0*/  SHFL.IDX P6, R14, R13, R12, R11 ;  /* 0x0000000c0d0e7389 */ /* 0x00006400000c000b */
[----:B01----:R-:W-:Y:S01]  /*13db0*/  ENDCOLLECTIVE ;  /* 0x000000000000791b */ /* 0x003fe20003800000 */
.L_x_1397:
        /* <DEDUP_REMOVED lines=12> */
.L_x_1398:
[----:B------:R-:W-:Y:S02]  /*13e80*/  IMAD.MOV.U32 R13, RZ, RZ, R4 ;  /* 0x000000ffff0d7224 */ /* 0x000fe400078e0004 */
[----:B------:R-:W-:Y:S01]  /*13e90*/  IMAD.MOV.U32 R12, RZ, RZ, 0x3 ;  /* 0x00000003ff0c7424 */ /* 0x000fe200078e00ff */
[----:B------:R-:W-:-:S05]  /*13ea0*/  @P1 IADD3 R14, P0, R35, R14, RZ ;  /* 0x0000000e230e1210 */ /* 0x000fca0007f1e0ff */
[----:B------:R-:W-:-:S08]  /*13eb0*/  @P1 IMAD.MOV.U32 R2, RZ, RZ, R14 ;  /* 0x000000ffff021224 */ /* 0x000fd000078e000e */
[----:B------:R-:W-:Y:S05]  /*13ec0*/  WARPSYNC.COLLECTIVE R15, `(.L_x_1399) ;  /* 0x000000000f087348 */ /* 0x000fea0003c00000 */
[----:B------:R0:W1:Y:S02]  /*13ed0*/  SHFL.IDX P6, R14, R13, R12, R11 ;  /* 0x0000000c0d0e7389 */ /* 0x00006400000c000b */
[----:B01----:R-:W-:Y:S01]  /*13ee0*/  ENDCOLLECTIVE ;  /* 0x000000000000791b */ /* 0x003fe20003800000 */
.L_x_1399:
        /* <DEDUP_REMOVED lines=12> */
.L_x_1400:
[----:B------:R-:W-:Y:S05]  /*13fb0*/  BRA `(.L_x_1401) ;  /* 0xffffffc800387947 */ /* 0x000fea000383ffff */
.L_x_1337:
[----:B------:R-:W-:Y:S02]  /*13fc0*/  IMAD.MOV.U32 R13, RZ, RZ, R4 ;  /* 0x000000ffff0d7224 */ /* 0x000fe400078e0004 */
[----:B------:R-:W-:Y:S02]  /*13fd0*/  IMAD.MOV.U32 R12, RZ, RZ, RZ ;  /* 0x000000ffff0c7224 */ /* 0x000fe400078e00ff */
[----:B------:R-:W-:Y:S02]  /*13fe0*/  IMAD.MOV.U32 R11, RZ, RZ, 0x181f ;  /* 0x0000181fff0b7424 */ /* 0x000fe400078e00ff */
[----:B------:R-:W-:Y:S02]  /*13ff0*/  IMAD.MOV.U32 R15, RZ, RZ, -0x1 ;  /* 0xffffffffff0f7424 */ /* 0x000fe400078e00ff */
[----:B------:R-:W-:-:S07]  /*14000*/  VIADD R6, R19, UR41 ;  /* 0x0000002913067c36 */ /* 0x000fce0008000000 */
[----:B------:R-:W-:Y:S05]  /*14010*/  WARPSYNC.COLLECTIVE R15, `(.L_x_1402) ;  /* 0x000000000f087348 */ /* 0x000fea0003c00000 */
[----:B------:R0:W1:Y:S02]  /*14020*/  SHFL.IDX P6, R14, R13, R12, R11 ;  /* 0x0000000c0d0e7389 */ /* 0x00006400000c000b */
[----:B01----:R-:W-:Y:S01]  /*14030*/  ENDCOLLECTIVE ;  /* 0x000000000000791b */ /* 0x003fe20003800000 */
.L_x_1402:
[----:B------:R-:W-:Y:S02]  /*14040*/  VIADD R8, R6, 0x10 ;  /* 0x0000001006087836 */ /* 0x000fe40000000000 */
[----:B------:R-:W-:Y:S02]  /*14050*/  IMAD.MOV.U32 R13, RZ, RZ, R0 ;  /* 0x000000ffff0d7224 */ /* 0x000fe400078e0000 */
[----:B------:R-:W-:-:S07]  /*14060*/  IMAD.MOV.U32 R2, RZ, RZ, R14 ;  /* 0x000000ffff027224 */ /* 0x000fce00078e000e */
[----:B------:R-:W-:Y:S05]  /*14070*/  WARPSYNC.COLLECTIVE R15, `(.L_x_1403) ;  /* 0x000000000f087348 */ /* 0x000fea0003c00000 */
[----:B------:R0:W1:Y:S02]  /*14080*/  SHFL.IDX P6, R14, R13, R12, R11 ;  /* 0x0000000c0d0e7389 */ /* 0x00006400000c000b */
[----:B01----:R-:W-:Y:S01]  /*14090*/  ENDCOLLECTIVE ;  /* 0x000000000000791b */ /* 0x003fe20003800000 */
.L_x_1403:
[----:B------:R-:W-:Y:S02]  /*140a0*/  ULDC UR4, c[0x0][0x288] ;  /* 0x0000a20000047ab9 */ /* 0x000fe40000000800 */
[----:B------:R-:W-:-:S05]  /*140b0*/  IMAD R5, R5, UR4, RZ ;  /* 0x0000000405057c24 */ /* 0x000fca000f8e02ff */
        /* <DEDUP_REMOVED lines=9> */
.L_x_1404:
        /* <DEDUP_REMOVED lines=12> */
.L_x_1405:
[----:B------:R-:W-:Y:S02]  /*14210*/  IMAD.MOV.U32 R13, RZ, RZ, R4 ;  /* 0x000000ffff0d7224 */ /* 0x000fe400078e0004 */
[----:B------:R-:W-:Y:S01]  /*14220*/  IMAD.MOV.U32 R12, RZ, RZ, 0x2 ;  /* 0x00000002ff0c7424 */ /* 0x000fe200078e00ff */
[----:B------:R-:W-:-:S05]  /*14230*/  @!P1 IADD3 R14, P3, R35, R14, RZ ;  /* 0x0000000e230e9210 */ /* 0x000fca0007f7e0ff */
[----:B------:R-:W-:-:S08]  /*14240*/  @!P1 IMAD.MOV.U32 R2, RZ, RZ, R14 ;  /* 0x000000ffff029224 */ /* 0x000fd000078e000e */
[----:B------:R-:W-:Y:S05]  /*14250*/  WARPSYNC.COLLECTIVE R15, `(.L_x_1406) ;  /* 0x000000000f087348 */ /* 0x000fea0003c00000 */
[----:B------:R0:W1:Y:S02]  /*14260*/  SHFL.IDX P6, R14, R13, R12, R11 ;  /* 0x0000000c0d0e7389 */ /* 0x00006400000c000b */
[----:B01----:R-:W-:Y:S01]  /*14270*/  ENDCOLLECTIVE ;  /* 0x000000000000791b */ /* 0x003fe20003800000 */
.L_x_1406:
        /* <DEDUP_REMOVED lines=14> */
.L_x_1407:
[----:B------:R-:W-:Y:S02]  /*14360*/  IMAD.MOV.U32 R13, RZ, RZ, R4 ;  /* 0x000000ffff0d7224 */ /* 0x000fe400078e0004 */
[----:B------:R-:W-:Y:S01]  /*14370*/  IMAD.MOV.U32 R12, RZ, RZ, 0x3 ;  /* 0x00000003ff0c7424 */ /* 0x000fe200078e00ff */
[----:B------:R-:W-:-:S05]  /*14380*/  @!P1 IADD3 R14, P3, R35, R14, RZ ;  /* 0x0000000e230e9210 */ /* 0x000fca0007f7e0ff */
[----:B------:R-:W-:-:S08]  /*14390*/  @!P1 IMAD.MOV.U32 R2, RZ, RZ, R14 ;  /* 0x000000ffff029224 */ /* 0x000fd000078e000e */
[----:B------:R-:W-:Y:S05]  /*143a0*/  WARPSYNC.COLLECTIVE R15, `(.L_x_1408) ;  /* 0x000000000f087348 */ /* 0x000fea0003c00000 */
[----:B------:R0:W1:Y:S02]  /*143b0*/  SHFL.IDX P6, R14, R13, R12, R11 ;  /* 0x0000000c0d0e7389 */ /* 0x00006400000c000b */
[----:B01----:R-:W-:Y:S01]  /*143c0*/  ENDCOLLECTIVE ;  /* 0x000000000000791b */ /* 0x003fe20003800000 */
.L_x_1408:
        /* <DEDUP_REMOVED lines=14> */
.L_x_1409:
[----:B------:R-:W-:Y:S02]  /*144b0*/  IMAD.MOV.U32 R13, RZ, RZ, R4 ;  /* 0x000000ffff0d7224 */ /* 0x000fe400078e0004 */
[----:B------:R-:W-:Y:S01]  /*144c0*/  IMAD.MOV.U32 R12, RZ, RZ, 0x4 ;  /* 0x00000004ff0c7424 */ /* 0x000fe200078e00ff */
[----:B------:R-:W-:-:S05]  /*144d0*/  @!P1 IADD3 R14, P3, R35, R14, RZ ;  /* 0x0000000e230e9210 */ /* 0x000fca0007f7e0ff */
[----:B------:R-:W-:-:S08]  /*144e0*/  @!P1 IMAD.MOV.U32 R2, RZ, RZ, R14 ;  /* 0x000000ffff029224 */ /* 0x000fd000078e000e */
[----:B------:R-:W-:Y:S05]  /*144f0*/  WARPSYNC.COLLECTIVE R15, `(.L_x_1410) ;  /* 0x000000000f087348 */ /* 0x000fea0003c00000 */
[----:B------:R0:W1:Y:S02]  /*14500*/  SHFL.IDX P6, R14, R13, R12, R11 ;  /* 0x0000000c0d0e7389 */ /* 0x00006400000c000b */
[----:B01----:R-:W-:Y:S01]  /*14510*/  ENDCOLLECTIVE ;  /* 0x000000000000791b */ /* 0x003fe20003800000 */
.L_x_1410:
        /* <DEDUP_REMOVED lines=14> */
.L_x_1411:
[----:B------:R-:W-:Y:S02]  /*14600*/  IMAD.MOV.U32 R13, RZ, RZ, R4 ;  /* 0x000000ffff0d7224 */ /* 0x000fe400078e0004 */
[----:B------:R-:W-:Y:S01]  /*14610*/  IMAD.MOV.U32 R12, RZ, RZ, 0x5 ;  /* 0x00000005ff0c7424 */ /* 0x000fe200078e00ff */
[----:B------:R-:W-:-:S05]  /*14620*/  @!P1 IADD3 R14, P3, R35, R14, RZ ;  /* 0x0000000e230e9210 */ /* 0x000fca0007f7e0ff */
[----:B------:R-:W-:-:S08]  /*14630*/  @!P1 IMAD.MOV.U32 R2, RZ, RZ, R14 ;  /* 0x000000ffff029224 */ /* 0x000fd000078e000e */
[----:B------:R-:W-:Y:S05]  /*14640*/  WARPSYNC.COLLECTIVE R15, `(.L_x_1412) ;  /* 0x000000000f087348 */ /* 0x000fea0003c00000 */
[----:B------:R0:W1:Y:S02]  /*14650*/  SHFL.IDX P6, R14, R13, R12, R11 ;  /* 0x0000000c0d0e7389 */ /* 0x00006400000c000b */
[----:B01----:R-:W-:Y:S01]  /*14660*/  ENDCOLLECTIVE ;  /* 0x000000000000791b */ /* 0x003fe20003800000 */
.L_x_1412:
        /* <DEDUP_REMOVED lines=14> */
.L_x_1413:
[----:B------:R-:W-:Y:S02]  /*14750*/  IMAD.MOV.U32 R13, RZ, RZ, R4 ;  /* 0x000000ffff0d7224 */ /* 0x000fe400078e0004 */
[----:B------:R-:W-:Y:S01]  /*14760*/  IMAD.MOV.U32 R12, RZ, RZ, 0x6 ;  /* 0x00000006ff0c7424 */ /* 0x000fe200078e00ff */
[----:B------:R-:W-:-:S05]  /*14770*/  @!P1 IADD3 R14, P3, R35, R14, RZ ;  /* 0x0000000e230e9210 */ /* 0x000fca0007f7e0ff */
[----:B------:R-:W-:-:S08]  /*14780*/  @!P1 IMAD.MOV.U32 R2, RZ, RZ, R14 ;  /* 0x000000ffff029224 */ /* 0x000fd000078e000e */
[----:B------:R-:W-:Y:S05]  /*14790*/  WARPSYNC.COLLECTIVE R15, `(.L_x_1414) ;  /* 0x000000000f087348 */ /* 0x000fea0003c00000 */
[----:B------:R0:W1:Y:S02]  /*147a0*/  SHFL.IDX P6, R14, R13, R12, R11 ;  /* 0x0000000c0d0e7389 */ /* 0x00006400000c000b */
[----:B01----:R-:W-:Y:S01]  /*147b0*/  ENDCOLLECTIVE ;  /* 0x000000000000791b */ /* 0x003fe20003800000 */
.L_x_1414:
        /* <DEDUP_REMOVED lines=13> */
.L_x_1415:
[----:B------:R-:W-:Y:S02]  /*14890*/  IMAD.MOV.U32 R13, RZ, RZ, R4 ;  /* 0x000000ffff0d7224 */ /* 0x000fe400078e0004 */
[----:B------:R-:W-:Y:S01]  /*148a0*/  IMAD.MOV.U32 R12, RZ, RZ, 0x7 ;  /* 0x00000007ff0c7424 */ /* 0x000fe200078e00ff */
[----:B------:R-:W-:-:S05]  /*148b0*/  @!P1 IADD3 R14, P3, R35, R14, RZ ;  /* 0x0000000e230e9210 */ /* 0x000fca0007f7e0ff */
[----:B------:R-:W-:-:S08]  /*148c0*/  @!P1 IMAD.MOV.U32 R2, RZ, RZ, R14 ;  /* 0x000000ffff029224 */ /* 0x000fd000078e000e */
[----:B------:R-:W-:Y:S05]  /*148d0*/  WARPSYNC.COLLECTIVE R15, `(.L_x_1416) ;  /* 0x000000000f087348 */ /* 0x000fea0003c00000 */
[----:B------:R0:W1:Y:S02]  /*148e0*/  SHFL.IDX P6, R14, R13, R12, R11 ;  /* 0x0000000c0d0e7389 */ /* 0x00006400000c000b */
[----:B01----:R-:W-:Y:S01]  /*148f0*/  ENDCOLLECTIVE ;  /* 0x000000000000791b */ /* 0x003fe20003800000 */
.L_x_1416:
        /* <DEDUP_REMOVED lines=12> */
.L_x_1417:
[----:B------:R-:W-:Y:S05]  /*149c0*/  BRA `(.L_x_1418) ;  /* 0xffffffc800347947 */ /* 0x000fea000383ffff */
.L_x_1340:
[----:B0-----:R-:W-:-:S04]  /*149d0*/  IMAD.U32 R3, RZ, RZ, UR46 ;  /* 0x0000002eff037e24 */ /* 0x001fc8000f8e00ff */
[----:B------:R0:W3:Y:S03]  /*149e0*/  SYNCS.PHASECHK.TRANS64.TRYWAIT P1, [R3+URZ+0x20820], R0 ;  /* 0x02082000030075a7 */ /* 0x0000e6000802017f */
[----:B---3--:R-:W-:Y:S05]  /*149f0*/  @!P1 NANOSLEEP.SYNCS 0x989680 ;  /* 0x009896800000995d */ /* 0x008fea0003900000 */
[----:B------:R-:W3:Y:S02]  /*14a00*/  @!P1 SYNCS.PHASECHK.TRANS64 P1, [R3+URZ+0x20820], R0 ;  /* 0x02082000030095a7 */ /* 0x000ee4000802007f */
[----:B---3--:R-:W-:Y:S05]  /*14a10*/  @!P1 BRA `(.L_x_1340) ;  /* 0xfffffffc00ec9947 */ /* 0x008fea000383ffff */
[----:B------:R-:W-:Y:S05]  /*14a20*/  BRA `(.L_x_1419) ;  /* 0xffffffc800787947 */ /* 0x000fea000383ffff */
.L_x_1343:
[----:B0-----:R0:W2:Y:S02]  /*14a30*/  SYNCS.PHASECHK.TRANS64.TRYWAIT P1, [R4+URZ+0x20880], R17 ;  /* 0x02088011040075a7 */ /* 0x0010a4000802017f */
[----:B--2---:R-:W-:Y:S05]  /*14a40*/  @!P1 NANOSLEEP.SYNCS 0x989680 ;  /* 0x009896800000995d */ /* 0x004fea0003900000 */
[----:B------:R-:W2:Y:S02]  /*14a50*/  @!P1 SYNCS.PHASECHK.TRANS64 P1, [R4+URZ+0x20880], R17 ;  /* 0x02088011040095a7 */ /* 0x000ea4000802007f */
[----:B--2---:R-:W-:Y:S05]  /*14a60*/  @!P1 BRA `(.L_x_1343) ;  /* 0xfffffffc00f09947 */ /* 0x004fea000383ffff */
[----:B------:R-:W-:Y:S05]  /*14a70*/  BRA `(.L_x_1420) ;  /* 0xffffffcc00307947 */ /* 0x000fea000383ffff */
.L_x_1344:
        /* <DEDUP_REMOVED lines=8> */
.L_x_1422:
[----:B------:R-:W-:Y:S05]  /*14b00*/  BSYNC B0 ;  /* 0x0000000000007941 */ /* 0x000fea0003800000 */
.L_x_1421:
        /* <DEDUP_REMOVED lines=9> */
.L_x_1423:
[----:B------:R-:W-:Y:S02]  /*14ba0*/  IMAD.MOV.U32 R13, RZ, RZ, R20 ;  /* 0x000000ffff0d7224 */ /* 0x000fe400078e0014 */
[----:B------:R-:W-:Y:S01]  /*14bb0*/  IMAD.MOV.U32 R12, RZ, RZ, 0x1 ;  /* 0x00000001ff0c7424 */ /* 0x000fe200078e00ff */
[----:B------:R-:W-:-:S13]  /*14bc0*/  IADD3 R2, P1, R35, R14, RZ ;  /* 0x0000000e23027210 */ /* 0x000fda0007f3e0ff */
[----:B------:R-:W-:Y:S05]  /*14bd0*/  WARPSYNC.COLLECTIVE R15, `(.L_x_1424) ;  /* 0x000000000f087348 */ /* 0x000fea0003c00000 */
[----:B------:R0:W1:Y:S02]  /*14be0*/  SHFL.IDX P6, R14, R13, R12, R11 ;  /* 0x0000000c0d0e7389 */ /* 0x00006400000c000b */
[----:B01----:R-:W-:Y:S01]  /*14bf0*/  ENDCOLLECTIVE ;  /* 0x000000000000791b */ /* 0x003fe20003800000 */
.L_x_1424:
        /* <DEDUP_REMOVED lines=11> */
.L_x_1425:
        /* <DEDUP_REMOVED lines=8> */
.L_x_1426:
        /* <DEDUP_REMOVED lines=10> */
.L_x_1427:
        /* <DEDUP_REMOVED lines=9> */
.L_x_1428:
        /* <DEDUP_REMOVED lines=10> */
.L_x_1429:
[----:B------:R-:W-:Y:S05]  /*14f00*/  BRA `(.L_x_1430) ;  /* 0xffffffc800d87947 */ /* 0x000fea000383ffff */
.L_x_1347:
[----:B-1----:R1:W2:Y:S02]  /*14f10*/  SYNCS.PHASECHK.TRANS64.TRYWAIT P1, [R4+URZ+0x20840], R17 ;  /* 0x02084011040075a7 */ /* 0x0022a4000802017f */
[----:B--2---:R-:W-:Y:S05]  /*14f20*/  @!P1 NANOSLEEP.SYNCS 0x989680 ;  /* 0x009896800000995d */ /* 0x004fea0003900000 */
[----:B------:R-:W2:Y:S02]  /*14f30*/  @!P1 SYNCS.PHASECHK.TRANS64 P1, [R4+URZ+0x20840], R17 ;  /* 0x02084011040095a7 */ /* 0x000ea4000802007f */
[----:B--2---:R-:W-:Y:S05]  /*14f40*/  @!P1 BRA `(.L_x_1347) ;  /* 0xfffffffc00f09947 */ /* 0x004fea000383ffff */
[----:B------:R-:W-:Y:S05]  /*14f50*/  BRA `(.L_x_1431) ;  /* 0xffffffcc001c7947 */ /* 0x000fea000383ffff */
.L_x_1348:
        /* <DEDUP_REMOVED lines=8> */
.L_x_1433:
[----:B------:R-:W-:Y:S05]  /*14fe0*/  BSYNC B0 ;  /* 0x0000000000007941 */ /* 0x000fea0003800000 */
.L_x_1432:
        /* <DEDUP_REMOVED lines=9> */
.L_x_1434:
[----:B------:R-:W-:Y:S02]  /*15080*/  VIADD R9, R9, UR46 ;  /* 0x0000002e09097c36 */ /* 0x000fe40008000000 */
[----:B------:R-:W-:Y:S02]  /*15090*/  IMAD.MOV.U32 R13, RZ, RZ, R10 ;  /* 0x000000ffff0d7224 */ /* 0x000fe400078e000a */
[----:B------:R-:W-:Y:S01]  /*150a0*/  IMAD.MOV.U32 R12, RZ, RZ, 0x1 ;  /* 0x00000001ff0c7424 */ /* 0x000fe200078e00ff */
[----:B------:R-:W-:-:S13]  /*150b0*/  IADD3 R2, P1, R35, R14, RZ ;  /* 0x0000000e23027210 */ /* 0x000fda0007f3e0ff */
[----:B------:R-:W-:Y:S05]  /*150c0*/  WARPSYNC.COLLECTIVE R15, `(.L_x_1435) ;  /* 0x000000000f087348 */ /* 0x000fea0003c00000 */
[----:B------:R0:W1:Y:S02]  /*150d0*/  SHFL.IDX P6, R14, R13, R12, R11 ;  /* 0x0000000c0d0e7389 */ /* 0x00006400000c000b */
[----:B01----:R-:W-:Y:S01]  /*150e0*/  ENDCOLLECTIVE ;  /* 0x000000000000791b */ /* 0x003fe20003800000 */
.L_x_1435:
        /* <DEDUP_REMOVED lines=11> */
.L_x_1436:
[----:B------:R-:W-:Y:S02]  /*151a0*/  IMAD.MOV.U32 R13, RZ, RZ, R10 ;  /* 0x000000ffff0d7224 */ /* 0x000fe400078e000a */
[----:B------:R-:W-:Y:S02]  /*151b0*/  IMAD.MOV.U32 R12, RZ, RZ, 0x2 ;  /* 0x00000002ff0c7424 */ /* 0x000fe400078e00ff */
[----:B------:R-:W-:-:S07]  /*151c0*/  IMAD.MOV.U32 R18, RZ, RZ, R14 ;  /* 0x000000ffff127224 */ /* 0x000fce00078e000e */
[----:B------:R-:W-:Y:S05]  /*151d0*/  WARPSYNC.COLLECTIVE R15, `(.L_x_1437) ;  /* 0x000000000f087348 */ /* 0x000fea0003c00000 */
[----:B------:R0:W1:Y:S02]  /*151e0*/  SHFL.IDX P6, R14, R13, R12, R11 ;  /* 0x0000000c0d0e7389 */ /* 0x00006400000c000b */
[----:B01----:R-:W-:Y:S01]  /*151f0*/  ENDCOLLECTIVE ;  /* 0x000000000000791b */ /* 0x003fe20003800000 */
.L_x_1437:
        /* <DEDUP_REMOVED lines=12> */
.L_x_1438:
[----:B------:R-:W-:Y:S02]  /*152c0*/  IMAD.MOV.U32 R13, RZ, RZ, R10 ;  /* 0x000000ffff0d7224 */ /* 0x000fe400078e000a */
[----:B------:R-:W-:Y:S01]  /*152d0*/  IMAD.MOV.U32 R12, RZ, RZ, 0x3 ;  /* 0x00000003ff0c7424 */ /* 0x000fe200078e00ff */
[----:B------:R-:W-:-:S13]  /*152e0*/  IADD3 R2, P1, R35, R14, RZ ;  /* 0x0000000e23027210 */ /* 0x000fda0007f3e0ff */
[----:B------:R-:W-:Y:S05]  /*152f0*/  WARPSYNC.COLLECTIVE R15, `(.L_x_1439) ;  /* 0x000000000f087348 */ /* 0x000fea0003c00000 */
[----:B------:R0:W1:Y:S02]  /*15300*/  SHFL.IDX P6, R14, R13, R12, R11 ;  /* 0x0000000c0d0e7389 */ /* 0x00006400000c000b */
[----:B01----:R-:W-:Y:S01]  /*15310*/  ENDCOLLECTIVE ;  /* 0x000000000000791b */ /* 0x003fe20003800000 */
.L_x_1439:
        /* <DEDUP_REMOVED lines=11> */
.L_x_1440:
[----:B------:R-:W-:Y:S05]  /*153d0*/  BRA `(.L_x_1441) ;  /* 0xffffffc800b87947 */ /* 0x000fea000383ffff */
.L_x_1351:
[----:B-1----:R1:W2:Y:S02]  /*153e0*/  SYNCS.PHASECHK.TRANS64.TRYWAIT P2, [R2+URZ+0x20870], R3 ;  /* 0x02087003020075a7 */ /* 0x0022a4000804017f */
[----:B--2---:R-:W-:Y:S05]  /*153f0*/  @!P2 NANOSLEEP.SYNCS 0x989680 ;  /* 0x009896800000a95d */ /* 0x004fea0003900000 */
[----:B------:R-:W2:Y:S02]  /*15400*/  @!P2 SYNCS.PHASECHK.TRANS64 P2, [R2+URZ+0x20870], R3 ;  /* 0x020870030200a5a7 */ /* 0x000ea4000804007f */
[----:B--2---:R-:W-:Y:S05]  /*15410*/  @!P2 BRA `(.L_x_1351) ;  /* 0xfffffffc00f0a947 */ /* 0x004fea000383ffff */
[----:B------:R-:W-:Y:S05]  /*15420*/  BRA `(.L_x_1442) ;  /* 0xffffffcc00147947 */ /* 0x000fea000383ffff */
.L_x_1353:
[----:B0-----:R0:W1:Y:S02]  /*15430*/  SYNCS.PHASECHK.TRANS64.TRYWAIT P2, [R2+URZ+0x20860], R3 ;  /* 0x02086003020075a7 */ /* 0x001064000804017f */
[----:B-1----:R-:W-:Y:S05]  /*15440*/  @!P2 NANOSLEEP.SYNCS 0x989680 ;  /* 0x009896800000a95d */ /* 0x002fea0003900000 */
[----:B------:R-:W1:Y:S02]  /*15450*/  @!P2 SYNCS.PHASECHK.TRANS64 P2, [R2+URZ+0x20860], R3 ;  /* 0x020860030200a5a7 */ /* 0x000e64000804007f */
[----:B-1----:R-:W-:Y:S05]  /*15460*/  @!P2 BRA `(.L_x_1353) ;  /* 0xfffffffc00f0a947 */ /* 0x002fea000383ffff */
[----:B------:R-:W-:Y:S05]  /*15470*/  BRA `(.L_x_1443) ;  /* 0xffffffcc00247947 */ /* 0x000fea000383ffff */
.L_x_1360:
[----:B0-----:R0:W3:Y:S02]  /*15480*/  SYNCS.PHASECHK.TRANS64.TRYWAIT P0, [R17+URZ+0x20870], R2 ;  /* 0x02087002110075a7 */ /* 0x0010e4000800017f */
[----:B---3--:R-:W-:Y:S05]  /*15490*/  @!P0 NANOSLEEP.SYNCS 0x989680 ;  /* 0x009896800000895d */ /* 0x008fea0003900000 */
[----:B------:R-:W3:Y:S02]  /*154a0*/  @!P0 SYNCS.PHASECHK.TRANS64 P0, [R17+URZ+0x20870], R2 ;  /* 0x02087002110085a7 */ /* 0x000ee4000800007f */
[----:B---3--:R-:W-:Y:S05]  /*154b0*/  @!P0 BRA `(.L_x_1360) ;  /* 0xfffffffc00f08947 */ /* 0x008fea000383ffff */
[----:B------:R-:W-:Y:S05]  /*154c0*/  BRA `(.L_x_1444) ;  /* 0xffffffd000a07947 */ /* 0x000fea000383ffff */
.L_x_1362:
[----:B0-----:R0:W3:Y:S02]  /*154d0*/  SYNCS.PHASECHK.TRANS64.TRYWAIT P0, [R17+URZ+0x20860], R4 ;  /* 0x02086004110075a7 */ /* 0x0010e4000800017f */
[----:B---3--:R-:W-:Y:S05]  /*154e0*/  @!P0 NANOSLEEP.SYNCS 0x989680 ;  /* 0x009896800000895d */ /* 0x008fea0003900000 */
[----:B------:R-:W3:Y:S02]  /*154f0*/  @!P0 SYNCS.PHASECHK.TRANS64 P0, [R17+URZ+0x20860], R4 ;  /* 0x02086004110085a7 */ /* 0x000ee4000800007f */
[----:B---3--:R-:W-:Y:S05]  /*15500*/  @!P0 BRA `(.L_x_1362) ;  /* 0xfffffffc00f08947 */ /* 0x008fea000383ffff */
[----:B------:R-:W-:Y:S05]  /*15510*/  BRA `(.L_x_1445) ;  /* 0xffffffd000d47947 */ /* 0x000fea000383ffff */
.L_x_1365:
[----:B-1----:R1:W2:Y:S02]  /*15520*/  SYNCS.PHASECHK.TRANS64.TRYWAIT P0, [R5+URZ+0x20820], R2 ;  /* 0x02082002050075a7 */ /* 0x0022a4000800017f */
[----:B--2---:R-:W-:Y:S05]  /*15530*/  @!P0 NANOSLEEP.SYNCS 0x989680 ;  /* 0x009896800000895d */ /* 0x004fea0003900000 */
[----:B------:R-:W2:Y:S02]  /*15540*/  @!P0 SYNCS.PHASECHK.TRANS64 P0, [R5+URZ+0x20820], R2 ;  /* 0x02082002050085a7 */ /* 0x000ea4000800007f */
[----:B--2---:R-:W-:Y:S05]  /*15550*/  @!P0 BRA `(.L_x_1365) ;  /* 0xfffffffc00f08947 */ /* 0x004fea000383ffff */
[----:B------:R-:W-:Y:S05]  /*15560*/  BRA `(.L_x_1446) ;  /* 0xffffffd8001c7947 */ /* 0x000fea000383ffff */
.L_x_1367:
[----:B-1----:R1:W2:Y:S02]  /*15570*/  SYNCS.PHASECHK.TRANS64.TRYWAIT P1, [R4+URZ+0x20840], R3 ;  /* 0x02084003040075a7 */ /* 0x0022a4000802017f */
[----:B--2---:R-:W-:Y:S05]  /*15580*/  @!P1 NANOSLEEP.SYNCS 0x989680 ;  /* 0x009896800000995d */ /* 0x004fea0003900000 */
[----:B------:R-:W2:Y:S02]  /*15590*/  @!P1 SYNCS.PHASECHK.TRANS64 P1, [R4+URZ+0x20840], R3 ;  /* 0x02084003040095a7 */ /* 0x000ea4000802007f */
[----:B--2---:R-:W-:Y:S05]  /*155a0*/  @!P1 BRA `(.L_x_1367) ;  /* 0xfffffffc00f09947 */ /* 0x004fea000383ffff */
[----:B------:R-:W-:Y:S05]  /*155b0*/  BRA `(.L_x_1447) ;  /* 0xffffffd800587947 */ /* 0x000fea000383ffff */
.L_x_1369:
[----:B--2---:R2:W3:Y:S02]  /*155c0*/  SYNCS.PHASECHK.TRANS64.TRYWAIT P1, [R5+URZ+0x20840], R0 ;  /* 0x02084000050075a7 */ /* 0x0044e4000802017f */
[----:B---3--:R-:W-:Y:S05]  /*155d0*/  @!P1 NANOSLEEP.SYNCS 0x989680 ;  /* 0x009896800000995d */ /* 0x008fea0003900000 */
[----:B------:R-:W3:Y:S02]  /*155e0*/  @!P1 SYNCS.PHASECHK.TRANS64 P1, [R5+URZ+0x20840], R0 ;  /* 0x02084000050095a7 */ /* 0x000ee4000802007f */
[----:B---3--:R-:W-:Y:S05]  /*155f0*/  @!P1 BRA `(.L_x_1369) ;  /* 0xfffffffc00f09947 */ /* 0x008fea000383ffff */
[----:B------:R-:W-:Y:S05]  /*15600*/  BRA `(.L_x_1448) ;  /* 0xffffffd800647947 */ /* 0x000fea000383ffff */
.L_x_1371:
[----:B---3--:R3:W4:Y:S02]  /*15610*/  SYNCS.PHASECHK.TRANS64.TRYWAIT P1, [R4+URZ+0x20860], R3 ;  /* 0x02086003040075a7 */ /* 0x008724000802017f */
[----:B----4-:R-:W-:Y:S05]  /*15620*/  @!P1 NANOSLEEP.SYNCS 0x989680 ;  /* 0x009896800000995d */ /* 0x010fea0003900000 */
[----:B------:R-:W4:Y:S02]  /*15630*/  @!P1 SYNCS.PHASECHK.TRANS64 P1, [R4+URZ+0x20860], R3 ;  /* 0x02086003040095a7 */ /* 0x000f24000802007f */
[----:B----4-:R-:W-:Y:S05]  /*15640*/  @!P1 BRA `(.L_x_1371) ;  /* 0xfffffffc00f09947 */ /* 0x010fea000383ffff */
[----:B------:R-:W-:Y:S05]  /*15650*/  BRA `(.L_x_1449) ;  /* 0xffffffd800607947 */ /* 0x000fea000383ffff */
.L_x_1373:
[----:B----4-:R4:W0:Y:S02]  /*15660*/  SYNCS.PHASECHK.TRANS64.TRYWAIT P1, [R5+URZ+0x20860], R0 ;  /* 0x02086000050075a7 */ /* 0x010824000802017f */
[----:B0-----:R-:W-:Y:S05]  /*15670*/  @!P1 NANOSLEEP.SYNCS 0x989680 ;  /* 0x009896800000995d */ /* 0x001fea0003900000 */
[----:B------:R-:W0:Y:S02]  /*15680*/  @!P1 SYNCS.PHASECHK.TRANS64 P1, [R5+URZ+0x20860], R0 ;  /* 0x02086000050095a7 */ /* 0x000e24000802007f */
[----:B0-----:R-:W-:Y:S05]  /*15690*/  @!P1 BRA `(.L_x_1373) ;  /* 0xfffffffc00f09947 */ /* 0x001fea000383ffff */
[----:B------:R-:W-:Y:S05]  /*156a0*/  BRA `(.L_x_1450) ;  /* 0xffffffd8005c7947 */ /* 0x000fea000383ffff */
.L_x_1375:
[----:B------:R0:W0:Y:S02]  /*156b0*/  SYNCS.PHASECHK.TRANS64.TRYWAIT P1, [R4+URZ+0x20880], R3 ;  /* 0x02088003040075a7 */ /* 0x000024000802017f */
[----:B0-----:R-:W-:Y:S05]  /*156c0*/  @!P1 NANOSLEEP.SYNCS 0x989680 ;  /* 0x009896800000995d */ /* 0x001fea0003900000 */
[----:B------:R-:W0:Y:S02]  /*156d0*/  @!P1 SYNCS.PHASECHK.TRANS64 P1, [R4+URZ+0x20880], R3 ;  /* 0x02088003040095a7 */ /* 0x000e24000802007f */
[----:B0-----:R-:W-:Y:S05]  /*156e0*/  @!P1 BRA `(.L_x_1375) ;  /* 0xfffffffc00f09947 */ /* 0x001fea000383ffff */
[----:B------:R-:W-:Y:S05]  /*156f0*/  BRA `(.L_x_1451) ;  /* 0xffffffd800587947 */ /* 0x000fea000383ffff */
.L_x_1452:
        /* <DEDUP_REMOVED lines=16> */
.L_x_3855:


//--------------------- .text._ZN7cutlass13device_kernelIN5flash11enable_sm90INS1_16FlashAttnFwdSm90INS1_25CollectiveMainloopFwdSm90ILi2EN4cute5tupleIJNS5_1CILi1EEES8_S8_EEENS6_IJNS7_ILi128EEENS7_ILi64EEENS7_ILi256EEEEEELi256ENS_12float_e4m3_tEfNS_4arch4Sm90ELb0ELb1ELb0ELb1ELb1ELb0ELb0ELb1ELb0ELb1ELb1ELb0EEENS1_21CollectiveEpilogueFwdINS6_IJSA_SC_SB_EEES9_NS_10bfloat16_tESG_Li256ELb1ELb1ELb1ELb1EEENS1_36VarlenDynamicPersistentTileSchedulerILi128ELi64ELi256ELi128ELb1ELb1ELb1ELb1ELb0ELb1EEEEEEEEEvNT_6ParamsE --------------------------
	.section	.text._ZN7cutlass13device_kernelIN5flash11enable_sm90INS1_16FlashAttnFwdSm90INS1_25CollectiveMainloopFwdSm90ILi2EN4cute5tupleIJNS5_1CILi1EEES8_S8_EEENS6_IJNS7_ILi128EEENS7_ILi64EEENS7_ILi256EEEEEELi256ENS_12float_e4m3_tEfNS_4arch4Sm90ELb0ELb1ELb0ELb1ELb1ELb0ELb0ELb1ELb0ELb1ELb1ELb0EEENS1_21CollectiveEpilogueFwdINS6_IJSA_SC_SB_EEES9_NS_10bfloat16_tESG_Li256ELb1ELb1ELb1ELb1EEENS1_36VarlenDynamicPersistentTileSchedulerILi128ELi64ELi256ELi128ELb1ELb1ELb1ELb1ELb0ELb1EEEEEEEEEvNT_6ParamsE,"ax",@progbits
	.align	128
.text._ZN7cutlass13device_kernelIN5flash11enable_sm90INS1_16FlashAttnFwdSm90INS1_25CollectiveMainloopFwdSm90ILi2EN4cute5tupleIJNS5_1CILi1EEES8_S8_EEENS6_IJNS7_ILi128EEENS7_ILi64EEENS7_ILi256EEEEEELi256ENS_12float_e4m3_tEfNS_4arch4Sm90ELb0ELb1ELb0ELb1ELb1ELb0ELb0ELb1ELb0ELb1ELb1ELb0EEENS1_21CollectiveEpilogueFwdINS6_IJSA_SC_SB_EEES9_NS_10bfloat16_tESG_Li256ELb1ELb1ELb1ELb1EEENS1_36VarlenDynamicPersistentTileSchedulerILi128ELi64ELi256ELi128ELb1ELb1ELb1ELb1ELb0ELb1EEEEEEEEEvNT_6ParamsE:
        .type           _ZN7cutlass13device_kernelIN5flash11enable_sm90INS1_16FlashAttnFwdSm90INS1_25CollectiveMainloopFwdSm90ILi2EN4cute5tupleIJNS5_1CILi1EEES8_S8_EEENS6_IJNS7_ILi128EEENS7_ILi64EEENS7_ILi256EEEEEELi256ENS_12float_e4m3_tEfNS_4arch4Sm90ELb0ELb1ELb0ELb1ELb1ELb0ELb0ELb1ELb0ELb1ELb1ELb0EEENS1_21CollectiveEpilogueFwdINS6_IJSA_SC_SB_EEES9_NS_10bfloat16_tESG_Li256ELb1ELb1ELb1ELb1EEENS1_36VarlenDynamicPersistentTileSchedulerILi128ELi64ELi256ELi128ELb1ELb1ELb1ELb1ELb0ELb1EEEEEEEEEvNT_6ParamsE,@function
        .size           _ZN7cutlass13device_kernelIN5flash11enable_sm90INS1_16FlashAttnFwdSm90INS1_25CollectiveMainloopFwdSm90ILi2EN4cute5tupleIJNS5_1CILi1EEES8_S8_EEENS6_IJNS7_ILi128EEENS7_ILi64EEENS7_ILi256EEEEEELi256ENS_12float_e4m3_tEfNS_4arch4Sm90ELb0ELb1ELb0ELb1ELb1ELb0ELb0ELb1ELb0ELb1ELb1ELb0EEENS1_21CollectiveEpilogueFwdINS6_IJSA_SC_SB_EEES9_NS_10bfloat16_tESG_Li256ELb1ELb1ELb1ELb1EEENS1_36VarlenDynamicPersistentTileSchedulerILi128ELi64ELi256ELi128ELb1ELb1ELb1ELb1ELb0ELb1EEEEEEEEEvNT_6ParamsE,(.L_x_3856 - _ZN7cutlass13device_kernelIN5flash11enable_sm90INS1_16FlashAttnFwdSm90INS1_25CollectiveMainloopFwdSm90ILi2EN4cute5tupleIJNS5_1CILi1EEES8_S8_EEENS6_IJNS7_ILi128EEENS7_ILi64EEENS7_ILi256EEEEEELi256ENS_12float_e4m3_tEfNS_4arch4Sm90ELb0ELb1ELb0ELb1ELb1ELb0ELb0ELb1ELb0ELb1ELb1ELb0EEENS1_21CollectiveEpilogueFwdINS6_IJSA_SC_SB_EEES9_NS_10bfloat16_tESG_Li256ELb1ELb1ELb1ELb1EEENS1_36VarlenDynamicPersistentTileSchedulerILi128ELi64ELi256ELi128ELb1ELb1ELb1ELb1ELb0ELb1EEEEEEEEEvNT_6ParamsE)
        .other          _ZN7cutlass13device_kernelIN5flash11enable_sm90INS1_16FlashAttnFwdSm90INS1_25CollectiveMainloopFwdSm90ILi2EN4cute5tupleIJNS5_1CILi1EEES8_S8_EEENS6_IJNS7_ILi128EEENS7_ILi64EEENS7_ILi256EEEEEELi256ENS_12float_e4m3_tEfNS_4arch4Sm90ELb0ELb1ELb0ELb1ELb1ELb0ELb0ELb1ELb0ELb1ELb1ELb0EEENS1_21CollectiveEpilogueFwdINS6_IJSA_SC_SB_EEES9_NS_10bfloat16_tESG_Li256ELb1ELb1ELb1ELb1EEENS1_36VarlenDynamicPersistentTileSchedulerILi128ELi64ELi256ELi128ELb1ELb1ELb1ELb1ELb0ELb1EEEEEEEEEvNT_6ParamsE,@"STO_CUDA_ENTRY STV_DEFAULT"
_ZN7cutlass13device_kernelIN5flash11enable_sm90INS1_16FlashAttnFwdSm90INS1_25CollectiveMainloopFwdSm90ILi2EN4cute5tupleIJNS5_1CILi1EEES8_S8_EEENS6_IJNS7_ILi128EEENS7_ILi64EEENS7_ILi256EEEEEELi256ENS_12float_e4m3_tEfNS_4arch4Sm90ELb0ELb1ELb0ELb1ELb1ELb0ELb0ELb1ELb0ELb1ELb1ELb0EEENS1_21CollectiveEpilogueFwdINS6_IJSA_SC_SB_EEES9_NS_10bfloat16_tESG_Li256ELb1ELb1ELb1ELb1EEENS1_36VarlenDynamicPersistentTileSchedulerILi128ELi64ELi256ELi128ELb1ELb1ELb1ELb1ELb0ELb1EEEEEEEEEvNT_6ParamsE:
        /* <DEDUP_REMOVED lines=45> */
.L_x_1453:
        /* <DEDUP_REMOVED lines=22> */
.L_x_1454:
        /* <DEDUP_REMOVED lines=18> */
.L_x_1455:
        /* <DEDUP_REMOVED lines=22> */
.L_x_1456:
        /* <DEDUP_REMOVED lines=24> */
.L_x_1457:
[----:B------:R-:W-:Y:S01]  /*0830*/  UISETP.NE.AND UP0, UPT, UR9, URZ, UPT ;  /* 0x0000003f0900728c */ /* 0x000fe2000bf05270 */
[----:B------:R-:W-:Y:S01]  /*0840*/  NOP ;  /* 0x0000000000007918 */ /* 0x000fe20000000000 */
[----:B01----:R-:W-:Y:S01]  /*0850*/  UMOV UR4, 0x1 ;  /* 0x0000000100047882 */ /* 0x003fe20000000000 */
[----:B------:R-:W-:Y:S01]  /*0860*/  ULDC.64 UR36, c[0x0][0x208] ;  /* 0x0000820000247ab9 */ /* 0x000fe20000000a00 */
[----:B------:R-:W-:Y:S01]  /*0870*/  USEL UR4, UR4, 0x2, !UP0 ;  /* 0x0000000204047887 */ /* 0x000fe2000c000000 */
[----:B--234-:R-:W-:Y:S01]  /*0880*/  BAR.SYNC.DEFER_BLOCKING 0x0 ;  /* 0x0000000000007b1d */ /* 0x01cfe20000010000 */
[----:B------:R-:W-:-:S04]  /*0890*/  PLOP3.LUT P0, PT, PT, PT, UP0, 0x80, 0x0 ;  /* 0x000000000000781c */ /* 0x000fc80003f0f008 */
[----:B------:R-:W-:-:S05]  /*08a0*/  IMAD.U32 R3, RZ, RZ, UR4 ;  /* 0x00000004ff037e24 */ /* 0x000fca000f8e00ff */
[----:B------:R0:W-:Y:S04]  /*08b0*/  STL [R1+0x10], R3 ;  /* 0x0000100301007387 */ /* 0x0001e80000100800 */
[----:B------:R-:W-:Y:S05]  /*08c0*/  @!P0 BRA `(.L_x_1458) ;  /* 0x0000011000b88947 */ /* 0x000fea0003800000 */
.L_x_1459:
[----:B------:R-:W-:-:S08]  /*08d0*/  NOP ;  /* 0x0000000000007918 */ /* 0x000fd00000000000 */
[----:B------:R-:W1:Y:S02]  /*08e0*/  USETMAXREG.TRY_ALLOC.CTAPOOL UP0, 0xe8 ;  /* 0x000000e8000079c8 */ /* 0x000e640008000600 */
[----:B-1----:R-:W-:-:S13]  /*08f0*/  PLOP3.LUT P0, PT, PT, PT, UP0, 0x80, 0x0 ;  /* 0x000000000000781c */ /* 0x002fda0003f0f008 */
[----:B------:R-:W-:Y:S05]  /*0900*/  @!P0 BRA `(.L_x_1459) ;  /* 0xfffffffc00f08947 */ /* 0x000fea000383ffff */
[----:B------:R-:W1:Y:S01]  /*0910*/  S2R R0, SR_TID.X ;  /* 0x0000000000007919 */ /* 0x000e620000002100 */
[----:B------:R-:W2:Y:S01]  /*0920*/  S2UR UR5, SR_CgaCtaId ;  /* 0x00000000000579c3 */ /* 0x000ea20000008800 */
[----:B------:R-:W-:-:S07]  /*0930*/  UMOV UR4, 0x400 ;  /* 0x0000040000047882 */ /* 0x000fce0000000000 */
[----:B------:R-:W-:Y:S06]  /*0940*/  BAR.ARV 0x8, 0x180 ;  /* 0x0206000000007b1d */ /* 0x000fec0000002000 */
[----:B--2---:R-:W-:Y:S01]  /*0950*/  ULEA UR4, UR5, UR4, 0x18 ;  /* 0x0000000405047291 */ /* 0x004fe2000f8ec03f */
[----:B-1----:R-:W-:-:S04]  /*0960*/  SHF.R.U32.HI R0, RZ, 0x7, R0 ;  /* 0x00000007ff007819 */ /* 0x002fc80000011600 */
[----:B------:R-:W-:-:S13]  /*0970*/  ISETP.NE.AND P0, PT, R0, 0x1, PT ;  /* 0x000000010000780c */ /* 0x000fda0003f05270 */
[----:B------:R-:W-:Y:S08]  /*0980*/  @!P0 BAR.ARV 0x9, 0x100 ;  /* 0x0244000000008b1d */ /* 0x000ff00000002000 */
[----:B------:R-:W-:Y:S06]  /*0990*/  BAR.SYNC.DEFER_BLOCKING 0x5, 0x180 ;  /* 0x0146000000007b1d */ /* 0x000fec0000010000 */
[----:B------:R-:W1:Y:S01]  /*09a0*/  LDS.128 R4, [UR4+0x284d0] ;  /* 0x0284d004ff047984 */ /* 0x000e620008000c00 */
[----:B------:R-:W-:Y:S01]  /*09b0*/  ULDC UR4, c[0x0][0xc3c] ;  /* 0x00030f0000047ab9 */ /* 0x000fe20000000800 */
[----:B------:R-:W-:Y:S06]  /*09c0*/  BAR.ARV 0x4, 0x180 ;  /* 0x0106000000007b1d */ /* 0x000fec0000002000 */
[----:B-1----:R-:W-:-:S13]  /*09d0*/  ISETP.GE.AND P0, PT, R7, UR4, PT ;  /* 0x0000000407007c0c */ /* 0x002fda000bf06270 */
[----:B------:R-:W-:Y:S05]  /*09e0*/  @P0 EXIT ;  /* 0x000000000000094d */ /* 0x000fea0003800000 */
[----:B------:R-:W2:Y:S01]  /*09f0*/  LDL R2, [R1+0x10] ;  /* 0x0000100001027983 */ /* 0x000ea20000100800 */
[----:B------:R-:W-:Y:S01]  /*0a00*/  R2UR UR6, R5 ;  /* 0x00000000050672ca */ /* 0x000fe200000e0000 */
[----:B------:R-:W-:Y:S01]  /*0a10*/  UMOV UR61, URZ ;  /* 0x0000003f003d7c82 */ /* 0x000fe20008000000 */
[----:B------:R-:W-:Y:S01]  /*0a20*/  R2UR UR5, R6 ;  /* 0x00000000060572ca */ /* 0x000fe200000e0000 */
[----:B------:R-:W1:Y:S01]  /*0a30*/  S2R R0, SR_TID.X ;  /* 0x0000000000007919 */ /* 0x000e620000002100 */
[----:B------:R-:W-:Y:S01]  /*0a40*/  R2UR UR54, R7 ;  /* 0x00000000073672ca */ /* 0x000fe200000e0000 */
[----:B------:R-:W-:Y:S01]  /*0a50*/  UMOV UR39, URZ ;  /* 0x0000003f00277c82 */ /* 0x000fe20008000000 */
[----:B------:R-:W-:Y:S01]  /*0a60*/  UMOV UR38, URZ ;  /* 0x0000003f00267c82 */ /* 0x000fe20008000000 */
[----:B-1----:R-:W-:-:S05]  /*0a70*/  VIADD R0, R0, 0xffffff80 ;  /* 0xffffff8000007836 */ /* 0x002fca0000000000 */
[----:B0-----:R-:W-:-:S04]  /*0a80*/  SHF.R.S32.HI R3, RZ, 0x1f, R0 ;  /* 0x0000001fff037819 */ /* 0x001fc80000011400 */
[CC--:B------:R-:W-:Y:S02]  /*0a90*/  LEA.HI R4, R3.reuse, R0.reuse, RZ, 0x5 ;  /* 0x0000000003047211 */ /* 0x0c0fe400078f28ff */
[----:B------:R-:W-:-:S03]  /*0aa0*/  LEA.HI R5, R3, R0, RZ, 0x2 ;  /* 0x0000000003057211 */ /* 0x000fc600078f10ff */
[----:B------:R-:W-:Y:S01]  /*0ab0*/  IMAD.SHL.U32 R6, R4, 0x20, RZ ;  /* 0x0000002004067824 */ /* 0x000fe200078e00ff */
[----:B------:R-:W-:-:S04]  /*0ac0*/  LOP3.LUT R11, R5, 0xfffffffc, RZ, 0xc0, !PT ;  /* 0xfffffffc050b7812 */ /* 0x000fc800078ec0ff */
[----:B------:R-:W-:Y:S01]  /*0ad0*/  LOP3.LUT R6, R6, 0xfffffc00, RZ, 0xc0, !PT ;  /* 0xfffffc0006067812 */ /* 0x000fe200078ec0ff */
[----:B------:R-:W-:Y:S01]  /*0ae0*/  IMAD.IADD R12, R0, 0x1, -R11 ;  /* 0x00000001000c7824 */ /* 0x000fe200078e0a0b */
[----:B--2---:R-:W-:Y:S02]  /*0af0*/  R2UR UR4, R2 ;  /* 0x00000000020472ca */ /* 0x004fe400000e0000 */
[CC--:B------:R-:W-:Y:S02]  /*0b00*/  LEA.HI R2, R3.reuse, R0.reuse, RZ, 0x7 ;  /* 0x0000000003027211 */ /* 0x0c0fe400078f38ff */
[----:B------:R-:W-:Y:S02]  /*0b10*/  LEA.HI R3, R3, R0, RZ, 0x4 ;  /* 0x0000000003037211 */ /* 0x000fe400078f20ff */
[----:B------:R-:W-:Y:S02]  /*0b20*/  LOP3.LUT R211, R2, 0xffffff80, RZ, 0xc0, !PT ;  /* 0xffffff8002d37812 */ /* 0x000fe400078ec0ff */
[----:B------:R-:W-:-:S02]  /*0b30*/  LOP3.LUT R5, R3, 0x3fffff0, RZ, 0xc0, !PT ;  /* 0x03fffff003057812 */ /* 0x000fc400078ec0ff */
[----:B------:R-:W-:Y:S01]  /*0b40*/  SHF.R.S32.HI R4, RZ, 0x4, R3 ;  /* 0x00000004ff047819 */ /* 0x000fe20000011403 */
[C---:B------:R-:W-:Y:S02]  /*0b50*/  IMAD.IADD R211, R0.reuse, 0x1, -R211 ;  /* 0x0000000100d37824 */ /* 0x040fe400078e0ad3 */
[----:B------:R-:W-:Y:S01]  /*0b60*/  IMAD.IADD R5, R0, 0x1, -R5 ;  /* 0x0000000100057824 */ /* 0x000fe200078e0a05 */
[----:B------:R-:W-:Y:S01]  /*0b70*/  LEA.HI R0, R3, R4, RZ, 0x1 ;  /* 0x0000000403007211 */ /* 0x000fe200078f08ff */
[----:B------:R-:W-:Y:S01]  /*0b80*/  ULOP3.LUT UR4, UR4, 0x1, URZ, 0xfc, !UPT ;  /* 0x0000000104047892 */ /* 0x000fe2000f8efc3f */
[----:B------:R-:W-:Y:S01]  /*0b90*/  SHF.R.S32.HI R8, RZ, 0x1f, R211 ;  /* 0x0000001fff087819 */ /* 0x000fe200000114d3 */
[----:B------:R-:W-:Y:S01]  /*0ba0*/  IMAD R6, R5, 0x40, R6 ;  /* 0x0000004005067824 */ /* 0x000fe200078e0206 */
[----:B------:R-:W-:Y:S02]  /*0bb0*/  SHF.R.S32.HI R3, RZ, 0x7, R2 ;  /* 0x00000007ff037819 */ /* 0x000fe40000011402 */
[----:B------:R-:W-:-:S02]  /*0bc0*/  LEA.HI R9, R8, R211, RZ, 0x2 ;  /* 0x000000d308097211 */ /* 0x000fc400078f10ff */
[----:B------:R-:W-:Y:S02]  /*0bd0*/  LEA.HI R2, R2, R3, RZ, 0x1 ;  /* 0x0000000302027211 */ /* 0x000fe400078f08ff */
[--C-:B------:R-:W-:Y:S02]  /*0be0*/  SHF.R.S32.HI R10, RZ, 0x2, R9.reuse ;  /* 0x00000002ff0a7819 */ /* 0x100fe40000011409 */
[----:B------:R-:W-:Y:S02]  /*0bf0*/  SHF.R.S32.HI R7, RZ, 0x1f, R9 ;  /* 0x0000001fff077819 */ /* 0x000fe40000011409 */
[----:B------:R-:W-:Y:S02]  /*0c00*/  LEA.HI R8, R8, R211, RZ, 0x5 ;  /* 0x000000d308087211 */ /* 0x000fe400078f28ff */
[----:B------:R-:W-:Y:S02]  /*0c10*/  LEA.HI R11, R7, R10, RZ, 0x3 ;  /* 0x0000000a070b7211 */ /* 0x000fe400078f18ff */
[----:B------:R-:W-:-:S02]  /*0c20*/  LOP3.LUT R7, R0, 0x1ffffffe, RZ, 0xc0, !PT ;  /* 0x1ffffffe00077812 */ /* 0x000fc400078ec0ff */
[----:B------:R-:W-:Y:S02]  /*0c30*/  LOP3.LUT R11, R11, 0xfffffff8, RZ, 0xc0, !PT ;  /* 0xfffffff80b0b7812 */ /* 0x000fe400078ec0ff */
[----:B------:R-:W-:Y:S01]  /*0c40*/  LOP3.LUT R2, R2, 0x3fffffe, RZ, 0xc0, !PT ;  /* 0x03fffffe02027812 */ /* 0x000fe200078ec0ff */
[----:B------:R-:W-:Y:S01]  /*0c50*/  IMAD.IADD R7, R4, 0x1, -R7 ;  /* 0x0000000104077824 */ /* 0x000fe200078e0a07 */
[----:B------:R-:W-:Y:S01]  /*0c60*/  LEA.HI R0, R12, R12, RZ, 0x1 ;  /* 0x0000000c0c007211 */ /* 0x000fe200078f08ff */
[----:B------:R-:W-:Y:S01]  /*0c70*/  IMAD.IADD R11, R10, 0x1, -R11 ;  /* 0x000000010a0b7824 */ /* 0x000fe200078e0a0b */
[----:B------:R-:W-:Y:S01]  /*0c80*/  LOP3.LUT R4, R9, 0x7ffffffc, RZ, 0xc0, !PT ;  /* 0x7ffffffc09047812 */ /* 0x000fe200078ec0ff */
[----:B------:R-:W-:Y:S01]  /*0c90*/  IMAD.IADD R3, R3, 0x1, -R2 ;  /* 0x0000000103037824 */ /* 0x000fe200078e0a02 */
[----:B------:R-:W-:Y:S02]  /*0ca0*/  SHF.R.S32.HI R8, RZ, 0x5, R8 ;  /* 0x00000005ff087819 */ /* 0x000fe40000011408 */
[----:B------:R-:W-:Y:S01]  /*0cb0*/  LOP3.LUT R5, R0, 0x1ffffffe, RZ, 0xc0, !PT ;  /* 0x1ffffffe00057812 */ /* 0x000fe200078ec0ff */
[----:B------:R-:W-:-:S02]  /*0cc0*/  IMAD.IADD R2, R211, 0x1, -R4 ;  /* 0x00000001d3027824 */ /* 0x000fc400078e0a04 */
[----:B------:R-:W-:Y:S02]  /*0cd0*/  IMAD R0, R7, 0x8, R6 ;  /* 0x0000000807007824 */ /* 0x000fe400078e0206 */
[----:B------:R-:W-:Y:S02]  /*0ce0*/  IMAD R8, R8, 0x10, R11 ;  /* 0x0000001008087824 */ /* 0x000fe400078e020b */
[----:B------:R-:W-:Y:S01]  /*0cf0*/  IMAD.SHL.U32 R2, R2, 0x2, RZ ;  /* 0x0000000202027824 */ /* 0x000fe200078e00ff */
[----:B------:R0:W-:Y:S01]  /*0d00*/  STL [R1+0x8], R0 ;  /* 0x0000080001007387 */ /* 0x0001e20000100800 */
[----:B------:R-:W-:Y:S02]  /*0d10*/  IMAD.IADD R5, R12, 0x1, -R5 ;  /* 0x000000010c057824 */ /* 0x000fe400078e0a05 */
[C---:B------:R-:W-:Y:S01]  /*0d20*/  VIADD R207, R2.reuse, 0x8 ;  /* 0x0000000802cf7836 */ /* 0x040fe20000000000 */
[----:B------:R-:W-:Y:S01]  /*0d30*/  SHF.R.S32.HI R4, RZ, 0x1f, R2 ;  /* 0x0000001fff047819 */ /* 0x000fe20000011402 */
[----:B------:R-:W-:-:S02]  /*0d40*/  VIADD R206, R2, 0x10 ;  /* 0x0000001002ce7836 */ /* 0x000fc40000000000 */
[C---:B------:R-:W-:Y:S01]  /*0d50*/  VIADD R205, R2.reuse, 0x18 ;  /* 0x0000001802cd7836 */ /* 0x040fe20000000000 */
[----:B------:R-:W-:Y:S01]  /*0d60*/  SHF.R.S32.HI R6, RZ, 0x1f, R207 ;  /* 0x0000001fff067819 */ /* 0x000fe200000114cf */
[C---:B------:R-:W-:Y:S01]  /*0d70*/  VIADD R204, R2.reuse, 0x20 ;  /* 0x0000002002cc7836 */ /* 0x040fe20000000000 */
[----:B------:R-:W-:Y:S01]  /*0d80*/  SHF.R.S32.HI R4, RZ, 0x1f, R206 ;  /* 0x0000001fff047819 */ /* 0x000fe200000114ce */
[----:B0-----:R-:W-:Y:S02]  /*0d90*/  IMAD R0, R3, 0x40, R8 ;  /* 0x0000004003007824 */ /* 0x001fe400078e0208 */
[----:B------:R-:W-:Y:S01]  /*0da0*/  IMAD.U32 R3, RZ, RZ, UR4 ;  /* 0x00000004ff037e24 */ /* 0x000fe2000f8e00ff */
[----:B------:R-:W-:Y:S01]  /*0db0*/  SHF.R.S32.HI R6, RZ, 0x1f, R204 ;  /* 0x0000001fff067819 */ /* 0x000fe200000114cc */
[C---:B------:R-:W-:Y:S01]  /*0dc0*/  VIADD R203, R2.reuse, 0x28 ;  /* 0x0000002802cb7836 */ /* 0x040fe20000000000 */
[----:B------:R-:W-:Y:S01]  /*0dd0*/  STL [R1+0x4], R0 ;  /* 0x0000040001007387 */ /* 0x000fe20000100800 */
[----:B------:R-:W-:-:S02]  /*0de0*/  VIADD R202, R2, 0x30 ;  /* 0x0000003002ca7836 */ /* 0x000fc40000000000 */
        /* <DEDUP_REMOVED lines=8> */
[C---:B------:R-:W-:Y:S02]  /*0e70*/  VIADD R197, R2.reuse, 0x58 ;  /* 0x0000005802c57836 */ /* 0x040fe40000000000 */
[C---:B------:R-:W-:Y:S01]  /*0e80*/  VIADD R196, R2.reuse, 0x60 ;  /* 0x0000006002c47836 */ /* 0x040fe20000000000 */
[----:B0-----:R-:W-:Y:S01]  /*0e90*/  SHF.R.S32.HI R3, RZ, 0x1f, R205 ;  /* 0x0000001fff037819 */ /* 0x001fe200000114cd */
        /* <DEDUP_REMOVED lines=31> */
[----:B------:R-:W-:Y:S01]  /*1090*/  SHF.R.S32.HI R216, RZ, 0x1f, R185 ;  /* 0x0000001fffd87819 */ /* 0x000fe200000114b9 */
[----:B------:R-:W-:Y:S01]  /*10a0*/  IMAD R17, R5, 0x8, R0 ;  /* 0x0000000805117824 */ /* 0x000fe200078e0200 */
[----:B------:R-:W-:-:S02]  /*10b0*/  SHF.R.S32.HI R215, RZ, 0x1f, R184 ;  /* 0x0000001fffd77819 */ /* 0x000fc400000114b8 */
[----:B------:R-:W-:Y:S02]  /*10c0*/  SHF.R.S32.HI R214, RZ, 0x1f, R23 ;  /* 0x0000001fffd67819 */ /* 0x000fe40000011417 */
[----:B------:R-:W-:Y:S02]  /*10d0*/  SHF.R.S32.HI R213, RZ, 0x1f, R22 ;  /* 0x0000001fffd57819 */ /* 0x000fe40000011416 */
[----:B------:R-:W-:-:S07]  /*10e0*/  SHF.R.S32.HI R212, RZ, 0x1f, R19 ;  /* 0x0000001fffd47819 */ /* 0x000fce0000011413 */
.L_x_1571:
[----:B------:R-:W-:Y:S01]  /*10f0*/  ULDC.64 UR8, c[0x0][0xa28] ;  /* 0x00028a0000087ab9 */ /* 0x000fe20000000a00 */
[----:B------:R-:W-:Y:S01]  /*1100*/  ULDC UR4, c[0x0][0x424] ;  /* 0x0001090000047ab9 */ /* 0x000fe20000000800 */
[----:B------:R-:W-:Y:S01]  /*1110*/  UISETP.NE.U32.AND UP0, UPT, UR8, URZ, UPT ;  /* 0x0000003f0800728c */ /* 0x000fe2000bf05070 */
[----:B------:R-:W-:-:S03]  /*1120*/  ULDC UR7, c[0x0][0x2f0] ;  /* 0x0000bc0000077ab9 */ /* 0x000fc60000000800 */
[----:B------:R-:W-:-:S03]  /*1130*/  UISETP.NE.AND.EX UP0, UPT, UR9, URZ, UPT, UP0 ;  /* 0x0000003f0900728c */ /* 0x000fc6000bf05300 */
[----:B------:R-:W-:Y:S02]  /*1140*/  ULDC.64 UR8, c[0x0][0xa18] ;  /* 0x0002860000087ab9 */ /* 0x000fe40000000a00 */
[----:B------:R-:W-:Y:S01]  /*1150*/  UISETP.NE.U32.AND UP1, UPT, UR8, URZ, UPT ;  /* 0x0000003f0800728c */ /* 0x000fe2000bf25070 */
[----:B------:R-:W-:-:S03]  /*1160*/  PLOP3.LUT P0, PT, PT, PT, UP0, 0x80, 0x0 ;  /* 0x000000000000781c */ /* 0x000fc60003f0f008 */
[----:B------:R-:W-:-:S03]  /*1170*/  UISETP.NE.AND.EX UP1, UPT, UR9, URZ, UPT, UP1 ;  /* 0x0000003f0900728c */ /* 0x000fc6000bf25310 */
[----:B------:R-:W-:Y:S02]  /*1180*/  @UP0 ULDC.64 UR8, c[0x0][0xa28] ;  /* 0x00028a0000080ab9 */ /* 0x000fe40000000a00 */
[----:B------:R-:W-:Y:S01]  /*1190*/  @UP0 UIMAD.WIDE UR8, UR54, 0x4, UR8 ;  /* 0x00000004360808a5 */ /* 0x000fe2000f8e0208 */
[----:B------:R-:W-:-:S05]  /*11a0*/  PLOP3.LUT P2, PT, PT, PT, UP1, 0x80, 0x0 ;  /* 0x000000000000781c */ /* 0x000fca0003f4f018 */
[----:B0-2---:R-:W-:Y:S02]  /*11b0*/  IMAD.U32 R4, RZ, RZ, UR8 ;  /* 0x00000008ff047e24 */ /* 0x005fe4000f8e00ff */
[----:B------:R-:W-:Y:S01]  /*11c0*/  IMAD.U32 R5, RZ, RZ, UR9 ;  /* 0x00000009ff057e24 */ /* 0x000fe2000f8e00ff */
[----:B------:R-:W-:Y:S02]  /*11d0*/  @UP1 ULDC.64 UR8, c[0x0][0xa18] ;  /* 0x0002860000081ab9 */ /* 0x000fe40000000a00 */
[----:B------:R-:W-:Y:S02]  /*11e0*/  @UP1 UIMAD.WIDE UR8, UR54, 0x4, UR8 ;  /* 0x00000004360818a5 */ /* 0x000fe4000f8e0208 */
[----:B------:R-:W2:Y:S04]  /*11f0*/  @P0 LDG.E R4, desc[UR36][R4.64] ;  /* 0x0000002404040981 */ /* 0x000ea8000c1e1900 */
[----:B------:R-:W-:-:S02]  /*1200*/  IMAD.U32 R6, RZ, RZ, UR8 ;  /* 0x00000008ff067e24 */ /* 0x000fc4000f8e00ff */
[----:B------:R-:W-:Y:S01]  /*1210*/  IMAD.U32 R7, RZ, RZ, UR9 ;  /* 0x00000009ff077e24 */ /* 0x000fe2000f8e00ff */
[----:B------:R-:W-:-:S04]  /*1220*/  ULDC.64 UR8, c[0x0][0x418] ;  /* 0x0001060000087ab9 */ /* 0x000fc80000000a00 */
[----:B---3--:R-:W3:Y:S01]  /*1230*/  @P2 LDG.E R6, desc[UR36][R6.64] ;  /* 0x0000002406062981 */ /* 0x008ee2000c1e1900 */
[----:B------:R-:W-:Y:S01]  /*1240*/  UISETP.NE.U32.AND UP0, UPT, UR8, URZ, UPT ;  /* 0x0000003f0800728c */ /* 0x000fe2000bf05070 */
[----:B------:R-:W-:Y:S01]  /*1250*/  UMOV UR41, URZ ;  /* 0x0000003f00297c82 */ /* 0x000fe20008000000 */
[----:B------:R-:W-:Y:S02]  /*1260*/  ULOP3.LUT UR55, UR5, 0xffff, URZ, 0xc0, !UPT ;  /* 0x0000ffff05377892 */ /* 0x000fe4000f8ec03f */
[----:B------:R-:W-:-:S03]  /*1270*/  UISETP.NE.AND.EX UP0, UPT, UR9, URZ, UPT, UP0 ;  /* 0x0000003f0900728c */ /* 0x000fc6000bf05300 */
[----:B------:R-:W-:Y:S01]  /*1280*/  ULDC.64 UR8, c[0x0][0xa20] ;  /* 0x0002880000087ab9 */ /* 0x000fe20000000a00 */
[----:B------:R-:W-:Y:S01]  /*1290*/  USEL UR4, UR4, 0x1, UP0 ;  /* 0x0000000104047887 */ /* 0x000fe20008000000 */
[----:B------:R-:W-:-:S03]  /*12a0*/  ISETP.NE.U32.AND P1, PT, RZ, UR8, PT ;  /* 0x00000008ff007c0c */ /* 0x000fc6000bf25070 */
[----:B------:R-:W-:Y:S01]  /*12b0*/  UIMAD UR4, UR4, UR7, URZ ;  /* 0x00000007040472a4 */ /* 0x000fe2000f8e023f */
[----:B------:R-:W-:Y:S02]  /*12c0*/  ISETP.NE.AND.EX P1, PT, RZ, UR9, PT, P1 ;  /* 0x00000009ff007c0c */ /* 0x000fe4000bf25310 */
[----:B--2---:R-:W-:Y:S02]  /*12d0*/  @P0 R2UR UR41, R4 ;  /* 0x00000000042902ca */ /* 0x004fe400000e0000 */
[----:B---3--:R-:W-:Y:S01]  /*12e0*/  @P2 R2UR UR42, R6 ;  /* 0x00000000062a22ca */ /* 0x008fe200000e0000 */
[----:B-1--45:R-:W-:-:S14]  /*12f0*/  @P2 BRA `(.L_x_1460) ;  /* 0x0000000000382947 */ /* 0x032fdc0003800000 */
[----:B------:R-:W-:Y:S01]  /*1300*/  ULDC.64 UR8, c[0x0][0xa00] ;  /* 0x0002800000087ab9 */ /* 0x000fe20000000a00 */
[----:B------:R-:W-:Y:S01]  /*1310*/  ULDC UR42, c[0x0][0x288] ;  /* 0x0000a200002a7ab9 */ /* 0x000fe20000000800 */
        /* <DEDUP_REMOVED lines=12> */
.L_x_1460:
[----:B------:R-:W-:Y:S01]  /*13e0*/  UMOV UR58, UR54 ;  /* 0x00000036003a7c82 */ /* 0x000fe20008000000 */
[----:B------:R-:W-:Y:S05]  /*13f0*/  @!P1 BRA `(.L_x_1461) ;  /* 0x00000000001c9947 */ /* 0x000fea0003800000 */
[----:B------:R-:W-:Y:S02]  /*1400*/  ULDC.64 UR8, c[0x0][0xa20] ;  /* 0x0002880000087ab9 */ /* 0x000fe40000000a00 */
[----:B------:R-:W-:-:S06]  /*1410*/  UIMAD.WIDE UR8, UR54, 0x4, UR8 ;  /* 0x00000004360878a5 */ /* 0x000fcc000f8e0208 */
[----:B------:R-:W-:Y:S02]  /*1420*/  IMAD.U32 R4, RZ, RZ, UR8 ;  /* 0x00000008ff047e24 */ /* 0x000fe4000f8e00ff */
[----:B------:R-:W-:-:S05]  /*1430*/  IMAD.U32 R5, RZ, RZ, UR9 ;  /* 0x00000009ff057e24 */ /* 0x000fca000f8e00ff */
[----:B------:R-:W2:Y:S02]  /*1440*/  LDG.E R4, desc[UR36][R4.64] ;  /* 0x0000002404047981 */ /* 0x000ea4000c1e1900 */
[----:B--2---:R-:W-:Y:S01]  /*1450*/  R2UR UR4, R4 ;  /* 0x00000000040472ca */ /* 0x004fe200000e0000 */
[----:B------:R-:W-:-:S14]  /*1460*/  BRA `(.L_x_1462) ;  /* 0x0000000000347947 */ /* 0x000fdc0003800000 */
.L_x_1461:
        /* <DEDUP_REMOVED lines=13> */
.L_x_1462:
[----:B------:R-:W-:Y:S01]  /*1540*/  ULDC.64 UR10, c[0x0][0x990] ;  /* 0x00026400000a7ab9 */ /* 0x000fe20000000a00 */
[----:B------:R-:W-:Y:S01]  /*1550*/  ULDC.64 UR8, c[0x0][0x998] ;  /* 0x0002660000087ab9 */ /* 0x000fe20000000a00 */
[----:B------:R-:W-:Y:S01]  /*1560*/  UISETP.NE.U32.AND UP0, UPT, UR10, URZ, UPT ;  /* 0x0000003f0a00728c */ /* 0x000fe2000bf05070 */
[----:B------:R-:W-:Y:S01]  /*1570*/  IMAD.MOV.U32 R3, RZ, RZ, 0x3f800000 ;  /* 0x3f800000ff037424 */ /* 0x000fe200078e00ff */
[----:B------:R-:W-:Y:S01]  /*1580*/  UISETP.NE.U32.AND UP1, UPT, UR8, URZ, UPT ;  /* 0x0000003f0800728c */ /* 0x000fe2000bf25070 */
[----:B------:R-:W-:Y:S01]  /*1590*/  IMAD.MOV.U32 R0, RZ, RZ, 0x3f800000 ;  /* 0x3f800000ff007424 */ /* 0x000fe200078e00ff */
[----:B------:R-:W-:Y:S02]  /*15a0*/  UISETP.NE.AND.EX UP0, UPT, UR11, URZ, UPT, UP0 ;  /* 0x0000003f0b00728c */ /* 0x000fe4000bf05300 */
[----:B------:R-:W-:-:S04]  /*15b0*/  UISETP.NE.AND.EX UP1, UPT, UR9, URZ, UPT, UP1 ;  /* 0x0000003f0900728c */ /* 0x000fc8000bf25310 */
[----:B------:R-:W-:Y:S02]  /*15c0*/  PLOP3.LUT P0, PT, PT, PT, UP0, 0x80, 0x0 ;  /* 0x000000000000781c */ /* 0x000fe40003f0f008 */
[----:B------:R-:W-:-:S03]  /*15d0*/  PLOP3.LUT P1, PT, PT, PT, UP1, 0x80, 0x0 ;  /* 0x000000000000781c */ /* 0x000fc60003f2f018 */
[----:B------:R-:W-:Y:S02]  /*15e0*/  @UP0 USHF.R.S32.HI UR7, URZ, 0x1f, UR54 ;  /* 0x0000001f3f070899 */ /* 0x000fe40008011436 */
[----:B------:R-:W-:Y:S01]  /*15f0*/  @UP1 USHF.R.S32.HI UR16, URZ, 0x1f, UR54 ;  /* 0x0000001f3f101899 */ /* 0x000fe20008011436 */
[----:B------:R-:W-:Y:S01]  /*1600*/  @UP0 ULDC.64 UR14, c[0x0][0x9a8] ;  /* 0x00026a00000e0ab9 */ /* 0x000fe20000000a00 */
[----:B------:R-:W-:Y:S01]  /*1610*/  @UP1 ULDC.64 UR18, c[0x0][0x9b8] ;  /* 0x00026e0000121ab9 */ /* 0x000fe20000000a00 */
[----:B------:R-:W-:Y:S02]  /*1620*/  @UP0 UIMAD UR7, UR7, UR14, URZ ;  /* 0x0000000e070702a4 */ /* 0x000fe4000f8e023f */
[----:B------:R-:W-:Y:S02]  /*1630*/  @UP1 UIMAD UR16, UR16, UR18, URZ ;  /* 0x00000012101012a4 */ /* 0x000fe4000f8e023f */
[----:B------:R-:W-:Y:S02]  /*1640*/  @UP0 UIMAD.WIDE.U32 UR12, UR54, UR14, URZ ;  /* 0x0000000e360c02a5 */ /* 0x000fe4000f8e003f */
[----:B------:R-:W-:-:S02]  /*1650*/  @UP0 UIMAD UR7, UR54, UR15, UR7 ;  /* 0x0000000f360702a4 */ /* 0x000fc4000f8e0207 */
[----:B------:R-:W-:Y:S02]  /*1660*/  @UP1 UIMAD UR16, UR54, UR19, UR16 ;  /* 0x00000013361012a4 */ /* 0x000fe4000f8e0210 */
[----:B------:R-:W-:Y:S02]  /*1670*/  @UP1 UIMAD.WIDE.U32 UR14, UR54, UR18, URZ ;  /* 0x00000012360e12a5 */ /* 0x000fe4000f8e003f */
[----:B------:R-:W-:Y:S02]  /*1680*/  @UP0 UIADD3 UR13, UR13, UR7, URZ ;  /* 0x000000070d0d0290 */ /* 0x000fe4000fffe03f */
[----:B------:R-:W-:Y:S01]  /*1690*/  @UP1 UIADD3 UR15, UR15, UR16, URZ ;  /* 0x000000100f0f1290 */ /* 0x000fe2000fffe03f */
[----:B------:R-:W-:Y:S02]  /*16a0*/  @UP1 ULDC.64 UR18, c[0x0][0x9c0] ;  /* 0x0002700000121ab9 */ /* 0x000fe40000000a00 */
[----:B------:R-:W-:Y:S01]  /*16b0*/  @UP0 ULDC.64 UR16, c[0x0][0x9b0] ;  /* 0x00026c0000100ab9 */ /* 0x000fe20000000a00 */
[----:B------:R-:W-:-:S02]  /*16c0*/  @UP1 UIMAD.WIDE.U32 UR14, UR55, UR18, UR14 ;  /* 0x00000012370e12a5 */ /* 0x000fc4000f8e000e */
[----:B------:R-:W-:Y:S02]  /*16d0*/  @UP0 UIMAD.WIDE.U32 UR12, UR55, UR16, UR12 ;  /* 0x00000010370c02a5 */ /* 0x000fe4000f8e000c */
[----:B------:R-:W-:Y:S02]  /*16e0*/  @UP1 UIMAD UR7, UR55, UR19, UR15 ;  /* 0x00000013370712a4 */ /* 0x000fe4000f8e020f */
[----:B------:R-:W-:Y:S02]  /*16f0*/  @UP0 UIMAD UR13, UR55, UR17, UR13 ;  /* 0x00000011370d02a4 */ /* 0x000fe4000f8e020d */
[----:B------:R-:W-:Y:S02]  /*1700*/  @UP0 ULEA UR10, UP2, UR12, UR10, 0x2 ;  /* 0x0000000a0c0a0291 */ /* 0x000fe4000f84103f */
[----:B------:R-:W-:Y:S02]  /*1710*/  @UP1 ULEA UR8, UP3, UR14, UR8, 0x2 ;  /* 0x000000080e081291 */ /* 0x000fe4000f86103f */
[----:B------:R-:W-:-:S02]  /*1720*/  @UP0 ULEA.HI.X UR11, UR12, UR11, UR13, 0x2, UP2 ;  /* 0x0000000b0c0b0291 */ /* 0x000fc400090f140d */
[----:B------:R-:W-:Y:S01]  /*1730*/  @UP1 ULEA.HI.X UR9, UR14, UR9, UR7, 0x2, UP3 ;  /* 0x000000090e091291 */ /* 0x000fe200098f1407 */
[----:B------:R-:W-:Y:S02]  /*1740*/  IMAD.U32 R4, RZ, RZ, UR10 ;  /* 0x0000000aff047e24 */ /* 0x000fe4000f8e00ff */
[----:B------:R-:W-:Y:S01]  /*1750*/  IMAD.U32 R6, RZ, RZ, UR8 ;  /* 0x00000008ff067e24 */ /* 0x000fe2000f8e00ff */
[----:B------:R-:W-:Y:S01]  /*1760*/  ULDC UR7, c[0x0][0x448] ;  /* 0x0001120000077ab9 */ /* 0x000fe20000000800 */
[----:B------:R-:W-:Y:S02]  /*1770*/  IMAD.U32 R5, RZ, RZ, UR11 ;  /* 0x0000000bff057e24 */ /* 0x000fe4000f8e00ff */
[----:B------:R-:W-:Y:S01]  /*1780*/  IMAD.U32 R7, RZ, RZ, UR9 ;  /* 0x00000009ff077e24 */ /* 0x000fe2000f8e00ff */
[----:B------:R-:W-:Y:S02]  /*1790*/  UISETP.NE.AND UP4, UPT, UR7, 0x1, UPT ;  /* 0x000000010700788c */ /* 0x000fe4000bf85270 */
[----:B------:R-:W2:Y:S01]  /*17a0*/  @P0 LDG.E R3, desc[UR36][R4.64] ;  /* 0x0000002404030981 */ /* 0x000ea2000c1e1900 */
[----:B------:R-:W-:-:S02]  /*17b0*/  USHF.L.U32 UR48, UR6, 0x7, URZ ;  /* 0x0000000706307899 */ /* 0x000fc4000800063f */
[----:B------:R-:W-:Y:S01]  /*17c0*/  UIADD3 UR41, -UR41, UR4, URZ ;  /* 0x0000000429297290 */ /* 0x000fe2000fffe13f */
[----:B------:R-:W2:Y:S01]  /*17d0*/  @P1 LDG.E R0, desc[UR36][R6.64] ;  /* 0x0000002406001981 */ /* 0x000ea2000c1e1900 */
[----:B------:R-:W-:Y:S01]  /*17e0*/  ULDC.64 UR6, c[0x0][0x9e0] ;  /* 0x0002780000067ab9 */ /* 0x000fe20000000a00 */
[----:B------:R-:W-:Y:S02]  /*17f0*/  UIADD3 UR4, UR48, 0x7f, URZ ;  /* 0x0000007f30047890 */ /* 0x000fe4000fffe03f */
[----:B------:R-:W-:Y:S01]  /*1800*/  UISETP.GE.AND UP0, UPT, UR7, 0x1, UPT ;  /* 0x000000010700788c */ /* 0x000fe2000bf06270 */
[----:B------:R-:W-:Y:S01]  /*1810*/  @UP4 ULDC UR8, c[0x0][0x44c] ;  /* 0x0001130000084ab9 */ /* 0x000fe20000000800 */
[----:B------:R-:W-:Y:S01]  /*1820*/  @UP4 ULDC UR12, c[0x0][0x450] ;  /* 0x00011400000c4ab9 */ /* 0x000fe20000000800 */
[----:B------:R-:W-:-:S03]  /*1830*/  UIMAD.WIDE.U32 UR8, UR4, UR8, URZ ;  /* 0x00000008040872a5 */ /* 0x000fc6000f8e003f */
[----:B------:R-:W-:Y:S01]  /*1840*/  PLOP3.LUT P0, PT, PT, PT, UP0, 0x40, 0x0 ;  /* 0x000000000000781c */ /* 0x000fe20003f0e808 */
[----:B------:R-:W-:Y:S02]  /*1850*/  UIADD3 UR10, UR41, 0x1, -UR42 ;  /* 0x00000001290a7890 */ /* 0x000fe4000fffe82a */
[----:B------:R-:W-:Y:S01]  /*1860*/  @UP4 USHF.R.U32.HI UR4, URZ, UR12, UR9 ;  /* 0x0000000c3f044299 */ /* 0x000fe20008011609 */
[----:B------:R-:W-:Y:S01]  /*1870*/  ULDC UR11, c[0x0][0x988] ;  /* 0x00026200000b7ab9 */ /* 0x000fe20000000800 */
[----:B------:R-:W-:Y:S02]  /*1880*/  UP2UR UR50, UPR, URZ, 0x10 ;  /* 0x000000103f327883 */ /* 0x000fe40008000000 */
[----:B------:R-:W-:Y:S02]  /*1890*/  UIADD3 UR10, UR10, UR4, URZ ;  /* 0x000000040a0a7290 */ /* 0x000fe4000fffe03f */
[----:B------:R-:W-:Y:S02]  /*18a0*/  UP2UR UR46, UPR, URZ, 0x1 ;  /* 0x000000013f2e7883 */ /* 0x000fe40008000000 */
[----:B------:R-:W-:Y:S01]  /*18b0*/  UIADD3 UR6, UR10, UR6, URZ ;  /* 0x000000060a067290 */ /* 0x000fe2000fffe03f */
[----:B--2---:R-:W-:-:S04]  /*18c0*/  FMUL.FTZ R0, R3, R0 ;  /* 0x0000000003007220 */ /* 0x004fc80000410000 */
[----:B------:R-:W-:-:S05]  /*18d0*/  FMUL.FTZ R0, R0, UR11 ;  /* 0x0000000b00007c20 */ /* 0x000fca0008410000 */
[----:B------:R-:W-:Y:S01]  /*18e0*/  R2UR UR40, R0 ;  /* 0x00000000002872ca */ /* 0x000fe200000e0000 */
[----:B------:R-:W-:-:S14]  /*18f0*/  @P0 BRA `(.L_x_1463) ;  /* 0x0000000000440947 */ /* 0x000fdc0003800000 */
        /* <DEDUP_REMOVED lines=10> */
.L_x_1464:
[----:B------:R-:W-:-:S11]  /*19a0*/  UISETP.NE.AND UP0, UPT, UR7, 0x1, UPT ;  /* 0x000000010700788c */ /* 0x000fd6000bf05270 */
[----:B------:R-:W-:Y:S02]  /*19b0*/  @UP0 ULDC.64 UR10, c[0x0][0x9e8] ;  /* 0x00027a00000a0ab9 */ /* 0x000fe40000000a00 */
[----:B------:R-:W-:-:S04]  /*19c0*/  UIMAD.WIDE.U32 UR8, UR4, UR10, URZ ;  /* 0x0000000a040872a5 */ /* 0x000fc8000f8e003f */
[----:B------:R-:W-:-:S12]  /*19d0*/  @UP0 USHF.R.U32.HI UR4, URZ, UR11, UR9 ;  /* 0x0000000b3f040299 */ /* 0x000fd80008011609 */
.L_x_1465:
[----:B------:R-:W-:-:S04]  /*19e0*/  UIMAD UR4, UR4, UR7, UR7 ;  /* 0x00000007040472a4 */ /* 0x000fc8000f8e0207 */
[----:B------:R-:W-:-:S04]  /*19f0*/  UISETP.LT.AND UP0, UPT, UR6, UR4, UPT ;  /* 0x000000040600728c */ /* 0x000fc8000bf01270 */
[----:B------:R-:W-:-:S12]  /*1a00*/  USEL UR6, UR6, UR4, UP0 ;  /* 0x0000000406067287 */ /* 0x000fd80008000000 */
.L_x_1463:
[----:B------:R-:W-:Y:S02]  /*1a10*/  UISETP.NE.AND UP0, UPT, UR50, URZ, UPT ;  /* 0x0000003f3200728c */ /* 0x000fe4000bf05270 */
[----:B------:R-:W-:Y:S02]  /*1a20*/  UIADD3 UR4, UR41, 0x3f, URZ ;  /* 0x0000003f29047890 */ /* 0x000fe4000fffe03f */
[----:B------:R-:W-:Y:S02]  /*1a30*/  UIADD3 UR10, UR6, 0x3f, URZ ;  /* 0x0000003f060a7890 */ /* 0x000fe4000fffe03f */
[----:B------:R-:W-:Y:S02]  /*1a40*/  UISETP.GE.AND UP1, UPT, UR7, 0x1, UPT ;  /* 0x000000010700788c */ /* 0x000fe4000bf26270 */
[----:B------:R-:W-:Y:S02]  /*1a50*/  USHF.R.S32.HI UR6, URZ, 0x1f, UR4 ;  /* 0x0000001f3f067899 */ /* 0x000fe40008011404 */
[----:B------:R-:W-:Y:S01]  /*1a60*/  USHF.R.S32.HI UR11, URZ, 0x1f, UR10 ;  /* 0x0000001f3f0b7899 */ /* 0x000fe2000801140a */
[----:B------:R-:W-:Y:S01]  /*1a70*/  @UP0 ULDC UR8, c[0x0][0x44c] ;  /* 0x0001130000080ab9 */ /* 0x000fe20000000800 */
[----:B------:R-:W-:Y:S01]  /*1a80*/  ULEA.HI UR6, UR6, UR4, URZ, 0x6 ;  /* 0x0000000406067291 */ /* 0x000fe2000f8f303f */
[----:B------:R-:W-:Y:S01]  /*1a90*/  PLOP3.LUT P0, PT, PT, PT, UP1, 0x40, 0x0 ;  /* 0x000000000000781c */ /* 0x000fe20003f0e818 */
[----:B------:R-:W-:-:S02]  /*1aa0*/  UIMAD.WIDE.U32 UR8, UR48, UR8, URZ ;  /* 0x00000008300872a5 */ /* 0x000fc4000f8e003f */
[----:B------:R-:W-:Y:S01]  /*1ab0*/  ULEA.HI UR11, UR11, UR10, URZ, 0x6 ;  /* 0x0000000a0b0b7291 */ /* 0x000fe2000f8f303f */
[----:B------:R-:W-:Y:S01]  /*1ac0*/  @UP0 ULDC UR13, c[0x0][0x450] ;  /* 0x00011400000d0ab9 */ /* 0x000fe20000000800 */
[----:B------:R-:W-:Y:S01]  /*1ad0*/  UMOV UR12, UR48 ;  /* 0x00000030000c7c82 */ /* 0x000fe20008000000 */
[----:B------:R-:W-:Y:S02]  /*1ae0*/  UIADD3 UR44, UR41, -UR42, URZ ;  /* 0x8000002a292c7290 */ /* 0x000fe4000fffe03f */
[----:B------:R-:W-:Y:S02]  /*1af0*/  USHF.R.S32.HI UR6, URZ, 0x6, UR6 ;  /* 0x000000063f067899 */ /* 0x000fe40008011406 */
[----:B------:R-:W-:Y:S02]  /*1b00*/  USHF.R.S32.HI UR11, URZ, 0x6, UR11 ;  /* 0x000000063f0b7899 */ /* 0x000fe4000801140b */
[----:B------:R-:W-:Y:S02]  /*1b10*/  @UP0 USHF.R.U32.HI UR12, URZ, UR13, UR9 ;  /* 0x0000000d3f0c0299 */ /* 0x000fe40008011609 */
[----:B------:R-:W-:-:S02]  /*1b20*/  UISETP.LT.AND UP0, UPT, UR6, UR11, UPT ;  /* 0x0000000b0600728c */ /* 0x000fc4000bf01270 */
[----:B------:R-:W-:Y:S01]  /*1b30*/  UIADD3 UR4, UR44, UR12, URZ ;  /* 0x0000000c2c047290 */ /* 0x000fe2000fffe03f */
[----:B------:R-:W-:Y:S01]  /*1b40*/  ULDC UR10, c[0x0][0x9dc] ;  /* 0x00027700000a7ab9 */ /* 0x000fe20000000800 */
[----:B------:R-:W-:Y:S02]  /*1b50*/  USEL UR6, UR6, UR11, UP0 ;  /* 0x0000000b06067287 */ /* 0x000fe40008000000 */
[----:B------:R-:W-:Y:S01]  /*1b60*/  UIADD3 UR10, UR4, -UR10, URZ ;  /* 0x8000000a040a7290 */ /* 0x000fe2000fffe03f */
[----:B------:R-:W-:Y:S11]  /*1b70*/  @P0 BRA `(.L_x_1466) ;  /* 0x0000000000440947 */ /* 0x000ff60003800000 */
        /* <DEDUP_REMOVED lines=10> */
.L_x_1467:
[----:B------:R-:W-:-:S11]  /*1c20*/  UISETP.NE.AND UP0, UPT, UR7, 0x1, UPT ;  /* 0x000000010700788c */ /* 0x000fd6000bf05270 */
[----:B------:R-:W-:Y:S02]  /*1c30*/  @UP0 ULDC.64 UR12, c[0x0][0x9e8] ;  /* 0x00027a00000c0ab9 */ /* 0x000fe40000000a00 */
[----:B------:R-:W-:-:S04]  /*1c40*/  UIMAD.WIDE.U32 UR8, UR4, UR12, URZ ;  /* 0x0000000c040872a5 */ /* 0x000fc8000f8e003f */
[----:B------:R-:W-:-:S12]  /*1c50*/  @UP0 USHF.R.U32.HI UR4, URZ, UR13, UR9 ;  /* 0x0000000d3f040299 */ /* 0x000fd80008011609 */
.L_x_1468:
[----:B------:R-:W-:-:S04]  /*1c60*/  UIMAD UR4, UR4, UR7, URZ ;  /* 0x00000007040472a4 */ /* 0x000fc8000f8e023f */
[----:B------:R-:W-:-:S04]  /*1c70*/  UISETP.LT.AND UP0, UPT, UR10, UR4, UPT ;  /* 0x000000040a00728c */ /* 0x000fc8000bf01270 */
[----:B------:R-:W-:-:S12]  /*1c80*/  USEL UR10, UR10, UR4, !UP0 ;  /* 0x000000040a0a7287 */ /* 0x000fd8000c000000 */
.L_x_1466:
[----:B------:R-:W-:-:S04]  /*1c90*/  USHF.R.S32.HI UR4, URZ, 0x1f, UR10 ;  /* 0x0000001f3f047899 */ /* 0x000fc8000801140a */
[----:B------:R-:W-:-:S04]  /*1ca0*/  ULEA.HI UR4, UR4, UR10, URZ, 0x6 ;  /* 0x0000000a04047291 */ /* 0x000fc8000f8f303f */
[----:B------:R-:W-:Y:S02]  /*1cb0*/  USHF.R.S32.HI UR7, URZ, 0x6, UR4 ;  /* 0x000000063f077899 */ /* 0x000fe40008011404 */
[----:B------:R-:W-:Y:S02]  /*1cc0*/  ULOP3.LUT UR4, UR5, 0xff000000, URZ, 0xc0, !UPT ;  /* 0xff00000005047892 */ /* 0x000fe4000f8ec03f */
[----:B------:R-:W-:Y:S02]  /*1cd0*/  UISETP.LT.AND UP0, UPT, URZ, UR7, UPT ;  /* 0x000000073f00728c */ /* 0x000fe4000bf01270 */
[----:B------:R-:W-:Y:S02]  /*1ce0*/  ULOP3.LUT UR5, UR5, 0xff0000, URZ, 0xc0, !UPT ;  /* 0x00ff000005057892 */ /* 0x000fe4000f8ec03f */
[----:B------:R-:W-:Y:S02]  /*1cf0*/  USEL UR51, URZ, UR7, !UP0 ;  /* 0x000000073f337287 */ /* 0x000fe4000c000000 */
[----:B------:R-:W-:-:S02]  /*1d00*/  USHF.R.U32.HI UR4, URZ, 0x8, UR4 ;  /* 0x000000083f047899 */ /* 0x000fc40008011604 */
[----:B------:R-:W-:Y:S02]  /*1d10*/  UISETP.GT.AND UP0, UPT, UR6, UR51, UPT ;  /* 0x000000330600728c */ /* 0x000fe4000bf04270 */
[----:B------:R-:W-:-:S03]  /*1d20*/  ULEA.HI UR5, UR5, UR4, URZ, 0x10 ;  /* 0x0000000405057291 */ /* 0x000fc6000f8f803f */
[----:B------:R-:W-:Y:S01]  /*1d30*/  UMOV UR4, URZ ;  /* 0x0000003f00047c82 */ /* 0x000fe20008000000 */
[----:B------:R-:W-:Y:S01]  /*1d40*/  PLOP3.LUT P0, PT, PT, PT, UP0, 0x80, 0x0 ;  /* 0x000000000000781c */ /* 0x000fe20003f0f008 */
[----:B------:R-:W-:Y:S02]  /*1d50*/  ULOP3.LUT UR57, UR5, 0xff, URZ, 0xc0, !UPT ;  /* 0x000000ff05397892 */ /* 0x000fe4000f8ec03f */
[----:B------:R-:W-:-:S10]  /*1d60*/  USHF.R.U32.HI UR56, URZ, 0x10, UR5 ;  /* 0x000000103f387899 */ /* 0x000fd40008011605 */
[----:B------:R-:W-:Y:S05]  /*1d70*/  @!P0 BRA `(.L_x_1469) ;  /* 0x0000000000948947 */ /* 0x000fea0003800000 */
[----:B------:R-:W-:Y:S01]  /*1d80*/  UISETP.NE.AND UP0, UPT, UR56, URZ, UPT ;  /* 0x0000003f3800728c */ /* 0x000fe2000bf05270 */
[----:B------:R-:W-:-:S03]  /*1d90*/  ULDC UR4, c[0x0][0x9f0] ;  /* 0x00027c0000047ab9 */ /* 0x000fc60000000800 */
[----:B------:R-:W-:-:S04]  /*1da0*/  USEL UR10, UR56, UR4, UP0 ;  /* 0x00000004380a7287 */ /* 0x000fc80008000000 */
[----:B------:R-:W-:Y:S02]  /*1db0*/  UIADD3 UR4, UR10, -0x1, UR6 ;  /* 0xffffffff0a047890 */ /* 0x000fe4000fffe006 */
[----:B------:R-:W-:Y:S02]  /*1dc0*/  IMAD.U32 R4, RZ, RZ, UR10 ;  /* 0x0000000aff047e24 */ /* 0x000fe4000f8e00ff */
[----:B------:R-:W-:-:S03]  /*1dd0*/  UIADD3 UR7, -UR51, UR4, URZ ;  /* 0x0000000433077290 */ /* 0x000fc6000fffe13f */
[-C--:B------:R-:W-:Y:S01]  /*1de0*/  IABS R0, R4.reuse ;  /* 0x0000000400007213 */ /* 0x080fe20000000000 */
[----:B------:R-:W-:Y:S01]  /*1df0*/  UMOV UR4, URZ ;  /* 0x0000003f00047c82 */ /* 0x000fe20008000000 */
[----:B------:R-:W-:Y:S01]  /*1e00*/  IABS R6, R4 ;  /* 0x0000000400067213 */ /* 0x000fe20000000000 */
[----:B------:R-:W-:Y:S01]  /*1e10*/  IMAD.U32 R5, RZ, RZ, UR7 ;  /* 0x00000007ff057e24 */ /* 0x000fe2000f8e00ff */
[----:B------:R-:W-:Y:S01]  /*1e20*/  R2UR UR11, R0 ;  /* 0x00000000000b72ca */ /* 0x000fe200000e0000 */
[----:B------:R-:W-:-:S03]  /*1e30*/  ULOP3.LUT UR7, UR7, UR10, URZ, 0x3c, !UPT ;  /* 0x0000000a07077292 */ /* 0x000fc6000f8e3c3f */
[----:B------:R-:W-:-:S05]  /*1e40*/  IABS R5, R5 ;  /* 0x0000000500057213 */ /* 0x000fca0000000000 */
[----:B------:R-:W-:-:S04]  /*1e50*/  IMAD.MOV.U32 R4, RZ, RZ, R5 ;  /* 0x000000ffff047224 */ /* 0x000fc800078e0005 */
[----:B------:R-:W0:Y:S01]  /*1e60*/  I2F.RP R0, UR11 ;  /* 0x0000000b00007d06 */ /* 0x000e220008209400 */
[----:B------:R-:W-:-:S07]  /*1e70*/  R2UR UR9, R4 ;  /* 0x00000000040972ca */ /* 0x000fce00000e0000 */
[----:B0-----:R-:W0:Y:S02]  /*1e80*/  MUFU.RCP R0, R0 ;  /* 0x0000000000007308 */ /* 0x001e240000001000 */
[----:B0-----:R-:W-:Y:S02]  /*1e90*/  VIADD R3, R0, 0xffffffe ;  /* 0x0ffffffe00037836 */ /* 0x001fe40000000000 */
        /* <DEDUP_REMOVED lines=19> */
.L_x_1469:
[----:B------:R-:W-:Y:S01]  /*1fd0*/  UIMAD UR51, UR57, UR4, UR51 ;  /* 0x00000004393372a4 */ /* 0x000fe2000f8e0233 */
[----:B------:R-:W-:Y:S01]  /*1fe0*/  IMAD.U32 R160, RZ, RZ, UR6 ;  /* 0x00000006ffa07e24 */ /* 0x000fe2000f8e00ff */
[----:B------:R-:W-:Y:S01]  /*1ff0*/  PLOP3.LUT P0, PT, PT, PT, PT, 0x80, 0x0 ;  /* 0x000000000000781c */ /* 0x000fe20003f0f070 */
[----:B------:R-:W-:Y:S01]  /*2000*/  IMAD.U32 R3, RZ, RZ, UR4 ;  /* 0x00000004ff037e24 */ /* 0x000fe2000f8e00ff */
[----:B------:R-:W-:Y:S01]  /*2010*/  CS2R R28, SRZ ;  /* 0x00000000001c7805 */ /* 0x000fe2000001ff00 */
[----:B------:R-:W-:Y:S01]  /*2020*/  IMAD.MOV.U32 R168, RZ, RZ, RZ ;  /* 0x000000ffffa87224 */ /* 0x000fe200078e00ff */
[----:B------:R-:W-:Y:S01]  /*2030*/  CS2R R24, SRZ ;  /* 0x0000000000187805 */ /* 0x000fe2000001ff00 */
[----:B------:R-:W-:Y:S01]  /*2040*/  IMAD.MOV.U32 R0, RZ, RZ, RZ ;  /* 0x000000ffff007224 */ /* 0x000fe200078e00ff */
[----:B------:R-:W-:Y:S02]  /*2050*/  VIADDMNMX R160, R3, UR51, R160, PT ;  /* 0x0000003303a07c46 */ /* 0x000fe4000b8001a0 */
[----:B------:R-:W-:-:S02]  /*2060*/  CS2R R30, SRZ ;  /* 0x00000000001e7805 */ /* 0x000fc4000001ff00 */
[----:B------:R-:W-:Y:S02]  /*2070*/  CS2R R26, SRZ ;  /* 0x00000000001a7805 */ /* 0x000fe4000001ff00 */
[----:B------:R-:W-:Y:S02]  /*2080*/  CS2R R36, SRZ ;  /* 0x0000000000247805 */ /* 0x000fe4000001ff00 */
[----:B------:R-:W-:Y:S02]  /*2090*/  ISETP.GT.AND P1, PT, R160, UR51, PT ;  /* 0x00000033a0007c0c */ /* 0x000fe4000bf24270 */
        /* <DEDUP_REMOVED lines=97> */
.L_x_1471:
        /* <DEDUP_REMOVED lines=9> */
.L_x_1680:
[----:B0-----:R-:W2:Y:S01]  /*2740*/  LDL R3, [R1+0xc] ;  /* 0x00000c0001037983 */ /* 0x001ea20000100800 */
[----:B------:R-:W-:Y:S05]  /*2750*/  WARPSYNC.ALL ;  /* 0x0000000000007948 */ /* 0x000fea0003800000 */
[----:B------:R0:W-:Y:S01]  /*2760*/  BAR.SYNC.DEFER_BLOCKING R6, 0x100 ;  /* 0x000400060000751d */ /* 0x0001e20000010000 */
[----:B--2---:R-:W-:-:S13]  /*2770*/  R2UR UR4, R3 ;  /* 0x00000000030472ca */ /* 0x004fda00000e0000 */
[----:B------:R-:W-:-:S05]  /*2780*/  IMAD.U32 R0, RZ, RZ, UR4 ;  /* 0x00000004ff007e24 */ /* 0x000fca000f8e00ff */
[----:B------:R-:W-:-:S13]  /*2790*/  ISETP.NE.AND P0, PT, R0, 0x3, PT ;  /* 0x000000030000780c */ /* 0x000fda0003f05270 */
[----:B0-----:R-:W-:Y:S05]  /*27a0*/  @!P0 BRA `(.L_x_1473) ;  /* 0x0000000000048947 */ /* 0x001fea0003800000 */
[----:B------:R-:W-:Y:S01]  /*27b0*/  BPT.TRAP 0x1 ;  /* 0x000000040000795c */ /* 0x000fe20000300000 */
.L_x_1473:
[----:B------:R-:W-:Y:S01]  /*27c0*/  ULEA UR45, UR38, UR43, 0x3 ;  /* 0x0000002b262d7291 */ /* 0x000fe2000f8e183f */
[----:B------:R-:W-:-:S05]  /*27d0*/  IMAD.U32 R7, RZ, RZ, UR39 ;  /* 0x00000027ff077e24 */ /* 0x000fca000f8e00ff */
[----:B------:R-:W-:-:S04]  /*27e0*/  SHF.L.U32 R7, R7, 0x1f, RZ ;  /* 0x0000001f07077819 */ /* 0x000fc800000006ff */
[----:B------:R0:W1:Y:S01]  /*27f0*/  SYNCS.PHASECHK.TRANS64.TRYWAIT P1, [UR45+0x28430], R7 ;  /* 0x02843007ff0075a7 */ /* 0x000062000802016d */
[----:B------:R-:W-:Y:S05]  /*2800*/  @!P0 BRA `(.L_x_1474) ;  /* 0x0000000000048947 */ /* 0x000fea0003800000 */
[----:B------:R-:W-:Y:S01]  /*2810*/  BPT.TRAP 0x1 ;  /* 0x000000040000795c */ /* 0x000fe20000300000 */
.L_x_1474:
[----:B-1----:R-:W-:Y:S05]  /*2820*/  @P1 BRA `(.L_x_1475) ;  /* 0x0000000000081947 */ /* 0x002fea0003800000 */
[----:B------:R-:W1:Y:S02]  /*2830*/  SYNCS.PHASECHK.TRANS64.TRYWAIT P1, [UR45+0x28430], R7 ;  /* 0x02843007ff0075a7 */ /* 0x000e64000802016d */
[----:B-1----:R-:W-:Y:S05]  /*2840*/  @!P1 BRA `(.L_x_1476) ;  /* 0x0000015c00f89947 */ /* 0x002fea0003800000 */
.L_x_1475:
        /* <DEDUP_REMOVED lines=17> */
[----:B------:R-:W-:Y:S01]  /*2960*/  QGMMA.64x64x32.F32.E4M3.E4M3 R24, gdesc[UR32], RZ, !UPT, gsb0 ;  /* 0x00e00000201879f3 */ /* 0x000fe2000c0008ff */
        /* <DEDUP_REMOVED lines=46> */
[----:B------:R-:W-:Y:S05]  /*2c50*/  @!P0 BRA `(.L_x_1477) ;  /* 0x0000000000048947 */ /* 0x000fea0003800000 */
[----:B------:R-:W-:Y:S01]  /*2c60*/  BPT.TRAP 0x1 ;  /* 0x000000040000795c */ /* 0x000fe20000300000 */
.L_x_1477:
[----:B------:R-:W-:Y:S01]  /*2c70*/  UISETP.NE.AND UP1, UPT, UR50, URZ, UPT ;  /* 0x0000003f3200728c */ /* 0x000fe2000bf25270 */
[----:B------:R-:W-:Y:S01]  /*2c80*/  VIADD R3, R17, UR48 ;  /* 0x0000003011037c36 */ /* 0x000fe20008000000 */
[----:B------:R-:W-:Y:S01]  /*2c90*/  UISETP.NE.AND UP0, UPT, UR46, URZ, UPT ;  /* 0x0000003f2e00728c */ /* 0x000fe2000bf05270 */
[----:B------:R-:W-:Y:S01]  /*2ca0*/  IMAD.MOV.U32 R5, RZ, RZ, -0x40 ;  /* 0xffffffc0ff057424 */ /* 0x000fe200078e00ff */
[----:B------:R-:W-:Y:S01]  /*2cb0*/  ULDC UR10, c[0x0][0x9dc] ;  /* 0x00027700000a7ab9 */ /* 0x000fe20000000800 */
[C---:B------:R-:W-:Y:S01]  /*2cc0*/  LEA R12, R160.reuse, 0xffffffc0, 0x6 ;  /* 0xffffffc0a00c7811 */ /* 0x040fe200078e30ff */
[----:B------:R-:W-:Y:S01]  /*2cd0*/  ULDC UR11, c[0x0][0x9e0] ;  /* 0x00027800000b7ab9 */ /* 0x000fe20000000800 */
[----:B------:R-:W-:Y:S01]  /*2ce0*/  PLOP3.LUT P1, PT, PT, PT, UP1, 0x80, 0x0 ;  /* 0x000000000000781c */ /* 0x000fe20003f2f018 */
[----:B------:R-:W-:Y:S01]  /*2cf0*/  IMAD R5, R160, R5, 0x41 ;  /* 0x00000041a0057424 */ /* 0x000fe200078e0205 */
[----:B------:R-:W-:Y:S02]  /*2d00*/  PLOP3.LUT P2, PT, PT, PT, UP1, 0x80, 0x0 ;  /* 0x000000000000781c */ /* 0x000fe40003f4f018 */
[----:B------:R-:W-:Y:S01]  /*2d10*/  @UP1 ULDC UR6, c[0x0][0x44c] ;  /* 0x0001130000061ab9 */ /* 0x000fe20000000800 */
[----:B------:R-:W-:Y:S01]  /*2d20*/  @UP1 ULDC UR7, c[0x0][0x450] ;  /* 0x0001140000071ab9 */ /* 0x000fe20000000800 */
[----:B------:R-:W-:Y:S01]  /*2d30*/  IADD3 R10, -R2, UR41, -R12 ;  /* 0x00000029020a7c10 */ /* 0x000fe2000fffe90c */
[----:B------:R-:W-:-:S06]  /*2d40*/  VIADD R14, R5, 0xffffffff ;  /* 0xffffffff050e7836 */ /* 0x000fcc0000000000 */
[----:B------:R-:W-:Y:S01]  /*2d50*/  @P1 IMAD.HI.U32 R4, R3, UR6, RZ ;  /* 0x0000000603041c27 */ /* 0x000fe2000f8e00ff */
[----:B------:R-:W-:Y:S01]  /*2d60*/  UIADD3 UR6, UR45, 0x28440, URZ ;  /* 0x000284402d067890 */ /* 0x000fe2000fffe03f */
[----:B------:R-:W-:-:S03]  /*2d70*/  PLOP3.LUT P1, PT, PT, PT, UP0, 0x40, 0x0 ;  /* 0x000000000000781c */ /* 0x000fc60003f2e808 */
[----:B------:R-:W-:Y:S01]  /*2d80*/  @P2 SHF.R.U32.HI R3, RZ, UR7, R4 ;  /* 0x00000007ff032c19 */ /* 0x000fe20008011604 */
[----:B------:R-:W-:Y:S01]  /*2d90*/  UPRMT UR6, UR52, 0x654, UR6 ;  /* 0x0000065434067896 */ /* 0x000fe20008000006 */
[----:B------:R-:W-:-:S03]  /*2da0*/  IADD3 R4, -R2, UR41, R5 ;  /* 0x0000002902047c10 */ /* 0x000fc6000fffe105 */
[----:B------:R-:W2:Y:S02]  /*2db0*/  SHFL.IDX PT, R8, R3, RZ, 0x1c1f ;  /* 0x001c1fff03087589 */ /* 0x000ea400000e0000 */
[----:B------:R-:W-:-:S03]  /*2dc0*/  VIADD R4, R4, -UR42 ;  /* 0x8000002a04047c36 */ /* 0x000fc60008000000 */
[----:B------:R-:W-:Y:S01]  /*2dd0*/  SYNCS.ARRIVE.TRANS64.RED.A1T0 RZ, [UR6], RZ ;  /* 0x000000ffffff79a7 */ /* 0x000fe20008100406 */
[----:B------:R-:W-:Y:S01]  /*2de0*/  ULOP3.LUT UR6, URZ, UR10, URZ, 0x33, !UPT ;  /* 0x0000000a3f067292 */ /* 0x000fe2000f8e333f */
[----:B------:R-:W-:-:S05]  /*2df0*/  VIADD R11, R4, UR11 ;  /* 0x0000000b040b7c36 */ /* 0x000fca0008000000 */
[----:B------:R-:W-:Y:S01]  /*2e00*/  VIADD R13, R4, UR6 ;  /* 0x00000006040d7c36 */ /* 0x000fe20008000000 */
[----:B--2---:R-:W-:-:S03]  /*2e10*/  VIADDMNMX R4, R8, R11, R10, PT ;  /* 0x0000000b08047246 */ /* 0x004fc6000380010a */
[----:B------:R-:W-:Y:S01]  /*2e20*/  IMAD.IADD R5, R13, 0x1, R8 ;  /* 0x000000010d057824 */ /* 0x000fe200078e0208 */
[----:B------:R-:W-:Y:S06]  /*2e30*/  @P1 BRA `(.L_x_1478) ;  /* 0x0000000000641947 */ /* 0x000fec0003800000 */
[----:B------:R-:W-:Y:S01]  /*2e40*/  IMAD.U32 R9, RZ, RZ, UR42 ;  /* 0x0000002aff097e24 */ /* 0x000fe2000f8e00ff */
[----:B------:R-:W-:Y:S04]  /*2e50*/  BSSY B0, `(.L_x_1479) ;  /* 0x0000013000007945 */ /* 0x000fe80003800000 */
[----:B------:R-:W-:-:S04]  /*2e60*/  IADD3 R9, -R9, UR41, R8 ;  /* 0x0000002909097c10 */ /* 0x000fc8000fffe108 */
[----:B------:R-:W-:-:S13]  /*2e70*/  ISETP.GT.AND P1, PT, R9, -0x1, PT ;  /* 0xffffffff0900780c */ /* 0x000fda0003f24270 */
[----:B------:R-:W-:Y:S05]  /*2e80*/  @P1 BRA `(.L_x_1480) ;  /* 0x0000000000241947 */ /* 0x000fea0003800000 */
[----:B------:R-:W-:Y:S01]  /*2e90*/  ULDC UR6, c[0x0][0x9e4] ;  /* 0x0002790000067ab9 */ /* 0x000fe20000000800 */
[----:B------:R-:W-:Y:S01]  /*2ea0*/  LOP3.LUT R9, RZ, R9, RZ, 0x33, !PT ;  /* 0x00000009ff097212 */ /* 0x000fe200078e33ff */
[----:B------:R-:W-:-:S05]  /*2eb0*/  IMAD.U32 R15, RZ, RZ, UR6 ;  /* 0x00000006ff0f7e24 */ /* 0x000fca000f8e00ff */
[----:B------:R-:W-:-:S13]  /*2ec0*/  ISETP.NE.AND P1, PT, R15, 0x1, PT ;  /* 0x000000010f00780c */ /* 0x000fda0003f25270 */
[----:B------:R-:W2:Y:S02]  /*2ed0*/  @P1 LDC.64 R20, c[0x0][0x9e8] ;  /* 0x00027a00ff141b82 */ /* 0x000ea40000000a00 */
[----:B--2---:R-:W-:-:S05]  /*2ee0*/  @P1 IMAD.HI.U32 R8, R9, R20, RZ ;  /* 0x0000001409081227 */ /* 0x004fca00078e00ff */
[----:B------:R-:W-:-:S04]  /*2ef0*/  @P1 SHF.R.U32.HI R9, RZ, R21, R8 ;  /* 0x00000015ff091219 */ /* 0x000fc80000011608 */
[----:B------:R-:W-:Y:S01]  /*2f00*/  LOP3.LUT R9, RZ, R9, RZ, 0x33, !PT ;  /* 0x00000009ff097212 */ /* 0x000fe200078e33ff */
[----:B------:R-:W-:Y:S06]  /*2f10*/  BRA `(.L_x_1481) ;  /* 0x0000000000187947 */ /* 0x000fec0003800000 */
.L_x_1480:
[----:B------:R-:W-:Y:S02]  /*2f20*/  ULDC UR6, c[0x0][0x9e4] ;  /* 0x0002790000067ab9 */ /* 0x000fe40000000800 */
[----:B------:R-:W-:-:S05]  /*2f30*/  IMAD.U32 R15, RZ, RZ, UR6 ;  /* 0x00000006ff0f7e24 */ /* 0x000fca000f8e00ff */
[----:B------:R-:W-:-:S13]  /*2f40*/  ISETP.NE.AND P1, PT, R15, 0x1, PT ;  /* 0x000000010f00780c */ /* 0x000fda0003f25270 */
[----:B------:R-:W2:Y:S02]  /*2f50*/  @P1 LDC.64 R20, c[0x0][0x9e8] ;  /* 0x00027a00ff141b82 */ /* 0x000ea40000000a00 */
[----:B--2---:R-:W-:-:S05]  /*2f60*/  @P1 IMAD.HI.U32 R8, R9, R20, RZ ;  /* 0x0000001409081227 */ /* 0x004fca00078e00ff */
[----:B------:R-:W-:-:S07]  /*2f70*/  @P1 SHF.R.U32.HI R9, RZ, R21, R8 ;  /* 0x00000015ff091219 */ /* 0x000fce0000011608 */
.L_x_1481:
[----:B------:R-:W-:Y:S05]  /*2f80*/  BSYNC B0 ;  /* 0x0000000000007941 */ /* 0x000fea0003800000 */
.L_x_1479:
[----:B------:R-:W-:-:S04]  /*2f90*/  IMAD R9, R9, R15, -R12 ;  /* 0x0000000f09097224 */ /* 0x000fc800078e0a0c */
[----:B------:R-:W-:-:S05]  /*2fa0*/  IMAD.IADD R9, R9, 0x1, -R2 ;  /* 0x0000000109097824 */ /* 0x000fca00078e0a02 */
[----:B------:R-:W-:Y:S02]  /*2fb0*/  VIADDMNMX R4, R9, R15, R4, PT ;  /* 0x0000000f09047246 */ /* 0x000fe40003800104 */
[----:B------:R-:W-:-:S07]  /*2fc0*/  VIMNMX R5, R5, R9, !PT ;  /* 0x0000000905057248 */ /* 0x000fce0007fe0100 */
.L_x_1478:
[C---:B------:R-:W-:Y:S01]  /*2fd0*/  ISETP.GE.AND P2, PT, R14.reuse, 0x9, PT ;  /* 0x000000090e00780c */ /* 0x040fe20003f46270 */
[----:B------:R-:W-:Y:S01]  /*2fe0*/  UISETP.NE.AND UP0, UPT, UR46, URZ, UPT ;  /* 0x0000003f2e00728c */ /* 0x000fe2000bf05270 */
[----:B------:R-:W-:Y:S02]  /*2ff0*/  ISETP.GE.AND P1, PT, R14, 0x2, PT ;  /* 0x000000020e00780c */ /* 0x000fe40003f26270 */
[C---:B------:R-:W-:Y:S02]  /*3000*/  ISETP.GT.AND P3, PT, R5.reuse, 0x8, !P2 ;  /* 0x000000080500780c */ /* 0x040fe40005764270 */
[----:B------:R-:W-:Y:S02]  /*3010*/  ISETP.GT.AND P4, PT, R5, 0x1, !P1 ;  /* 0x000000010500780c */ /* 0x000fe40004f84270 */
[----:B------:R-:W-:Y:S02]  /*3020*/  ISETP.LT.OR P3, PT, R4, 0x9, P3 ;  /* 0x000000090400780c */ /* 0x000fe40001f61670 */
[----:B------:R-:W-:-:S02]  /*3030*/  ISETP.GE.AND P5, PT, R14, 0x11, PT ;  /* 0x000000110e00780c */ /* 0x000fc40003fa6270 */
[----:B------:R-:W-:Y:S02]  /*3040*/  FSEL R28, R28, -INF , !P3 ;  /* 0xff8000001c1c7808 */ /* 0x000fe40005800000 */
[----:B------:R-:W-:Y:S02]  /*3050*/  ISETP.LT.OR P4, PT, R4, 0x2, P4 ;  /* 0x000000020400780c */ /* 0x000fe40002781670 */
[----:B------:R-:W-:Y:S02]  /*3060*/  ISETP.GT.AND P3, PT, R5, 0x10, !P5 ;  /* 0x000000100500780c */ /* 0x000fe40006f64270 */
[----:B------:R-:W-:Y:S02]  /*3070*/  ISETP.GE.AND P6, PT, R14, 0xa, PT ;  /* 0x0000000a0e00780c */ /* 0x000fe40003fc6270 */
[----:B------:R-:W-:Y:S02]  /*3080*/  FSEL R20, R25, -INF , !P4 ;  /* 0xff80000019147808 */ /* 0x000fe40006000000 */
[----:B------:R-:W-:-:S02]  /*3090*/  P2R R21, PR, RZ, 0x20 ;  /* 0x00000020ff157803 */ /* 0x000fc40000000000 */
[----:B------:R-:W-:Y:S02]  /*30a0*/  ISETP.LT.OR P3, PT, R4, 0x11, P3 ;  /* 0x000000110400780c */ /* 0x000fe40001f61670 */
[C---:B------:R-:W-:Y:S02]  /*30b0*/  ISETP.GT.AND P4, PT, R5.reuse, 0x9, !P6 ;  /* 0x000000090500780c */ /* 0x040fe40007784270 */
[----:B------:R-:W-:Y:S02]  /*30c0*/  ISETP.GE.AND P5, PT, R14, 0x12, PT ;  /* 0x000000120e00780c */ /* 0x000fe40003fa6270 */
[----:B------:R-:W-:Y:S02]  /*30d0*/  FSEL R32, R32, -INF , !P3 ;  /* 0xff80000020207808 */ /* 0x000fe40005800000 */
[----:B------:R-:W-:Y:S02]  /*30e0*/  ISETP.LT.OR P4, PT, R4, 0xa, P4 ;  /* 0x0000000a0400780c */ /* 0x000fe40002781670 */
[----:B------:R-:W-:-:S02]  /*30f0*/  ISETP.GT.AND P3, PT, R5, 0x11, !P5 ;  /* 0x000000110500780c */ /* 0x000fc40006f64270 */
[----:B------:R-:W-:Y:S02]  /*3100*/  FSEL R56, R29, -INF , !P4 ;  /* 0xff8000001d387808 */ /* 0x000fe40006000000 */
[----:B------:R-:W-:Y:S02]  /*3110*/  ISETP.LT.OR P3, PT, R4, 0x12, P3 ;  /* 0x000000120400780c */ /* 0x000fe40001f61670 */
[----:B------:R-:W-:Y:S02]  /*3120*/  ISETP.GE.AND P4, PT, R14, 0x19, PT ;  /* 0x000000190e00780c */ /* 0x000fe40003f86270 */
[----:B------:R-:W-:Y:S02]  /*3130*/  FSEL R58, R33, -INF , !P3 ;  /* 0xff800000213a7808 */ /* 0x000fe40005800000 */
[----:B------:R-:W-:Y:S02]  /*3140*/  ISETP.GT.AND P3, PT, R5, 0x18, !P4 ;  /* 0x000000180500780c */ /* 0x000fe40006764270 */
[----:B------:R-:W-:-:S02]  /*3150*/  P2R R29, PR, RZ, 0x10 ;  /* 0x00000010ff1d7803 */ /* 0x000fc40000000000 */
[----:B------:R-:W-:Y:S02]  /*3160*/  ISETP.LT.OR P3, PT, R4, 0x19, P3 ;  /* 0x000000190400780c */ /* 0x000fe40001f61670 */
        /* <DEDUP_REMOVED lines=17> */
[C---:B------:R-:W-:Y:S02]  /*3280*/  ISETP.GT.AND P3, PT, R5.reuse, 0x28, !P4 ;  /* 0x000000280500780c */ /* 0x040fe40006764270 */
[----:B------:R-:W-:Y:S02]  /*3290*/  P2R R41, PR, RZ, 0x10 ;  /* 0x00000010ff297803 */ /* 0x000fe40000000000 */
[----:B------:R-:W-:Y:S02]  /*32a0*/  ISETP.LT.OR P3, PT, R4, 0x29, P3 ;  /* 0x000000290400780c */ /* 0x000fe40001f61670 */
[----:B------:R-:W-:Y:S02]  /*32b0*/  ISETP.GE.AND P4, PT, R14, 0x2a, PT ;  /* 0x0000002a0e00780c */ /* 0x000fe40003f86270 */
[----:B------:R-:W-:Y:S02]  /*32c0*/  FSEL R44, R44, -INF , !P3 ;  /* 0xff8000002c2c7808 */ /* 0x000fe40005800000 */
[----:B------:R-:W-:-:S02]  /*32d0*/  ISETP.GT.AND P3, PT, R5, 0x29, !P4 ;  /* 0x000000290500780c */ /* 0x000fc40006764270 */
[----:B------:R-:W-:Y:S02]  /*32e0*/  P2R R59, PR, RZ, 0x10 ;  /* 0x00000010ff3b7803 */ /* 0x000fe40000000000 */
[----:B------:R-:W-:Y:S02]  /*32f0*/  ISETP.LT.OR P3, PT, R4, 0x2a, P3 ;  /* 0x0000002a0400780c */ /* 0x000fe40001f61670 */
[----:B------:R-:W-:Y:S02]  /*3300*/  P2R R25, PR, RZ, 0x20 ;  /* 0x00000020ff197803 */ /* 0x000fe40000000000 */
[----:B------:R-:W-:Y:S02]  /*3310*/  FSEL R64, R45, -INF , !P3 ;  /* 0xff8000002d407808 */ /* 0x000fe40005800000 */
[----:B------:R-:W-:Y:S02]  /*3320*/  ISETP.GE.AND P3, PT, R14, 0x31, PT ;  /* 0x000000310e00780c */ /* 0x000fe40003f66270 */
[----:B------:R-:W-:-:S02]  /*3330*/  P2R R15, PR, RZ, 0x40 ;  /* 0x00000040ff0f7803 */ /* 0x000fc40000000000 */
        /* <DEDUP_REMOVED lines=13> */
[----:B------:R-:W-:-:S04]  /*3410*/  ISETP.GT.AND P6, PT, R5, RZ, !P6 ;  /* 0x000000ff0500720c */ /* 0x000fc800077c4270 */
[----:B------:R-:W-:-:S04]  /*3420*/  ISETP.LT.OR P6, PT, R4, 0x1, P6 ;  /* 0x000000010400780c */ /* 0x000fc800037c1670 */
[----:B------:R-:W-:Y:S02]  /*3430*/  FSEL R24, R24, -INF , !P6 ;  /* 0xff80000018187808 */ /* 0x000fe40007000000 */
[----:B------:R-:W-:Y:S02]  /*3440*/  ISETP.GE.AND P6, PT, R14, 0x3a, PT ;  /* 0x0000003a0e00780c */ /* 0x000fe40003fc6270 */
[----:B------:R-:W2:Y:S02]  /*3450*/  SHFL.IDX PT, R14, R3, 0x1, 0x1c1f ;  /* 0x003c1f00030e7f89 */ /* 0x000ea400000e0000 */
[----:B------:R-:W-:Y:S02]  /*3460*/  P2R R45, PR, RZ, 0x40 ;  /* 0x00000040ff2d7803 */ /* 0x000fe40000000000 */
[----:B------:R-:W-:-:S04]  /*3470*/  ISETP.GT.AND P6, PT, R5, 0x39, !P6 ;  /* 0x000000390500780c */ /* 0x000fc800077c4270 */
[----:B------:R-:W-:-:S04]  /*3480*/  ISETP.LT.OR P6, PT, R4, 0x3a, P6 ;  /* 0x0000003a0400780c */ /* 0x000fc800037c1670 */
[----:B------:R-:W-:Y:S02]  /*3490*/  FSEL R68, R53, -INF , !P6 ;  /* 0xff80000035447808 */ /* 0x000fe40007000000 */
[----:B------:R-:W-:Y:S02]  /*34a0*/  PLOP3.LUT P6, PT, PT, PT, UP0, 0x40, 0x0 ;  /* 0x000000000000781c */ /* 0x000fe40003fce808 */
[----:B--2---:R-:W-:Y:S01]  /*34b0*/  VIADDMNMX R4, R14, R11, R10, PT ;  /* 0x0000000b0e047246 */ /* 0x004fe2000380010a */
[----:B------:R-:W-:-:S10]  /*34c0*/  IMAD.IADD R8, R13, 0x1, R14 ;  /* 0x000000010d087824 */ /* 0x000fd400078e020e */
[----:B------:R-:W-:Y:S05]  /*34d0*/  @P6 BRA `(.L_x_1482) ;  /* 0x0000000000646947 */ /* 0x000fea0003800000 */
        /* <DEDUP_REMOVED lines=14> */
.L_x_1484:
[----:B------:R-:W-:Y:S02]  /*35c0*/  ULDC UR6, c[0x0][0x9e4] ;  /* 0x0002790000067ab9 */ /* 0x000fe40000000800 */
[----:B------:R-:W-:-:S05]  /*35d0*/  IMAD.U32 R5, RZ, RZ, UR6 ;  /* 0x00000006ff057e24 */ /* 0x000fca000f8e00ff */
[----:B------:R-:W-:-:S13]  /*35e0*/  ISETP.NE.AND P6, PT, R5, 0x1, PT ;  /* 0x000000010500780c */ /* 0x000fda0003fc5270 */
[----:B------:R-:W2:Y:S02]  /*35f0*/  @P6 LDC.64 R10, c[0x0][0x9e8] ;  /* 0x00027a00ff0a6b82 */ /* 0x000ea40000000a00 */
[----:B--2---:R-:W-:-:S05]  /*3600*/  @P6 IMAD.HI.U32 R10, R3, R10, RZ ;  /* 0x0000000a030a6227 */ /* 0x004fca00078e00ff */
[----:B------:R-:W-:-:S07]  /*3610*/  @P6 SHF.R.U32.HI R3, RZ, R11, R10 ;  /* 0x0000000bff036219 */ /* 0x000fce000001160a */
.L_x_1485:
[----:B------:R-:W-:Y:S05]  /*3620*/  BSYNC B0 ;  /* 0x0000000000007941 */ /* 0x000fea0003800000 */
.L_x_1483:
[----:B------:R-:W-:-:S04]  /*3630*/  IMAD R3, R3, R5, -R12 ;  /* 0x0000000503037224 */ /* 0x000fc800078e0a0c */
[----:B------:R-:W-:-:S05]  /*3640*/  IMAD.IADD R3, R3, 0x1, -R2 ;  /* 0x0000000103037824 */ /* 0x000fca00078e0a02 */
[----:B------:R-:W-:Y:S02]  /*3650*/  VIADDMNMX R4, R3, R5, R4, PT ;  /* 0x0000000503047246 */ /* 0x000fe40003800104 */
[----:B------:R-:W-:-:S07]  /*3660*/  VIMNMX R8, R8, R3, !PT ;  /* 0x0000000308087248 */ /* 0x000fce0007fe0100 */
.L_x_1482:
        /* <DEDUP_REMOVED lines=34> */
[----:B------:R-:W-:Y:S02]  /*3890*/  ISETP.NE.AND P6, PT, R9, RZ, PT ;  /* 0x000000ff0900720c */ /* 0x000fe40003fc5270 */
[----:B------:R-:W-:-:S02]  /*38a0*/  ISETP.GT.AND P1, PT, R8, 0x19, !P1 ;  /* 0x000000190800780c */ /* 0x000fc40004f24270 */
[----:B------:R-:W-:Y:S02]  /*38b0*/  ISETP.GT.AND P2, PT, R8, 0x8, !P2 ;  /* 0x000000080800780c */ /* 0x000fe40005744270 */
[----:B------:R-:W-:Y:S02]  /*38c0*/  ISETP.LT.OR P1, PT, R4, 0x1a, P1 ;  /* 0x0000001a0400780c */ /* 0x000fe40000f21670 */
[----:B------:R-:W-:Y:S02]  /*38d0*/  FMNMX.FTZ R9, R68, R3, !PT ;  /* 0x0000000344097209 */ /* 0x000fe40007810000 */
[----:B------:R-:W-:Y:S02]  /*38e0*/  FSEL R39, R39, -INF , !P1 ;  /* 0xff80000027277808 */ /* 0x000fe40004800000 */
[----:B------:R-:W-:Y:S01]  /*38f0*/  ISETP.NE.AND P1, PT, R37, RZ, PT ;  /* 0x000000ff2500720c */ /* 0x000fe20003f25270 */
[----:B------:R-:W2:Y:S01]  /*3900*/  SHFL.BFLY PT, R10, R9, 0x2, 0x1f ;  /* 0x0c401f00090a7f89 */ /* 0x000ea200000e0000 */
[----:B------:R-:W-:-:S02]  /*3910*/  ISETP.LT.OR P2, PT, R4, 0x9, P2 ;  /* 0x000000090400780c */ /* 0x000fc40001741670 */
[----:B------:R-:W-:Y:S02]  /*3920*/  ISETP.GT.AND P1, PT, R8, 0x20, !P1 ;  /* 0x000000200800780c */ /* 0x000fe40004f24270 */
[----:B------:R-:W-:Y:S02]  /*3930*/  FSEL R30, R30, -INF , !P2 ;  /* 0xff8000001e1e7808 */ /* 0x000fe40005000000 */
[----:B------:R-:W-:Y:S02]  /*3940*/  ISETP.LT.OR P1, PT, R4, 0x21, P1 ;  /* 0x000000210400780c */ /* 0x000fe40000f21670 */
[----:B------:R-:W-:Y:S02]  /*3950*/  ISETP.NE.AND P2, PT, R57, RZ, PT ;  /* 0x000000ff3900720c */ /* 0x000fe40003f45270 */
[----:B------:R-:W-:Y:S02]  /*3960*/  FSEL R42, R42, -INF , !P1 ;  /* 0xff8000002a2a7808 */ /* 0x000fe40004800000 */
[----:B------:R-:W-:-:S02]  /*3970*/  ISETP.GT.AND P1, PT, R8, 0x21, !P2 ;  /* 0x000000210800780c */ /* 0x000fc40005724270 */
[----:B------:R-:W-:Y:S02]  /*3980*/  ISETP.NE.AND P2, PT, R59, RZ, PT ;  /* 0x000000ff3b00720c */ /* 0x000fe40003f45270 */
[----:B------:R-:W-:Y:S02]  /*3990*/  ISETP.LT.OR P1, PT, R4, 0x22, P1 ;  /* 0x000000220400780c */ /* 0x000fe40000f21670 */
[C---:B------:R-:W-:Y:S02]  /*39a0*/  ISETP.GT.AND P2, PT, R8.reuse, 0x29, !P2 ;  /* 0x000000290800780c */ /* 0x040fe40005744270 */
[----:B------:R-:W-:Y:S02]  /*39b0*/  FSEL R43, R43, -INF , !P1 ;  /* 0xff8000002b2b7808 */ /* 0x000fe40004800000 */
[----:B------:R-:W-:Y:S02]  /*39c0*/  ISETP.GT.AND P1, PT, R8, RZ, !P6 ;  /* 0x000000ff0800720c */ /* 0x000fe40007724270 */
[----:B--2---:R-:W-:-:S02]  /*39d0*/  FMNMX.FTZ R11, R9, R10, !PT ;  /* 0x0000000a090b7209 */ /* 0x004fc40007810000 */
[----:B------:R-:W-:Y:S02]  /*39e0*/  ISETP.LT.OR P1, PT, R4, 0x1, P1 ;  /* 0x000000010400780c */ /* 0x000fe40000f21670 */
[----:B------:R-:W-:Y:S01]  /*39f0*/  ISETP.NE.AND P6, PT, R45, RZ, PT ;  /* 0x000000ff2d00720c */ /* 0x000fe20003fc5270 */
[----:B------:R-:W2:Y:S01]  /*3a00*/  SHFL.BFLY PT, R12, R11, 0x1, 0x1f ;  /* 0x0c201f000b0c7f89 */ /* 0x000ea200000e0000 */
[----:B------:R-:W-:Y:S02]  /*3a10*/  FSEL R26, R26, -INF , !P1 ;  /* 0xff8000001a1a7808 */ /* 0x000fe40004800000 */
[----:B------:R-:W-:Y:S02]  /*3a20*/  ISETP.NE.AND P1, PT, R41, RZ, PT ;  /* 0x000000ff2900720c */ /* 0x000fe40003f25270 */
[----:B------:R-:W-:Y:S02]  /*3a30*/  FMNMX.FTZ R3, R26, R27, !PT ;  /* 0x0000001b1a037209 */ /* 0x000fe40007810000 */
[----:B------:R-:W-:-:S02]  /*3a40*/  ISETP.GT.AND P1, PT, R8, 0x28, !P1 ;  /* 0x000000280800780c */ /* 0x000fc40004f24270 */
[----:B------:R-:W-:Y:S02]  /*3a50*/  FMNMX.FTZ R10, R30, R3, !PT ;  /* 0x000000031e0a7209 */ /* 0x000fe40007810000 */
[----:B------:R-:W-:Y:S02]  /*3a60*/  ISETP.LT.OR P1, PT, R4, 0x29, P1 ;  /* 0x000000290400780c */ /* 0x000fe40000f21670 */
[----:B------:R-:W-:Y:S02]  /*3a70*/  FMNMX.FTZ R3, R31, R10, !PT ;  /* 0x0000000a1f037209 */ /* 0x000fe40007810000 */
[----:B------:R-:W-:Y:S02]  /*3a80*/  FSEL R46, R46, -INF , !P1 ;  /* 0xff8000002e2e7808 */ /* 0x000fe40004800000 */
[----:B------:R-:W-:Y:S02]  /*3a90*/  FMNMX.FTZ R10, R34, R3, !PT ;  /* 0x00000003220a7209 */ /* 0x000fe40007810000 */
[----:B------:R-:W-:-:S02]  /*3aa0*/  ISETP.GT.AND P3, PT, R8, 0x30, !P3 ;  /* 0x000000300800780c */ /* 0x000fc40005f64270 */
[----:B------:R-:W-:Y:S02]  /*3ab0*/  FMNMX.FTZ R3, R35, R10, !PT ;  /* 0x0000000a23037209 */ /* 0x000fe40007810000 */
[----:B------:R-:W-:Y:S02]  /*3ac0*/  ISETP.LT.OR P2, PT, R4, 0x2a, P2 ;  /* 0x0000002a0400780c */ /* 0x000fe40001741670 */
[----:B------:R-:W-:Y:S02]  /*3ad0*/  FMNMX.FTZ R10, R38, R3, !PT ;  /* 0x00000003260a7209 */ /* 0x000fe40007810000 */
[----:B--2---:R-:W-:Y:S01]  /*3ae0*/  FMNMX.FTZ R5, R11, R12, !PT ;  /* 0x0000000c0b057209 */ /* 0x004fe20007810000 */
[----:B------:R-:W-:Y:S01]  /*3af0*/  IMAD.U32 R12, RZ, RZ, UR40 ;  /* 0x00000028ff0c7e24 */ /* 0x000fe2000f8e00ff */
[----:B------:R-:W-:Y:S02]  /*3b00*/  FMNMX.FTZ R3, R39, R10, !PT ;  /* 0x0000000a27037209 */ /* 0x000fe40007810000 */
[C---:B------:R-:W-:Y:S01]  /*3b10*/  FSETP.NEU.FTZ.AND P1, PT, R5.reuse, -INF , PT ;  /* 0xff8000000500780b */ /* 0x040fe20003f3d000 */
[----:B------:R-:W-:-:S01]  /*3b20*/  FFMA.FTZ R9, R5, R12, -8 ;  /* 0xc100000005097423 */ /* 0x000fc2000001000c */
[----:B------:R-:W-:-:S02]  /*3b30*/  FMNMX.FTZ R10, R42, R3, !PT ;  /* 0x000000032a0a7209 */ /* 0x000fc40007810000 */
[C---:B------:R-:W-:Y:S02]  /*3b40*/  ISETP.GT.AND P4, PT, R8.reuse, 0x31, !P4 ;  /* 0x000000310800780c */ /* 0x040fe40006784270 */
[----:B------:R-:W-:Y:S02]  /*3b50*/  FMNMX.FTZ R3, R43, R10, !PT ;  /* 0x0000000a2b037209 */ /* 0x000fe40007810000 */
[----:B------:R-:W-:Y:S02]  /*3b60*/  FSEL R11, R9, RZ, P1 ;  /* 0x000000ff090b7208 */ /* 0x000fe40000800000 */
[C---:B------:R-:W-:Y:S02]  /*3b70*/  ISETP.GT.AND P5, PT, R8.reuse, 0x38, !P5 ;  /* 0x000000380800780c */ /* 0x040fe40006fa4270 */
[----:B------:R-:W-:Y:S01]  /*3b80*/  ISETP.GT.AND P1, PT, R8, 0x39, !P6 ;  /* 0x000000390800780c */ /* 0x000fe20007724270 */
[--C-:B------:R-:W-:Y:S01]  /*3b90*/  FFMA.FTZ R9, R24, UR40, -R11.reuse ;  /* 0x0000002818097c23 */ /* 0x100fe2000801080b */
[----:B------:R-:W-:Y:S01]  /*3ba0*/  ISETP.LT.OR P3, PT, R4, 0x31, P3 ;  /* 0x000000310400780c */ /* 0x000fe20001f61670 */
[--C-:B------:R-:W-:Y:S01]  /*3bb0*/  FFMA.FTZ R10, R20, UR40, -R11.reuse ;  /* 0x00000028140a7c23 */ /* 0x100fe2000801080b */
[----:B------:R-:W-:Y:S01]  /*3bc0*/  FSEL R47, R47, -INF , !P2 ;  /* 0xff8000002f2f7808 */ /* 0x000fe20005000000 */
[----:B------:R2:W-:Y:S01]  /*3bd0*/  MUFU.EX2 R152, R9 ;  /* 0x0000000900987308 */ /* 0x0005e20000000800 */
[----:B------:R-:W-:Y:S01]  /*3be0*/  FMNMX.FTZ R8, R46, R3, !PT ;  /* 0x000000032e087209 */ /* 0x000fe20007810000 */
[--C-:B------:R-:W-:Y:S01]  /*3bf0*/  FFMA.FTZ R12, R32, UR40, -R11.reuse ;  /* 0x00000028200c7c23 */ /* 0x100fe2000801080b */
[----:B------:R-:W-:Y:S01]  /*3c00*/  ISETP.LT.OR P4, PT, R4, 0x32, P4 ;  /* 0x000000320400780c */ /* 0x000fe20002781670 */
[--C-:B------:R-:W-:Y:S01]  /*3c10*/  FFMA.FTZ R20, R60, UR40, -R11.reuse ;  /* 0x000000283c147c23 */ /* 0x100fe2000801080b */
[----:B------:R-:W-:Y:S01]  /*3c20*/  FSEL R50, R50, -INF , !P3 ;  /* 0xff80000032327808 */ /* 0x000fe20005800000 */
[--C-:B------:R-:W-:Y:S01]  /*3c30*/  FFMA.FTZ R14, R36, UR40, -R11.reuse ;  /* 0x00000028240e7c23 */ /* 0x100fe2000801080b */
[----:B------:R-:W-:Y:S01]  /*3c40*/  FMNMX.FTZ R3, R47, R8, !PT ;  /* 0x000000082f037209 */ /* 0x000fe20007810000 */
[----:B------:R3:W-:Y:S01]  /*3c50*/  MUFU.EX2 R13, R10 ;  /* 0x0000000a000d7308 */ /* 0x0007e20000000800 */
[----:B------:R-:W-:Y:S01]  /*3c60*/  ISETP.LT.OR P5, PT, R4, 0x39, P5 ;  /* 0x000000390400780c */ /* 0x000fe20002fa1670 */
[--C-:B--2---:R-:W-:Y:S01]  /*3c70*/  FFMA.FTZ R9, R56, UR40, -R11.reuse ;  /* 0x0000002838097c23 */ /* 0x104fe2000801080b */
[----:B------:R-:W-:Y:S01]  /*3c80*/  FSEL R51, R51, -INF , !P4 ;  /* 0xff80000033337808 */ /* 0x000fe20006000000 */
[--C-:B------:R-:W-:Y:S01]  /*3c90*/  FFMA.FTZ R24, R40, UR40, -R11.reuse ;  /* 0x0000002828187c23 */ /* 0x100fe2000801080b */
[----:B------:R-:W-:Y:S01]  /*3ca0*/  FMNMX.FTZ R8, R50, R3, !PT ;  /* 0x0000000332087209 */ /* 0x000fe20007810000 */
[--C-:B------:R-:W-:Y:S01]  /*3cb0*/  FFMA.FTZ R32, R64, UR40, -R11.reuse ;  /* 0x0000002840207c23 */ /* 0x100fe2000801080b */
[----:B------:R-:W-:Y:S01]  /*3cc0*/  ISETP.LT.OR P1, PT, R4, 0x3a, P1 ;  /* 0x0000003a0400780c */ /* 0x000fe20000f21670 */
[----:B------:R-:W-:Y:S01]  /*3cd0*/  MUFU.EX2 R15, R9 ;  /* 0x00000009000f7308 */ /* 0x000fe20000000800 */
[----:B------:R-:W-:Y:S01]  /*3ce0*/  FSEL R54, R54, -INF , !P5 ;  /* 0xff80000036367808 */ /* 0x000fe20006800000 */
[--C-:B---3--:R-:W-:Y:S01]  /*3cf0*/  FFMA.FTZ R10, R58, UR40, -R11.reuse ;  /* 0x000000283a0a7c23 */ /* 0x108fe2000801080b */
[----:B------:R-:W-:Y:S01]  /*3d00*/  FMNMX.FTZ R3, R51, R8, !PT ;  /* 0x0000000833037209 */ /* 0x000fe20007810000 */
[--C-:B------:R-:W-:Y:S01]  /*3d10*/  FFMA.FTZ R8, R28, UR40, -R11.reuse ;  /* 0x000000281c087c23 */ /* 0x100fe2000801080b */
[----:B------:R-:W-:Y:S01]  /*3d20*/  FSEL R55, R55, -INF , !P1 ;  /* 0xff80000037377808 */ /* 0x000fe20004800000 */
[--C-:B------:R-:W-:Y:S01]  /*3d30*/  FFMA.FTZ R28, R62, UR40, -R11.reuse ;  /* 0x000000283e1c7c23 */ /* 0x100fe2000801080b */
[----:B------:R-:W-:Y:S01]  /*3d40*/  FMNMX.FTZ R4, R54, R3, !PT ;  /* 0x0000000336047209 */ /* 0x000fe20007810000 */
[----:B------:R2:W-:Y:S01]  /*3d50*/  MUFU.EX2 R21, R10 ;  /* 0x0000000a00157308 */ /* 0x0005e20000000800 */
[----:B------:R-:W-:-:S02]  /*3d60*/  FFMA.FTZ R36, R66, UR40, -R11 ;  /* 0x0000002842247c23 */ /* 0x000fc4000801080b */
[----:B------:R-:W-:-:S05]  /*3d70*/  FMNMX.FTZ R4, R55, R4, !PT ;  /* 0x0000000437047209 */ /* 0x000fca0007810000 */
[----:B------:R-:W3:Y:S01]  /*3d80*/  SHFL.BFLY PT, R3, R4, 0x2, 0x1f ;  /* 0x0c401f0004037f89 */ /* 0x000ee200000e0000 */
[----:B------:R-:W-:Y:S01]  /*3d90*/  MUFU.EX2 R29, R28 ;  /* 0x0000001c001d7308 */ /* 0x000fe20000000800 */
[----:B--2---:R-:W-:-:S07]  /*3da0*/  FFMA.FTZ R10, R44, UR40, -R11 ;  /* 0x000000282c0a7c23 */ /* 0x004fce000801080b */
[----:B------:R-:W-:Y:S08]  /*3db0*/  MUFU.EX2 R8, R8 ;  /* 0x0000000800087308 */ /* 0x000ff00000000800 */
[----:B------:R2:W-:Y:S01]  /*3dc0*/  MUFU.EX2 R25, R20 ;  /* 0x0000001400197308 */ /* 0x0005e20000000800 */
[----:B---3--:R-:W-:-:S07]  /*3dd0*/  FMNMX.FTZ R3, R4, R3, !PT ;  /* 0x0000000304037209 */ /* 0x008fce0007810000 */
[----:B------:R-:W-:Y:S01]  /*3de0*/  MUFU.EX2 R12, R12 ;  /* 0x0000000c000c7308 */ /* 0x000fe20000000800 */
[----:B--2---:R-:W-:-:S01]  /*3df0*/  FFMA.FTZ R20, R48, UR40, -R11 ;  /* 0x0000002830147c23 */ /* 0x004fc2000801080b */
[----:B------:R-:W2:Y:S06]  /*3e00*/  SHFL.BFLY PT, R4, R3, 0x1, 0x1f ;  /* 0x0c201f0003047f89 */ /* 0x000eac00000e0000 */
[----:B------:R-:W3:Y:S08]  /*3e10*/  MUFU.EX2 R14, R14 ;  /* 0x0000000e000e7308 */ /* 0x000ef00000000800 */
[----:B------:R-:W-:Y:S08]  /*3e20*/  MUFU.EX2 R33, R32 ;  /* 0x0000002000217308 */ /* 0x000ff00000000800 */
[----:B------:R-:W-:Y:S01]  /*3e30*/  MUFU.EX2 R37, R36 ;  /* 0x0000002400257308 */ /* 0x000fe20000000800 */
[----:B---3--:R-:W-:-:S02]  /*3e40*/  F2FP.SATFINITE.E4M3.F32.PACK_AB_MERGE_C R154, R25, R14, RZ ;  /* 0x0000000e199a723e */ /* 0x008fc400048070ff */
[----:B--2---:R-:W-:Y:S01]  /*3e50*/  FMNMX.FTZ R9, R3, R4, !PT ;  /* 0x0000000403097209 */ /* 0x004fe20007810000 */
[----:B------:R-:W-:Y:S02]  /*3e60*/  IMAD.U32 R4, RZ, RZ, UR40 ;  /* 0x00000028ff047e24 */ /* 0x000fe4000f8e00ff */
[--C-:B------:R-:W-:Y:S01]  /*3e70*/  FFMA.FTZ R3, R52, UR40, -R11.reuse ;  /* 0x0000002834037c23 */ /* 0x100fe2000801080b */
[----:B------:R-:W-:-:S01]  /*3e80*/  FFMA.FTZ R11, R68, UR40, -R11 ;  /* 0x00000028440b7c23 */ /* 0x000fc2000801080b */
[C---:B------:R-:W-:Y:S01]  /*3e90*/  FSETP.NEU.FTZ.AND P1, PT, R9.reuse, -INF , PT ;  /* 0xff8000000900780b */ /* 0x040fe20003f3d000 */
[----:B------:R-:W-:-:S01]  /*3ea0*/  FFMA.FTZ R4, R9, R4, -8 ;  /* 0xc100000009047423 */ /* 0x000fc20000010004 */
[----:B------:R-:W-:Y:S01]  /*3eb0*/  MUFU.EX2 R24, R24 ;  /* 0x0000001800187308 */ /* 0x000fe20000000800 */
[----:B------:R-:W-:-:S03]  /*3ec0*/  F2FP.SATFINITE.E4M3.F32.PACK_AB_MERGE_C R154, R21, R12, R154 ;  /* 0x0000000c159a723e */ /* 0x000fc6000480709a */
[----:B------:R-:W-:-:S04]  /*3ed0*/  FSEL R28, R4, RZ, P1 ;  /* 0x000000ff041c7208 */ /* 0x000fc80000800000 */
[----:B------:R2:W-:Y:S01]  /*3ee0*/  MUFU.EX2 R4, R11 ;  /* 0x0000000b00047308 */ /* 0x0005e20000000800 */
        /* <DEDUP_REMOVED lines=8> */
[----:B--2---:R-:W-:-:S01]  /*3f70*/  FADD.FTZ R11, R152, R13 ;  /* 0x0000000d980b7221 */ /* 0x004fc20000010000 */
[--C-:B------:R-:W-:Y:S01]  /*3f80*/  FFMA.FTZ R39, R39, UR40, -R28.reuse ;  /* 0x0000002827277c23 */ /* 0x100fe2000801081c */
[----:B------:R-:W-:-:S01]  /*3f90*/  FFMA.FTZ R42, R42, UR40, -R28 ;  /* 0x000000282a2a7c23 */ /* 0x000fc2000801081c */
[----:B------:R-:W-:Y:S01]  /*3fa0*/  FFMA.FTZ R43, R43, UR40, -R28 ;  /* 0x000000282b2b7c23 */ /* 0x000fe2000801081c */
[----:B------:R-:W-:-:S01]  /*3fb0*/  FADD.FTZ R32, R8, R11 ;  /* 0x0000000b08207221 */ /* 0x000fc20000010000 */
[--C-:B------:R-:W-:Y:S01]  /*3fc0*/  FFMA.FTZ R46, R46, UR40, -R28.reuse ;  /* 0x000000282e2e7c23 */ /* 0x100fe2000801081c */
[----:B------:R-:W-:-:S01]  /*3fd0*/  FFMA.FTZ R47, R47, UR40, -R28 ;  /* 0x000000282f2f7c23 */ /* 0x000fc2000801081c */
[----:B------:R-:W2:Y:S01]  /*3fe0*/  MUFU.EX2 R27, R27 ;  /* 0x0000001b001b7308 */ /* 0x000ea20000000800 */
[----:B------:R-:W-:-:S01]  /*3ff0*/  FADD.FTZ R11, R15, R32 ;  /* 0x000000200f0b7221 */ /* 0x000fc20000010000 */
[--C-:B------:R-:W-:Y:S01]  /*4000*/  FFMA.FTZ R50, R50, UR40, -R28.reuse ;  /* 0x0000002832327c23 */ /* 0x100fe2000801081c */
[----:B------:R-:W-:-:S01]  /*4010*/  FFMA.FTZ R51, R51, UR40, -R28 ;  /* 0x0000002833337c23 */ /* 0x000fc2000801081c */
[----:B------:R-:W-:Y:S01]  /*4020*/  FFMA.FTZ R54, R54, UR40, -R28 ;  /* 0x0000002836367c23 */ /* 0x000fe2000801081c */
[----:B------:R-:W-:-:S01]  /*4030*/  FADD.FTZ R32, R12, R11 ;  /* 0x0000000b0c207221 */ /* 0x000fc20000010000 */
[----:B------:R-:W-:-:S02]  /*4040*/  FFMA.FTZ R28, R55, UR40, -R28 ;  /* 0x00000028371c7c23 */ /* 0x000fc4000801081c */
[----:B------:R-:W3:Y:S01]  /*4050*/  MUFU.EX2 R30, R30 ;  /* 0x0000001e001e7308 */ /* 0x000ee20000000800 */
[----:B------:R-:W-:-:S04]  /*4060*/  FADD.FTZ R11, R21, R32 ;  /* 0x00000020150b7221 */ /* 0x000fc80000010000 */
[----:B------:R-:W-:-:S03]  /*4070*/  FADD.FTZ R32, R14, R11 ;  /* 0x0000000b0e207221 */ /* 0x000fc60000010000 */
[----:B------:R-:W4:Y:S01]  /*4080*/  MUFU.EX2 R31, R31 ;  /* 0x0000001f001f7308 */ /* 0x000f220000000800 */
[----:B--2---:R-:W-:-:S01]  /*4090*/  FADD.FTZ R41, R26, R27 ;  /* 0x0000001b1a297221 */ /* 0x004fc20000010000 */
[----:B------:R-:W-:-:S04]  /*40a0*/  FADD.FTZ R11, R25, R32 ;  /* 0x00000020190b7221 */ /* 0x000fc80000010000 */
[----:B------:R-:W-:Y:S02]  /*40b0*/  FADD.FTZ R32, R24, R11 ;  /* 0x0000000b18207221 */ /* 0x000fe40000010000 */
[----:B------:R-:W2:Y:S01]  /*40c0*/  MUFU.EX2 R34, R34 ;  /* 0x0000002200227308 */ /* 0x000ea20000000800 */
[----:B---3--:R-:W-:-:S01]  /*40d0*/  FADD.FTZ R36, R30, R41 ;  /* 0x000000291e247221 */ /* 0x008fc20000010000 */
[----:B------:R-:W-:-:S06]  /*40e0*/  FADD.FTZ R11, R29, R32 ;  /* 0x000000201d0b7221 */ /* 0x000fcc0000010000 */
        /* <DEDUP_REMOVED lines=25> */
[----:B------:R-:W-:-:S04]  /*4280*/  F2FP.SATFINITE.E4M3.F32.PACK_AB_MERGE_C R32, R15, R8, RZ ;  /* 0x000000080f20723e */ /* 0x000fc800048070ff */
[----:B------:R-:W-:Y:S01]  /*4290*/  F2FP.SATFINITE.E4M3.F32.PACK_AB_MERGE_C R152, R13, R152, R32 ;  /* 0x000000980d98723e */ /* 0x000fe20004807020 */
[----:B------:R-:W3:Y:S01]  /*42a0*/  MUFU.EX2 R50, R50 ;  /* 0x0000003200327308 */ /* 0x000ee20000000800 */
[----:B----4-:R-:W-:-:S01]  /*42b0*/  FADD.FTZ R45, R47, R36 ;  /* 0x000000242f2d7221 */ /* 0x010fc20000010000 */
[----:B------:R-:W-:-:S04]  /*42c0*/  F2FP.SATFINITE.E4M3.F32.PACK_AB_MERGE_C R46, R47, R46, RZ ;  /* 0x0000002e2f2e723e */ /* 0x000fc800048070ff */
[----:B------:R-:W-:Y:S02]  /*42d0*/  F2FP.SATFINITE.E4M3.F32.PACK_AB_MERGE_C R157, R43, R42, R46 ;  /* 0x0000002a2b9d723e */ /* 0x000fe4000480702e */
[----:B------:R-:W4:Y:S01]  /*42e0*/  MUFU.EX2 R51, R51 ;  /* 0x0000003300337308 */ /* 0x000f220000000800 */
[----:B--2---:R-:W-:-:S04]  /*42f0*/  FADD.FTZ R8, R20, R41 ;  /* 0x0000002914087221 */ /* 0x004fc80000010000 */
[----:B------:R-:W-:-:S03]  /*4300*/  FADD.FTZ R8, R37, R8 ;  /* 0x0000000825087221 */ /* 0x000fc60000010000 */
[----:B------:R-:W2:Y:S01]  /*4310*/  MUFU.EX2 R3, R3 ;  /* 0x0000000300037308 */ /* 0x000ea20000000800 */
[----:B---3--:R-:W-:-:S07]  /*4320*/  FADD.FTZ R14, R50, R45 ;  /* 0x0000002d320e7221 */ /* 0x008fce0000010000 */
[----:B------:R-:W3:Y:S01]  /*4330*/  MUFU.EX2 R54, R54 ;  /* 0x0000003600367308 */ /* 0x000ee20000000800 */
[----:B----4-:R-:W-:-:S07]  /*4340*/  FADD.FTZ R15, R51, R14 ;  /* 0x0000000e330f7221 */ /* 0x010fce0000010000 */
[----:B------:R-:W4:Y:S01]  /*4350*/  MUFU.EX2 R11, R28 ;  /* 0x0000001c000b7308 */ /* 0x000f220000000800 */
[----:B--2---:R-:W-:-:S01]  /*4360*/  FADD.FTZ R25, R3, R8 ;  /* 0x0000000803197221 */ /* 0x004fc20000010000 */
[----:B------:R-:W-:-:S03]  /*4370*/  F2FP.SATFINITE.E4M3.F32.PACK_AB_MERGE_C R158, R4, R3, RZ ;  /* 0x00000003049e723e */ /* 0x000fc600048070ff */
[----:B------:R-:W-:Y:S01]  /*4380*/  FADD.FTZ R3, R4, R25 ;  /* 0x0000001904037221 */ /* 0x000fe20000010000 */
[----:B------:R-:W-:Y:S01]  /*4390*/  F2FP.SATFINITE.E4M3.F32.PACK_AB_MERGE_C R158, R37, R20, R158 ;  /* 0x00000014259e723e */ /* 0x000fe2000480709e */
[----:B---3--:R-:W-:Y:S01]  /*43a0*/  FADD.FTZ R8, R54, R15 ;  /* 0x0000000f36087221 */ /* 0x008fe20000010000 */
[----:B----4-:R-:W-:-:S03]  /*43b0*/  F2FP.SATFINITE.E4M3.F32.PACK_AB_MERGE_C R54, R11, R54, RZ ;  /* 0x000000360b36723e */ /* 0x010fc600048070ff */
[----:B------:R-:W-:Y:S01]  /*43c0*/  FADD.FTZ R4, R11, R8 ;  /* 0x000000080b047221 */ /* 0x000fe20000010000 */
[----:B------:R-:W-:Y:S01]  /*43d0*/  F2FP.SATFINITE.E4M3.F32.PACK_AB_MERGE_C R159, R51, R50, R54 ;  /* 0x00000032339f723e */ /* 0x000fe20004807036 */
[----:B------:R-:W-:Y:S06]  /*43e0*/  @!P0 BRA `(.L_x_1486) ;  /* 0x0000000000048947 */ /* 0x000fec0003800000 */
[----:B------:R-:W-:Y:S01]  /*43f0*/  BPT.TRAP 0x1 ;  /* 0x000000040000795c */ /* 0x000fe20000300000 */
.L_x_1486:
[----:B------:R2:W3:Y:S01]  /*4400*/  SYNCS.PHASECHK.TRANS64.TRYWAIT P1, [UR45+0x28450], R7 ;  /* 0x02845007ff0075a7 */ /* 0x0004e2000802016d */
[----:B------:R-:W-:Y:S05]  /*4410*/  @!P0 BRA `(.L_x_1487) ;  /* 0x0000000000048947 */ /* 0x000fea0003800000 */
[----:B------:R-:W-:Y:S01]  /*4420*/  BPT.TRAP 0x1 ;  /* 0x000000040000795c */ /* 0x000fe20000300000 */
.L_x_1487:
[----:B---3--:R-:W-:Y:S05]  /*4430*/  @P1 BRA `(.L_x_1488) ;  /* 0x0000000000081947 */ /* 0x008fea0003800000 */
[----:B------:R-:W3:Y:S02]  /*4440*/  SYNCS.PHASECHK.TRANS64.TRYWAIT P1, [UR45+0x28450], R7 ;  /* 0x02845007ff0075a7 */ /* 0x000ee4000802016d */
[----:B---3--:R-:W-:Y:S05]  /*4450*/  @!P1 BRA `(.L_x_1489) ;  /* 0x00000144000c9947 */ /* 0x008fea0003800000 */
.L_x_1488:
[----:B------:R4:W-:Y:S01]  /*4460*/  BAR.SYNC.DEFER_BLOCKING R6, 0x100 ;  /* 0x000400060000751d */ /* 0x0009e20000010000 */
[----:B------:R-:W-:-:S04]  /*4470*/  UIADD3 UR43, UR43, 0x8000, URZ ;  /* 0x000080002b2b7890 */ /* 0x000fc8000fffe03f */
[----:B------:R-:W-:Y:S01]  /*4480*/  USHF.R.U32.HI UR43, URZ, 0x4, UR43 ;  /* 0x000000043f2b7899 */ /* 0x000fe2000801162b */
[----:B------:R-:W-:-:S03]  /*4490*/  UMOV UR7, 0x80000020 ;  /* 0x8000002000077882 */ /* 0x000fc60000000000 */
[----:B------:R-:W-:-:S04]  /*44a0*/  ULOP3.LUT UR43, UR43, 0x3fff, URZ, 0xc0, !UPT ;  /* 0x00003fff2b2b7892 */ /* 0x000fc8000f8ec03f */
[----:B------:R-:W-:-:S04]  /*44b0*/  ULOP3.LUT UR47, UR43, 0x10000, URZ, 0xfc, !UPT ;  /* 0x000100002b2f7892 */ /* 0x000fc8000f8efc3f */
[----:B------:R-:W-:Y:S01]  /*44c0*/  ULEA UR6, UR38, UR47, 0xa ;  /* 0x0000002f26067291 */ /* 0x000fe2000f8e503f */
[----:B------:R-:W-:-:S08]  /*44d0*/  WARPGROUP.ARRIVE ;  /* 0x00000000000079c5 */ /* 0x000fd00000000000 */
        /* <DEDUP_REMOVED lines=10> */
.L_x_1490:
[----:B------:R-:W-:Y:S01]  /*4580*/  UISETP.NE.AND UP1, UPT, UR50, URZ, UPT ;  /* 0x0000003f3200728c */ /* 0x000fe2000bf25270 */
[----:B------:R-:W-:Y:S01]  /*4590*/  R2UR UR43, R160 ;  /* 0x00000000a02b72ca */ /* 0x000fe200000e0000 */
[----:B------:R-:W-:Y:S02]  /*45a0*/  UISETP.NE.AND UP0, UPT, UR46, URZ, UPT ;  /* 0x0000003f2e00728c */ /* 0x000fe4000bf05270 */
[----:B------:R-:W-:Y:S01]  /*45b0*/  UIADD3 UR45, UR45, 0x28460, URZ ;  /* 0x000284602d2d7890 */ /* 0x000fe2000fffe03f */
[----:B------:R-:W-:-:S03]  /*45c0*/  UMOV UR14, UR48 ;  /* 0x00000030000e7c82 */ /* 0x000fc60008000000 */
[----:B------:R-:W-:Y:S01]  /*45d0*/  PLOP3.LUT P1, PT, PT, PT, UP0, 0x40, 0x0 ;  /* 0x000000000000781c */ /* 0x000fe20003f2e808 */
[----:B------:R-:W-:Y:S02]  /*45e0*/  UPRMT UR45, UR52, 0x654, UR45 ;  /* 0x00000654342d7896 */ /* 0x000fe4000800002d */
[----:B------:R-:W-:Y:S01]  /*45f0*/  @UP1 ULDC UR6, c[0x0][0x44c] ;  /* 0x0001130000061ab9 */ /* 0x000fe20000000800 */
[----:B------:R-:W-:Y:S01]  /*4600*/  @UP1 ULDC UR15, c[0x0][0x450] ;  /* 0x00011400000f1ab9 */ /* 0x000fe20000000800 */
[----:B------:R-:W-:Y:S02]  /*4610*/  UIMAD.WIDE.U32 UR6, UR48, UR6, URZ ;  /* 0x00000006300672a5 */ /* 0x000fe4000f8e003f */
[----:B------:R-:W-:Y:S02]  /*4620*/  UIADD3 UR43, UR43, -0x2, URZ ;  /* 0xfffffffe2b2b7890 */ /* 0x000fe4000fffe03f */
[----:B------:R-:W-:Y:S01]  /*4630*/  @UP1 USHF.R.U32.HI UR14, URZ, UR15, UR7 ;  /* 0x0000000f3f0e1299 */ /* 0x000fe20008011607 */
[----:B------:R-:W-:Y:S03]  /*4640*/  SYNCS.ARRIVE.TRANS64.RED.A1T0 RZ, [UR45], RZ ;  /* 0x000000ffffff79a7 */ /* 0x000fe6000810042d */
        /* <DEDUP_REMOVED lines=14> */
.L_x_1492:
[----:B------:R-:W-:Y:S02]  /*4730*/  ULDC UR19, c[0x0][0x9e4] ;  /* 0x0002790000137ab9 */ /* 0x000fe40000000800 */
[----:B------:R-:W-:-:S11]  /*4740*/  UISETP.NE.AND UP0, UPT, UR19, 0x1, UPT ;  /* 0x000000011300788c */ /* 0x000fd6000bf05270 */
[----:B------:R-:W-:Y:S02]  /*4750*/  @UP0 ULDC.64 UR6, c[0x0][0x9e8] ;  /* 0x00027a0000060ab9 */ /* 0x000fe40000000a00 */
[----:B------:R-:W-:-:S04]  /*4760*/  UIMAD.WIDE.U32 UR14, UR18, UR6, URZ ;  /* 0x00000006120e72a5 */ /* 0x000fc8000f8e003f */
[----:B------:R-:W-:-:S12]  /*4770*/  @UP0 USHF.R.U32.HI UR18, URZ, UR7, UR15 ;  /* 0x000000073f120299 */ /* 0x000fd8000801160f */
.L_x_1493:
[----:B------:R-:W-:-:S04]  /*4780*/  UIMAD UR18, UR18, UR19, UR19 ;  /* 0x00000013121272a4 */ /* 0x000fc8000f8e0213 */
[----:B------:R-:W-:-:S04]  /*4790*/  UISETP.LT.AND UP0, UPT, UR11, UR18, UPT ;  /* 0x000000120b00728c */ /* 0x000fc8000bf01270 */
[----:B------:R-:W-:-:S12]  /*47a0*/  USEL UR11, UR11, UR18, UP0 ;  /* 0x000000120b0b7287 */ /* 0x000fd80008000000 */
.L_x_1491:
[----:B------:R-:W-:-:S04]  /*47b0*/  USHF.R.S32.HI UR6, URZ, 0x1f, UR11 ;  /* 0x0000001f3f067899 */ /* 0x000fc8000801140b */
[----:B------:R-:W-:-:S04]  /*47c0*/  ULEA.HI UR6, UR6, UR11, URZ, 0x6 ;  /* 0x0000000b06067291 */ /* 0x000fc8000f8f303f */
[----:B------:R-:W-:-:S04]  /*47d0*/  USHF.R.S32.HI UR6, URZ, 0x6, UR6 ;  /* 0x000000063f067899 */ /* 0x000fc80008011406 */
[----:B------:R-:W-:-:S04]  /*47e0*/  UISETP.LT.AND UP0, UPT, UR51, UR6, UPT ;  /* 0x000000063300728c */ /* 0x000fc8000bf01270 */
[----:B------:R-:W-:-:S04]  /*47f0*/  USEL UR44, UR51, UR6, !UP0 ;  /* 0x00000006332c7287 */ /* 0x000fc8000c000000 */
[----:B------:R-:W-:-:S06]  /*4800*/  UISETP.GE.AND UP0, UPT, UR43, UR44, UPT ;  /* 0x0000002c2b00728c */ /* 0x000fcc000bf06270 */
[----:B------:R-:W-:-:S13]  /*4810*/  PLOP3.LUT P1, PT, PT, PT, UP0, 0x80, 0x0 ;  /* 0x000000000000781c */ /* 0x000fda0003f2f008 */
[----:B------:R-:W-:Y:S05]  /*4820*/  @!P1 BRA `(.L_x_1494) ;  /* 0x00000024008c9947 */ /* 0x000fea0003800000 */
[----:B------:R-:W-:Y:S01]  /*4830*/  IMAD.MOV.U32 R10, RZ, RZ, R9 ;  /* 0x000000ffff0a7224 */ /* 0x000fe200078e0009 */
[----:B------:R-:W-:Y:S01]  /*4840*/  ULDC UR52, c[0x0][0x9e4] ;  /* 0x0002790000347ab9 */ /* 0x000fe20000000800 */
[----:B------:R-:W-:Y:S01]  /*4850*/  IMAD.MOV.U32 R11, RZ, RZ, R5 ;  /* 0x000000ffff0b7224 */ /* 0x000fe200078e0005 */
[----:B------:R-:W-:Y:S01]  /*4860*/  ULDC UR59, c[0x0][0x9dc] ;  /* 0x00027700003b7ab9 */ /* 0x000fe20000000800 */
[----:B------:R-:W-:-:S05]  /*4870*/  ULDC UR60, c[0x0][0x9e0] ;  /* 0x00027800003c7ab9 */ /* 0x000fca0000000800 */
.L_x_1513:
[----:B------:R-:W-:-:S04]  /*4880*/  UIADD3 UR38, UR38, 0x1, URZ ;  /* 0x0000000126267890 */ /* 0x000fc8000fffe03f */
[----:B------:R-:W-:-:S04]  /*4890*/  UISETP.NE.AND UP0, UPT, UR38, 0x2, UPT ;  /* 0x000000022600788c */ /* 0x000fc8000bf05270 */
[----:B------:R-:W-:Y:S02]  /*48a0*/  USEL UR6, URZ, 0x1, UP0 ;  /* 0x000000013f067887 */ /* 0x000fe40008000000 */
[----:B------:R-:W-:Y:S02]  /*48b0*/  USEL UR38, UR38, URZ, UP0 ;  /* 0x0000003f26267287 */ /* 0x000fe40008000000 */
[----:B------:R-:W-:Y:S01]  /*48c0*/  ULOP3.LUT UR39, UR39, UR6, URZ, 0x3c, !UPT ;  /* 0x0000000627277292 */ /* 0x000fe2000f8e3c3f */
[----:B0-2---:R-:W-:Y:S11]  /*48d0*/  @!P0 BRA `(.L_x_1495) ;  /* 0x0000000000048947 */ /* 0x005ff60003800000 */
[----:B------:R-:W-:Y:S01]  /*48e0*/  BPT.TRAP 0x1 ;  /* 0x000000040000795c */ /* 0x000fe20000300000 */
.L_x_1495:
[----:B------:R-:W4:Y:S01]  /*48f0*/  S2UR UR53, SR_CgaCtaId ;  /* 0x00000000003579c3 */ /* 0x000f220000008800 */
[----:B------:R-:W-:Y:S01]  /*4900*/  UMOV UR6, 0x400 ;  /* 0x0000040000067882 */ /* 0x000fe20000000000 */
[----:B---3--:R-:W-:-:S05]  /*4910*/  IMAD.U32 R8, RZ, RZ, UR39 ;  /* 0x00000027ff087e24 */ /* 0x008fca000f8e00ff */
[----:B------:R-:W-:Y:S01]  /*4920*/  SHF.L.U32 R8, R8, 0x1f, RZ ;  /* 0x0000001f08087819 */ /* 0x000fe200000006ff */
[----:B----4-:R-:W-:-:S04]  /*4930*/  ULEA UR6, UR53, UR6, 0x18 ;  /* 0x0000000635067291 */ /* 0x010fc8000f8ec03f */
[----:B------:R-:W-:-:S09]  /*4940*/  ULEA UR45, UR38, UR6, 0x3 ;  /* 0x00000006262d7291 */ /* 0x000fd2000f8e183f */
[----:B------:R3:W4:Y:S01]  /*4950*/  SYNCS.PHASECHK.TRANS64.TRYWAIT P1, [UR45+0x28430], R8 ;  /* 0x02843008ff0075a7 */ /* 0x000722000802016d */
[----:B------:R-:W-:Y:S05]  /*4960*/  @!P0 BRA `(.L_x_1496) ;  /* 0x0000000000048947 */ /* 0x000fea0003800000 */
[----:B------:R-:W-:Y:S01]  /*4970*/  BPT.TRAP 0x1 ;  /* 0x000000040000795c */ /* 0x000fe20000300000 */
.L_x_1496:
[----:B----4-:R-:W-:Y:S05]  /*4980*/  @P1 BRA `(.L_x_1497) ;  /* 0x0000000000081947 */ /* 0x010fea0003800000 */
[----:B------:R-:W4:Y:S02]  /*4990*/  SYNCS.PHASECHK.TRANS64.TRYWAIT P1, [UR45+0x28430], R8 ;  /* 0x02843008ff0075a7 */ /* 0x000f24000802016d */
[----:B----4-:R-:W-:Y:S05]  /*49a0*/  @!P1 BRA `(.L_x_1498) ;  /* 0x0000013c00d09947 */ /* 0x010fea0003800000 */
.L_x_1497:
[----:B------:R-:W-:Y:S01]  /*49b0*/  ULEA UR30, UR38, UR49, 0xa ;  /* 0x00000031261e7291 */ /* 0x000fe2000f8e503f */
[----:B------:R-:W-:Y:S01]  /*49c0*/  WARPGROUP.ARRIVE ;  /* 0x00000000000079c5 */ /* 0x000fe20000000000 */
[----:B------:R-:W-:Y:S01]  /*49d0*/  UMOV UR35, 0x40000040 ;  /* 0x4000004000237882 */ /* 0x000fe20000000000 */
[----:B------:R-:W-:Y:S01]  /*49e0*/  UMOV UR7, 0x40000040 ;  /* 0x4000004000077882 */ /* 0x000fe20000000000 */
[----:B------:R-:W-:-:S03]  /*49f0*/  UIADD3 UR6, UR30, 0x2, URZ ;  /* 0x000000021e067890 */ /* 0x000fc6000fffe03f */
[----:B-1----:R-:W1:Y:S01]  /*4a00*/  S2R R0, SR_TID.X ;  /* 0x0000000000007919 */ /* 0x002e620000002100 */
[----:B------:R-:W-:Y:S02]  /*4a10*/  UIADD3 UR10, UR30, 0x4, URZ ;  /* 0x000000041e0a7890 */ /* 0x000fe4000fffe03f */
[----:B------:R-:W-:Y:S01]  /*4a20*/  UMOV UR34, UR30 ;  /* 0x0000001e00227c82 */ /* 0x000fe20008000000 */
        /* <DEDUP_REMOVED lines=39> */
.L_x_1499:
[----:B------:R-:W-:Y:S01]  /*4ca0*/  UISETP.NE.AND UP1, UPT, UR50, URZ, UPT ;  /* 0x0000003f3200728c */ /* 0x000fe2000bf25270 */
[----:B----4-:R-:W-:Y:S01]  /*4cb0*/  VIADD R5, R17, UR48 ;  /* 0x0000003011057c36 */ /* 0x010fe20008000000 */
[----:B------:R-:W-:Y:S02]  /*4cc0*/  USHF.L.U32 UR7, UR43, 0x6, URZ ;  /* 0x000000062b077899 */ /* 0x000fe4000800063f */
[----:B------:R-:W-:Y:S02]  /*4cd0*/  UISETP.NE.AND UP0, UPT, UR46, URZ, UPT ;  /* 0x0000003f2e00728c */ /* 0x000fe4000bf05270 */
[----:B------:R-:W-:Y:S01]  /*4ce0*/  PLOP3.LUT P1, PT, PT, PT, UP1, 0x80, 0x0 ;  /* 0x000000000000781c */ /* 0x000fe20003f2f018 */
[----:B------:R-:W-:Y:S01]  /*4cf0*/  UMOV UR10, UR59 ;  /* 0x0000003b000a7c82 */ /* 0x000fe20008000000 */
[----:B------:R-:W-:Y:S01]  /*4d00*/  PLOP3.LUT P2, PT, PT, PT, UP1, 0x80, 0x0 ;  /* 0x000000000000781c */ /* 0x000fe20003f4f018 */
[----:B------:R-:W-:Y:S02]  /*4d10*/  IMAD.U32 R12, RZ, RZ, UR7 ;  /* 0x00000007ff0c7e24 */ /* 0x000fe4000f8e00ff */
[----:B------:R-:W-:-:S03]  /*4d20*/  @UP1 ULDC UR6, c[0x0][0x44c] ;  /* 0x0001130000061ab9 */ /* 0x000fc60000000800 */
[----:B------:R-:W-:-:S05]  /*4d30*/  IADD3 R12, -R2, 0x1, -R12 ;  /* 0x00000001020c7810 */ /* 0x000fca0007ffe90c */
[----:B------:R-:W-:Y:S01]  /*4d40*/  @P1 IMAD.HI.U32 R6, R5, UR6, RZ ;  /* 0x0000000605061c27 */ /* 0x000fe2000f8e00ff */
[----:B------:R-:W-:Y:S01]  /*4d50*/  @UP1 ULDC UR6, c[0x0][0x450] ;  /* 0x0001140000061ab9 */ /* 0x000fe20000000800 */
[----:B------:R-:W-:-:S03]  /*4d60*/  PLOP3.LUT P1, PT, PT, PT, UP0, 0x40, 0x0 ;  /* 0x000000000000781c */ /* 0x000fc60003f2e808 */
[----:B------:R-:W-:Y:S01]  /*4d70*/  @P2 SHF.R.U32.HI R5, RZ, UR6, R6 ;  /* 0x00000006ff052c19 */ /* 0x000fe20008011606 */
[----:B------:R-:W-:Y:S01]  /*4d80*/  UIADD3 UR6, UR45, 0x28440, URZ ;  /* 0x000284402d067890 */ /* 0x000fe2000fffe03f */
[----:B------:R-:W-:-:S03]  /*4d90*/  IMAD.U32 R6, RZ, RZ, UR42 ;  /* 0x0000002aff067e24 */ /* 0x000fc6000f8e00ff */
[----:B------:R-:W4:Y:S01]  /*4da0*/  SHFL.IDX PT, R15, R5, RZ, 0x1c1f ;  /* 0x001c1fff050f7589 */ /* 0x000f2200000e0000 */
[----:B------:R-:W-:Y:S01]  /*4db0*/  UPRMT UR6, UR53, 0x654, UR6 ;  /* 0x0000065435067896 */ /* 0x000fe20008000006 */
[----:B------:R-:W-:-:S05]  /*4dc0*/  IADD3 R12, -R6, UR41, R12 ;  /* 0x00000029060c7c10 */ /* 0x000fca000fffe10c */
[----:B------:R-:W-:-:S03]  /*4dd0*/  VIADD R9, R12, UR60 ;  /* 0x0000003c0c097c36 */ /* 0x000fc60008000000 */
[----:B------:R-:W-:Y:S01]  /*4de0*/  SYNCS.ARRIVE.TRANS64.RED.A1T0 RZ, [UR6], RZ ;  /* 0x000000ffffff79a7 */ /* 0x000fe20008100406 */
[----:B------:R-:W-:-:S06]  /*4df0*/  ULOP3.LUT UR6, URZ, UR10, URZ, 0x33, !UPT ;  /* 0x0000000a3f067292 */ /* 0x000fcc000f8e333f */
[----:B------:R-:W-:Y:S02]  /*4e00*/  VIADD R12, R12, UR6 ;  /* 0x000000060c0c7c36 */ /* 0x000fe40008000000 */
[----:B----4-:R-:W-:Y:S02]  /*4e10*/  IMAD.IADD R13, R9, 0x1, R15 ;  /* 0x00000001090d7824 */ /* 0x010fe400078e020f */
[----:B------:R-:W-:Y:S01]  /*4e20*/  IMAD.IADD R14, R15, 0x1, R12 ;  /* 0x000000010f0e7824 */ /* 0x000fe200078e020c */
[----:B------:R-:W-:Y:S06]  /*4e30*/  @P1 BRA `(.L_x_1500) ;  /* 0x00000000005c1947 */ /* 0x000fec0003800000 */
[----:B------:R-:W-:Y:S01]  /*4e40*/  IMAD.U32 R6, RZ, RZ, UR42 ;  /* 0x0000002aff067e24 */ /* 0x000fe2000f8e00ff */
[----:B------:R-:W-:Y:S04]  /*4e50*/  BSSY B0, `(.L_x_1501) ;  /* 0x0000011000007945 */ /* 0x000fe80003800000 */
[----:B------:R-:W-:-:S04]  /*4e60*/  IADD3 R15, -R6, UR41, R15 ;  /* 0x00000029060f7c10 */ /* 0x000fc8000fffe10f */
[----:B------:R-:W-:-:S13]  /*4e70*/  ISETP.GT.AND P1, PT, R15, -0x1, PT ;  /* 0xffffffff0f00780c */ /* 0x000fda0003f24270 */
[----:B------:R-:W-:Y:S05]  /*4e80*/  @P1 BRA `(.L_x_1502) ;  /* 0x0000000000201947 */ /* 0x000fea0003800000 */
[----:B------:R-:W-:Y:S01]  /*4e90*/  IMAD.U32 R20, RZ, RZ, UR52 ;  /* 0x00000034ff147e24 */ /* 0x000fe2000f8e00ff */
[----:B------:R-:W-:-:S04]  /*4ea0*/  LOP3.LUT R15, RZ, R15, RZ, 0x33, !PT ;  /* 0x0000000fff0f7212 */ /* 0x000fc800078e33ff */
[----:B------:R-:W-:-:S13]  /*4eb0*/  ISETP.NE.AND P1, PT, R20, 0x1, PT ;  /* 0x000000011400780c */ /* 0x000fda0003f25270 */
[----:B0-2---:R-:W0:Y:S02]  /*4ec0*/  @P1 LDC.64 R6, c[0x0][0x9e8] ;  /* 0x00027a00ff061b82 */ /* 0x005e240000000a00 */
[----:B0-----:R-:W-:-:S05]  /*4ed0*/  @P1 IMAD.HI.U32 R6, R15, R6, RZ ;  /* 0x000000060f061227 */ /* 0x001fca00078e00ff */
[----:B------:R-:W-:-:S04]  /*4ee0*/  @P1 SHF.R.U32.HI R15, RZ, R7, R6 ;  /* 0x00000007ff0f1219 */ /* 0x000fc80000011606 */
[----:B------:R-:W-:Y:S01]  /*4ef0*/  LOP3.LUT R15, RZ, R15, RZ, 0x33, !PT ;  /* 0x0000000fff0f7212 */ /* 0x000fe200078e33ff */
[----:B------:R-:W-:Y:S06]  /*4f00*/  BRA `(.L_x_1503) ;  /* 0x0000000000147947 */ /* 0x000fec0003800000 */
.L_x_1502:
[----:B------:R-:W-:-:S05]  /*4f10*/  IMAD.U32 R20, RZ, RZ, UR52 ;  /* 0x00000034ff147e24 */ /* 0x000fca000f8e00ff */
[----:B------:R-:W-:-:S13]  /*4f20*/  ISETP.NE.AND P1, PT, R20, 0x1, PT ;  /* 0x000000011400780c */ /* 0x000fda0003f25270 */
[----:B0-2---:R-:W0:Y:S02]  /*4f30*/  @P1 LDC.64 R6, c[0x0][0x9e8] ;  /* 0x00027a00ff061b82 */ /* 0x005e240000000a00 */
[----:B0-----:R-:W-:-:S05]  /*4f40*/  @P1 IMAD.HI.U32 R6, R15, R6, RZ ;  /* 0x000000060f061227 */ /* 0x001fca00078e00ff */
[----:B------:R-:W-:-:S07]  /*4f50*/  @P1 SHF.R.U32.HI R15, RZ, R7, R6 ;  /* 0x00000007ff0f1219 */ /* 0x000fce0000011606 */
.L_x_1503:
[----:B------:R-:W-:Y:S05]  /*4f60*/  BSYNC B0 ;  /* 0x0000000000007941 */ /* 0x000fea0003800000 */
.L_x_1501:
[----:B------:R-:W-:-:S04]  /*4f70*/  IMAD R15, R15, R20, -UR7 ;  /* 0x800000070f0f7e24 */ /* 0x000fc8000f8e0214 */
[----:B------:R-:W-:-:S05]  /*4f80*/  IMAD.IADD R15, R15, 0x1, -R2 ;  /* 0x000000010f0f7824 */ /* 0x000fca00078e0a02 */
[----:B------:R-:W-:Y:S02]  /*4f90*/  VIMNMX R14, R14, R15, !PT ;  /* 0x0000000f0e0e7248 */ /* 0x000fe40007fe0100 */
[----:B------:R-:W-:-:S07]  /*4fa0*/  VIADDMNMX R13, R15, R20, R13, PT ;  /* 0x000000140f0d7246 */ /* 0x000fce000380010d */
.L_x_1500:
[----:B------:R-:W-:Y:S01]  /*4fb0*/  UISETP.GT.AND UP0, UPT, UR43, -0x1, UPT ;  /* 0xffffffff2b00788c */ /* 0x000fe2000bf04270 */
[----:B------:R-:W4:Y:S01]  /*4fc0*/  SHFL.IDX PT, R5, R5, 0x1, 0x1c1f ;  /* 0x003c1f0005057f89 */ /* 0x000f2200000e0000 */
[----:B------:R-:W-:-:S04]  /*4fd0*/  UISETP.NE.AND UP1, UPT, UR46, URZ, UPT ;  /* 0x0000003f2e00728c */ /* 0x000fc8000bf25270 */
[----:B------:R-:W-:-:S04]  /*4fe0*/  PLOP3.LUT P1, PT, PT, PT, UP0, 0x80, 0x0 ;  /* 0x000000000000781c */ /* 0x000fc80003f2f008 */
[C---:B------:R-:W-:Y:S02]  /*4ff0*/  ISETP.GT.AND P4, PT, R14.reuse, 0x1, P1 ;  /* 0x000000010e00780c */ /* 0x040fe40000f84270 */
[C---:B------:R-:W-:Y:S02]  /*5000*/  ISETP.GT.AND P5, PT, R14.reuse, RZ, P1 ;  /* 0x000000ff0e00720c */ /* 0x040fe40000fa4270 */
[C---:B------:R-:W-:Y:S02]  /*5010*/  ISETP.LT.OR P4, PT, R13.reuse, 0x2, P4 ;  /* 0x000000020d00780c */ /* 0x040fe40002781670 */
[----:B------:R-:W-:Y:S02]  /*5020*/  ISETP.LT.OR P5, PT, R13, 0x1, P5 ;  /* 0x000000010d00780c */ /* 0x000fe40002fa1670 */
[----:B------:R-:W-:Y:S02]  /*5030*/  FSEL R153, R153, -INF , !P4 ;  /* 0xff80000099997808 */ /* 0x000fe40006000000 */
[----:B------:R-:W-:-:S02]  /*5040*/  ISETP.GT.AND P4, PT, R14, 0x18, P1 ;  /* 0x000000180e00780c */ /* 0x000fc40000f84270 */
[----:B------:R-:W-:Y:S02]  /*5050*/  FSEL R152, R152, -INF , !P5 ;  /* 0xff80000098987808 */ /* 0x000fe40006800000 */
[----:B------:R-:W-:Y:S01]  /*5060*/  ISETP.LT.OR P4, PT, R13, 0x19, P4 ;  /* 0x000000190d00780c */ /* 0x000fe20002781670 */
[--C-:B----4-:R-:W-:Y:S01]  /*5070*/  IMAD.IADD R9, R9, 0x1, R5.reuse ;  /* 0x0000000109097824 */ /* 0x110fe200078e0205 */
[----:B------:R-:W-:Y:S01]  /*5080*/  ISETP.GT.AND P6, PT, R14, 0x8, P1 ;  /* 0x000000080e00780c */ /* 0x000fe20000fc4270 */
[----:B------:R-:W-:Y:S01]  /*5090*/  IMAD.IADD R12, R12, 0x1, R5 ;  /* 0x000000010c0c7824 */ /* 0x000fe200078e0205 */
[C---:B------:R-:W-:Y:S02]  /*50a0*/  ISETP.GT.AND P2, PT, R14.reuse, 0x9, P1 ;  /* 0x000000090e00780c */ /* 0x040fe40000f44270 */
[C---:B------:R-:W-:Y:S02]  /*50b0*/  ISETP.GT.AND P3, PT, R14.reuse, 0x10, P1 ;  /* 0x000000100e00780c */ /* 0x040fe40000f64270 */
[----:B------:R-:W-:-:S02]  /*50c0*/  ISETP.GT.AND P5, PT, R14, 0x11, P1 ;  /* 0x000000110e00780c */ /* 0x000fc40000fa4270 */
[----:B------:R-:W-:Y:S02]  /*50d0*/  FSEL R164, R164, -INF , !P4 ;  /* 0xff800000a4a47808 */ /* 0x000fe40006000000 */
[----:B------:R-:W-:Y:S02]  /*50e0*/  ISETP.GT.AND P4, PT, R14, 0x29, P1 ;  /* 0x000000290e00780c */ /* 0x000fe40000f84270 */
        /* <DEDUP_REMOVED lines=9> */
[----:B------:R-:W-:-:S02]  /*5180*/  ISETP.GT.AND P6, PT, R14, 0x19, P1 ;  /* 0x000000190e00780c */ /* 0x000fc40000fc4270 */
[C---:B------:R-:W-:Y:S02]  /*5190*/  ISETP.GT.AND P2, PT, R14.reuse, 0x20, P1 ;  /* 0x000000200e00780c */ /* 0x040fe40000f44270 */
[C---:B------:R-:W-:Y:S02]  /*51a0*/  ISETP.GT.AND P3, PT, R14.reuse, 0x21, P1 ;  /* 0x000000210e00780c */ /* 0x040fe40000f64270 */
[----:B------:R-:W-:Y:S02]  /*51b0*/  ISETP.GT.AND P5, PT, R14, 0x28, P1 ;  /* 0x000000280e00780c */ /* 0x000fe40000fa4270 */
[----:B------:R-:W-:Y:S02]  /*51c0*/  FSEL R173, R173, -INF , !P4 ;  /* 0xff800000adad7808 */ /* 0x000fe40006000000 */
[----:B------:R-:W-:Y:S02]  /*51d0*/  PLOP3.LUT P4, PT, PT, PT, UP1, 0x40, 0x0 ;  /* 0x000000000000781c */ /* 0x000fe40003f8e818 */
        /* <DEDUP_REMOVED lines=11> */
[----:B------:R-:W-:Y:S02]  /*5290*/  ISETP.GT.AND P5, PT, R14, 0x39, P1 ;  /* 0x000000390e00780c */ /* 0x000fe40000fa4270 */
[----:B------:R-:W-:-:S02]  /*52a0*/  ISETP.LT.OR P6, PT, R13, 0x31, P6 ;  /* 0x000000310d00780c */ /* 0x000fc400037c1670 */
[C---:B------:R-:W-:Y:S02]  /*52b0*/  ISETP.LT.OR P2, PT, R13.reuse, 0x32, P2 ;  /* 0x000000320d00780c */ /* 0x040fe40001741670 */
[C---:B------:R-:W-:Y:S02]  /*52c0*/  ISETP.LT.OR P3, PT, R13.reuse, 0x39, P3 ;  /* 0x000000390d00780c */ /* 0x040fe40001f61670 */
[----:B------:R-:W-:Y:S02]  /*52d0*/  ISETP.LT.OR P5, PT, R13, 0x3a, P5 ;  /* 0x0000003a0d00780c */ /* 0x000fe40002fa1670 */
[----:B------:R-:W-:Y:S02]  /*52e0*/  FSEL R176, R176, -INF , !P6 ;  /* 0xff800000b0b07808 */ /* 0x000fe40007000000 */
[----:B------:R-:W-:Y:S02]  /*52f0*/  FSEL R177, R177, -INF , !P2 ;  /* 0xff800000b1b17808 */ /* 0x000fe40005000000 */
[----:B------:R-:W-:-:S02]  /*5300*/  FSEL R180, R180, -INF , !P3 ;  /* 0xff800000b4b47808 */ /* 0x000fc40005800000 */
[----:B------:R-:W-:Y:S01]  /*5310*/  FSEL R181, R181, -INF , !P5 ;  /* 0xff800000b5b57808 */ /* 0x000fe20006800000 */
        /* <DEDUP_REMOVED lines=14> */
.L_x_1506:
[----:B------:R-:W-:-:S05]  /*5400*/  IMAD.U32 R13, RZ, RZ, UR52 ;  /* 0x00000034ff0d7e24 */ /* 0x000fca000f8e00ff */
[----:B------:R-:W-:-:S13]  /*5410*/  ISETP.NE.AND P2, PT, R13, 0x1, PT ;  /* 0x000000010d00780c */ /* 0x000fda0003f45270 */
[----:B0-2---:R-:W0:Y:S02]  /*5420*/  @P2 LDC.64 R6, c[0x0][0x9e8] ;  /* 0x00027a00ff062b82 */ /* 0x005e240000000a00 */
[----:B0-----:R-:W-:-:S05]  /*5430*/  @P2 IMAD.HI.U32 R6, R5, R6, RZ ;  /* 0x0000000605062227 */ /* 0x001fca00078e00ff */
[----:B------:R-:W-:-:S07]  /*5440*/  @P2 SHF.R.U32.HI R5, RZ, R7, R6 ;  /* 0x00000007ff052219 */ /* 0x000fce0000011606 */
.L_x_1507:
[----:B------:R-:W-:Y:S05]  /*5450*/  BSYNC B0 ;  /* 0x0000000000007941 */ /* 0x000fea0003800000 */
.L_x_1505:
[----:B------:R-:W-:-:S04]  /*5460*/  IMAD R5, R5, R13, -UR7 ;  /* 0x8000000705057e24 */ /* 0x000fc8000f8e020d */
[----:B------:R-:W-:-:S05]  /*5470*/  IMAD.IADD R5, R5, 0x1, -R2 ;  /* 0x0000000105057824 */ /* 0x000fca00078e0a02 */
[----:B------:R-:W-:Y:S02]  /*5480*/  VIMNMX R12, R12, R5, !PT ;  /* 0x000000050c0c7248 */ /* 0x000fe40007fe0100 */
[----:B------:R-:W-:-:S07]  /*5490*/  VIADDMNMX R9, R5, R13, R9, PT ;  /* 0x0000000d05097246 */ /* 0x000fce0003800109 */
.L_x_1504:
[----:B------:R-:W-:Y:S02]  /*54a0*/  LOP3.LUT R16, R16, 0xfffff7ff, RZ, 0xc0, !PT ;  /* 0xfffff7ff10107812 */ /* 0x000fe400078ec0ff */
[----:B------:R-:W-:Y:S02]  /*54b0*/  FMNMX.FTZ R5, R152, R11, !PT ;  /* 0x0000000b98057209 */ /* 0x000fe40007810000 */
[----:B------:R-:W-:Y:S02]  /*54c0*/  @P0 LOP3.LUT R16, R16, 0x800, RZ, 0xfc, !PT ;  /* 0x0000080010100812 */ /* 0x000fe400078efcff */
[----:B------:R-:W-:Y:S02]  /*54d0*/  ISETP.GT.AND P0, PT, R12, 0x19, P1 ;  /* 0x000000190c00780c */ /* 0x000fe40000f04270 */
[----:B------:R-:W-:Y:S02]  /*54e0*/  FMNMX.FTZ R5, R153, R5, !PT ;  /* 0x0000000599057209 */ /* 0x000fe40007810000 */
[----:B------:R-:W-:-:S02]  /*54f0*/  LOP3.LUT R16, R16, 0xffffbfff, RZ, 0xc0, !PT ;  /* 0xffffbfff10107812 */ /* 0x000fc400078ec0ff */
[----:B------:R-:W-:Y:S02]  /*5500*/  FMNMX.FTZ R5, R156, R5, !PT ;  /* 0x000000059c057209 */ /* 0x000fe40007810000 */
[----:B------:R-:W-:Y:S02]  /*5510*/  ISETP.GT.AND P5, PT, R12, 0x1, P1 ;  /* 0x000000010c00780c */ /* 0x000fe40000fa4270 */
[----:B------:R-:W-:Y:S02]  /*5520*/  FMNMX.FTZ R5, R157, R5, !PT ;  /* 0x000000059d057209 */ /* 0x000fe40007810000 */
[----:B------:R-:W-:Y:S02]  /*5530*/  ISETP.LT.OR P5, PT, R9, 0x2, P5 ;  /* 0x000000020900780c */ /* 0x000fe40002fa1670 */
[----:B------:R-:W-:Y:S02]  /*5540*/  @P0 LOP3.LUT R16, R16, 0x4000, RZ, 0xfc, !PT ;  /* 0x0000400010100812 */ /* 0x000fe400078efcff */
[----:B------:R-:W-:-:S02]  /*5550*/  ISETP.GT.AND P0, PT, R12, 0x31, P1 ;  /* 0x000000310c00780c */ /* 0x000fc40000f04270 */
[----:B------:R-:W-:Y:S02]  /*5560*/  FMNMX.FTZ R5, R160, R5, !PT ;  /* 0x00000005a0057209 */ /* 0x000fe40007810000 */
[----:B------:R-:W-:Y:S02]  /*5570*/  LOP3.LUT R16, R16, 0xfffffffd, RZ, 0xc0, !PT ;  /* 0xfffffffd10107812 */ /* 0x000fe400078ec0ff */
[----:B------:R-:W-:Y:S02]  /*5580*/  FMNMX.FTZ R5, R161, R5, !PT ;  /* 0x00000005a1057209 */ /* 0x000fe40007810000 */
[----:B------:R-:W-:Y:S02]  /*5590*/  FSEL R155, R155, -INF , !P5 ;  /* 0xff8000009b9b7808 */ /* 0x000fe40006800000 */
[----:B------:R-:W-:Y:S02]  /*55a0*/  FMNMX.FTZ R5, R164, R5, !PT ;  /* 0x00000005a4057209 */ /* 0x000fe40007810000 */
[----:B------:R-:W-:-:S02]  /*55b0*/  ISETP.GT.AND P6, PT, R12, 0x8, P1 ;  /* 0x000000080c00780c */ /* 0x000fc40000fc4270 */
[----:B------:R-:W-:Y:S02]  /*55c0*/  FMNMX.FTZ R5, R165, R5, !PT ;  /* 0x00000005a5057209 */ /* 0x000fe40007810000 */
[----:B------:R-:W-:Y:S02]  /*55d0*/  @P0 LOP3.LUT R16, R16, 0x2, RZ, 0xfc, !PT ;  /* 0x0000000210100812 */ /* 0x000fe400078efcff */
[----:B------:R-:W-:Y:S02]  /*55e0*/  ISETP.GT.AND P0, PT, R12, 0x38, P1 ;  /* 0x000000380c00780c */ /* 0x000fe40000f04270 */
[----:B------:R-:W-:Y:S02]  /*55f0*/  FMNMX.FTZ R5, R168, R5, !PT ;  /* 0x00000005a8057209 */ /* 0x000fe40007810000 */
[----:B------:R-:W-:Y:S02]  /*5600*/  LOP3.LUT R16, R16, 0xfffffff7, RZ, 0xc0, !PT ;  /* 0xfffffff710107812 */ /* 0x000fe400078ec0ff */
[----:B------:R-:W-:-:S02]  /*5610*/  FMNMX.FTZ R5, R169, R5, !PT ;  /* 0x00000005a9057209 */ /* 0x000fc40007810000 */
[----:B------:R-:W-:Y:S02]  /*5620*/  ISETP.GT.AND P2, PT, R12, 0x9, P1 ;  /* 0x000000090c00780c */ /* 0x000fe40000f44270 */
[----:B------:R-:W-:Y:S02]  /*5630*/  FMNMX.FTZ R5, R172, R5, !PT ;  /* 0x00000005ac057209 */ /* 0x000fe40007810000 */
[----:B------:R-:W-:Y:S02]  /*5640*/  ISETP.GT.AND P3, PT, R12, 0x10, P1 ;  /* 0x000000100c00780c */ /* 0x000fe40000f64270 */
[----:B------:R-:W-:Y:S02]  /*5650*/  @P0 LOP3.LUT R16, R16, 0x8, RZ, 0xfc, !PT ;  /* 0x0000000810100812 */ /* 0x000fe400078efcff */
[----:B------:R-:W-:Y:S02]  /*5660*/  ISETP.GT.AND P0, PT, R12, RZ, P1 ;  /* 0x000000ff0c00720c */ /* 0x000fe40000f04270 */
[----:B------:R-:W-:-:S02]  /*5670*/  FMNMX.FTZ R5, R173, R5, !PT ;  /* 0x00000005ad057209 */ /* 0x000fc40007810000 */
[C---:B------:R-:W-:Y:S02]  /*5680*/  ISETP.GT.AND P4, PT, R12.reuse, 0x11, P1 ;  /* 0x000000110c00780c */ /* 0x040fe40000f84270 */
[----:B------:R-:W-:Y:S02]  /*5690*/  ISETP.GT.AND P5, PT, R12, 0x18, P1 ;  /* 0x000000180c00780c */ /* 0x000fe40000fa4270 */
[----:B------:R-:W-:Y:S02]  /*56a0*/  FMNMX.FTZ R5, R176, R5, !PT ;  /* 0x00000005b0057209 */ /* 0x000fe40007810000 */
[C---:B------:R-:W-:Y:S02]  /*56b0*/  ISETP.LT.OR P6, PT, R9.reuse, 0x9, P6 ;  /* 0x000000090900780c */ /* 0x040fe400037c1670 */
[C---:B------:R-:W-:Y:S02]  /*56c0*/  ISETP.LT.OR P2, PT, R9.reuse, 0xa, P2 ;  /* 0x0000000a0900780c */ /* 0x040fe40001741670 */
[----:B------:R-:W-:-:S02]  /*56d0*/  ISETP.LT.OR P3, PT, R9, 0x11, P3 ;  /* 0x000000110900780c */ /* 0x000fc40001f61670 */
[C---:B------:R-:W-:Y:S02]  /*56e0*/  ISETP.LT.OR P4, PT, R9.reuse, 0x12, P4 ;  /* 0x000000120900780c */ /* 0x040fe40002781670 */
[----:B------:R-:W-:Y:S02]  /*56f0*/  ISETP.LT.OR P5, PT, R9, 0x19, P5 ;  /* 0x000000190900780c */ /* 0x000fe40002fa1670 */
[----:B------:R-:W-:Y:S02]  /*5700*/  FMNMX.FTZ R5, R177, R5, !PT ;  /* 0x00000005b1057209 */ /* 0x000fe40007810000 */
[----:B------:R-:W-:Y:S02]  /*5710*/  LOP3.LUT R16, R16, 0xffffff7f, RZ, 0xc0, !PT ;  /* 0xffffff7f10107812 */ /* 0x000fe400078ec0ff */
[----:B------:R-:W-:Y:S02]  /*5720*/  FSEL R158, R158, -INF , !P6 ;  /* 0xff8000009e9e7808 */ /* 0x000fe40007000000 */
[----:B------:R-:W-:-:S02]  /*5730*/  FSEL R159, R159, -INF , !P2 ;  /* 0xff8000009f9f7808 */ /* 0x000fc40005000000 */
[----:B------:R-:W-:Y:S02]  /*5740*/  FSEL R162, R162, -INF , !P3 ;  /* 0xff800000a2a27808 */ /* 0x000fe40005800000 */
[----:B------:R-:W-:Y:S02]  /*5750*/  FSEL R163, R163, -INF , !P4 ;  /* 0xff800000a3a37808 */ /* 0x000fe40006000000 */
[----:B------:R-:W-:Y:S02]  /*5760*/  FSEL R166, R166, -INF , !P5 ;  /* 0xff800000a6a67808 */ /* 0x000fe40006800000 */
[C---:B------:R-:W-:Y:S02]  /*5770*/  ISETP.GT.AND P2, PT, R12.reuse, 0x20, P1 ;  /* 0x000000200c00780c */ /* 0x040fe40000f44270 */
[C---:B------:R-:W-:Y:S02]  /*5780*/  ISETP.GT.AND P3, PT, R12.reuse, 0x21, P1 ;  /* 0x000000210c00780c */ /* 0x040fe40000f64270 */
[----:B------:R-:W-:-:S02]  /*5790*/  ISETP.GT.AND P4, PT, R12, 0x28, P1 ;  /* 0x000000280c00780c */ /* 0x000fc40000f84270 */
[C---:B------:R-:W-:Y:S02]  /*57a0*/  ISETP.GT.AND P5, PT, R12.reuse, 0x29, P1 ;  /* 0x000000290c00780c */ /* 0x040fe40000fa4270 */
[C---:B------:R-:W-:Y:S02]  /*57b0*/  ISETP.GT.AND P6, PT, R12.reuse, 0x30, P1 ;  /* 0x000000300c00780c */ /* 0x040fe40000fc4270 */
[----:B------:R-:W-:Y:S02]  /*57c0*/  ISETP.GT.AND P1, PT, R12, 0x39, P1 ;  /* 0x000000390c00780c */ /* 0x000fe40000f24270 */
[----:B------:R-:W-:Y:S02]  /*57d0*/  FMNMX.FTZ R5, R180, R5, !PT ;  /* 0x00000005b4057209 */ /* 0x000fe40007810000 */
[----:B------:R-:W-:Y:S02]  /*57e0*/  @P0 LOP3.LUT R16, R16, 0x80, RZ, 0xfc, !PT ;  /* 0x0000008010100812 */ /* 0x000fe400078efcff */
[----:B------:R-:W-:-:S02]  /*57f0*/  FMNMX.FTZ R5, R181, R5, !PT ;  /* 0x00000005b5057209 */ /* 0x000fc40007810000 */
[C---:B------:R-:W-:Y:S02]  /*5800*/  LOP3.LUT P0, RZ, R16.reuse, 0x4000, RZ, 0xc0, !PT ;  /* 0x0000400010ff7812 */ /* 0x040fe4000780c0ff */
[----:B------:R-:W-:Y:S01]  /*5810*/  LOP3.LUT R16, R16, 0xffffffdf, RZ, 0xc0, !PT ;  /* 0xffffffdf10107812 */ /* 0x000fe200078ec0ff */
[----:B------:R-:W4:Y:S01]  /*5820*/  SHFL.BFLY PT, R6, R5, 0x2, 0x1f ;  /* 0x0c401f0005067f89 */ /* 0x000f2200000e0000 */
[C---:B------:R-:W-:Y:S02]  /*5830*/  ISETP.LT.OR P0, PT, R9.reuse, 0x1a, P0 ;  /* 0x0000001a0900780c */ /* 0x040fe40000701670 */
[----:B------:R-:W-:Y:S02]  /*5840*/  @P1 LOP3.LUT R16, R16, 0x20, RZ, 0xfc, !PT ;  /* 0x0000002010101812 */ /* 0x000fe400078efcff */
[----:B------:R-:W-:Y:S02]  /*5850*/  ISETP.LT.OR P6, PT, R9, 0x31, P6 ;  /* 0x000000310900780c */ /* 0x000fe400037c1670 */
[----:B------:R-:W-:-:S02]  /*5860*/  LOP3.LUT P1, RZ, R16, 0x2, RZ, 0xc0, !PT ;  /* 0x0000000210ff7812 */ /* 0x000fc4000782c0ff */
[----:B------:R-:W-:Y:S02]  /*5870*/  LOP3.LUT R16, R16, 0xfffffeff, RZ, 0xc0, !PT ;  /* 0xfffffeff10107812 */ /* 0x000fe400078ec0ff */
[----:B------:R-:W-:-:S03]  /*5880*/  ISETP.LT.OR P1, PT, R9, 0x32, P1 ;  /* 0x000000320900780c */ /* 0x000fc60000f21670 */
[----:B------:R-:W-:Y:S02]  /*5890*/  @P0 LOP3.LUT R16, R16, 0x100, RZ, 0xfc, !PT ;  /* 0x0000010010100812 */ /* 0x000fe400078efcff */
[C---:B------:R-:W-:Y:S02]  /*58a0*/  ISETP.LT.OR P0, PT, R9.reuse, 0x21, P2 ;  /* 0x000000210900780c */ /* 0x040fe40001701670 */
[C---:B------:R-:W-:Y:S02]  /*58b0*/  LOP3.LUT P2, RZ, R16.reuse, 0x8, RZ, 0xc0, !PT ;  /* 0x0000000810ff7812 */ /* 0x040fe4000784c0ff */
[----:B------:R-:W-:Y:S02]  /*58c0*/  LOP3.LUT R16, R16, 0xffffffbf, RZ, 0xc0, !PT ;  /* 0xffffffbf10107812 */ /* 0x000fe400078ec0ff */
[----:B------:R-:W-:Y:S02]  /*58d0*/  ISETP.LT.OR P2, PT, R9, 0x39, P2 ;  /* 0x000000390900780c */ /* 0x000fe40001741670 */
[----:B----4-:R-:W-:-:S02]  /*58e0*/  FMNMX.FTZ R5, R5, R6, !PT ;  /* 0x0000000605057209 */ /* 0x010fc40007810000 */
[----:B------:R-:W-:Y:S02]  /*58f0*/  FSEL R179, R179, -INF , !P1 ;  /* 0xff800000b3b37808 */ /* 0x000fe40004800000 */
[----:B------:R-:W-:Y:S01]  /*5900*/  FSEL R182, R182, -INF , !P2 ;  /* 0xff800000b6b67808 */ /* 0x000fe20005000000 */
[----:B------:R-:W4:Y:S01]  /*5910*/  SHFL.BFLY PT, R6, R5, 0x1, 0x1f ;  /* 0x0c201f0005067f89 */ /* 0x000f2200000e0000 */
[----:B------:R-:W-:Y:S02]  /*5920*/  @P0 LOP3.LUT R16, R16, 0x40, RZ, 0xfc, !PT ;  /* 0x0000004010100812 */ /* 0x000fe400078efcff */
[----:B------:R-:W-:Y:S02]  /*5930*/  ISETP.LT.OR P0, PT, R9, 0x22, P3 ;  /* 0x000000220900780c */ /* 0x000fe40001f01670 */
[C---:B------:R-:W-:Y:S02]  /*5940*/  LOP3.LUT P3, RZ, R16.reuse, 0x80, RZ, 0xc0, !PT ;  /* 0x0000008010ff7812 */ /* 0x040fe4000786c0ff */
[----:B------:R-:W-:-:S02]  /*5950*/  LOP3.LUT R16, R16, 0xffffffef, RZ, 0xc0, !PT ;  /* 0xffffffef10107812 */ /* 0x000fc400078ec0ff */
[----:B------:R-:W-:-:S04]  /*5960*/  ISETP.LT.OR P3, PT, R9, 0x1, P3 ;  /* 0x000000010900780c */ /* 0x000fc80001f61670 */
[----:B------:R-:W-:-:S03]  /*5970*/  FSEL R154, R154, -INF , !P3 ;  /* 0xff8000009a9a7808 */ /* 0x000fc60005800000 */
[----:B------:R-:W-:Y:S02]  /*5980*/  @P0 LOP3.LUT R16, R16, 0x10, RZ, 0xfc, !PT ;  /* 0x0000001010100812 */ /* 0x000fe400078efcff */
[----:B------:R-:W-:Y:S02]  /*5990*/  ISETP.LT.OR P0, PT, R9, 0x29, P4 ;  /* 0x000000290900780c */ /* 0x000fe40002701670 */
[C---:B------:R-:W-:Y:S02]  /*59a0*/  LOP3.LUT P4, RZ, R16.reuse, 0x20, RZ, 0xc0, !PT ;  /* 0x0000002010ff7812 */ /* 0x040fe4000788c0ff */
[----:B------:R-:W-:Y:S02]  /*59b0*/  LOP3.LUT R16, R16, 0xfffffffb, RZ, 0xc0, !PT ;  /* 0xfffffffb10107812 */ /* 0x000fe400078ec0ff */
[----:B----4-:R-:W-:Y:S01]  /*59c0*/  FMNMX.FTZ R5, R5, R6, !PT ;  /* 0x0000000605057209 */ /* 0x010fe20007810000 */
[----:B------:R-:W-:Y:S01]  /*59d0*/  IMAD.U32 R6, RZ, RZ, UR40 ;  /* 0x00000028ff067e24 */ /* 0x000fe2000f8e00ff */
[----:B------:R-:W-:-:S03]  /*59e0*/  ISETP.LT.OR P4, PT, R9, 0x3a, P4 ;  /* 0x0000003a0900780c */ /* 0x000fc60002781670 */
[----:B------:R-:W-:Y:S01]  /*59f0*/  FFMA.FTZ R6, R5, R6, -8 ;  /* 0xc100000005067423 */ /* 0x000fe20000010006 */
[----:B------:R-:W-:Y:S02]  /*5a00*/  FSEL R183, R183, -INF , !P4 ;  /* 0xff800000b7b77808 */ /* 0x000fe40006000000 */
[----:B------:R-:W-:Y:S02]  /*5a10*/  @P0 LOP3.LUT R16, R16, 0x4, RZ, 0xfc, !PT ;  /* 0x0000000410100812 */ /* 0x000fe400078efcff */
[----:B------:R-:W-:Y:S02]  /*5a20*/  ISETP.LT.OR P0, PT, R9, 0x2a, P5 ;  /* 0x0000002a0900780c */ /* 0x000fe40002f01670 */
[C---:B------:R-:W-:Y:S02]  /*5a30*/  FSETP.NEU.FTZ.AND P5, PT, R5.reuse, -INF , PT ;  /* 0xff8000000500780b */ /* 0x040fe40003fbd000 */
[----:B------:R-:W-:Y:S02]  /*5a40*/  LOP3.LUT R16, R16, 0xffffefff, RZ, 0xc0, !PT ;  /* 0xffffefff10107812 */ /* 0x000fe400078ec0ff */
[----:B0-2---:R-:W-:-:S02]  /*5a50*/  FSEL R7, R5, RZ, P5 ;  /* 0x000000ff05077208 */ /* 0x005fc40002800000 */
[----:B------:R-:W-:-:S03]  /*5a60*/  FSEL R6, R6, RZ, P5 ;  /* 0x000000ff06067208 */ /* 0x000fc60002800000 */
[----:B------:R-:W-:Y:S02]  /*5a70*/  FADD.FTZ R7, -R7, R11 ;  /* 0x0000000b07077221 */ /* 0x000fe40000010100 */
[----:B------:R-:W-:-:S01]  /*5a80*/  FFMA.FTZ R152, R152, UR40, -R6 ;  /* 0x0000002898987c23 */ /* 0x000fc20008010806 */
[--C-:B------:R-:W-:Y:S01]  /*5a90*/  FFMA.FTZ R153, R153, UR40, -R6.reuse ;  /* 0x0000002899997c23 */ /* 0x100fe20008010806 */
        /* <DEDUP_REMOVED lines=13> */
[----:B------:R-:W-:Y:S01]  /*5b70*/  FFMA.FTZ R181, R181, UR40, -R6 ;  /* 0x00000028b5b57c23 */ /* 0x000fe20008010806 */
[----:B------:R-:W-:Y:S01]  /*5b80*/  FMUL.FTZ R6, R7, UR40 ;  /* 0x0000002807067c20 */ /* 0x000fe20008410000 */
[----:B------:R-:W-:Y:S01]  /*5b90*/  FMNMX.FTZ R7, R154, R10, !PT ;  /* 0x0000000a9a077209 */ /* 0x000fe20007810000 */
[----:B------:R-:W-:Y:S01]  /*5ba0*/  MUFU.EX2 R152, R152 ;  /* 0x0000009800987308 */ /* 0x000fe20000000800 */
[----:B------:R-:W-:-:S02]  /*5bb0*/  @P0 LOP3.LUT R16, R16, 0x1000, RZ, 0xfc, !PT ;  /* 0x0000100010100812 */ /* 0x000fc400078efcff */
[----:B------:R-:W-:Y:S02]  /*5bc0*/  FMNMX.FTZ R7, R155, R7, !PT ;  /* 0x000000079b077209 */ /* 0x000fe40007810000 */
[----:B------:R-:W-:Y:S02]  /*5bd0*/  LOP3.LUT R16, R16, 0xffffdfff, RZ, 0xc0, !PT ;  /* 0xffffdfff10107812 */ /* 0x000fe400078ec0ff */
[----:B------:R-:W-:Y:S01]  /*5be0*/  FMNMX.FTZ R7, R158, R7, !PT ;  /* 0x000000079e077209 */ /* 0x000fe20007810000 */
[----:B------:R-:W0:Y:S01]  /*5bf0*/  MUFU.EX2 R6, R6 ;  /* 0x0000000600067308 */ /* 0x000e220000000800 */
[----:B------:R-:W-:Y:S02]  /*5c00*/  @P6 LOP3.LUT R16, R16, 0x2000, RZ, 0xfc, !PT ;  /* 0x0000200010106812 */ /* 0x000fe400078efcff */
[----:B------:R-:W-:Y:S02]  /*5c10*/  FMNMX.FTZ R7, R159, R7, !PT ;  /* 0x000000079f077209 */ /* 0x000fe40007810000 */
[----:B------:R-:W-:-:S02]  /*5c20*/  LOP3.LUT P6, RZ, R16, 0x100, RZ, 0xc0, !PT ;  /* 0x0000010010ff7812 */ /* 0x000fc400078cc0ff */
[----:B------:R-:W-:Y:S01]  /*5c30*/  FMNMX.FTZ R7, R162, R7, !PT ;  /* 0x00000007a2077209 */ /* 0x000fe20007810000 */
[----:B------:R-:W2:Y:S01]  /*5c40*/  MUFU.EX2 R153, R153 ;  /* 0x0000009900997308 */ /* 0x000ea20000000800 */
[----:B------:R-:W-:Y:S02]  /*5c50*/  LOP3.LUT P0, RZ, R16, 0x40, RZ, 0xc0, !PT ;  /* 0x0000004010ff7812 */ /* 0x000fe4000780c0ff */
[----:B------:R-:W-:Y:S02]  /*5c60*/  FMNMX.FTZ R7, R163, R7, !PT ;  /* 0x00000007a3077209 */ /* 0x000fe40007810000 */
[----:B------:R-:W-:Y:S02]  /*5c70*/  FSEL R167, R167, -INF , !P6 ;  /* 0xff800000a7a77808 */ /* 0x000fe40007000000 */
[----:B------:R-:W-:Y:S01]  /*5c80*/  FMNMX.FTZ R7, R166, R7, !PT ;  /* 0x00000007a6077209 */ /* 0x000fe20007810000 */
[----:B------:R-:W4:Y:S01]  /*5c90*/  MUFU.EX2 R156, R156 ;  /* 0x0000009c009c7308 */ /* 0x000f220000000800 */
[----:B------:R-:W-:Y:S01]  /*5ca0*/  LOP3.LUT P5, RZ, R16, 0x10, RZ, 0xc0, !PT ;  /* 0x0000001010ff7812 */ /* 0x000fe200078ac0ff */
[----:B0-----:R-:W-:Y:S01]  /*5cb0*/  FFMA.FTZ R3, R6, R3, R152 ;  /* 0x0000000306037223 */ /* 0x001fe20000010098 */
[----:B------:R-:W-:Y:S01]  /*5cc0*/  FSEL R170, R170, -INF , !P0 ;  /* 0xff800000aaaa7808 */ /* 0x000fe20004000000 */
[-C--:B------:R-:W-:Y:S01]  /*5cd0*/  FMUL.FTZ R24, R24, R6.reuse ;  /* 0x0000000618187220 */ /* 0x080fe20000410000 */
[----:B------:R-:W-:Y:S01]  /*5ce0*/  FMNMX.FTZ R7, R167, R7, !PT ;  /* 0x00000007a7077209 */ /* 0x000fe20007810000 */
[-C--:B------:R-:W-:Y:S01]  /*5cf0*/  FMUL.FTZ R25, R25, R6.reuse ;  /* 0x0000000619197220 */ /* 0x080fe20000410000 */
[----:B------:R-:W-:Y:S01]  /*5d00*/  FSEL R171, R171, -INF , !P5 ;  /* 0xff800000abab7808 */ /* 0x000fe20006800000 */
[----:B------:R-:W0:Y:S01]  /*5d10*/  MUFU.EX2 R157, R157 ;  /* 0x0000009d009d7308 */ /* 0x000e220000000800 */
[----:B------:R-:W-:Y:S01]  /*5d20*/  LOP3.LUT P5, RZ, R16, 0x4, RZ, 0xc0, !PT ;  /* 0x0000000410ff7812 */ /* 0x000fe200078ac0ff */
[----:B--2---:R-:W-:Y:S01]  /*5d30*/  FADD.FTZ R3, R153, R3 ;  /* 0x0000000399037221 */ /* 0x004fe20000010000 */
[----:B------:R-:W-:Y:S01]  /*5d40*/  FMNMX.FTZ R7, R170, R7, !PT ;  /* 0x00000007aa077209 */ /* 0x000fe20007810000 */
[-C--:B------:R-:W-:Y:S01]  /*5d50*/  FMUL.FTZ R28, R28, R6.reuse ;  /* 0x000000061c1c7220 */ /* 0x080fe20000410000 */
[----:B------:R-:W-:Y:S01]  /*5d60*/  LOP3.LUT P0, RZ, R16, 0x1000, RZ, 0xc0, !PT ;  /* 0x0000100010ff7812 */ /* 0x000fe2000780c0ff */
[-C--:B------:R-:W-:Y:S01]  /*5d70*/  FMUL.FTZ R29, R29, R6.reuse ;  /* 0x000000061d1d7220 */ /* 0x080fe20000410000 */
[----:B------:R-:W-:Y:S01]  /*5d80*/  FSEL R174, R174, -INF , !P5 ;  /* 0xff800000aeae7808 */ /* 0x000fe20006800000 */
[----:B------:R-:W2:Y:S01]  /*5d90*/  MUFU.EX2 R160, R160 ;  /* 0x000000a000a07308 */ /* 0x000ea20000000800 */
[----:B------:R-:W-:Y:S01]  /*5da0*/  FMNMX.FTZ R7, R171, R7, !PT ;  /* 0x00000007ab077209 */ /* 0x000fe20007810000 */
[----:B----4-:R-:W-:Y:S01]  /*5db0*/  FADD.FTZ R3, R156, R3 ;  /* 0x000000039c037221 */ /* 0x010fe20000010000 */
[----:B------:R-:W-:Y:S01]  /*5dc0*/  LOP3.LUT P6, RZ, R16, 0x2000, RZ, 0xc0, !PT ;  /* 0x0000200010ff7812 */ /* 0x000fe200078cc0ff */
[-C--:B------:R-:W-:Y:S01]  /*5dd0*/  FMUL.FTZ R32, R32, R6.reuse ;  /* 0x0000000620207220 */ /* 0x080fe20000410000 */
[----:B------:R-:W-:Y:S01]  /*5de0*/  FSEL R175, R175, -INF , !P0 ;  /* 0xff800000afaf7808 */ /* 0x000fe20004000000 */
[-C--:B------:R-:W-:Y:S01]  /*5df0*/  FMUL.FTZ R33, R33, R6.reuse ;  /* 0x0000000621217220 */ /* 0x080fe20000410000 */
[----:B------:R-:W-:Y:S01]  /*5e00*/  FMNMX.FTZ R7, R174, R7, !PT ;  /* 0x00000007ae077209 */ /* 0x000fe20007810000 */
[----:B------:R-:W4:Y:S01]  /*5e10*/  MUFU.EX2 R161, R161 ;  /* 0x000000a100a17308 */ /* 0x000f220000000800 */
[----:B------:R-:W-:Y:S01]  /*5e20*/  FSEL R178, R178, -INF , !P6 ;  /* 0xff800000b2b27808 */ /* 0x000fe20007000000 */
[----:B0-----:R-:W-:Y:S01]  /*5e30*/  FADD.FTZ R3, R157, R3 ;  /* 0x000000039d037221 */ /* 0x001fe20000010000 */
[----:B------:R-:W-:Y:S01]  /*5e40*/  FMNMX.FTZ R7, R175, R7, !PT ;  /* 0x00000007af077209 */ /* 0x000fe20007810000 */
[----:B------:R-:W-:Y:S01]  /*5e50*/  FMUL.FTZ R36, R36, R6 ;  /* 0x0000000624247220 */ /* 0x000fe20000410000 */
[----:B------:R-:W-:Y:S01]  /*5e60*/  F2FP.SATFINITE.E4M3.F32.PACK_AB_MERGE_C R156, R157, R156, RZ ;  /* 0x0000009c9d9c723e */ /* 0x000fe200048070ff */
[----:B------:R-:W-:Y:S01]  /*5e70*/  FMUL.FTZ R37, R37, R6 ;  /* 0x0000000625257220 */ /* 0x000fe20000410000 */
[----:B------:R-:W-:Y:S01]  /*5e80*/  FMNMX.FTZ R7, R178, R7, !PT ;  /* 0x00000007b2077209 */ /* 0x000fe20007810000 */
[----:B------:R-:W0:Y:S01]  /*5e90*/  MUFU.EX2 R164, R164 ;  /* 0x000000a400a47308 */ /* 0x000e220000000800 */
[----:B------:R-:W-:Y:S01]  /*5ea0*/  F2FP.SATFINITE.E4M3.F32.PACK_AB_MERGE_C R152, R153, R152, R156 ;  /* 0x000000989998723e */ /* 0x000fe2000480709c */
[----:B--2---:R-:W-:Y:S01]  /*5eb0*/  FADD.FTZ R3, R160, R3 ;  /* 0x00000003a0037221 */ /* 0x004fe20000010000 */
[----:B------:R-:W-:Y:S01]  /*5ec0*/  FMNMX.FTZ R7, R179, R7, !PT ;  /* 0x00000007b3077209 */ /* 0x000fe20007810000 */
[-C--:B------:R-:W-:Y:S01]  /*5ed0*/  FMUL.FTZ R40, R40, R6.reuse ;  /* 0x0000000628287220 */ /* 0x080fe20000410000 */
[----:B------:R-:W-:Y:S01]  /*5ee0*/  LOP3.LUT P0, RZ, R16, 0x800, RZ, 0xc0, !PT ;  /* 0x0000080010ff7812 */ /* 0x000fe2000780c0ff */
[----:B------:R-:W-:Y:S01]  /*5ef0*/  FMUL.FTZ R41, R41, R6 ;  /* 0x0000000629297220 */ /* 0x000fe20000410000 */
[----:B------:R-:W-:Y:S01]  /*5f00*/  FMNMX.FTZ R7, R182, R7, !PT ;  /* 0x00000007b6077209 */ /* 0x000fe20007810000 */
[----:B------:R-:W2:Y:S01]  /*5f10*/  MUFU.EX2 R165, R165 ;  /* 0x000000a500a57308 */ /* 0x000ea20000000800 */
[----:B----4-:R-:W-:-:S01]  /*5f20*/  FADD.FTZ R3, R161, R3 ;  /* 0x00000003a1037221 */ /* 0x010fc20000010000 */
[-C--:B------:R-:W-:Y:S01]  /*5f30*/  FMUL.FTZ R44, R44, R6.reuse ;  /* 0x000000062c2c7220 */ /* 0x080fe20000410000 */
[----:B------:R-:W-:Y:S01]  /*5f40*/  FMNMX.FTZ R7, R183, R7, !PT ;  /* 0x00000007b7077209 */ /* 0x000fe20007810000 */
[-C--:B------:R-:W-:Y:S01]  /*5f50*/  FMUL.FTZ R45, R45, R6.reuse ;  /* 0x000000062d2d7220 */ /* 0x080fe20000410000 */
[-C--:B------:R-:W-:Y:S01]  /*5f60*/  FMUL.FTZ R48, R48, R6.reuse ;  /* 0x0000000630307220 */ /* 0x080fe20000410000 */
[-C--:B------:R-:W-:Y:S01]  /*5f70*/  FMUL.FTZ R49, R49, R6.reuse ;  /* 0x0000000631317220 */ /* 0x080fe20000410000 */
[----:B------:R-:W-:Y:S01]  /*5f80*/  FMUL.FTZ R52, R52, R6 ;  /* 0x0000000634347220 */ /* 0x000fe20000410000 */
[----:B------:R-:W4:Y:S01]  /*5f90*/  SHFL.BFLY PT, R9, R7, 0x2, 0x1f ;  /* 0x0c401f0007097f89 */ /* 0x000f2200000e0000 */
[----:B------:R-:W5:Y:S01]  /*5fa0*/  MUFU.EX2 R168, R168 ;  /* 0x000000a800a87308 */ /* 0x000f620000000800 */
        /* <DEDUP_REMOVED lines=16> */
[----:B-----5:R-:W-:-:S01]  /*60b0*/  FADD.FTZ R3, R168, R3 ;  /* 0x00000003a8037221 */ /* 0x020fc20000010000 */
[-C--:B------:R-:W-:Y:S01]  /*60c0*/  FMUL.FTZ R77, R77, R6.reuse ;  /* 0x000000064d4d7220 */ /* 0x080fe20000410000 */
[-C--:B------:R-:W-:Y:S01]  /*60d0*/  FMUL.FTZ R80, R80, R6.reuse ;  /* 0x0000000650507220 */ /* 0x080fe20000410000 */
[-C--:B------:R-:W-:Y:S01]  /*60e0*/  FMUL.FTZ R81, R81, R6.reuse ;  /* 0x0000000651517220 */ /* 0x080fe20000410000 */
[-C--:B------:R-:W-:Y:S01]  /*60f0*/  FMUL.FTZ R84, R84, R6.reuse ;  /* 0x0000000654547220 */ /* 0x080fe20000410000 */
[----:B------:R-:W-:Y:S01]  /*6100*/  FMUL.FTZ R85, R85, R6 ;  /* 0x0000000655557220 */ /* 0x000fe20000410000 */
[----:B----4-:R-:W-:Y:S01]  /*6110*/  FMNMX.FTZ R7, R7, R9, !PT ;  /* 0x0000000907077209 */ /* 0x010fe20007810000 */
[----:B------:R-:W4:Y:S01]  /*6120*/  MUFU.EX2 R173, R173 ;  /* 0x000000ad00ad7308 */ /* 0x000f220000000800 */
[----:B0-----:R-:W-:-:S01]  /*6130*/  FADD.FTZ R3, R169, R3 ;  /* 0x00000003a9037221 */ /* 0x001fc20000010000 */
[-C--:B------:R-:W-:Y:S01]  /*6140*/  FMUL.FTZ R88, R88, R6.reuse ;  /* 0x0000000658587220 */ /* 0x080fe20000410000 */
[-C--:B------:R-:W-:Y:S01]  /*6150*/  FMUL.FTZ R89, R89, R6.reuse ;  /* 0x0000000659597220 */ /* 0x080fe20000410000 */
[----:B------:R-:W0:Y:S01]  /*6160*/  SHFL.BFLY PT, R9, R7, 0x1, 0x1f ;  /* 0x0c201f0007097f89 */ /* 0x000e2200000e0000 */
[-C--:B------:R-:W-:Y:S01]  /*6170*/  FMUL.FTZ R92, R92, R6.reuse ;  /* 0x000000065c5c7220 */ /* 0x080fe20000410000 */
[-C--:B------:R-:W-:Y:S01]  /*6180*/  FMUL.FTZ R93, R93, R6.reuse ;  /* 0x000000065d5d7220 */ /* 0x080fe20000410000 */
[----:B------:R-:W-:Y:S01]  /*6190*/  FMUL.FTZ R96, R96, R6 ;  /* 0x0000000660607220 */ /* 0x000fe20000410000 */
[----:B------:R-:W5:Y:S01]  /*61a0*/  MUFU.EX2 R176, R176 ;  /* 0x000000b000b07308 */ /* 0x000f620000000800 */
        /* <DEDUP_REMOVED lines=8> */
[----:B----4-:R-:W-:-:S01]  /*6230*/  FADD.FTZ R3, R173, R3 ;  /* 0x00000003ad037221 */ /* 0x010fc20000010000 */
[----:B------:R-:W-:Y:S01]  /*6240*/  F2FP.SATFINITE.E4M3.F32.PACK_AB_MERGE_C R156, R173, R172, RZ ;  /* 0x000000acad9c723e */ /* 0x000fe200048070ff */
[-C--:B------:R-:W-:Y:S01]  /*6250*/  FMUL.FTZ R109, R109, R6.reuse ;  /* 0x000000066d6d7220 */ /* 0x080fe20000410000 */
[-C--:B------:R-:W-:Y:S01]  /*6260*/  FMUL.FTZ R112, R112, R6.reuse ;  /* 0x0000000670707220 */ /* 0x080fe20000410000 */
[----:B------:R-:W-:Y:S01]  /*6270*/  FMUL.FTZ R113, R113, R6 ;  /* 0x0000000671717220 */ /* 0x000fe20000410000 */
[----:B------:R-:W-:Y:S01]  /*6280*/  F2FP.SATFINITE.E4M3.F32.PACK_AB_MERGE_C R156, R169, R168, R156 ;  /* 0x000000a8a99c723e */ /* 0x000fe2000480709c */
[----:B------:R-:W-:Y:S01]  /*6290*/  FMUL.FTZ R116, R116, R6 ;  /* 0x0000000674747220 */ /* 0x000fe20000410000 */
[----:B------:R-:W4:Y:S01]  /*62a0*/  MUFU.EX2 R180, R180 ;  /* 0x000000b400b47308 */ /* 0x000f220000000800 */
[----:B-----5:R-:W-:-:S01]  /*62b0*/  FADD.FTZ R3, R176, R3 ;  /* 0x00000003b0037221 */ /* 0x020fc20000010000 */
[-C--:B------:R-:W-:Y:S01]  /*62c0*/  FMUL.FTZ R117, R117, R6.reuse ;  /* 0x0000000675757220 */ /* 0x080fe20000410000 */
[-C--:B------:R-:W-:Y:S01]  /*62d0*/  FMUL.FTZ R120, R120, R6.reuse ;  /* 0x0000000678787220 */ /* 0x080fe20000410000 */
[----:B0-----:R-:W-:Y:S01]  /*62e0*/  FMNMX.FTZ R9, R7, R9, !PT ;  /* 0x0000000907097209 */ /* 0x001fe20007810000 */
[-C--:B------:R-:W-:Y:S01]  /*62f0*/  FMUL.FTZ R121, R121, R6.reuse ;  /* 0x0000000679797220 */ /* 0x080fe20000410000 */
[-C--:B------:R-:W-:Y:S01]  /*6300*/  FMUL.FTZ R124, R124, R6.reuse ;  /* 0x000000067c7c7220 */ /* 0x080fe20000410000 */
[----:B------:R-:W-:Y:S01]  /*6310*/  FMUL.FTZ R125, R125, R6 ;  /* 0x000000067d7d7220 */ /* 0x000fe20000410000 */
[----:B------:R-:W-:Y:S01]  /*6320*/  FSETP.NEU.FTZ.AND P1, PT, R9, -INF , PT ;  /* 0xff8000000900780b */ /* 0x000fe20003f3d000 */
[----:B------:R-:W0:Y:S01]  /*6330*/  MUFU.EX2 R181, R181 ;  /* 0x000000b500b57308 */ /* 0x000e220000000800 */
[----:B--2---:R-:W-:-:S01]  /*6340*/  FADD.FTZ R3, R177, R3 ;  /* 0x00000003b1037221 */ /* 0x004fc20000010000 */
[-C--:B------:R-:W-:Y:S01]  /*6350*/  FMUL.FTZ R128, R128, R6.reuse ;  /* 0x0000000680807220 */ /* 0x080fe20000410000 */
[----:B------:R-:W-:Y:S01]  /*6360*/  FSEL R7, R9, RZ, P1 ;  /* 0x000000ff09077208 */ /* 0x000fe20000800000 */
[-C--:B------:R-:W-:Y:S01]  /*6370*/  FMUL.FTZ R129, R129, R6.reuse ;  /* 0x0000000681817220 */ /* 0x080fe20000410000 */
[-C--:B------:R-:W-:Y:S01]  /*6380*/  FMUL.FTZ R132, R132, R6.reuse ;  /* 0x0000000684847220 */ /* 0x080fe20000410000 */
[-C--:B------:R-:W-:Y:S01]  /*6390*/  FMUL.FTZ R133, R133, R6.reuse ;  /* 0x0000000685857220 */ /* 0x080fe20000410000 */
[----:B------:R-:W-:Y:S01]  /*63a0*/  FMUL.FTZ R136, R136, R6 ;  /* 0x0000000688887220 */ /* 0x000fe20000410000 */
[----:B------:R-:W-:Y:S01]  /*63b0*/  FADD.FTZ R7, -R7, R10 ;  /* 0x0000000a07077221 */ /* 0x000fe20000010100 */
[----:B------:R-:W-:-:S02]  /*63c0*/  IMAD.U32 R10, RZ, RZ, UR40 ;  /* 0x00000028ff0a7e24 */ /* 0x000fc4000f8e00ff */
[----:B----4-:R-:W-:Y:S01]  /*63d0*/  FADD.FTZ R3, R180, R3 ;  /* 0x00000003b4037221 */ /* 0x010fe20000010000 */
[----:B------:R-:W-:Y:S01]  /*63e0*/  FMUL.FTZ R137, R137, R6 ;  /* 0x0000000689897220 */ /* 0x000fe20000410000 */
[----:B------:R-:W-:Y:S01]  /*63f0*/  FMUL.FTZ R7, R7, UR40 ;  /* 0x0000002807077c20 */ /* 0x000fe20008410000 */
[----:B------:R-:W-:-:S01]  /*6400*/  FFMA.FTZ R10, R9, R10, -8 ;  /* 0xc1000000090a7423 */ /* 0x000fc2000001000a */
[-C--:B------:R-:W-:Y:S01]  /*6410*/  FMUL.FTZ R140, R140, R6.reuse ;  /* 0x000000068c8c7220 */ /* 0x080fe20000410000 */
[-C--:B------:R-:W-:Y:S01]  /*6420*/  FMUL.FTZ R141, R141, R6.reuse ;  /* 0x000000068d8d7220 */ /* 0x080fe20000410000 */
[----:B------:R-:W-:Y:S01]  /*6430*/  FMUL.FTZ R144, R144, R6 ;  /* 0x0000000690907220 */ /* 0x000fe20000410000 */
[----:B0-----:R-:W-:-:S01]  /*6440*/  FADD.FTZ R3, R181, R3 ;  /* 0x00000003b5037221 */ /* 0x001fc20000010000 */
[----:B------:R-:W-:Y:S01]  /*6450*/  FSEL R10, R10, RZ, P1 ;  /* 0x000000ff0a0a7208 */ /* 0x000fe20000800000 */
[----:B------:R-:W0:Y:S01]  /*6460*/  MUFU.EX2 R7, R7 ;  /* 0x0000000700077308 */ /* 0x000e220000000800 */
[-C--:B------:R-:W-:Y:S01]  /*6470*/  FMUL.FTZ R145, R145, R6.reuse ;  /* 0x0000000691917220 */ /* 0x080fe20000410000 */
[-C--:B------:R-:W-:Y:S01]  /*6480*/  FMUL.FTZ R148, R148, R6.reuse ;  /* 0x0000000694947220 */ /* 0x080fe20000410000 */
[----:B------:R-:W-:Y:S01]  /*6490*/  FMUL.FTZ R149, R149, R6 ;  /* 0x0000000695957220 */ /* 0x000fe20000410000 */
[--C-:B------:R-:W-:Y:S01]  /*64a0*/  FFMA.FTZ R154, R154, UR40, -R10.reuse ;  /* 0x000000289a9a7c23 */ /* 0x100fe2000801080a */
[----:B------:R-:W-:-:S01]  /*64b0*/  FFMA.FTZ R155, R155, UR40, -R10 ;  /* 0x000000289b9b7c23 */ /* 0x000fc2000801080a */
[--C-:B------:R-:W-:Y:S01]  /*64c0*/  FFMA.FTZ R158, R158, UR40, -R10.reuse ;  /* 0x000000289e9e7c23 */ /* 0x100fe2000801080a */
[----:B------:R-:W-:-:S01]  /*64d0*/  FFMA.FTZ R159, R159, UR40, -R10 ;  /* 0x000000289f9f7c23 */ /* 0x000fc2000801080a */
[----:B------:R2:W4:Y:S01]  /*64e0*/  MUFU.EX2 R153, R154 ;  /* 0x0000009a00997308 */ /* 0x0005220000000800 */
[----:B------:R-:W-:-:S01]  /*64f0*/  FFMA.FTZ R162, R162, UR40, -R10 ;  /* 0x00000028a2a27c23 */ /* 0x000fc2000801080a */
[--C-:B------:R-:W-:Y:S01]  /*6500*/  FFMA.FTZ R163, R163, UR40, -R10.reuse ;  /* 0x00000028a3a37c23 */ /* 0x100fe2000801080a */
[----:B------:R-:W-:-:S01]  /*6510*/  FFMA.FTZ R166, R166, UR40, -R10 ;  /* 0x00000028a6a67c23 */ /* 0x000fc2000801080a */
[--C-:B------:R-:W-:Y:S01]  /*6520*/  FFMA.FTZ R167, R167, UR40, -R10.reuse ;  /* 0x00000028a7a77c23 */ /* 0x100fe2000801080a */
[----:B------:R-:W-:-:S01]  /*6530*/  FFMA.FTZ R170, R170, UR40, -R10 ;  /* 0x00000028aaaa7c23 */ /* 0x000fc2000801080a */
[--C-:B------:R-:W-:Y:S01]  /*6540*/  FFMA.FTZ R171, R171, UR40, -R10.reuse ;  /* 0x00000028abab7c23 */ /* 0x100fe2000801080a */
[----:B------:R-:W-:-:S01]  /*6550*/  FFMA.FTZ R174, R174, UR40, -R10 ;  /* 0x00000028aeae7c23 */ /* 0x000fc2000801080a */
[----:B------:R-:W5:Y:S01]  /*6560*/  MUFU.EX2 R155, R155 ;  /* 0x0000009b009b7308 */ /* 0x000f620000000800 */
[----:B------:R-:W-:-:S01]  /*6570*/  FFMA.FTZ R175, R175, UR40, -R10 ;  /* 0x00000028afaf7c23 */ /* 0x000fc2000801080a */
[--C-:B------:R-:W-:Y:S01]  /*6580*/  FFMA.FTZ R178, R178, UR40, -R10.reuse ;  /* 0x00000028b2b27c23 */ /* 0x100fe2000801080a */
[----:B------:R-:W-:-:S01]  /*6590*/  FFMA.FTZ R179, R179, UR40, -R10 ;  /* 0x00000028b3b37c23 */ /* 0x000fc2000801080a */
[--C-:B------:R-:W-:Y:S01]  /*65a0*/  FFMA.FTZ R182, R182, UR40, -R10.reuse ;  /* 0x00000028b6b67c23 */ /* 0x100fe2000801080a */
[----:B------:R-:W-:-:S01]  /*65b0*/  FFMA.FTZ R10, R183, UR40, -R10 ;  /* 0x00000028b70a7c23 */ /* 0x000fc2000801080a */
[----:B--2---:R-:W-:Y:S01]  /*65c0*/  F2FP.SATFINITE.E4M3.F32.PACK_AB_MERGE_C R154, R165, R164, RZ ;  /* 0x000000a4a59a723e */ /* 0x004fe200048070ff */
[----:B0-----:R-:W-:Y:S01]  /*65d0*/  FMUL.FTZ R26, R26, R7 ;  /* 0x000000071a1a7220 */ /* 0x001fe20000410000 */
[----:B------:R0:W2:Y:S01]  /*65e0*/  MUFU.EX2 R11, R158 ;  /* 0x0000009e000b7308 */ /* 0x0000a20000000800 */
[----:B----4-:R-:W-:-:S01]  /*65f0*/  FFMA.FTZ R4, R7, R4, R153 ;  /* 0x0000000407047223 */ /* 0x010fc20000010099 */
[----:B------:R-:W-:Y:S01]  /*6600*/  F2FP.SATFINITE.E4M3.F32.PACK_AB_MERGE_C R154, R161, R160, R154 ;  /* 0x000000a0a19a723e */ /* 0x000fe2000480709a */
[-C--:B------:R-:W-:Y:S01]  /*6610*/  FMUL.FTZ R27, R27, R7.reuse ;  /* 0x000000071b1b7220 */ /* 0x080fe20000410000 */
[-C--:B------:R-:W-:Y:S01]  /*6620*/  FMUL.FTZ R30, R30, R7.reuse ;  /* 0x000000071e1e7220 */ /* 0x080fe20000410000 */
[-C--:B------:R-:W-:Y:S01]  /*6630*/  FMUL.FTZ R31, R31, R7.reuse ;  /* 0x000000071f1f7220 */ /* 0x080fe20000410000 */
[-C--:B------:R-:W-:Y:S01]  /*6640*/  FMUL.FTZ R34, R34, R7.reuse ;  /* 0x0000000722227220 */ /* 0x080fe20000410000 */
[----:B------:R-:W-:Y:S01]  /*6650*/  FMUL.FTZ R35, R35, R7 ;  /* 0x0000000723237220 */ /* 0x000fe20000410000 */
[----:B------:R-:W4:Y:S01]  /*6660*/  MUFU.EX2 R159, R159 ;  /* 0x0000009f009f7308 */ /* 0x000f220000000800 */
[----:B-----5:R-:W-:-:S01]  /*6670*/  FADD.FTZ R4, R155, R4 ;  /* 0x000000049b047221 */ /* 0x020fc20000010000 */
[----:B0-----:R-:W-:Y:S01]  /*6680*/  F2FP.SATFINITE.E4M3.F32.PACK_AB_MERGE_C R158, R181, R180, RZ ;  /* 0x000000b4b59e723e */ /* 0x001fe200048070ff */
        /* <DEDUP_REMOVED lines=14> */
[C---:B----4-:R-:W-:Y:S01]  /*6770*/  F2FP.SATFINITE.E4M3.F32.PACK_AB_MERGE_C R12, R159.reuse, R11, RZ ;  /* 0x0000000b9f0c723e */ /* 0x050fe200048070ff */
[----:B------:R-:W-:Y:S01]  /*6780*/  FADD.FTZ R159, R159, R4 ;  /* 0x000000049f9f7221 */ /* 0x000fe20000010000 */
[-C--:B------:R-:W-:Y:S01]  /*6790*/  FMUL.FTZ R58, R58, R7.reuse ;  /* 0x000000073a3a7220 */ /* 0x080fe20000410000 */
[----:B------:R-:W-:Y:S01]  /*67a0*/  FMUL.FTZ R59, R59, R7 ;  /* 0x000000073b3b7220 */ /* 0x000fe20000410000 */
[----:B------:R-:W-:Y:S01]  /*67b0*/  F2FP.SATFINITE.E4M3.F32.PACK_AB_MERGE_C R153, R155, R153, R12 ;  /* 0x000000999b99723e */ /* 0x000fe2000480700c */
        /* <DEDUP_REMOVED lines=64> */
[----:B------:R-:W-:Y:S01]  /*6bc0*/  F2FP.SATFINITE.E4M3.F32.PACK_AB_MERGE_C R157, R171, R170, R157 ;  /* 0x000000aaab9d723e */ /* 0x000fe2000480709d */
[----:B------:R-:W-:Y:S01]  /*6bd0*/  FMUL.FTZ R151, R151, R7 ;  /* 0x0000000797977220 */ /* 0x000fe20000410000 */
[----:B------:R-:W2:Y:S01]  /*6be0*/  MUFU.EX2 R182, R182 ;  /* 0x000000b600b67308 */ /* 0x000ea20000000800 */
[----:B----4-:R-:W-:-:S07]  /*6bf0*/  FADD.FTZ R4, R178, R13 ;  /* 0x0000000db2047221 */ /* 0x010fce0000010000 */
[----:B------:R-:W4:Y:S01]  /*6c00*/  MUFU.EX2 R11, R10 ;  /* 0x0000000a000b7308 */ /* 0x000f220000000800 */
[----:B0-----:R-:W-:-:S04]  /*6c10*/  FADD.FTZ R13, R179, R4 ;  /* 0x00000004b30d7221 */ /* 0x001fc80000010000 */
[----:B--2---:R-:W-:Y:S01]  /*6c20*/  FADD.FTZ R4, R182, R13 ;  /* 0x0000000db6047221 */ /* 0x004fe20000010000 */
[----:B----4-:R-:W-:-:S03]  /*6c30*/  F2FP.SATFINITE.E4M3.F32.PACK_AB_MERGE_C R159, R11, R182, RZ ;  /* 0x000000b60b9f723e */ /* 0x010fc600048070ff */
[----:B------:R-:W-:Y:S01]  /*6c40*/  FADD.FTZ R4, R11, R4 ;  /* 0x000000040b047221 */ /* 0x000fe20000010000 */
[----:B------:R-:W-:Y:S01]  /*6c50*/  F2FP.SATFINITE.E4M3.F32.PACK_AB_MERGE_C R159, R179, R178, R159 ;  /* 0x000000b2b39f723e */ /* 0x000fe2000480709f */
[----:B------:R-:W-:Y:S06]  /*6c60*/  @!P0 BRA `(.L_x_1508) ;  /* 0x0000000000048947 */ /* 0x000fec0003800000 */
[----:B------:R-:W-:Y:S01]  /*6c70*/  BPT.TRAP 0x1 ;  /* 0x000000040000795c */ /* 0x000fe20000300000 */
.L_x_1508:
[----:B------:R0:W2:Y:S01]  /*6c80*/  SYNCS.PHASECHK.TRANS64.TRYWAIT P1, [UR45+0x28450], R8 ;  /* 0x02845008ff0075a7 */ /* 0x0000a2000802016d */
[----:B------:R-:W-:Y:S05]  /*6c90*/  @!P0 BRA `(.L_x_1509) ;  /* 0x0000000000048947 */ /* 0x000fea0003800000 */
[----:B------:R-:W-:Y:S01]  /*6ca0*/  BPT.TRAP 0x1 ;  /* 0x000000040000795c */ /* 0x000fe20000300000 */
.L_x_1509:
[----:B------:R-:W-:Y:S01]  /*6cb0*/  VIADD R6, R21, 0x8 ;  /* 0x0000000815067836 */ /* 0x000fe20000000000 */
[----:B--2---:R-:W-:Y:S06]  /*6cc0*/  @P1 BRA `(.L_x_1510) ;  /* 0x0000000000081947 */ /* 0x004fec0003800000 */
[----:B------:R-:W2:Y:S02]  /*6cd0*/  SYNCS.PHASECHK.TRANS64.TRYWAIT P1, [UR45+0x28450], R8 ;  /* 0x02845008ff0075a7 */ /* 0x000ea4000802016d */
[----:B--2---:R-:W-:Y:S05]  /*6ce0*/  @!P1 BRA `(.L_x_1511) ;  /* 0x0000011c00189947 */ /* 0x004fea0003800000 */
.L_x_1510:
[----:B------:R4:W-:Y:S01]  /*6cf0*/  BAR.SYNC.DEFER_BLOCKING R6, 0x100 ;  /* 0x000400060000751d */ /* 0x0009e20000010000 */
[----:B------:R-:W-:-:S05]  /*6d00*/  ULEA UR6, UR38, UR47, 0xa ;  /* 0x0000002f26067291 */ /* 0x000fca000f8e503f */
        /* <DEDUP_REMOVED lines=12> */
.L_x_1512:
[----:B------:R-:W-:Y:S01]  /*6dd0*/  UISETP.GT.AND UP0, UPT, UR43, UR44, UPT ;  /* 0x0000002c2b00728c */ /* 0x000fe2000bf04270 */
[----:B------:R-:W-:Y:S01]  /*6de0*/  IMAD.MOV.U32 R10, RZ, RZ, R9 ;  /* 0x000000ffff0a7224 */ /* 0x000fe200078e0009 */
[----:B------:R-:W-:Y:S01]  /*6df0*/  UIADD3 UR45, UR45, 0x28460, URZ ;  /* 0x000284602d2d7890 */ /* 0x000fe2000fffe03f */
[----:B------:R-:W-:Y:S01]  /*6e00*/  IMAD.MOV.U32 R11, RZ, RZ, R5 ;  /* 0x000000ffff0b7224 */ /* 0x000fe200078e0005 */
[----:B------:R-:W-:Y:S02]  /*6e10*/  UIADD3 UR43, UR43, -0x1, URZ ;  /* 0xffffffff2b2b7890 */ /* 0x000fe4000fffe03f */
[----:B------:R-:W-:Y:S01]  /*6e20*/  PLOP3.LUT P1, PT, PT, PT, UP0, 0x80, 0x0 ;  /* 0x000000000000781c */ /* 0x000fe20003f2f008 */
[----:B------:R-:W-:-:S09]  /*6e30*/  UPRMT UR45, UR53, 0x654, UR45 ;  /* 0x00000654352d7896 */ /* 0x000fd2000800002d */
[----:B------:R-:W-:Y:S03]  /*6e40*/  SYNCS.ARRIVE.TRANS64.RED.A1T0 RZ, [UR45], RZ ;  /* 0x000000ffffff79a7 */ /* 0x000fe6000810042d */
[----:B------:R-:W-:Y:S05]  /*6e50*/  @P1 BRA `(.L_x_1513) ;  /* 0xffffffd800881947 */ /* 0x000fea000383ffff */
.L_x_1494:
[----:B------:R-:W-:Y:S02]  /*6e60*/  UISETP.NE.AND UP1, UPT, UR50, URZ, UPT ;  /* 0x0000003f3200728c */ /* 0x000fe4000bf25270 */
[----:B------:R-:W-:Y:S02]  /*6e70*/  UISETP.NE.AND UP0, UPT, UR46, URZ, UPT ;  /* 0x0000003f2e00728c */ /* 0x000fe4000bf05270 */
[----:B------:R-:W-:Y:S02]  /*6e80*/  UIADD3 UR11, UR48, 0x7f, URZ ;  /* 0x0000007f300b7890 */ /* 0x000fe4000fffe03f */
[----:B------:R-:W-:Y:S02]  /*6e90*/  UIADD3 UR14, UR41, 0x1, -UR42 ;  /* 0x00000001290e7890 */ /* 0x000fe4000fffe82a */
[----:B------:R-:W-:-:S03]  /*6ea0*/  PLOP3.LUT P1, PT, PT, PT, UP0, 0x40, 0x0 ;  /* 0x000000000000781c */ /* 0x000fc60003f2e808 */
[----:B------:R-:W-:Y:S01]  /*6eb0*/  @UP1 ULDC UR6, c[0x0][0x44c] ;  /* 0x0001130000061ab9 */ /* 0x000fe20000000800 */
[----:B------:R-:W-:Y:S01]  /*6ec0*/  @UP1 ULDC UR15, c[0x0][0x450] ;  /* 0x00011400000f1ab9 */ /* 0x000fe20000000800 */
        /* <DEDUP_REMOVED lines=17> */
.L_x_1515:
[----:B------:R-:W-:Y:S02]  /*6fe0*/  ULDC UR18, c[0x0][0x9e4] ;  /* 0x0002790000127ab9 */ /* 0x000fe40000000800 */
[----:B------:R-:W-:-:S11]  /*6ff0*/  UISETP.NE.AND UP0, UPT, UR18, 0x1, UPT ;  /* 0x000000011200788c */ /* 0x000fd6000bf05270 */
[----:B------:R-:W-:Y:S02]  /*7000*/  @UP0 ULDC.64 UR6, c[0x0][0x9e8] ;  /* 0x00027a0000060ab9 */ /* 0x000fe40000000a00 */
[----:B------:R-:W-:-:S04]  /*7010*/  UIMAD.WIDE.U32 UR10, UR14, UR6, URZ ;  /* 0x000000060e0a72a5 */ /* 0x000fc8000f8e003f */
[----:B------:R-:W-:-:S12]  /*7020*/  @UP0 USHF.R.U32.HI UR14, URZ, UR7, UR11 ;  /* 0x000000073f0e0299 */ /* 0x000fd8000801160b */
.L_x_1516:
[----:B------:R-:W-:-:S04]  /*7030*/  UIMAD UR14, UR14, UR18, URZ ;  /* 0x000000120e0e72a4 */ /* 0x000fc8000f8e023f */
[----:B------:R-:W-:-:S04]  /*7040*/  UISETP.LT.AND UP0, UPT, UR15, UR14, UPT ;  /* 0x0000000e0f00728c */ /* 0x000fc8000bf01270 */
[----:B------:R-:W-:-:S12]  /*7050*/  USEL UR15, UR15, UR14, !UP0 ;  /* 0x0000000e0f0f7287 */ /* 0x000fd8000c000000 */
.L_x_1514:
[----:B------:R-:W-:-:S04]  /*7060*/  UIADD3 UR15, UR15, 0x3f, URZ ;  /* 0x0000003f0f0f7890 */ /* 0x000fc8000fffe03f */
        /* <DEDUP_REMOVED lines=8> */
[----:B0-23--:R-:W-:Y:S01]  /*70f0*/  IMAD.MOV.U32 R7, RZ, RZ, R9 ;  /* 0x000000ffff077224 */ /* 0x00dfe200078e0009 */
[----:B------:R-:W-:Y:S01]  /*7100*/  UMOV UR44, UR43 ;  /* 0x0000002b002c7c82 */ /* 0x000fe20008000000 */
[----:B------:R-:W-:-:S07]  /*7110*/  IMAD.MOV.U32 R10, RZ, RZ, R5 ;  /* 0x000000ffff0a7224 */ /* 0x000fce00078e0005 */
.L_x_1528:
        /* <DEDUP_REMOVED lines=8> */
[----:B0-23--:R-:W-:Y:S10]  /*71a0*/  @!P0 BRA `(.L_x_1518) ;  /* 0x0000000000048947 */ /* 0x00dff40003800000 */
[----:B------:R-:W-:Y:S01]  /*71b0*/  BPT.TRAP 0x1 ;  /* 0x000000040000795c */ /* 0x000fe20000300000 */
.L_x_1518:
[----:B------:R-:W0:Y:S01]  /*71c0*/  S2UR UR52, SR_CgaCtaId ;  /* 0x00000000003479c3 */ /* 0x000e220000008800 */
[----:B------:R-:W-:Y:S01]  /*71d0*/  UMOV UR6, 0x400 ;  /* 0x0000040000067882 */ /* 0x000fe20000000000 */
[----:B------:R-:W-:-:S05]  /*71e0*/  IMAD.U32 R6, RZ, RZ, UR39 ;  /* 0x00000027ff067e24 */ /* 0x000fca000f8e00ff */
[----:B------:R-:W-:Y:S01]  /*71f0*/  SHF.L.U32 R6, R6, 0x1f, RZ ;  /* 0x0000001f06067819 */ /* 0x000fe200000006ff */
[----:B0-----:R-:W-:-:S04]  /*7200*/  ULEA UR6, UR52, UR6, 0x18 ;  /* 0x0000000634067291 */ /* 0x001fc8000f8ec03f */
[----:B------:R-:W-:-:S09]  /*7210*/  ULEA UR43, UR38, UR6, 0x3 ;  /* 0x00000006262b7291 */ /* 0x000fd2000f8e183f */
[----:B------:R0:W2:Y:S01]  /*7220*/  SYNCS.PHASECHK.TRANS64.TRYWAIT P1, [UR43+0x28430], R6 ;  /* 0x02843006ff0075a7 */ /* 0x0000a2000802016b */
[----:B------:R-:W-:Y:S05]  /*7230*/  @!P0 BRA `(.L_x_1519) ;  /* 0x0000000000048947 */ /* 0x000fea0003800000 */
[----:B------:R-:W-:Y:S01]  /*7240*/  BPT.TRAP 0x1 ;  /* 0x000000040000795c */ /* 0x000fe20000300000 */
.L_x_1519:
[----:B--2---:R-:W-:Y:S05]  /*7250*/  @P1 BRA `(.L_x_1520) ;  /* 0x0000000000081947 */ /* 0x004fea0003800000 */
[----:B------:R-:W2:Y:S02]  /*7260*/  SYNCS.PHASECHK.TRANS64.TRYWAIT P1, [UR43+0x28430], R6 ;  /* 0x02843006ff0075a7 */ /* 0x000ea4000802016b */
[----:B--2---:R-:W-:Y:S05]  /*7270*/  @!P1 BRA `(.L_x_1521) ;  /* 0x0000011400cc9947 */ /* 0x004fea0003800000 */
.L_x_1520:
        /* <DEDUP_REMOVED lines=47> */
.L_x_1522:
[----:B--2---:R-:W-:Y:S01]  /*7570*/  FMNMX.FTZ R5, R152, R10, !PT ;  /* 0x0000000a98057209 */ /* 0x004fe20007810000 */
[----:B------:R-:W-:-:S03]  /*7580*/  UIADD3 UR6, UR43, 0x28440, URZ ;  /* 0x000284402b067890 */ /* 0x000fc6000fffe03f */
        /* <DEDUP_REMOVED lines=17> */
[----:B------:R-:W2:Y:S02]  /*76a0*/  SHFL.BFLY PT, R8, R5, 0x2, 0x1f ;  /* 0x0c401f0005087f89 */ /* 0x000ea400000e0000 */
[----:B--2---:R-:W-:-:S05]  /*76b0*/  FMNMX.FTZ R5, R5, R8, !PT ;  /* 0x0000000805057209 */ /* 0x004fca0007810000 */
[----:B------:R-:W2:Y:S02]  /*76c0*/  SHFL.BFLY PT, R8, R5, 0x1, 0x1f ;  /* 0x0c201f0005087f89 */ /* 0x000ea400000e0000 */
[----:B--2---:R-:W-:Y:S01]  /*76d0*/  FMNMX.FTZ R5, R5, R8, !PT ;  /* 0x0000000805057209 */ /* 0x004fe20007810000 */
[----:B------:R-:W-:-:S04]  /*76e0*/  IMAD.U32 R8, RZ, RZ, UR40 ;  /* 0x00000028ff087e24 */ /* 0x000fc8000f8e00ff */
[C---:B------:R-:W-:Y:S01]  /*76f0*/  FADD.FTZ R9, -R5.reuse, R10 ;  /* 0x0000000a05097221 */ /* 0x040fe20000010100 */
[----:B------:R-:W-:-:S03]  /*7700*/  FFMA.FTZ R8, R5, R8, -8 ;  /* 0xc100000005087423 */ /* 0x000fc60000010008 */
[----:B------:R-:W-:Y:S01]  /*7710*/  FMUL.FTZ R9, R9, UR40 ;  /* 0x0000002809097c20 */ /* 0x000fe20008410000 */
[----:B------:R-:W-:-:S01]  /*7720*/  FFMA.FTZ R152, R152, UR40, -R8 ;  /* 0x0000002898987c23 */ /* 0x000fc20008010808 */
[--C-:B------:R-:W-:Y:S01]  /*7730*/  FFMA.FTZ R153, R153, UR40, -R8.reuse ;  /* 0x0000002899997c23 */ /* 0x100fe20008010808 */
[----:B------:R-:W-:-:S01]  /*7740*/  FFMA.FTZ R156, R156, UR40, -R8 ;  /* 0x000000289c9c7c23 */ /* 0x000fc20008010808 */
[----:B------:R2:W3:Y:S01]  /*7750*/  MUFU.EX2 R10, R9 ;  /* 0x00000009000a7308 */ /* 0x0004e20000000800 */
        /* <DEDUP_REMOVED lines=8> */
[----:B--2---:R-:W-:Y:S01]  /*77e0*/  FMNMX.FTZ R9, R154, R7, !PT ;  /* 0x000000079a097209 */ /* 0x004fe20007810000 */
[--C-:B------:R-:W-:Y:S01]  /*77f0*/  FFMA.FTZ R172, R172, UR40, -R8.reuse ;  /* 0x00000028acac7c23 */ /* 0x100fe20008010808 */
[----:B------:R-:W-:-:S01]  /*7800*/  FFMA.FTZ R173, R173, UR40, -R8 ;  /* 0x00000028adad7c23 */ /* 0x000fc20008010808 */
[--C-:B------:R-:W-:Y:S01]  /*7810*/  FFMA.FTZ R176, R176, UR40, -R8.reuse ;  /* 0x00000028b0b07c23 */ /* 0x100fe20008010808 */
[----:B------:R-:W-:Y:S01]  /*7820*/  FMNMX.FTZ R9, R155, R9, !PT ;  /* 0x000000099b097209 */ /* 0x000fe20007810000 */
[--C-:B------:R-:W-:Y:S01]  /*7830*/  FFMA.FTZ R177, R177, UR40, -R8.reuse ;  /* 0x00000028b1b17c23 */ /* 0x100fe20008010808 */
[----:B------:R-:W-:-:S01]  /*7840*/  FFMA.FTZ R180, R180, UR40, -R8 ;  /* 0x00000028b4b47c23 */ /* 0x000fc20008010808 */
[----:B------:R-:W2:Y:S01]  /*7850*/  MUFU.EX2 R153, R153 ;  /* 0x0000009900997308 */ /* 0x000ea20000000800 */
[----:B------:R-:W-:Y:S01]  /*7860*/  FMNMX.FTZ R9, R158, R9, !PT ;  /* 0x000000099e097209 */ /* 0x000fe20007810000 */
[----:B------:R-:W-:Y:S01]  /*7870*/  FFMA.FTZ R8, R181, UR40, -R8 ;  /* 0x00000028b5087c23 */ /* 0x000fe20008010808 */
[-C--:B---3--:R-:W-:Y:S01]  /*7880*/  FMUL.FTZ R24, R24, R10.reuse ;  /* 0x0000000a18187220 */ /* 0x088fe20000410000 */
[-C--:B------:R-:W-:Y:S01]  /*7890*/  FMUL.FTZ R25, R25, R10.reuse ;  /* 0x0000000a19197220 */ /* 0x080fe20000410000 */
[----:B------:R-:W-:Y:S01]  /*78a0*/  FMNMX.FTZ R9, R159, R9, !PT ;  /* 0x000000099f097209 */ /* 0x000fe20007810000 */
[-C--:B------:R-:W-:Y:S01]  /*78b0*/  FMUL.FTZ R28, R28, R10.reuse ;  /* 0x0000000a1c1c7220 */ /* 0x080fe20000410000 */
[-C--:B------:R-:W-:Y:S01]  /*78c0*/  FMUL.FTZ R29, R29, R10.reuse ;  /* 0x0000000a1d1d7220 */ /* 0x080fe20000410000 */
[----:B------:R-:W3:Y:S01]  /*78d0*/  MUFU.EX2 R156, R156 ;  /* 0x0000009c009c7308 */ /* 0x000ee20000000800 */
[----:B------:R-:W-:Y:S01]  /*78e0*/  FMNMX.FTZ R9, R162, R9, !PT ;  /* 0x00000009a2097209 */ /* 0x000fe20007810000 */
[----:B----4-:R-:W-:Y:S01]  /*78f0*/  FFMA.FTZ R3, R10, R3, R152 ;  /* 0x000000030a037223 */ /* 0x010fe20000010098 */
[-C--:B------:R-:W-:Y:S01]  /*7900*/  FMUL.FTZ R32, R32, R10.reuse ;  /* 0x0000000a20207220 */ /* 0x080fe20000410000 */
[-C--:B------:R-:W-:Y:S01]  /*7910*/  FMUL.FTZ R33, R33, R10.reuse ;  /* 0x0000000a21217220 */ /* 0x080fe20000410000 */
[----:B------:R-:W-:Y:S01]  /*7920*/  FMNMX.FTZ R9, R163, R9, !PT ;  /* 0x00000009a3097209 */ /* 0x000fe20007810000 */
[-C--:B------:R-:W-:Y:S01]  /*7930*/  FMUL.FTZ R36, R36, R10.reuse ;  /* 0x0000000a24247220 */ /* 0x080fe20000410000 */
[-C--:B------:R-:W-:Y:S01]  /*7940*/  FMUL.FTZ R37, R37, R10.reuse ;  /* 0x0000000a25257220 */ /* 0x080fe20000410000 */
[----:B------:R-:W4:Y:S01]  /*7950*/  MUFU.EX2 R157, R157 ;  /* 0x0000009d009d7308 */ /* 0x000f220000000800 */
[----:B------:R-:W-:Y:S01]  /*7960*/  FMNMX.FTZ R9, R166, R9, !PT ;  /* 0x00000009a6097209 */ /* 0x000fe20007810000 */
[----:B--2---:R-:W-:Y:S01]  /*7970*/  FADD.FTZ R3, R153, R3 ;  /* 0x0000000399037221 */ /* 0x004fe20000010000 */
[-C--:B------:R-:W-:Y:S01]  /*7980*/  FMUL.FTZ R40, R40, R10.reuse ;  /* 0x0000000a28287220 */ /* 0x080fe20000410000 */
[-C--:B------:R-:W-:Y:S01]  /*7990*/  FMUL.FTZ R41, R41, R10.reuse ;  /* 0x0000000a29297220 */ /* 0x080fe20000410000 */
[----:B------:R-:W-:Y:S01]  /*79a0*/  FMNMX.FTZ R9, R167, R9, !PT ;  /* 0x00000009a7097209 */ /* 0x000fe20007810000 */
[-C--:B------:R-:W-:Y:S01]  /*79b0*/  FMUL.FTZ R44, R44, R10.reuse ;  /* 0x0000000a2c2c7220 */ /* 0x080fe20000410000 */
[-C--:B------:R-:W-:Y:S01]  /*79c0*/  FMUL.FTZ R45, R45, R10.reuse ;  /* 0x0000000a2d2d7220 */ /* 0x080fe20000410000 */
[----:B------:R-:W2:Y:S01]  /*79d0*/  MUFU.EX2 R160, R160 ;  /* 0x000000a000a07308 */ /* 0x000ea20000000800 */
[----:B------:R-:W-:Y:S01]  /*79e0*/  FMNMX.FTZ R9, R170, R9, !PT ;  /* 0x00000009aa097209 */ /* 0x000fe20007810000 */
[----:B---3--:R-:W-:Y:S01]  /*79f0*/  FADD.FTZ R3, R156, R3 ;  /* 0x000000039c037221 */ /* 0x008fe20000010000 */
[-C--:B------:R-:W-:Y:S01]  /*7a00*/  FMUL.FTZ R48, R48, R10.reuse ;  /* 0x0000000a30307220 */ /* 0x080fe20000410000 */
[-C--:B------:R-:W-:Y:S01]  /*7a10*/  FMUL.FTZ R49, R49, R10.reuse ;  /* 0x0000000a31317220 */ /* 0x080fe20000410000 */
[----:B------:R-:W-:Y:S01]  /*7a20*/  FMNMX.FTZ R9, R171, R9, !PT ;  /* 0x00000009ab097209 */ /* 0x000fe20007810000 */
[-C--:B------:R-:W-:Y:S01]  /*7a30*/  FMUL.FTZ R52, R52, R10.reuse ;  /* 0x0000000a34347220 */ /* 0x080fe20000410000 */
[----:B------:R-:W-:Y:S01]  /*7a40*/  FMUL.FTZ R53, R53, R10 ;  /* 0x0000000a35357220 */ /* 0x000fe20000410000 */
[----:B------:R-:W3:Y:S01]  /*7a50*/  MUFU.EX2 R161, R161 ;  /* 0x000000a100a17308 */ /* 0x000ee20000000800 */
[----:B------:R-:W-:Y:S01]  /*7a60*/  FMNMX.FTZ R9, R174, R9, !PT ;  /* 0x00000009ae097209 */ /* 0x000fe20007810000 */
[C---:B----4-:R-:W-:Y:S01]  /*7a70*/  FADD.FTZ R3, R157.reuse, R3 ;  /* 0x000000039d037221 */ /* 0x050fe20000010000 */
[----:B------:R-:W-:Y:S01]  /*7a80*/  F2FP.SATFINITE.E4M3.F32.PACK_AB_MERGE_C R156, R157, R156, RZ ;  /* 0x0000009c9d9c723e */ /* 0x000fe200048070ff */
[-C--:B------:R-:W-:Y:S01]  /*7a90*/  FMUL.FTZ R56, R56, R10.reuse ;  /* 0x0000000a38387220 */ /* 0x080fe20000410000 */
[----:B------:R-:W-:Y:S01]  /*7aa0*/  FMNMX.FTZ R9, R175, R9, !PT ;  /* 0x00000009af097209 */ /* 0x000fe20007810000 */
[----:B------:R-:W-:Y:S01]  /*7ab0*/  FMUL.FTZ R57, R57, R10 ;  /* 0x0000000a39397220 */ /* 0x000fe20000410000 */
[----:B------:R-:W-:Y:S01]  /*7ac0*/  F2FP.SATFINITE.E4M3.F32.PACK_AB_MERGE_C R152, R153, R152, R156 ;  /* 0x000000989998723e */ /* 0x000fe2000480709c */
        /* <DEDUP_REMOVED lines=16> */
[----:B------:R-:W-:Y:S01]  /*7bd0*/  MUFU.EX2 R168, R168 ;  /* 0x000000a800a87308 */ /* 0x000fe20000000800 */
[----:B----4-:R-:W-:-:S01]  /*7be0*/  FADD.FTZ R3, R164, R3 ;  /* 0x00000003a4037221 */ /* 0x010fc20000010000 */
[----:B------:R-:W3:Y:S01]  /*7bf0*/  SHFL.BFLY PT, R9, R11, 0x2, 0x1f ;  /* 0x0c401f000b097f89 */ /* 0x000ee200000e0000 */
[-C--:B------:R-:W-:Y:S01]  /*7c00*/  FMUL.FTZ R76, R76, R10.reuse ;  /* 0x0000000a4c4c7220 */ /* 0x080fe20000410000 */
[-C--:B------:R-:W-:Y:S01]  /*7c10*/  FMUL.FTZ R77, R77, R10.reuse ;  /* 0x0000000a4d4d7220 */ /* 0x080fe20000410000 */
[-C--:B------:R-:W-:Y:S01]  /*7c20*/  FMUL.FTZ R80, R80, R10.reuse ;  /* 0x0000000a50507220 */ /* 0x080fe20000410000 */
[-C--:B------:R-:W-:Y:S01]  /*7c30*/  FMUL.FTZ R81, R81, R10.reuse ;  /* 0x0000000a51517220 */ /* 0x080fe20000410000 */
[----:B------:R-:W-:Y:S01]  /*7c40*/  FMUL.FTZ R84, R84, R10 ;  /* 0x0000000a54547220 */ /* 0x000fe20000410000 */
[----:B------:R-:W-:Y:S01]  /*7c50*/  MUFU.EX2 R169, R169 ;  /* 0x000000a900a97308 */ /* 0x000fe20000000800 */
[----:B--2---:R-:W-:-:S01]  /*7c60*/  FADD.FTZ R3, R165, R3 ;  /* 0x00000003a5037221 */ /* 0x004fc20000010000 */
        /* <DEDUP_REMOVED lines=16> */
[----:B---3--:R-:W-:Y:S01]  /*7d70*/  FMNMX.FTZ R11, R11, R9, !PT ;  /* 0x000000090b0b7209 */ /* 0x008fe20007810000 */
[-C--:B------:R-:W-:Y:S01]  /*7d80*/  FMUL.FTZ R113, R113, R10.reuse ;  /* 0x0000000a71717220 */ /* 0x080fe20000410000 */
[-C--:B------:R-:W-:Y:S01]  /*7d90*/  FMUL.FTZ R116, R116, R10.reuse ;  /* 0x0000000a74747220 */ /* 0x080fe20000410000 */
[-C--:B------:R-:W-:Y:S01]  /*7da0*/  FMUL.FTZ R117, R117, R10.reuse ;  /* 0x0000000a75757220 */ /* 0x080fe20000410000 */
[-C--:B------:R-:W-:Y:S01]  /*7db0*/  FMUL.FTZ R120, R120, R10.reuse ;  /* 0x0000000a78787220 */ /* 0x080fe20000410000 */
[----:B------:R-:W3:Y:S01]  /*7dc0*/  SHFL.BFLY PT, R9, R11, 0x1, 0x1f ;  /* 0x0c201f000b097f89 */ /* 0x000ee200000e0000 */
        /* <DEDUP_REMOVED lines=9> */
[----:B--2---:R-:W-:Y:S01]  /*7e60*/  F2FP.SATFINITE.E4M3.F32.PACK_AB_MERGE_C R156, R173, R172, RZ ;  /* 0x000000acad9c723e */ /* 0x004fe200048070ff */
        /* <DEDUP_REMOVED lines=8> */
[----:B------:R-:W-:Y:S01]  /*7ef0*/  FMUL.FTZ R149, R149, R10 ;  /* 0x0000000a95957220 */ /* 0x000fe20000410000 */
[----:B------:R-:W-:-:S02]  /*7f00*/  F2FP.SATFINITE.E4M3.F32.PACK_AB_MERGE_C R156, R169, R168, R156 ;  /* 0x000000a8a99c723e */ /* 0x000fc4000480709c */
[----:B---3--:R-:W-:Y:S01]  /*7f10*/  FMNMX.FTZ R9, R11, R9, !PT ;  /* 0x000000090b097209 */ /* 0x008fe20007810000 */
[----:B------:R-:W-:Y:S02]  /*7f20*/  IMAD.U32 R11, RZ, RZ, UR40 ;  /* 0x00000028ff0b7e24 */ /* 0x000fe4000f8e00ff */
[----:B------:R-:W-:Y:S02]  /*7f30*/  MUFU.EX2 R8, R8 ;  /* 0x0000000800087308 */ /* 0x000fe40000000800 */
[----:B------:R-:W-:-:S01]  /*7f40*/  FFMA.FTZ R11, R9, R11, -8 ;  /* 0xc1000000090b7423 */ /* 0x000fc2000001000b */
[----:B------:R-:W-:-:S03]  /*7f50*/  FADD.FTZ R7, -R9, R7 ;  /* 0x0000000709077221 */ /* 0x000fc60000010100 */
[--C-:B------:R-:W-:Y:S01]  /*7f60*/  FFMA.FTZ R154, R154, UR40, -R11.reuse ;  /* 0x000000289a9a7c23 */ /* 0x100fe2000801080b */
[----:B------:R-:W-:Y:S01]  /*7f70*/  FMUL.FTZ R7, R7, UR40 ;  /* 0x0000002807077c20 */ /* 0x000fe20008410000 */
[--C-:B------:R-:W-:Y:S01]  /*7f80*/  FFMA.FTZ R155, R155, UR40, -R11.reuse ;  /* 0x000000289b9b7c23 */ /* 0x100fe2000801080b */
[----:B------:R-:W-:-:S01]  /*7f90*/  FFMA.FTZ R158, R158, UR40, -R11 ;  /* 0x000000289e9e7c23 */ /* 0x000fc2000801080b */
[--C-:B------:R-:W-:Y:S01]  /*7fa0*/  FFMA.FTZ R159, R159, UR40, -R11.reuse ;  /* 0x000000289f9f7c23 */ /* 0x100fe2000801080b */
[----:B------:R-:W-:-:S01]  /*7fb0*/  FFMA.FTZ R162, R162, UR40, -R11 ;  /* 0x00000028a2a27c23 */ /* 0x000fc2000801080b */
        /* <DEDUP_REMOVED lines=10> */
[--C-:B------:R-:W-:Y:S01]  /*8060*/  FFMA.FTZ R179, R179, UR40, -R11.reuse ;  /* 0x00000028b3b37c23 */ /* 0x100fe2000801080b */
[----:B------:R-:W-:-:S01]  /*8070*/  FFMA.FTZ R182, R182, UR40, -R11 ;  /* 0x00000028b6b67c23 */ /* 0x000fc2000801080b */
[----:B------:R-:W-:-:S04]  /*8080*/  FFMA.FTZ R11, R183, UR40, -R11 ;  /* 0x00000028b70b7c23 */ /* 0x000fc8000801080b */
[----:B------:R-:W3:Y:S08]  /*8090*/  MUFU.EX2 R155, R155 ;  /* 0x0000009b009b7308 */ /* 0x000ef00000000800 */
[----:B------:R-:W4:Y:S01]  /*80a0*/  MUFU.EX2 R158, R158 ;  /* 0x0000009e009e7308 */ /* 0x000f220000000800 */
        /* <DEDUP_REMOVED lines=22> */
[-C--:B------:R-:W-:Y:S01]  /*8210*/  FMUL.FTZ R59, R59, R7.reuse ;  /* 0x000000073b3b7220 */ /* 0x080fe20000410000 */
[----:B------:R-:W4:Y:S01]  /*8220*/  MUFU.EX2 R163, R163 ;  /* 0x000000a300a37308 */ /* 0x000f220000000800 */
[C---:B--2---:R-:W-:Y:S01]  /*8230*/  F2FP.SATFINITE.E4M3.F32.PACK_AB_MERGE_C R153, R159.reuse, R158, RZ ;  /* 0x0000009e9f99723e */ /* 0x044fe200048070ff */
[----:B------:R-:W-:Y:S01]  /*8240*/  FADD.FTZ R159, R159, R4 ;  /* 0x000000049f9f7221 */ /* 0x000fe20000010000 */
[----:B------:R-:W-:Y:S01]  /*8250*/  F2FP.SATFINITE.E4M3.F32.PACK_AB_MERGE_C R158, R8, R180, RZ ;  /* 0x000000b4089e723e */ /* 0x000fe200048070ff */
[-C--:B------:R-:W-:Y:S01]  /*8260*/  FMUL.FTZ R62, R62, R7.reuse ;  /* 0x000000073e3e7220 */ /* 0x080fe20000410000 */
[----:B------:R-:W-:Y:S01]  /*8270*/  F2FP.SATFINITE.E4M3.F32.PACK_AB_MERGE_C R153, R155, R154, R153 ;  /* 0x0000009a9b99723e */ /* 0x000fe20004807099 */
[----:B------:R-:W-:Y:S01]  /*8280*/  FMUL.FTZ R63, R63, R7 ;  /* 0x000000073f3f7220 */ /* 0x000fe20000410000 */
[----:B------:R-:W-:Y:S01]  /*8290*/  F2FP.SATFINITE.E4M3.F32.PACK_AB_MERGE_C R154, R165, R164, RZ ;  /* 0x000000a4a59a723e */ /* 0x000fe200048070ff */
[----:B------:R-:W2:Y:S01]  /*82a0*/  MUFU.EX2 R166, R166 ;  /* 0x000000a600a67308 */ /* 0x000ea20000000800 */
[----:B---3--:R-:W-:-:S01]  /*82b0*/  FADD.FTZ R4, R162, R159 ;  /* 0x0000009fa2047221 */ /* 0x008fc20000010000 */
[-C--:B------:R-:W-:Y:S01]  /*82c0*/  FMUL.FTZ R66, R66, R7.reuse ;  /* 0x0000000742427220 */ /* 0x080fe20000410000 */
[----:B------:R-:W-:Y:S01]  /*82d0*/  F2FP.SATFINITE.E4M3.F32.PACK_AB_MERGE_C R154, R161, R160, R154 ;  /* 0x000000a0a19a723e */ /* 0x000fe2000480709a */
        /* <DEDUP_REMOVED lines=21> */
[C---:B---3--:R-:W-:Y:S01]  /*8430*/  F2FP.SATFINITE.E4M3.F32.PACK_AB_MERGE_C R155, R167.reuse, R166, RZ ;  /* 0x000000a6a79b723e */ /* 0x048fe200048070ff */
[----:B------:R-:W-:Y:S01]  /*8440*/  FADD.FTZ R167, R167, R4 ;  /* 0x00000004a7a77221 */ /* 0x000fe20000010000 */
[----:B------:R-:W-:-:S01]  /*8450*/  FADD.FTZ R4, R168, R3 ;  /* 0x00000003a8047221 */ /* 0x000fc20000010000 */
[-C--:B------:R-:W-:Y:S01]  /*8460*/  FMUL.FTZ R99, R99, R7.reuse ;  /* 0x0000000763637220 */ /* 0x080fe20000410000 */
[----:B------:R-:W-:Y:S01]  /*8470*/  F2FP.SATFINITE.E4M3.F32.PACK_AB_MERGE_C R155, R163, R162, R155 ;  /* 0x000000a2a39b723e */ /* 0x000fe2000480709b */
[----:B------:R-:W-:Y:S01]  /*8480*/  FMUL.FTZ R102, R102, R7 ;  /* 0x0000000766667220 */ /* 0x000fe20000410000 */
[----:B------:R-:W-:-:S01]  /*8490*/  FADD.FTZ R3, R169, R4 ;  /* 0x00000004a9037221 */ /* 0x000fc20000010000 */
[----:B------:R-:W3:Y:S01]  /*84a0*/  MUFU.EX2 R174, R174 ;  /* 0x000000ae00ae7308 */ /* 0x000ee20000000800 */
[----:B----4-:R-:W-:-:S01]  /*84b0*/  FADD.FTZ R4, R170, R167 ;  /* 0x000000a7aa047221 */ /* 0x010fc20000010000 */
[----:B------:R-:W-:Y:S01]  /*84c0*/  FMUL.FTZ R103, R103, R7 ;  /* 0x0000000767677220 */ /* 0x000fe20000410000 */
[----:B------:R-:W-:-:S01]  /*84d0*/  FADD.FTZ R12, R172, R3 ;  /* 0x00000003ac0c7221 */ /* 0x000fc20000010000 */
[-C--:B------:R-:W-:Y:S01]  /*84e0*/  FMUL.FTZ R106, R106, R7.reuse ;  /* 0x000000076a6a7220 */ /* 0x080fe20000410000 */
[-C--:B------:R-:W-:Y:S01]  /*84f0*/  FMUL.FTZ R107, R107, R7.reuse ;  /* 0x000000076b6b7220 */ /* 0x080fe20000410000 */
[----:B------:R-:W-:Y:S01]  /*8500*/  FMUL.FTZ R110, R110, R7 ;  /* 0x000000076e6e7220 */ /* 0x000fe20000410000 */
[----:B------:R-:W-:-:S01]  /*8510*/  FADD.FTZ R13, R173, R12 ;  /* 0x0000000cad0d7221 */ /* 0x000fc20000010000 */
[----:B------:R-:W4:Y:S01]  /*8520*/  MUFU.EX2 R175, R175 ;  /* 0x000000af00af7308 */ /* 0x000f220000000800 */
[----:B--2---:R-:W-:-:S01]  /*8530*/  FADD.FTZ R3, R171, R4 ;  /* 0x00000004ab037221 */ /* 0x004fc20000010000 */
[----:B------:R-:W-:Y:S01]  /*8540*/  FMUL.FTZ R111, R111, R7 ;  /* 0x000000076f6f7220 */ /* 0x000fe20000410000 */
[----:B------:R-:W-:-:S01]  /*8550*/  FADD.FTZ R12, R176, R13 ;  /* 0x0000000db00c7221 */ /* 0x000fc20000010000 */
[-C--:B------:R-:W-:Y:S01]  /*8560*/  FMUL.FTZ R114, R114, R7.reuse ;  /* 0x0000000772727220 */ /* 0x080fe20000410000 */
[-C--:B------:R-:W-:Y:S01]  /*8570*/  FMUL.FTZ R115, R115, R7.reuse ;  /* 0x0000000773737220 */ /* 0x080fe20000410000 */
[----:B------:R-:W-:Y:S01]  /*8580*/  FMUL.FTZ R118, R118, R7 ;  /* 0x0000000776767220 */ /* 0x000fe20000410000 */
[----:B------:R-:W-:-:S01]  /*8590*/  FADD.FTZ R13, R177, R12 ;  /* 0x0000000cb10d7221 */ /* 0x000fc20000010000 */
        /* <DEDUP_REMOVED lines=26> */
[-C--:B------:R-:W-:Y:S01]  /*8740*/  FMUL.FTZ R150, R150, R7.reuse ;  /* 0x0000000796967220 */ /* 0x080fe20000410000 */
[----:B------:R-:W-:Y:S01]  /*8750*/  FMUL.FTZ R151, R151, R7 ;  /* 0x0000000797977220 */ /* 0x000fe20000410000 */
[----:B------:R-:W-:-:S02]  /*8760*/  F2FP.SATFINITE.E4M3.F32.PACK_AB_MERGE_C R157, R171, R170, R157 ;  /* 0x000000aaab9d723e */ /* 0x000fc4000480709d */
[----:B------:R-:W-:Y:S01]  /*8770*/  F2FP.SATFINITE.E4M3.F32.PACK_AB_MERGE_C R158, R177, R176, R158 ;  /* 0x000000b0b19e723e */ /* 0x000fe2000480709e */
[----:B----4-:R-:W-:Y:S01]  /*8780*/  FADD.FTZ R4, R182, R13 ;  /* 0x0000000db6047221 */ /* 0x010fe20000010000 */
[----:B--2---:R-:W-:-:S03]  /*8790*/  F2FP.SATFINITE.E4M3.F32.PACK_AB_MERGE_C R159, R11, R182, RZ ;  /* 0x000000b60b9f723e */ /* 0x004fc600048070ff */
[----:B------:R-:W-:Y:S01]  /*87a0*/  FADD.FTZ R4, R11, R4 ;  /* 0x000000040b047221 */ /* 0x000fe20000010000 */
[----:B------:R-:W-:Y:S01]  /*87b0*/  F2FP.SATFINITE.E4M3.F32.PACK_AB_MERGE_C R159, R179, R178, R159 ;  /* 0x000000b2b39f723e */ /* 0x000fe2000480709f */
[----:B------:R-:W-:Y:S06]  /*87c0*/  @!P0 BRA `(.L_x_1523) ;  /* 0x0000000000048947 */ /* 0x000fec0003800000 */
[----:B------:R-:W-:Y:S01]  /*87d0*/  BPT.TRAP 0x1 ;  /* 0x000000040000795c */ /* 0x000fe20000300000 */
.L_x_1523:
[----:B------:R2:W3:Y:S01]  /*87e0*/  SYNCS.PHASECHK.TRANS64.TRYWAIT P1, [UR43+0x28450], R6 ;  /* 0x02845006ff0075a7 */ /* 0x0004e2000802016b */
[----:B------:R-:W-:Y:S05]  /*87f0*/  @!P0 BRA `(.L_x_1524) ;  /* 0x0000000000048947 */ /* 0x000fea0003800000 */
[----:B------:R-:W-:Y:S01]  /*8800*/  BPT.TRAP 0x1 ;  /* 0x000000040000795c */ /* 0x000fe20000300000 */
.L_x_1524:
[----:B------:R-:W-:Y:S01]  /*8810*/  VIADD R7, R14, 0x8 ;  /* 0x000000080e077836 */ /* 0x000fe20000000000 */
[----:B---3--:R-:W-:Y:S06]  /*8820*/  @P1 BRA `(.L_x_1525) ;  /* 0x0000000000081947 */ /* 0x008fec0003800000 */
[----:B------:R-:W3:Y:S02]  /*8830*/  SYNCS.PHASECHK.TRANS64.TRYWAIT P1, [UR43+0x28450], R6 ;  /* 0x02845006ff0075a7 */ /* 0x000ee4000802016b */
[----:B---3--:R-:W-:Y:S05]  /*8840*/  @!P1 BRA `(.L_x_1526) ;  /* 0x0000010000709947 */ /* 0x008fea0003800000 */
.L_x_1525:
        /* <DEDUP_REMOVED lines=14> */
.L_x_1527:
[----:B------:R-:W-:Y:S01]  /*8930*/  UIADD3 UR43, UR43, 0x28460, URZ ;  /* 0x000284602b2b7890 */ /* 0x000fe2000fffe03f */
[----:B------:R-:W-:Y:S01]  /*8940*/  PLOP3.LUT P1, PT, PT, PT, UP0, 0x80, 0x0 ;  /* 0x000000000000781c */ /* 0x000fe20003f2f008 */
[----:B------:R-:W-:Y:S02]  /*8950*/  IMAD.MOV.U32 R7, RZ, RZ, R9 ;  /* 0x000000ffff077224 */ /* 0x000fe400078e0009 */
[----:B------:R-:W-:Y:S01]  /*8960*/  UPRMT UR43, UR52, 0x654, UR43 ;  /* 0x00000654342b7896 */ /* 0x000fe2000800002b */
[----:B------:R-:W-:-:S08]  /*8970*/  IMAD.MOV.U32 R10, RZ, RZ, R5 ;  /* 0x000000ffff0a7224 */ /* 0x000fd000078e0005 */
[----:B------:R-:W-:Y:S01]  /*8980*/  SYNCS.ARRIVE.TRANS64.RED.A1T0 RZ, [UR43], RZ ;  /* 0x000000ffffff79a7 */ /* 0x000fe2000810042b */
[----:B------:R-:W-:Y:S05]  /*8990*/  @P1 BRA `(.L_x_1528) ;  /* 0xffffffe400e01947 */ /* 0x000fea000383ffff */
[----:B------:R-:W-:-:S05]  /*89a0*/  UMOV UR43, UR44 ;  /* 0x0000002c002b7c82 */ /* 0x000fca0008000000 */
.L_x_1517:
[----:B------:R-:W-:-:S06]  /*89b0*/  UISETP.GE.AND UP0, UPT, UR43, UR51, UPT ;  /* 0x000000332b00728c */ /* 0x000fcc000bf06270 */
[----:B------:R-:W-:-:S13]  /*89c0*/  PLOP3.LUT P1, PT, PT, PT, UP0, 0x80, 0x0 ;  /* 0x000000000000781c */ /* 0x000fda0003f2f008 */
[----:B------:R-:W-:Y:S05]  /*89d0*/  @!P1 BRA `(.L_x_1529) ;  /* 0x0000002400889947 */ /* 0x000fea0003800000 */
[----:B------:R-:W-:Y:S01]  /*89e0*/  IMAD.MOV.U32 R10, RZ, RZ, R9 ;  /* 0x000000ffff0a7224 */ /* 0x000fe200078e0009 */
[----:B------:R-:W-:Y:S01]  /*89f0*/  ULDC UR45, c[0x0][0x9e4] ;  /* 0x00027900002d7ab9 */ /* 0x000fe20000000800 */
[----:B---3--:R-:W-:Y:S01]  /*8a00*/  IMAD.MOV.U32 R11, RZ, RZ, R5 ;  /* 0x000000ffff0b7224 */ /* 0x008fe200078e0005 */
[----:B------:R-:W-:Y:S01]  /*8a10*/  ULDC UR52, c[0x0][0x9dc] ;  /* 0x0002770000347ab9 */ /* 0x000fe20000000800 */
[----:B------:R-:W-:-:S05]  /*8a20*/  ULDC UR59, c[0x0][0x9e0] ;  /* 0x00027800003b7ab9 */ /* 0x000fca0000000800 */
.L_x_1548:
[----:B------:R-:W-:-:S04]  /*8a30*/  UIADD3 UR38, UR38, 0x1, URZ ;  /* 0x0000000126267890 */ /* 0x000fc8000fffe03f */
[----:B------:R-:W-:-:S04]  /*8a40*/  UISETP.NE.AND UP0, UPT, UR38, 0x2, UPT ;  /* 0x000000022600788c */ /* 0x000fc8000bf05270 */
[----:B------:R-:W-:Y:S02]  /*8a50*/  USEL UR6, URZ, 0x1, UP0 ;  /* 0x000000013f067887 */ /* 0x000fe40008000000 */
[----:B------:R-:W-:Y:S02]  /*8a60*/  USEL UR38, UR38, URZ, UP0 ;  /* 0x0000003f26267287 */ /* 0x000fe40008000000 */
[----:B------:R-:W-:Y:S01]  /*8a70*/  ULOP3.LUT UR39, UR39, UR6, URZ, 0x3c, !UPT ;  /* 0x0000000627277292 */ /* 0x000fe2000f8e3c3f */
[----:B---3--:R-:W-:Y:S11]  /*8a80*/  @!P0 BRA `(.L_x_1530) ;  /* 0x0000000000048947 */ /* 0x008ff60003800000 */
[----:B------:R-:W-:Y:S01]  /*8a90*/  BPT.TRAP 0x1 ;  /* 0x000000040000795c */ /* 0x000fe20000300000 */
.L_x_1530:
[----:B------:R-:W3:Y:S01]  /*8aa0*/  S2UR UR53, SR_CgaCtaId ;  /* 0x00000000003579c3 */ /* 0x000ee20000008800 */
[----:B------:R-:W-:Y:S01]  /*8ab0*/  UMOV UR6, 0x400 ;  /* 0x0000040000067882 */ /* 0x000fe20000000000 */
[----:B0-2---:R-:W-:-:S05]  /*8ac0*/  IMAD.U32 R8, RZ, RZ, UR39 ;  /* 0x00000027ff087e24 */ /* 0x005fca000f8e00ff */
[----:B------:R-:W-:Y:S01]  /*8ad0*/  SHF.L.U32 R8, R8, 0x1f, RZ ;  /* 0x0000001f08087819 */ /* 0x000fe200000006ff */
[----:B---3--:R-:W-:-:S04]  /*8ae0*/  ULEA UR6, UR53, UR6, 0x18 ;  /* 0x0000000635067291 */ /* 0x008fc8000f8ec03f */
[----:B------:R-:W-:-:S09]  /*8af0*/  ULEA UR44, UR38, UR6, 0x3 ;  /* 0x00000006262c7291 */ /* 0x000fd2000f8e183f */
[----:B------:R0:W2:Y:S01]  /*8b00*/  SYNCS.PHASECHK.TRANS64.TRYWAIT P1, [UR44+0x28430], R8 ;  /* 0x02843008ff0075a7 */ /* 0x0000a2000802016c */
[----:B------:R-:W-:Y:S05]  /*8b10*/  @!P0 BRA `(.L_x_1531) ;  /* 0x0000000000048947 */ /* 0x000fea0003800000 */
[----:B------:R-:W-:Y:S01]  /*8b20*/  BPT.TRAP 0x1 ;  /* 0x000000040000795c */ /* 0x000fe20000300000 */
.L_x_1531:
[----:B--2---:R-:W-:Y:S05]  /*8b30*/  @P1 BRA `(.L_x_1532) ;  /* 0x0000000000081947 */ /* 0x004fea0003800000 */
[----:B------:R-:W2:Y:S02]  /*8b40*/  SYNCS.PHASECHK.TRANS64.TRYWAIT P1, [UR44+0x28430], R8 ;  /* 0x02843008ff0075a7 */ /* 0x000ea4000802016c */
[----:B--2---:R-:W-:Y:S05]  /*8b50*/  @!P1 BRA `(.L_x_1533) ;  /* 0x000000fc00c49947 */ /* 0x004fea0003800000 */
.L_x_1532:
        /* <DEDUP_REMOVED lines=47> */
.L_x_1534:
[----:B------:R-:W-:Y:S01]  /*8e50*/  UISETP.NE.AND UP1, UPT, UR50, URZ, UPT ;  /* 0x0000003f3200728c */ /* 0x000fe2000bf25270 */
[----:B--2---:R-:W-:Y:S01]  /*8e60*/  VIADD R5, R17, UR48 ;  /* 0x0000003011057c36 */ /* 0x004fe20008000000 */
[----:B------:R-:W-:Y:S02]  /*8e70*/  USHF.L.U32 UR7, UR43, 0x6, URZ ;  /* 0x000000062b077899 */ /* 0x000fe4000800063f */
[----:B------:R-:W-:Y:S02]  /*8e80*/  UISETP.NE.AND UP0, UPT, UR46, URZ, UPT ;  /* 0x0000003f2e00728c */ /* 0x000fe4000bf05270 */
[----:B------:R-:W-:Y:S02]  /*8e90*/  PLOP3.LUT P1, PT, PT, PT, UP1, 0x80, 0x0 ;  /* 0x000000000000781c */ /* 0x000fe40003f2f018 */
        /* <DEDUP_REMOVED lines=10> */
[----:B------:R-:W2:Y:S01]  /*8f40*/  SHFL.IDX PT, R15, R5, RZ, 0x1c1f ;  /* 0x001c1fff050f7589 */ /* 0x000ea200000e0000 */
[----:B------:R-:W-:Y:S01]  /*8f50*/  UPRMT UR6, UR53, 0x654, UR6 ;  /* 0x0000065435067896 */ /* 0x000fe20008000006 */
[----:B------:R-:W-:-:S05]  /*8f60*/  IADD3 R12, -R6, UR41, R12 ;  /* 0x00000029060c7c10 */ /* 0x000fca000fffe10c */
[----:B------:R-:W-:-:S03]  /*8f70*/  VIADD R9, R12, UR59 ;  /* 0x0000003b0c097c36 */ /* 0x000fc60008000000 */
[----:B------:R-:W-:Y:S01]  /*8f80*/  SYNCS.ARRIVE.TRANS64.RED.A1T0 RZ, [UR6], RZ ;  /* 0x000000ffffff79a7 */ /* 0x000fe20008100406 */
[----:B------:R-:W-:-:S06]  /*8f90*/  ULOP3.LUT UR6, URZ, UR52, URZ, 0x33, !UPT ;  /* 0x000000343f067292 */ /* 0x000fcc000f8e333f */
[----:B------:R-:W-:Y:S02]  /*8fa0*/  VIADD R12, R12, UR6 ;  /* 0x000000060c0c7c36 */ /* 0x000fe40008000000 */
[----:B--2---:R-:W-:Y:S02]  /*8fb0*/  IMAD.IADD R13, R9, 0x1, R15 ;  /* 0x00000001090d7824 */ /* 0x004fe400078e020f */
        /* <DEDUP_REMOVED lines=15> */
.L_x_1537:
[----:B------:R-:W-:-:S05]  /*90b0*/  IMAD.U32 R20, RZ, RZ, UR45 ;  /* 0x0000002dff147e24 */ /* 0x000fca000f8e00ff */
[----:B------:R-:W-:-:S13]  /*90c0*/  ISETP.NE.AND P1, PT, R20, 0x1, PT ;  /* 0x000000011400780c */ /* 0x000fda0003f25270 */
[----:B------:R-:W2:Y:S02]  /*90d0*/  @P1 LDC.64 R6, c[0x0][0x9e8] ;  /* 0x00027a00ff061b82 */ /* 0x000ea40000000a00 */
[----:B--2---:R-:W-:-:S05]  /*90e0*/  @P1 IMAD.HI.U32 R6, R15, R6, RZ ;  /* 0x000000060f061227 */ /* 0x004fca00078e00ff */
[----:B------:R-:W-:-:S07]  /*90f0*/  @P1 SHF.R.U32.HI R15, RZ, R7, R6 ;  /* 0x00000007ff0f1219 */ /* 0x000fce0000011606 */
.L_x_1538:
[----:B------:R-:W-:Y:S05]  /*9100*/  BSYNC B0 ;  /* 0x0000000000007941 */ /* 0x000fea0003800000 */
.L_x_1536:
[----:B------:R-:W-:-:S04]  /*9110*/  IMAD R15, R15, R20, -UR7 ;  /* 0x800000070f0f7e24 */ /* 0x000fc8000f8e0214 */
[----:B------:R-:W-:-:S05]  /*9120*/  IMAD.IADD R15, R15, 0x1, -R2 ;  /* 0x000000010f0f7824 */ /* 0x000fca00078e0a02 */
[----:B------:R-:W-:Y:S02]  /*9130*/  VIMNMX R14, R14, R15, !PT ;  /* 0x0000000f0e0e7248 */ /* 0x000fe40007fe0100 */
[----:B------:R-:W-:-:S07]  /*9140*/  VIADDMNMX R13, R15, R20, R13, PT ;  /* 0x000000140f0d7246 */ /* 0x000fce000380010d */
.L_x_1535:
[----:B------:R-:W-:Y:S01]  /*9150*/  UISETP.GT.AND UP0, UPT, UR43, -0x1, UPT ;  /* 0xffffffff2b00788c */ /* 0x000fe2000bf04270 */
[----:B------:R-:W2:Y:S01]  /*9160*/  SHFL.IDX PT, R5, R5, 0x1, 0x1c1f ;  /* 0x003c1f0005057f89 */ /* 0x000ea200000e0000 */
        /* <DEDUP_REMOVED lines=10> */
[--C-:B--2---:R-:W-:Y:S01]  /*9210*/  IMAD.IADD R9, R9, 0x1, R5.reuse ;  /* 0x0000000109097824 */ /* 0x104fe200078e0205 */
        /* <DEDUP_REMOVED lines=56> */
.L_x_1541:
[----:B------:R-:W-:-:S05]  /*95a0*/  IMAD.U32 R13, RZ, RZ, UR45 ;  /* 0x0000002dff0d7e24 */ /* 0x000fca000f8e00ff */
[----:B------:R-:W-:-:S13]  /*95b0*/  ISETP.NE.AND P2, PT, R13, 0x1, PT ;  /* 0x000000010d00780c */ /* 0x000fda0003f45270 */
[----:B------:R-:W2:Y:S02]  /*95c0*/  @P2 LDC.64 R6, c[0x0][0x9e8] ;  /* 0x00027a00ff062b82 */ /* 0x000ea40000000a00 */
[----:B--2---:R-:W-:-:S05]  /*95d0*/  @P2 IMAD.HI.U32 R6, R5, R6, RZ ;  /* 0x0000000605062227 */ /* 0x004fca00078e00ff */
[----:B------:R-:W-:-:S07]  /*95e0*/  @P2 SHF.R.U32.HI R5, RZ, R7, R6 ;  /* 0x00000007ff052219 */ /* 0x000fce0000011606 */
.L_x_1542:
[----:B------:R-:W-:Y:S05]  /*95f0*/  BSYNC B0 ;  /* 0x0000000000007941 */ /* 0x000fea0003800000 */
.L_x_1540:
[----:B------:R-:W-:-:S04]  /*9600*/  IMAD R5, R5, R13, -UR7 ;  /* 0x8000000705057e24 */ /* 0x000fc8000f8e020d */
[----:B------:R-:W-:-:S05]  /*9610*/  IMAD.IADD R5, R5, 0x1, -R2 ;  /* 0x0000000105057824 */ /* 0x000fca00078e0a02 */
[----:B------:R-:W-:Y:S02]  /*9620*/  VIMNMX R12, R12, R5, !PT ;  /* 0x000000050c0c7248 */ /* 0x000fe40007fe0100 */
[----:B------:R-:W-:-:S07]  /*9630*/  VIADDMNMX R9, R5, R13, R9, PT ;  /* 0x0000000d05097246 */ /* 0x000fce0003800109 */
.L_x_1539:
        /* <DEDUP_REMOVED lines=56> */
[----:B------:R-:W2:Y:S01]  /*99c0*/  SHFL.BFLY PT, R6, R5, 0x2, 0x1f ;  /* 0x0c401f0005067f89 */ /* 0x000ea200000e0000 */
        /* <DEDUP_REMOVED lines=11> */
[----:B--2---:R-:W-:-:S02]  /*9a80*/  FMNMX.FTZ R5, R5, R6, !PT ;  /* 0x0000000605057209 */ /* 0x004fc40007810000 */
[----:B------:R-:W-:Y:S02]  /*9a90*/  FSEL R179, R179, -INF , !P1 ;  /* 0xff800000b3b37808 */ /* 0x000fe40004800000 */
[----:B------:R-:W-:Y:S01]  /*9aa0*/  FSEL R182, R182, -INF , !P2 ;  /* 0xff800000b6b67808 */ /* 0x000fe20005000000 */
[----:B------:R-:W2:Y:S01]  /*9ab0*/  SHFL.BFLY PT, R6, R5, 0x1, 0x1f ;  /* 0x0c201f0005067f89 */ /* 0x000ea200000e0000 */
        /* <DEDUP_REMOVED lines=10> */
[----:B--2---:R-:W-:Y:S01]  /*9b60*/  FMNMX.FTZ R5, R5, R6, !PT ;  /* 0x0000000605057209 */ /* 0x004fe20007810000 */
        /* <DEDUP_REMOVED lines=8> */
[----:B------:R-:W-:-:S02]  /*9bf0*/  FSEL R7, R5, RZ, P5 ;  /* 0x000000ff05077208 */ /* 0x000fc40002800000 */
        /* <DEDUP_REMOVED lines=25> */
[----:B------:R-:W2:Y:S01]  /*9d90*/  MUFU.EX2 R6, R6 ;  /* 0x0000000600067308 */ /* 0x000ea20000000800 */
[----:B------:R-:W-:Y:S02]  /*9da0*/  @P6 LOP3.LUT R16, R16, 0x2000, RZ, 0xfc, !PT ;  /* 0x0000200010106812 */ /* 0x000fe400078efcff */
[----:B------:R-:W-:Y:S02]  /*9db0*/  FMNMX.FTZ R7, R159, R7, !PT ;  /* 0x000000079f077209 */ /* 0x000fe40007810000 */
[----:B------:R-:W-:-:S02]  /*9dc0*/  LOP3.LUT P6, RZ, R16, 0x100, RZ, 0xc0, !PT ;  /* 0x0000010010ff7812 */ /* 0x000fc400078cc0ff */
[----:B------:R-:W-:Y:S01]  /*9dd0*/  FMNMX.FTZ R7, R162, R7, !PT ;  /* 0x00000007a2077209 */ /* 0x000fe20007810000 */
[----:B------:R-:W3:Y:S01]  /*9de0*/  MUFU.EX2 R153, R153 ;  /* 0x0000009900997308 */ /* 0x000ee20000000800 */
[----:B------:R-:W-:Y:S02]  /*9df0*/  LOP3.LUT P0, RZ, R16, 0x40, RZ, 0xc0, !PT ;  /* 0x0000004010ff7812 */ /* 0x000fe4000780c0ff */
[----:B------:R-:W-:Y:S02]  /*9e00*/  FMNMX.FTZ R7, R163, R7, !PT ;  /* 0x00000007a3077209 */ /* 0x000fe40007810000 */
[----:B------:R-:W-:Y:S02]  /*9e10*/  FSEL R167, R167, -INF , !P6 ;  /* 0xff800000a7a77808 */ /* 0x000fe40007000000 */
[----:B------:R-:W-:Y:S01]  /*9e20*/  FMNMX.FTZ R7, R166, R7, !PT ;  /* 0x00000007a6077209 */ /* 0x000fe20007810000 */
[----:B------:R-:W4:Y:S01]  /*9e30*/  MUFU.EX2 R156, R156 ;  /* 0x0000009c009c7308 */ /* 0x000f220000000800 */
[----:B------:R-:W-:Y:S01]  /*9e40*/  LOP3.LUT P5, RZ, R16, 0x10, RZ, 0xc0, !PT ;  /* 0x0000001010ff7812 */ /* 0x000fe200078ac0ff */
[----:B--2---:R-:W-:Y:S01]  /*9e50*/  FFMA.FTZ R3, R6, R3, R152 ;  /* 0x0000000306037223 */ /* 0x004fe20000010098 */
[----:B------:R-:W-:Y:S01]  /*9e60*/  FSEL R170, R170, -INF , !P0 ;  /* 0xff800000aaaa7808 */ /* 0x000fe20004000000 */
[-C--:B------:R-:W-:Y:S01]  /*9e70*/  FMUL.FTZ R24, R24, R6.reuse ;  /* 0x0000000618187220 */ /* 0x080fe20000410000 */
[----:B------:R-:W-:Y:S01]  /*9e80*/  FMNMX.FTZ R7, R167, R7, !PT ;  /* 0x00000007a7077209 */ /* 0x000fe20007810000 */
[-C--:B------:R-:W-:Y:S01]  /*9e90*/  FMUL.FTZ R25, R25, R6.reuse ;  /* 0x0000000619197220 */ /* 0x080fe20000410000 */
[----:B------:R-:W-:Y:S01]  /*9ea0*/  FSEL R171, R171, -INF , !P5 ;  /* 0xff800000abab7808 */ /* 0x000fe20006800000 */
[----:B------:R-:W2:Y:S01]  /*9eb0*/  MUFU.EX2 R157, R157 ;  /* 0x0000009d009d7308 */ /* 0x000ea20000000800 */
[----:B------:R-:W-:Y:S01]  /*9ec0*/  LOP3.LUT P5, RZ, R16, 0x4, RZ, 0xc0, !PT ;  /* 0x0000000410ff7812 */ /* 0x000fe200078ac0ff */
[----:B---3--:R-:W-:Y:S01]  /*9ed0*/  FADD.FTZ R3, R153, R3 ;  /* 0x0000000399037221 */ /* 0x008fe20000010000 */
[----:B------:R-:W-:Y:S01]  /*9ee0*/  FMNMX.FTZ R7, R170, R7, !PT ;  /* 0x00000007aa077209 */ /* 0x000fe20007810000 */
[-C--:B------:R-:W-:Y:S01]  /*9ef0*/  FMUL.FTZ R28, R28, R6.reuse ;  /* 0x000000061c1c7220 */ /* 0x080fe20000410000 */
[----:B------:R-:W-:Y:S01]  /*9f00*/  LOP3.LUT P0, RZ, R16, 0x1000, RZ, 0xc0, !PT ;  /* 0x0000100010ff7812 */ /* 0x000fe2000780c0ff */
[-C--:B------:R-:W-:Y:S01]  /*9f10*/  FMUL.FTZ R29, R29, R6.reuse ;  /* 0x000000061d1d7220 */ /* 0x080fe20000410000 */
[----:B------:R-:W-:Y:S01]  /*9f20*/  FSEL R174, R174, -INF , !P5 ;  /* 0xff800000aeae7808 */ /* 0x000fe20006800000 */
[----:B------:R-:W3:Y:S01]  /*9f30*/  MUFU.EX2 R160, R160 ;  /* 0x000000a000a07308 */ /* 0x000ee20000000800 */
        /* <DEDUP_REMOVED lines=9> */
[----:B--2---:R-:W-:Y:S01]  /*9fd0*/  FADD.FTZ R3, R157, R3 ;  /* 0x000000039d037221 */ /* 0x004fe20000010000 */
[----:B------:R-:W-:Y:S01]  /*9fe0*/  FMNMX.FTZ R7, R175, R7, !PT ;  /* 0x00000007af077209 */ /* 0x000fe20007810000 */
[----:B------:R-:W-:Y:S01]  /*9ff0*/  FMUL.FTZ R36, R36, R6 ;  /* 0x0000000624247220 */ /* 0x000fe20000410000 */
[----:B------:R-:W-:Y:S01]  /*a000*/  F2FP.SATFINITE.E4M3.F32.PACK_AB_MERGE_C R156, R157, R156, RZ ;  /* 0x0000009c9d9c723e */ /* 0x000fe200048070ff */
[----:B------:R-:W-:Y:S01]  /*a010*/  FMUL.FTZ R37, R37, R6 ;  /* 0x0000000625257220 */ /* 0x000fe20000410000 */
[----:B------:R-:W-:Y:S01]  /*a020*/  FMNMX.FTZ R7, R178, R7, !PT ;  /* 0x00000007b2077209 */ /* 0x000fe20007810000 */
[----:B------:R-:W2:Y:S01]  /*a030*/  MUFU.EX2 R164, R164 ;  /* 0x000000a400a47308 */ /* 0x000ea20000000800 */
[----:B------:R-:W-:Y:S01]  /*a040*/  F2FP.SATFINITE.E4M3.F32.PACK_AB_MERGE_C R152, R153, R152, R156 ;  /* 0x000000989998723e */ /* 0x000fe2000480709c */
[----:B---3--:R-:W-:Y:S01]  /*a050*/  FADD.FTZ R3, R160, R3 ;  /* 0x00000003a0037221 */ /* 0x008fe20000010000 */
[----:B------:R-:W-:Y:S01]  /*a060*/  FMNMX.FTZ R7, R179, R7, !PT ;  /* 0x00000007b3077209 */ /* 0x000fe20007810000 */
[-C--:B------:R-:W-:Y:S01]  /*a070*/  FMUL.FTZ R40, R40, R6.reuse ;  /* 0x0000000628287220 */ /* 0x080fe20000410000 */
[----:B------:R-:W-:Y:S01]  /*a080*/  LOP3.LUT P0, RZ, R16, 0x800, RZ, 0xc0, !PT ;  /* 0x0000080010ff7812 */ /* 0x000fe2000780c0ff */
[----:B------:R-:W-:Y:S01]  /*a090*/  FMUL.FTZ R41, R41, R6 ;  /* 0x0000000629297220 */ /* 0x000fe20000410000 */
[----:B------:R-:W-:Y:S01]  /*a0a0*/  FMNMX.FTZ R7, R182, R7, !PT ;  /* 0x00000007b6077209 */ /* 0x000fe20007810000 */
[----:B------:R-:W3:Y:S01]  /*a0b0*/  MUFU.EX2 R165, R165 ;  /* 0x000000a500a57308 */ /* 0x000ee20000000800 */
        /* <DEDUP_REMOVED lines=33> */
[----:B--2---:R-:W-:-:S01]  /*a2d0*/  FADD.FTZ R3, R169, R3 ;  /* 0x00000003a9037221 */ /* 0x004fc20000010000 */
[-C--:B------:R-:W-:Y:S01]  /*a2e0*/  FMUL.FTZ R88, R88, R6.reuse ;  /* 0x0000000658587220 */ /* 0x080fe20000410000 */
[-C--:B------:R-:W-:Y:S01]  /*a2f0*/  FMUL.FTZ R89, R89, R6.reuse ;  /* 0x0000000659597220 */ /* 0x080fe20000410000 */
[----:B------:R-:W2:Y:S01]  /*a300*/  SHFL.BFLY PT, R9, R7, 0x1, 0x1f ;  /* 0x0c201f0007097f89 */ /* 0x000ea200000e0000 */
[-C--:B------:R-:W-:Y:S01]  /*a310*/  FMUL.FTZ R92, R92, R6.reuse ;  /* 0x000000065c5c7220 */ /* 0x080fe20000410000 */
[-C--:B------:R-:W-:Y:S01]  /*a320*/  FMUL.FTZ R93, R93, R6.reuse ;  /* 0x000000065d5d7220 */ /* 0x080fe20000410000 */
[----:B------:R-:W-:Y:S01]  /*a330*/  FMUL.FTZ R96, R96, R6 ;  /* 0x0000000660607220 */ /* 0x000fe20000410000 */
[----:B------:R-:W5:Y:S01]  /*a340*/  MUFU.EX2 R176, R176 ;  /* 0x000000b000b07308 */ /* 0x000f620000000800 */
        /* <DEDUP_REMOVED lines=19> */
[----:B--2---:R-:W-:Y:S01]  /*a480*/  FMNMX.FTZ R9, R7, R9, !PT ;  /* 0x0000000907097209 */ /* 0x004fe20007810000 */
[-C--:B------:R-:W-:Y:S01]  /*a490*/  FMUL.FTZ R121, R121, R6.reuse ;  /* 0x0000000679797220 */ /* 0x080fe20000410000 */
[-C--:B------:R-:W-:Y:S01]  /*a4a0*/  FMUL.FTZ R124, R124, R6.reuse ;  /* 0x000000067c7c7220 */ /* 0x080fe20000410000 */
[----:B------:R-:W-:Y:S01]  /*a4b0*/  FMUL.FTZ R125, R125, R6 ;  /* 0x000000067d7d7220 */ /* 0x000fe20000410000 */
[----:B------:R-:W-:Y:S01]  /*a4c0*/  FSETP.NEU.FTZ.AND P1, PT, R9, -INF , PT ;  /* 0xff8000000900780b */ /* 0x000fe20003f3d000 */
[----:B------:R-:W2:Y:S01]  /*a4d0*/  MUFU.EX2 R181, R181 ;  /* 0x000000b500b57308 */ /* 0x000ea20000000800 */
[----:B---3--:R-:W-:-:S01]  /*a4e0*/  FADD.FTZ R3, R177, R3 ;  /* 0x00000003b1037221 */ /* 0x008fc20000010000 */
        /* <DEDUP_REMOVED lines=15> */
[----:B--2---:R-:W-:-:S01]  /*a5e0*/  FADD.FTZ R3, R181, R3 ;  /* 0x00000003b5037221 */ /* 0x004fc20000010000 */
[----:B------:R-:W-:Y:S01]  /*a5f0*/  FSEL R10, R10, RZ, P1 ;  /* 0x000000ff0a0a7208 */ /* 0x000fe20000800000 */
[----:B------:R-:W2:Y:S01]  /*a600*/  MUFU.EX2 R7, R7 ;  /* 0x0000000700077308 */ /* 0x000ea20000000800 */
        /* <DEDUP_REMOVED lines=21> */
[----:B---3--:R-:W-:Y:S01]  /*a760*/  F2FP.SATFINITE.E4M3.F32.PACK_AB_MERGE_C R154, R165, R164, RZ ;  /* 0x000000a4a59a723e */ /* 0x008fe200048070ff */
[----:B--2---:R-:W-:Y:S01]  /*a770*/  FMUL.FTZ R26, R26, R7 ;  /* 0x000000071a1a7220 */ /* 0x004fe20000410000 */
[----:B------:R2:W3:Y:S01]  /*a780*/  MUFU.EX2 R11, R158 ;  /* 0x0000009e000b7308 */ /* 0x0004e20000000800 */
        /* <DEDUP_REMOVED lines=9> */
[----:B--2---:R-:W-:Y:S01]  /*a820*/  F2FP.SATFINITE.E4M3.F32.PACK_AB_MERGE_C R158, R181, R180, RZ ;  /* 0x000000b4b59e723e */ /* 0x004fe200048070ff */
[-C--:B------:R-:W-:Y:S01]  /*a830*/  FMUL.FTZ R38, R38, R7.reuse ;  /* 0x0000000726267220 */ /* 0x080fe20000410000 */
[-C--:B------:R-:W-:Y:S01]  /*a840*/  FMUL.FTZ R39, R39, R7.reuse ;  /* 0x0000000727277220 */ /* 0x080fe20000410000 */
[-C--:B------:R-:W-:Y:S01]  /*a850*/  FMUL.FTZ R42, R42, R7.reuse ;  /* 0x000000072a2a7220 */ /* 0x080fe20000410000 */
[----:B------:R-:W-:Y:S01]  /*a860*/  F2FP.SATFINITE.E4M3.F32.PACK_AB_MERGE_C R158, R177, R176, R158 ;  /* 0x000000b0b19e723e */ /* 0x000fe2000480709e */
        /* <DEDUP_REMOVED lines=82> */
[----:B----4-:R-:W-:-:S07]  /*ad90*/  FADD.FTZ R4, R178, R13 ;  /* 0x0000000db2047221 */ /* 0x010fce0000010000 */
[----:B------:R-:W4:Y:S01]  /*ada0*/  MUFU.EX2 R11, R10 ;  /* 0x0000000a000b7308 */ /* 0x000f220000000800 */
[----:B--2---:R-:W-:-:S04]  /*adb0*/  FADD.FTZ R13, R179, R4 ;  /* 0x00000004b30d7221 */ /* 0x004fc80000010000 */
[----:B---3--:R-:W-:Y:S01]  /*adc0*/  FADD.FTZ R4, R182, R13 ;  /* 0x0000000db6047221 */ /* 0x008fe20000010000 */
[----:B----4-:R-:W-:-:S03]  /*add0*/  F2FP.SATFINITE.E4M3.F32.PACK_AB_MERGE_C R159, R11, R182, RZ ;  /* 0x000000b60b9f723e */ /* 0x010fc600048070ff */
[----:B------:R-:W-:Y:S01]  /*ade0*/  FADD.FTZ R4, R11, R4 ;  /* 0x000000040b047221 */ /* 0x000fe20000010000 */
[----:B------:R-:W-:Y:S01]  /*adf0*/  F2FP.SATFINITE.E4M3.F32.PACK_AB_MERGE_C R159, R179, R178, R159 ;  /* 0x000000b2b39f723e */ /* 0x000fe2000480709f */
[----:B------:R-:W-:Y:S06]  /*ae00*/  @!P0 BRA `(.L_x_1543) ;  /* 0x0000000000048947 */ /* 0x000fec0003800000 */
[----:B------:R-:W-:Y:S01]  /*ae10*/  BPT.TRAP 0x1 ;  /* 0x000000040000795c */ /* 0x000fe20000300000 */
.L_x_1543:
[----:B------:R2:W3:Y:S01]  /*ae20*/  SYNCS.PHASECHK.TRANS64.TRYWAIT P1, [UR44+0x28450], R8 ;  /* 0x02845008ff0075a7 */ /* 0x0004e2000802016c */
[----:B------:R-:W-:Y:S05]  /*ae30*/  @!P0 BRA `(.L_x_1544) ;  /* 0x0000000000048947 */ /* 0x000fea0003800000 */
[----:B------:R-:W-:Y:S01]  /*ae40*/  BPT.TRAP 0x1 ;  /* 0x000000040000795c */ /* 0x000fe20000300000 */
.L_x_1544:
[----:B------:R-:W-:Y:S01]  /*ae50*/  VIADD R6, R21, 0x8 ;  /* 0x0000000815067836 */ /* 0x000fe20000000000 */
[----:B---3--:R-:W-:Y:S06]  /*ae60*/  @P1 BRA `(.L_x_1545) ;  /* 0x0000000000081947 */ /* 0x008fec0003800000 */
[----:B------:R-:W3:Y:S02]  /*ae70*/  SYNCS.PHASECHK.TRANS64.TRYWAIT P1, [UR44+0x28450], R8 ;  /* 0x02845008ff0075a7 */ /* 0x000ee4000802016c */
[----:B---3--:R-:W-:Y:S05]  /*ae80*/  @!P1 BRA `(.L_x_1546) ;  /* 0x000000dc00109947 */ /* 0x008fea0003800000 */
.L_x_1545:
        /* <DEDUP_REMOVED lines=14> */
.L_x_1547:
        /* <DEDUP_REMOVED lines=9> */
.L_x_1529:
[----:B------:R-:W-:Y:S01]  /*b000*/  ULDC.64 UR8, c[0x0][0x9a0] ;  /* 0x0002680000087ab9 */ /* 0x000fe20000000a00 */
[----:B0-23--:R-:W-:Y:S01]  /*b010*/  IMAD.MOV.U32 R8, RZ, RZ, 0x3f800000 ;  /* 0x3f800000ff087424 */ /* 0x00dfe200078e00ff */
[----:B------:R-:W-:Y:S01]  /*b020*/  UISETP.NE.U32.AND UP0, UPT, UR8, URZ, UPT ;  /* 0x0000003f0800728c */ /* 0x000fe2000bf05070 */
[----:B------:R1:W-:Y:S06]  /*b030*/  BAR.ARV R0, 0x100 ;  /* 0x000400000000751d */ /* 0x0003ec0000002000 */
[----:B------:R-:W-:Y:S02]  /*b040*/  UISETP.NE.AND.EX UP0, UPT, UR9, URZ, UPT, UP0 ;  /* 0x0000003f0900728c */ /* 0x000fe4000bf05300 */
[----:B------:R-:W-:Y:S06]  /*b050*/  BAR.ARV 0x8, 0x180 ;  /* 0x0206000000007b1d */ /* 0x000fec0000002000 */
[----:B------:R-:W-:-:S03]  /*b060*/  PLOP3.LUT P0, PT, PT, PT, UP0, 0x80, 0x0 ;  /* 0x000000000000781c */ /* 0x000fc60003f0f008 */
[----:B------:R-:W-:Y:S01]  /*b070*/  @UP0 USHF.R.S32.HI UR6, URZ, 0x1f, UR54 ;  /* 0x0000001f3f060899 */ /* 0x000fe20008011436 */
[----:B------:R-:W-:-:S03]  /*b080*/  @UP0 ULDC.64 UR10, c[0x0][0x9c8] ;  /* 0x00027200000a0ab9 */ /* 0x000fc60000000a00 */
[----:B------:R-:W-:Y:S02]  /*b090*/  @UP0 UIMAD UR6, UR6, UR10, URZ ;  /* 0x0000000a060602a4 */ /* 0x000fe4000f8e023f */
[----:B------:R-:W-:Y:S02]  /*b0a0*/  @UP0 UIMAD.WIDE.U32 UR4, UR54, UR10, URZ ;  /* 0x0000000a360402a5 */ /* 0x000fe4000f8e003f */
[----:B------:R-:W-:-:S04]  /*b0b0*/  @UP0 UIMAD UR6, UR54, UR11, UR6 ;  /* 0x0000000b360602a4 */ /* 0x000fc8000f8e0206 */
[----:B------:R-:W-:-:S03]  /*b0c0*/  @UP0 UIADD3 UR5, UR5, UR6, URZ ;  /* 0x0000000605050290 */ /* 0x000fc6000fffe03f */
[----:B------:R-:W-:Y:S02]  /*b0d0*/  @UP0 ULDC.64 UR6, c[0x0][0x9d0] ;  /* 0x0002740000060ab9 */ /* 0x000fe40000000a00 */
[----:B------:R-:W-:-:S04]  /*b0e0*/  @UP0 UIMAD.WIDE.U32 UR4, UR55, UR6, UR4 ;  /* 0x00000006370402a5 */ /* 0x000fc8000f8e0004 */
[----:B------:R-:W-:Y:S02]  /*b0f0*/  @UP0 UIMAD UR5, UR55, UR7, UR5 ;  /* 0x00000007370502a4 */ /* 0x000fe4000f8e0205 */
[----:B------:R-:W-:-:S04]  /*b100*/  @UP0 ULEA UR6, UP1, UR4, UR8, 0x2 ;  /* 0x0000000804060291 */ /* 0x000fc8000f82103f */
[----:B------:R-:W-:Y:S02]  /*b110*/  @UP0 ULEA.HI.X UR7, UR4, UR9, UR5, 0x2, UP1 ;  /* 0x0000000904070291 */ /* 0x000fe400088f1405 */
[----:B------:R-:W-:-:S04]  /*b120*/  IMAD.U32 R6, RZ, RZ, UR6 ;  /* 0x00000006ff067e24 */ /* 0x000fc8000f8e00ff */
[----:B------:R-:W-:-:S05]  /*b130*/  IMAD.U32 R7, RZ, RZ, UR7 ;  /* 0x00000007ff077e24 */ /* 0x000fca000f8e00ff */
        /* <DEDUP_REMOVED lines=8> */
[----:B------:R-:W-:Y:S01]  /*b1c0*/  USEL UR4, URZ, 0x1, UP0 ;  /* 0x000000013f047887 */ /* 0x000fe20008000000 */
[----:B0-----:R-:W-:Y:S01]  /*b1d0*/  IMAD.MOV.U32 R7, RZ, RZ, RZ ;  /* 0x000000ffff077224 */ /* 0x001fe200078e00ff */
[----:B------:R-:W-:-:S02]  /*b1e0*/  USEL UR38, UR38, URZ, UP0 ;  /* 0x0000003f26267287 */ /* 0x000fc40008000000 */
[----:B------:R-:W-:Y:S01]  /*b1f0*/  ULOP3.LUT UR39, UR39, UR4, URZ, 0x3c, !UPT ;  /* 0x0000000427277292 */ /* 0x000fe2000f8e3c3f */
[----:B-1----:R-:W-:Y:S01]  /*b200*/  FADD.FTZ R10, R10, R3 ;  /* 0x000000030a0a7221 */ /* 0x002fe20000010000 */
[----:B---3--:R-:W-:-:S04]  /*b210*/  FADD.FTZ R13, R13, R4 ;  /* 0x000000040d0d7221 */ /* 0x008fc80000010000 */
[----:B------:R-:W0:Y:S01]  /*b220*/  SHFL.BFLY PT, R11, R10, 0x1, 0x1f ;  /* 0x0c201f000a0b7f89 */ /* 0x000e2200000e0000 */
[----:B------:R-:W-:-:S03]  /*b230*/  IMAD.U32 R4, RZ, RZ, UR40 ;  /* 0x00000028ff047e24 */ /* 0x000fc6000f8e00ff */
[----:B------:R-:W1:Y:S01]  /*b240*/  SHFL.BFLY PT, R12, R13, 0x1, 0x1f ;  /* 0x0c201f000d0c7f89 */ /* 0x000e6200000e0000 */
[----:B0-----:R-:W-:Y:S01]  /*b250*/  FADD.FTZ R14, R10, R11 ;  /* 0x0000000b0a0e7221 */ /* 0x001fe20000010000 */
[----:B------:R-:W-:-:S03]  /*b260*/  IMAD.MOV.U32 R11, RZ, RZ, RZ ;  /* 0x000000ffff0b7224 */ /* 0x000fc600078e00ff */
[C---:B------:R-:W-:Y:S01]  /*b270*/  FMUL.FTZ R15, R14.reuse, 0.00390625 ;  /* 0x3b8000000e0f7820 */ /* 0x040fe20000410000 */
[----:B------:R-:W-:Y:S01]  /*b280*/  FSETP.NE.FTZ.AND P0, PT, R14, RZ, PT ;  /* 0x000000ff0e00720b */ /* 0x000fe20003f15000 */
[----:B-1----:R-:W-:Y:S01]  /*b290*/  FADD.FTZ R12, R13, R12 ;  /* 0x0000000c0d0c7221 */ /* 0x002fe20000010000 */
[----:B------:R-:W-:Y:S02]  /*b2a0*/  IMAD.U32 R13, RZ, RZ, UR40 ;  /* 0x00000028ff0d7e24 */ /* 0x000fe4000f8e00ff */
        /* <DEDUP_REMOVED lines=8> */
[----:B------:R-:W-:Y:S01]  /*b330*/  @P0 MUFU.RCP R11, R12 ;  /* 0x0000000c000b0308 */ /* 0x000fe20000001000 */
[----:B------:R-:W-:-:S07]  /*b340*/  PLOP3.LUT P0, PT, PT, PT, PT, 0x8, 0x0 ;  /* 0x000000000000781c */ /* 0x000fce0003f0e170 */
[----:B------:R-:W1:Y:S01]  /*b350*/  @P2 MUFU.LG2 R6, R20 ;  /* 0x0000001400062308 */ /* 0x000e620000000c00 */
[----:B0-----:R-:W-:-:S04]  /*b360*/  @P1 FMUL.FTZ R3, R3, 0.69314718246459960938 ;  /* 0x3f31721803031820 */ /* 0x001fc80000410000 */
[----:B------:R-:W-:Y:S01]  /*b370*/  @P1 FFMA.FTZ R0, R4, R5, R3 ;  /* 0x0000000504001223 */ /* 0x000fe20000010003 */
[----:B-1----:R-:W-:-:S04]  /*b380*/  @P2 FMUL.FTZ R6, R6, 0.69314718246459960938 ;  /* 0x3f31721806062820 */ /* 0x002fc80000410000 */
[----:B------:R-:W-:Y:S01]  /*b390*/  @P2 FFMA.FTZ R168, R13, R9, R6 ;  /* 0x000000090da82223 */ /* 0x000fe20000010006 */
        /* <DEDUP_REMOVED lines=129> */
[----:B------:R-:W-:-:S07]  /*bbb0*/  FMUL.FTZ R3, R147, R3 ;  /* 0x0000000393037220 */ /* 0x000fce0000410000 */
.L_x_1470:
        /* <DEDUP_REMOVED lines=13> */
[----:B------:R-:W0:Y:S01]  /*bc90*/  S2R R8, SR_TID.X ;  /* 0x0000000000087919 */ /* 0x000e220000002100 */
[----:B------:R-:W-:Y:S01]  /*bca0*/  ULDC.64 UR8, c[0x4][0x38] ;  /* 0x01000e0000087ab9 */ /* 0x000fe20000000a00 */
[----:B------:R-:W2:Y:S01]  /*bcb0*/  LDL R161, [R1+0x8] ;  /* 0x0000080001a17983 */ /* 0x000ea20000100800 */
[----:B------:R-:W1:Y:S01]  /*bcc0*/  S2UR UR4, SR_SWINHI ;  /* 0x00000000000479c3 */ /* 0x000e620000002f00 */
[----:B------:R-:W-:Y:S01]  /*bcd0*/  ULDC.64 UR14, c[0x0][0xc00] ;  /* 0x00030000000e7ab9 */ /* 0x000fe20000000a00 */
[----:B------:R-:W-:Y:S01]  /*bce0*/  ULDC.64 UR10, c[0x0][0xc00] ;  /* 0x00030000000a7ab9 */ /* 0x000fe20000000a00 */
[----:B------:R-:W-:-:S05]  /*bcf0*/  ULDC.64 UR12, c[0x0][0xc08] ;  /* 0x00030200000c7ab9 */ /* 0x000fca0000000a00 */
[----:B------:R-:W-:Y:S01]  /*bd00*/  BAR.SYNC.DEFER_BLOCKING 0x1, 0x100 ;  /* 0x0044000000007b1d */ /* 0x000fe20000010000 */
[----:B------:R-:W-:-:S05]  /*bd10*/  UISETP.GT.AND UP1, UPT, UR56, 0x1, UPT ;  /* 0x000000013800788c */ /* 0x000fca000bf24270 */
[----:B------:R-:W-:Y:S01]  /*bd20*/  ULDC UR20, c[0x0][0xbe8] ;  /* 0x0002fa0000147ab9 */ /* 0x000fe20000000800 */
[----:B0-----:R-:W-:-:S05]  /*bd30*/  IMAD.SHL.U32 R4, R8, 0x4, RZ ;  /* 0x0000000408047824 */ /* 0x001fca00078e00ff */
[----:B------:R-:W-:-:S04]  /*bd40*/  LOP3.LUT R4, R4, 0xc, RZ, 0xc0, !PT ;  /* 0x0000000c04047812 */ /* 0x000fc800078ec0ff */
[----:B------:R-:W-:-:S05]  /*bd50*/  IADD3 R4, P0, R4, UR8, RZ ;  /* 0x0000000804047c10 */ /* 0x000fca000ff1e0ff */
[----:B------:R-:W-:-:S05]  /*bd60*/  IMAD.X R5, RZ, RZ, UR9, P0 ;  /* 0x00000009ff057e24 */ /* 0x000fca00080e06ff */
[----:B------:R0:W3:Y:S01]  /*bd70*/  LDG.E.CONSTANT R4, desc[UR36][R4.64] ;  /* 0x0000002404047981 */ /* 0x0000e2000c1e9900 */
[----:B------:R-:W-:-:S04]  /*bd80*/  LOP3.LUT P0, R6, R8, 0x3, RZ, 0xc0, !PT ;  /* 0x0000000308067812 */ /* 0x000fc8000780c0ff */
[----:B------:R-:W-:-:S04]  /*bd90*/  ISETP.EQ.OR P0, PT, R6, 0x3, !P0 ;  /* 0x000000030600780c */ /* 0x000fc80004702670 */
[----:B------:R-:W-:Y:S02]  /*bda0*/  SEL R13, R68, R69, P0 ;  /* 0x00000045440d7207 */ /* 0x000fe40000000000 */
[----:B------:R-:W-:Y:S02]  /*bdb0*/  SEL R11, R69, R68, P0 ;  /* 0x00000044450b7207 */ /* 0x000fe40000000000 */
[----:B------:R-:W-:Y:S02]  /*bdc0*/  SEL R68, R34, R35, P0 ;  /* 0x0000002322447207 */ /* 0x000fe40000000000 */
[----:B------:R-:W-:Y:S01]  /*bdd0*/  SEL R69, R35, R34, P0 ;  /* 0x0000002223457207 */ /* 0x000fe20000000000 */
[----:B------:R-:W-:Y:S01]  /*bde0*/  IMAD.MOV.U32 R34, RZ, RZ, 0x2 ;  /* 0x00000002ff227424 */ /* 0x000fe200078e00ff */
[----:B------:R-:W-:Y:S01]  /*bdf0*/  SEL R8, R52, R53, P0 ;  /* 0x0000003534087207 */ /* 0x000fe20000000000 */
[----:B------:R-:W-:Y:S01]  /*be00*/  UMOV UR8, UR7 ;  /* 0x0000000700087c82 */ /* 0x000fe20008000000 */
[----:B-1----:R-:W-:Y:S01]  /*be10*/  UMOV UR9, UR4 ;  /* 0x0000000400097c82 */ /* 0x002fe20008000000 */
        /* <DEDUP_REMOVED lines=87> */
[----:B--2---:R-:W-:-:S03]  /*c390*/  IMAD.WIDE R34, R161, R34, UR8 ;  /* 0x00000008a1227e25 */ /* 0x004fc6000f8e0222 */
[----:B------:R-:W-:-:S04]  /*c3a0*/  IADD3 R59, P3, R34, 0xc060, RZ ;  /* 0x0000c060223b7810 */ /* 0x000fc80007f7e0ff */
[----:B------:R-:W-:-:S04]  /*c3b0*/  LOP3.LUT R58, R59, 0x380, RZ, 0xc0, !PT ;  /* 0x000003803b3a7812 */ /* 0x000fc800078ec0ff */
[----:B------:R-:W-:-:S04]  /*c3c0*/  SHF.R.U64 R58, R58, 0x3, RZ ;  /* 0x000000033a3a7819 */ /* 0x000fc800000012ff */
[----:B------:R-:W-:Y:S02]  /*c3d0*/  LOP3.LUT R58, R58, R59, RZ, 0x3c, !PT ;  /* 0x0000003b3a3a7212 */ /* 0x000fe400078e3cff */
[----:B------:R-:W-:-:S04]  /*c3e0*/  LOP3.LUT R59, R34, 0x380, RZ, 0xc0, !PT ;  /* 0x00000380223b7812 */ /* 0x000fc800078ec0ff */
[----:B------:R-:W-:-:S04]  /*c3f0*/  SHF.R.U64 R59, R59, 0x3, RZ ;  /* 0x000000033b3b7819 */ /* 0x000fc800000012ff */
[----:B------:R-:W-:Y:S02]  /*c400*/  LOP3.LUT R30, R59, R34, RZ, 0x3c, !PT ;  /* 0x000000223b1e7212 */ /* 0x000fe400078e3cff */
[----:B------:R-:W-:Y:S02]  /*c410*/  IADD3 R63, P1, R34, 0x20, RZ ;  /* 0x00000020223f7810 */ /* 0x000fe40007f3e0ff */
[----:B---3--:R-:W-:Y:S01]  /*c420*/  LOP3.LUT R166, R4, 0x2, RZ, 0x3c, !PT ;  /* 0x0000000204a67812 */ /* 0x008fe200078e3cff */
[----:B------:R-:W-:Y:S04]  /*c430*/  SHFL.IDX PT, R56, R56, R4, 0x1c1f ;  /* 0x001c1f0438387589 */ /* 0x000fe800000e0000 */
[----:B------:R-:W0:Y:S04]  /*c440*/  SHFL.IDX PT, R135, R27, R166, 0x1c1f ;  /* 0x001c1fa61b877589 */ /* 0x000e2800000e0000 */
[----:B------:R-:W-:Y:S04]  /*c450*/  SHFL.IDX PT, R60, R60, R4, 0x1c1f ;  /* 0x001c1f043c3c7589 */ /* 0x000fe800000e0000 */
[----:B------:R-:W1:Y:S04]  /*c460*/  SHFL.IDX PT, R59, R31, R166, 0x1c1f ;  /* 0x001c1fa61f3b7589 */ /* 0x000e6800000e0000 */
[----:B------:R-:W-:Y:S04]  /*c470*/  SHFL.IDX PT, R147, R147, R4, 0x1c1f ;  /* 0x001c1f0493937589 */ /* 0x000fe800000e0000 */
[----:B------:R-:W2:Y:S01]  /*c480*/  SHFL.IDX PT, R62, R37, R166, 0x1c1f ;  /* 0x001c1fa6253e7589 */ /* 0x000ea200000e0000 */
[----:B------:R-:W-:-:S04]  /*c490*/  LOP3.LUT R26, R63, 0x380, RZ, 0xc0, !PT ;  /* 0x000003803f1a7812 */ /* 0x000fc800078ec0ff */
[----:B------:R-:W-:Y:S01]  /*c4a0*/  SHF.R.U64 R26, R26, 0x3, RZ ;  /* 0x000000031a1a7819 */ /* 0x000fe200000012ff */
[----:B------:R-:W-:Y:S04]  /*c4b0*/  SHFL.IDX PT, R138, R3, R4, 0x1c1f ;  /* 0x001c1f04038a7589 */ /* 0x000fe800000e0000 */
[----:B------:R-:W3:Y:S01]  /*c4c0*/  SHFL.IDX PT, R139, R24, R166, 0x1c1f ;  /* 0x001c1fa6188b7589 */ /* 0x000ee200000e0000 */
[----:B------:R-:W-:-:S03]  /*c4d0*/  LOP3.LUT R26, R26, R63, RZ, 0x3c, !PT ;  /* 0x0000003f1a1a7212 */ /* 0x000fc600078e3cff */
[----:B------:R-:W-:Y:S04]  /*c4e0*/  SHFL.IDX PT, R25, R25, R4, 0x1c1f ;  /* 0x001c1f0419197589 */ /* 0x000fe800000e0000 */
[----:B------:R-:W4:Y:S04]  /*c4f0*/  SHFL.IDX PT, R28, R28, R166, 0x1c1f ;  /* 0x001c1fa61c1c7589 */ /* 0x000f2800000e0000 */
[----:B------:R5:W-:Y:S04]  /*c500*/  SHFL.IDX PT, R126, R68, R4, 0x1c1f ;  /* 0x001c1f04447e7589 */ /* 0x000be800000e0000 */
[----:B------:R-:W4:Y:S04]  /*c510*/  SHFL.IDX PT, R69, R69, R166, 0x1c1f ;  /* 0x001c1fa645457589 */ /* 0x000f2800000e0000 */
[----:B------:R-:W-:Y:S04]  /*c520*/  SHFL.IDX PT, R29, R29, R4, 0x1c1f ;  /* 0x001c1f041d1d7589 */ /* 0x000fe800000e0000 */
[----:B------:R-:W4:Y:S04]  /*c530*/  SHFL.IDX PT, R146, R146, R166, 0x1c1f ;  /* 0x001c1fa692927589 */ /* 0x000f2800000e0000 */
[----:B------:R4:W-:Y:S04]  /*c540*/  SHFL.IDX PT, R24, R128, R4, 0x1c1f ;  /* 0x001c1f0480187589 */ /* 0x0009e800000e0000 */
[----:B------:R-:W4:Y:S01]  /*c550*/  SHFL.IDX PT, R63, R129, R166, 0x1c1f ;  /* 0x001c1fa6813f7589 */ /* 0x000f2200000e0000 */
[----:B0-----:R-:W-:-:S02]  /*c560*/  SEL R136, R56, R135, P0 ;  /* 0x0000008738887207 */ /* 0x001fc40000000000 */
[----:B------:R-:W-:Y:S02]  /*c570*/  SEL R134, R135, R56, P0 ;  /* 0x0000003887867207 */ /* 0x000fe40000000000 */
[----:B------:R-:W-:Y:S02]  /*c580*/  IADD3 R67, P5, R34, 0xc020, RZ ;  /* 0x0000c02022437810 */ /* 0x000fe40007fbe0ff */
[----:B-1----:R-:W-:Y:S02]  /*c590*/  SEL R137, R60, R59, P0 ;  /* 0x0000003b3c897207 */ /* 0x002fe40000000000 */
[----:B------:R-:W-:Y:S02]  /*c5a0*/  SEL R135, R59, R60, P0 ;  /* 0x0000003c3b877207 */ /* 0x000fe40000000000 */
[C---:B------:R-:W-:Y:S02]  /*c5b0*/  IADD3 R66, P4, R34.reuse, 0xc040, RZ ;  /* 0x0000c04022427810 */ /* 0x040fe40007f9e0ff */
[----:B------:R-:W-:-:S02]  /*c5c0*/  IADD3 R59, P6, R34, 0xc000, RZ ;  /* 0x0000c000223b7810 */ /* 0x000fc40007fde0ff */
[----:B------:R-:W-:Y:S02]  /*c5d0*/  SEL R161, R130, R131, P0 ;  /* 0x0000008382a17207 */ /* 0x000fe40000000000 */
[----:B------:R-:W-:Y:S02]  /*c5e0*/  LOP3.LUT R70, R67, 0x380, RZ, 0xc0, !PT ;  /* 0x0000038043467812 */ /* 0x000fe400078ec0ff */
[----:B--2---:R-:W-:Y:S02]  /*c5f0*/  SEL R133, R147, R62, P0 ;  /* 0x0000003e93857207 */ /* 0x004fe40000000000 */
[----:B------:R-:W-:Y:S02]  /*c600*/  SEL R131, R62, R147, P0 ;  /* 0x000000933e837207 */ /* 0x000fe40000000000 */
[----:B------:R-:W-:Y:S02]  /*c610*/  LOP3.LUT R71, R66, 0x380, RZ, 0xc0, !PT ;  /* 0x0000038042477812 */ /* 0x000fe400078ec0ff */
[----:B------:R-:W-:-:S02]  /*c620*/  LOP3.LUT R62, R59, 0x380, RZ, 0xc0, !PT ;  /* 0x000003803b3e7812 */ /* 0x000fc400078ec0ff */
[----:B------:R-:W-:Y:S02]  /*c630*/  SHF.R.U64 R70, R70, 0x3, RZ ;  /* 0x0000000346467819 */ /* 0x000fe400000012ff */
[----:B------:R-:W-:Y:S02]  /*c640*/  SHF.R.U64 R71, R71, 0x3, RZ ;  /* 0x0000000347477819 */ /* 0x000fe400000012ff */
[----:B------:R-:W-:Y:S02]  /*c650*/  SHF.R.U64 R62, R62, 0x3, RZ ;  /* 0x000000033e3e7819 */ /* 0x000fe400000012ff */
[----:B------:R-:W-:Y:S02]  /*c660*/  SEL R7, R48, R49, P0 ;  /* 0x0000003130077207 */ /* 0x000fe40000000000 */
[----:B------:R-:W-:Y:S02]  /*c670*/  SEL R174, R49, R48, P0 ;  /* 0x0000003031ae7207 */ /* 0x000fe40000000000 */
[----:B------:R-:W-:-:S02]  /*c680*/  SEL R84, R85, R84, P0 ;  /* 0x0000005455547207 */ /* 0x000fc40000000000 */
[----:B------:R-:W-:Y:S02]  /*c690*/  SEL R45, R112, R113, P0 ;  /* 0x00000071702d7207 */ /* 0x000fe40000000000 */
[----:B------:R-:W-:Y:S02]  /*c6a0*/  SEL R48, R116, R117, P0 ;  /* 0x0000007574307207 */ /* 0x000fe40000000000 */
[----:B------:R-:W-:Y:S02]  /*c6b0*/  SEL R160, R144, R145, P0 ;  /* 0x0000009190a07207 */ /* 0x000fe40000000000 */
[----:B------:R-:W-:Y:S01]  /*c6c0*/  SEL R85, R148, R149, P0 ;  /* 0x0000009594557207 */ /* 0x000fe20000000000 */
[----:B------:R-:W-:Y:S01]  /*c6d0*/  IMAD.X R27, RZ, RZ, R35, P1 ;  /* 0x000000ffff1b7224 */ /* 0x000fe200008e0623 */
        /* <DEDUP_REMOVED lines=8> */
[----:B-----5:R-:W-:Y:S01]  /*c760*/  LOP3.LUT R68, R70, R67, RZ, 0x3c, !PT ;  /* 0x0000004346447212 */ /* 0x020fe200078e3cff */
[----:B------:R-:W-:Y:S01]  /*c770*/  IMAD.X R67, RZ, RZ, R35, P4 ;  /* 0x000000ffff437224 */ /* 0x000fe200020e0623 */
        /* <DEDUP_REMOVED lines=8> */
[----:B------:R-:W-:Y:S02]  /*c800*/  LOP3.LUT R66, R71, R66, RZ, 0x3c, !PT ;  /* 0x0000004247427212 */ /* 0x000fe400078e3cff */
[----:B------:R-:W-:Y:S01]  /*c810*/  LOP3.LUT R62, R62, R59, RZ, 0x3c, !PT ;  /* 0x0000003b3e3e7212 */ /* 0x000fe200078e3cff */
[----:B------:R-:W-:Y:S01]  /*c820*/  IMAD.X R59, RZ, RZ, R35, P3 ;  /* 0x000000ffff3b7224 */ /* 0x000fe200018e0623 */
[----:B------:R-:W-:-:S02]  /*c830*/  SEL R76, R140, R141, P0 ;  /* 0x0000008d8c4c7207 */ /* 0x000fc40000000000 */
[----:B------:R-:W-:Y:S02]  /*c840*/  SEL R81, R141, R140, P0 ;  /* 0x0000008c8d517207 */ /* 0x000fe40000000000 */
[----:B------:R-:W-:Y:S02]  /*c850*/  SEL R125, R78, R79, P0 ;  /* 0x0000004f4e7d7207 */ /* 0x000fe40000000000 */
[----:B------:R-:W-:Y:S02]  /*c860*/  SEL R121, R79, R78, P0 ;  /* 0x0000004e4f797207 */ /* 0x000fe40000000000 */
[C---:B------:R-:W-:Y:S02]  /*c870*/  IADD3 R71, P1, R34.reuse, 0x8060, RZ ;  /* 0x0000806022477810 */ /* 0x040fe40007f3e0ff */
[C---:B------:R-:W-:Y:S02]  /*c880*/  IADD3 R75, P2, R34.reuse, 0x8040, RZ ;  /* 0x00008040224b7810 */ /* 0x040fe40007f5e0ff */
[----:B------:R-:W-:Y:S01]  /*c890*/  IADD3 R83, P4, R34, 0x8000, RZ ;  /* 0x0000800022537810 */ /* 0x000fe20007f9e0ff */
[----:B------:R-:W-:Y:S01]  /*c8a0*/  IMAD.MOV.U32 R31, RZ, RZ, R35 ;  /* 0x000000ffff1f7224 */ /* 0x000fe200078e0023 */
[----:B---3--:R-:W-:-:S02]  /*c8b0*/  SEL R140, R138, R139, P0 ;  /* 0x0000008b8a8c7207 */ /* 0x008fc40000000000 */
[----:B------:R-:W-:Y:S02]  /*c8c0*/  IADD3 R79, P3, R34, 0x8020, RZ ;  /* 0x00008020224f7810 */ /* 0x000fe40007f7e0ff */
[----:B------:R-:W-:Y:S02]  /*c8d0*/  SEL R138, R139, R138, P0 ;  /* 0x0000008a8b8a7207 */ /* 0x000fe40000000000 */
[----:B----4-:R-:W-:Y:S02]  /*c8e0*/  SEL R141, R25, R28, P0 ;  /* 0x0000001c198d7207 */ /* 0x010fe40000000000 */
[----:B------:R-:W-:Y:S02]  /*c8f0*/  SEL R139, R28, R25, P0 ;  /* 0x000000191c8b7207 */ /* 0x000fe40000000000 */
[----:B------:R-:W-:Y:S02]  /*c900*/  SEL R128, R126, R69, P0 ;  /* 0x000000457e807207 */ /* 0x000fe40000000000 */
[----:B------:R-:W-:-:S02]  /*c910*/  SEL R132, R29, R146, P0 ;  /* 0x000000921d847207 */ /* 0x000fc40000000000 */
[----:B------:R-:W-:Y:S02]  /*c920*/  SEL R130, R146, R29, P0 ;  /* 0x0000001d92827207 */ /* 0x000fe40000000000 */
[----:B------:R-:W-:Y:S02]  /*c930*/  SEL R126, R69, R126, P0 ;  /* 0x0000007e457e7207 */ /* 0x000fe40000000000 */
[----:B------:R-:W-:Y:S02]  /*c940*/  SEL R129, R24, R63, P0 ;  /* 0x0000003f18817207 */ /* 0x000fe40000000000 */
[----:B------:R-:W-:Y:S02]  /*c950*/  SEL R127, R63, R24, P0 ;  /* 0x000000183f7f7207 */ /* 0x000fe40000000000 */
[----:B------:R-:W-:Y:S02]  /*c960*/  LOP3.LUT R70, R71, 0x380, RZ, 0xc0, !PT ;  /* 0x0000038047467812 */ /* 0x000fe400078ec0ff */
[----:B------:R-:W-:-:S02]  /*c970*/  LOP3.LUT R74, R75, 0x380, RZ, 0xc0, !PT ;  /* 0x000003804b4a7812 */ /* 0x000fc400078ec0ff */
[----:B------:R-:W-:Y:S02]  /*c980*/  LOP3.LUT R82, R83, 0x380, RZ, 0xc0, !PT ;  /* 0x0000038053527812 */ /* 0x000fe400078ec0ff */
[----:B------:R-:W-:Y:S02]  /*c990*/  LOP3.LUT R78, R79, 0x380, RZ, 0xc0, !PT ;  /* 0x000003804f4e7812 */ /* 0x000fe400078ec0ff */
[----:B------:R-:W-:Y:S02]  /*c9a0*/  MOV R37, R26 ;  /* 0x0000001a00257202 */ /* 0x000fe40000000f00 */
[----:B------:R-:W-:Y:S02]  /*c9b0*/  MOV R3, R30 ;  /* 0x0000001e00037202 */ /* 0x000fe40000000f00 */
        /* <DEDUP_REMOVED lines=8> */
[----:B------:R-:W-:Y:S02]  /*ca40*/  SHF.R.U64 R70, R70, 0x3, RZ ;  /* 0x0000000346467819 */ /* 0x000fe400000012ff */
[----:B------:R-:W-:Y:S02]  /*ca50*/  SHF.R.U64 R74, R74, 0x3, RZ ;  /* 0x000000034a4a7819 */ /* 0x000fe400000012ff */
[----:B------:R-:W-:Y:S02]  /*ca60*/  SHF.R.U64 R82, R82, 0x3, RZ ;  /* 0x0000000352527819 */ /* 0x000fe400000012ff */
[----:B------:R-:W-:Y:S01]  /*ca70*/  SHF.R.U64 R78, R78, 0x3, RZ ;  /* 0x000000034e4e7819 */ /* 0x000fe200000012ff */
[----:B------:R0:W-:Y:S01]  /*ca80*/  STSM.16.M88.4 [R3], R24 ;  /* 0x0000001803007844 */ /* 0x0001e20000000200 */
[----:B------:R-:W-:Y:S01]  /*ca90*/  LOP3.LUT R70, R70, R71, RZ, 0x3c, !PT ;  /* 0x0000004746467212 */ /* 0x000fe200078e3cff */
[--C-:B------:R-:W-:Y:S01]  /*caa0*/  IMAD.X R71, RZ, RZ, R35.reuse, P1 ;  /* 0x000000ffff477224 */ /* 0x100fe200008e0623 */
[----:B------:R-:W-:Y:S01]  /*cab0*/  LOP3.LUT R74, R74, R75, RZ, 0x3c, !PT ;  /* 0x0000004b4a4a7212 */ /* 0x000fe200078e3cff */
[----:B------:R1:W-:Y:S01]  /*cac0*/  STSM.16.M88.4 [R37], R28 ;  /* 0x0000001c25007844 */ /* 0x0003e20000000200 */
[----:B------:R-:W-:Y:S01]  /*cad0*/  LOP3.LUT R82, R82, R83, RZ, 0x3c, !PT ;  /* 0x0000005352527212 */ /* 0x000fe200078e3cff */
[--C-:B------:R-:W-:Y:S01]  /*cae0*/  IMAD.X R75, RZ, RZ, R35.reuse, P2 ;  /* 0x000000ffff4b7224 */ /* 0x100fe200010e0623 */
[----:B------:R-:W-:Y:S01]  /*caf0*/  LOP3.LUT R78, R78, R79, RZ, 0x3c, !PT ;  /* 0x0000004f4e4e7212 */ /* 0x000fe200078e3cff */
[--C-:B------:R-:W-:Y:S01]  /*cb00*/  IMAD.X R83, RZ, RZ, R35.reuse, P4 ;  /* 0x000000ffff537224 */ /* 0x100fe200020e0623 */
[----:B------:R-:W-:Y:S01]  /*cb10*/  SEL R153, R86, R87, P0 ;  /* 0x0000005756997207 */ /* 0x000fe20000000000 */
[--C-:B------:R-:W-:Y:S01]  /*cb20*/  IMAD.X R69, RZ, RZ, R35.reuse, P5 ;  /* 0x000000ffff457224 */ /* 0x100fe200028e0623 */
[----:B------:R-:W-:Y:S01]  /*cb30*/  SEL R152, R87, R86, P0 ;  /* 0x0000005657987207 */ /* 0x000fe20000000000 */
[----:B------:R-:W-:Y:S01]  /*cb40*/  IMAD.X R79, RZ, RZ, R35, P3 ;  /* 0x000000ffff4f7224 */ /* 0x000fe200018e0623 */
[----:B------:R-:W-:-:S02]  /*cb50*/  IADD3 R87, P5, R34, 0x4060, RZ ;  /* 0x0000406022577810 */ /* 0x000fc40007fbe0ff */
[C---:B0-----:R-:W-:Y:S02]  /*cb60*/  IADD3 R26, P4, R34.reuse, 0x60, RZ ;  /* 0x00000060221a7810 */ /* 0x041fe40007f9e0ff */
[C---:B------:R-:W-:Y:S02]  /*cb70*/  IADD3 R24, P3, R34.reuse, 0x4000, RZ ;  /* 0x0000400022187810 */ /* 0x040fe40007f7e0ff */
[C---:B-1----:R-:W-:Y:S02]  /*cb80*/  IADD3 R31, P1, R34.reuse, 0x4020, RZ ;  /* 0x00004020221f7810 */ /* 0x042fe40007f3e0ff */
[----:B------:R-:W-:Y:S01]  /*cb90*/  IADD3 R29, P2, R34, 0x40, RZ ;  /* 0x00000040221d7810 */ /* 0x000fe20007f5e0ff */
[----:B------:R-:W-:Y:S01]  /*cba0*/  IMAD.X R63, RZ, RZ, R35, P6 ;  /* 0x000000ffff3f7224 */ /* 0x000fe200030e0623 */
[----:B------:R-:W-:Y:S02]  /*cbb0*/  SEL R154, R90, R91, P0 ;  /* 0x0000005b5a9a7207 */ /* 0x000fe40000000000 */
[----:B------:R-:W-:-:S02]  /*cbc0*/  SEL R155, R91, R90, P0 ;  /* 0x0000005a5b9b7207 */ /* 0x000fc40000000000 */
[----:B------:R-:W-:Y:S02]  /*cbd0*/  IADD3 R91, P6, R34, 0x4040, RZ ;  /* 0x00004040225b7810 */ /* 0x000fe40007fde0ff */
[----:B------:R-:W-:Y:S02]  /*cbe0*/  LOP3.LUT R30, R31, 0x380, RZ, 0xc0, !PT ;  /* 0x000003801f1e7812 */ /* 0x000fe400078ec0ff */
[----:B------:R-:W-:Y:S02]  /*cbf0*/  LOP3.LUT R28, R29, 0x380, RZ, 0xc0, !PT ;  /* 0x000003801d1c7812 */ /* 0x000fe400078ec0ff */
[----:B------:R-:W-:Y:S02]  /*cc00*/  LOP3.LUT R27, R26, 0x380, RZ, 0xc0, !PT ;  /* 0x000003801a1b7812 */ /* 0x000fe400078ec0ff */
[----:B------:R-:W-:Y:S02]  /*cc10*/  LOP3.LUT R86, R87, 0x380, RZ, 0xc0, !PT ;  /* 0x0000038057567812 */ /* 0x000fe400078ec0ff */
[----:B------:R-:W-:-:S02]  /*cc20*/  LOP3.LUT R25, R24, 0x380, RZ, 0xc0, !PT ;  /* 0x0000038018197812 */ /* 0x000fc400078ec0ff */
[----:B------:R-:W-:Y:S02]  /*cc30*/  LOP3.LUT R90, R91, 0x380, RZ, 0xc0, !PT ;  /* 0x000003805b5a7812 */ /* 0x000fe400078ec0ff */
[----:B------:R-:W-:Y:S02]  /*cc40*/  SHF.R.U64 R30, R30, 0x3, RZ ;  /* 0x000000031e1e7819 */ /* 0x000fe400000012ff */
[----:B------:R-:W-:Y:S02]  /*cc50*/  SHF.R.U64 R28, R28, 0x3, RZ ;  /* 0x000000031c1c7819 */ /* 0x000fe400000012ff */
[----:B------:R-:W-:Y:S02]  /*cc60*/  SHF.R.U64 R27, R27, 0x3, RZ ;  /* 0x000000031b1b7819 */ /* 0x000fe400000012ff */
[----:B------:R-:W-:Y:S02]  /*cc70*/  SHF.R.U64 R86, R86, 0x3, RZ ;  /* 0x0000000356567819 */ /* 0x000fe400000012ff */
[----:B------:R-:W-:-:S02]  /*cc80*/  SHF.R.U64 R25, R25, 0x3, RZ ;  /* 0x0000000319197819 */ /* 0x000fc400000012ff */
        /* <DEDUP_REMOVED lines=11> */
[----:B------:R-:W-:-:S02]  /*cd40*/  SEL R165, R142, R143, P0 ;  /* 0x0000008f8ea57207 */ /* 0x000fc40000000000 */
[----:B------:R-:W-:Y:S02]  /*cd50*/  SEL R167, R150, R151, P0 ;  /* 0x0000009796a77207 */ /* 0x000fe40000000000 */
[----:B------:R-:W-:Y:S01]  /*cd60*/  LOP3.LUT R90, R90, R91, RZ, 0x3c, !PT ;  /* 0x0000005b5a5a7212 */ /* 0x000fe200078e3cff */
[----:B------:R-:W-:Y:S01]  /*cd70*/  IMAD.X R91, RZ, RZ, R35, P6 ;  /* 0x000000ffff5b7224 */ /* 0x000fe200030e0623 */
[----:B------:R-:W-:Y:S02]  /*cd80*/  SEL R143, R143, R142, P0 ;  /* 0x0000008e8f8f7207 */ /* 0x000fe40000000000 */
[----:B------:R-:W-:Y:S01]  /*cd90*/  SEL R151, R151, R150, P0 ;  /* 0x0000009697977207 */ /* 0x000fe20000000000 */
[----:B------:R-:W-:Y:S01]  /*cda0*/  SHFL.IDX PT, R142, R64, R4, 0x1c1f ;  /* 0x001c1f04408e7589 */ /* 0x000fe200000e0000 */
[----:B------:R-:W-:Y:S02]  /*cdb0*/  MOV R208, R68 ;  /* 0x0000004400d07202 */ /* 0x000fe40000000f00 */
[----:B------:R-:W-:Y:S01]  /*cdc0*/  MOV R182, R70 ;  /* 0x0000004600b67202 */ /* 0x000fe20000000f00 */
[----:B------:R-:W-:Y:S01]  /*cdd0*/  SHFL.IDX PT, R150, R72, R4, 0x1c1f ;  /* 0x001c1f0448967589 */ /* 0x000fe200000e0000 */
[----:B------:R-:W-:-:S02]  /*cde0*/  MOV R68, R30 ;  /* 0x0000001e00447202 */ /* 0x000fc40000000f00 */
[----:B------:R-:W-:Y:S01]  /*cdf0*/  MOV R56, R28 ;  /* 0x0000001c00387202 */ /* 0x000fe20000000f00 */
[----:B------:R-:W-:Y:S01]  /*ce00*/  SHFL.IDX PT, R35, R6, R4, 0x1c1f ;  /* 0x001c1f0406237589 */ /* 0x000fe200000e0000 */
[----:B------:R-:W-:Y:S02]  /*ce10*/  MOV R60, R26 ;  /* 0x0000001a003c7202 */ /* 0x000fe40000000f00 */
[----:B------:R-:W-:Y:S01]  /*ce20*/  MOV R183, R62 ;  /* 0x0000003e00b77202 */ /* 0x000fe20000000f00 */
[----:B------:R-:W-:Y:S01]  /*ce30*/  SHFL.IDX PT, R31, R7, R4, 0x1c1f ;  /* 0x001c1f04071f7589 */ /* 0x000fe200000e0000 */
[----:B------:R-:W-:Y:S02]  /*ce40*/  MOV R178, R82 ;  /* 0x0000005200b27202 */ /* 0x000fe40000000f00 */
[----:B------:R-:W-:Y:S01]  /*ce50*/  MOV R177, R86 ;  /* 0x0000005600b17202 */ /* 0x000fe20000000f00 */
[----:B------:R-:W-:Y:S01]  /*ce60*/  SHFL.IDX PT, R28, R9, R4, 0x1c1f ;  /* 0x001c1f04091c7589 */ /* 0x000fe200000e0000 */
[----:B------:R-:W-:-:S02]  /*ce70*/  MOV R69, R24 ;  /* 0x0000001800457202 */ /* 0x000fc40000000f00 */
[----:B------:R-:W-:Y:S01]  /*ce80*/  MOV R210, R58 ;  /* 0x0000003a00d27202 */ /* 0x000fe20000000f00 */
[----:B------:R-:W-:Y:S01]  /*ce90*/  SHFL.IDX PT, R27, R10, R4, 0x1c1f ;  /* 0x001c1f040a1b7589 */ /* 0x000fe200000e0000 */
[----:B------:R-:W-:-:S03]  /*cea0*/  MOV R209, R66 ;  /* 0x0000004200d17202 */ /* 0x000fc60000000f00 */
[----:B------:R-:W-:Y:S01]  /*ceb0*/  SHFL.IDX PT, R70, R65, R4, 0x1c1f ;  /* 0x001c1f0441467589 */ /* 0x000fe200000e0000 */
[----:B------:R-:W-:-:S03]  /*cec0*/  MOV R180, R74 ;  /* 0x0000004a00b47202 */ /* 0x000fc60000000f00 */
        /* <DEDUP_REMOVED lines=15> */
[----:B------:R-:W0:Y:S04]  /*cfc0*/  SHFL.IDX PT, R85, R42, R166, 0x1c1f ;  /* 0x001c1fa62a557589 */ /* 0x000e2800000e0000 */
        /* <DEDUP_REMOVED lines=10> */
[----:B------:R-:W-:Y:S04]  /*d070*/  SHFL.IDX PT, R77, R81, R166, 0x1c1f ;  /* 0x001c1fa6514d7589 */ /* 0x000fe800000e0000 */
[----:B------:R-:W-:Y:S04]  /*d080*/  SHFL.IDX PT, R73, R148, R166, 0x1c1f ;  /* 0x001c1fa694497589 */ /* 0x000fe800000e0000 */
[----:B------:R-:W2:Y:S04]  /*d090*/  SHFL.IDX PT, R107, R50, R166, 0x1c1f ;  /* 0x001c1fa6326b7589 */ /* 0x000ea800000e0000 */
[----:B------:R-:W3:Y:S04]  /*d0a0*/  SHFL.IDX PT, R99, R51, R166, 0x1c1f ;  /* 0x001c1fa633637589 */ /* 0x000ee800000e0000 */
[----:B------:R-:W4:Y:S04]  /*d0b0*/  SHFL.IDX PT, R46, R121, R166, 0x1c1f ;  /* 0x001c1fa6792e7589 */ /* 0x000f2800000e0000 */
        /* <DEDUP_REMOVED lines=9> */
[----:B------:R-:W5:Y:S04]  /*d150*/  SHFL.IDX PT, R87, R151, R166, 0x1c1f ;  /* 0x001c1fa697577589 */ /* 0x000f6800000e0000 */
[----:B------:R-:W5:Y:S04]  /*d160*/  SHFL.IDX PT, R89, R89, R166, 0x1c1f ;  /* 0x001c1fa659597589 */ /* 0x000f6800000e0000 */
[----:B------:R-:W5:Y:S04]  /*d170*/  SHFL.IDX PT, R148, R102, R166, 0x1c1f ;  /* 0x001c1fa666947589 */ /* 0x000f6800000e0000 */
[----:B------:R-:W-:Y:S04]  /*d180*/  SHFL.IDX PT, R15, R15, R4, 0x1c1f ;  /* 0x001c1f040f0f7589 */ /* 0x000fe800000e0000 */
[----:B------:R-:W-:Y:S04]  /*d190*/  SHFL.IDX PT, R33, R33, R4, 0x1c1f ;  /* 0x001c1f0421217589 */ /* 0x000fe800000e0000 */
[----:B------:R-:W-:Y:S04]  /*d1a0*/  SHFL.IDX PT, R90, R101, R4, 0x1c1f ;  /* 0x001c1f04655a7589 */ /* 0x000fe800000e0000 */
[----:B------:R-:W-:Y:S04]  /*d1b0*/  SHFL.IDX PT, R12, R111, R4, 0x1c1f ;  /* 0x001c1f046f0c7589 */ /* 0x000fe800000e0000 */
[----:B------:R-:W5:Y:S04]  /*d1c0*/  SHFL.IDX PT, R174, R174, R166, 0x1c1f ;  /* 0x001c1fa6aeae7589 */ /* 0x000f6800000e0000 */
[----:B------:R-:W-:Y:S04]  /*d1d0*/  SHFL.IDX PT, R45, R92, R166, 0x1c1f ;  /* 0x001c1fa65c2d7589 */ /* 0x000fe800000e0000 */
[----:B------:R-:W-:Y:S04]  /*d1e0*/  SHFL.IDX PT, R53, R112, R166, 0x1c1f ;  /* 0x001c1fa670357589 */ /* 0x000fe800000e0000 */
[----:B------:R-:W-:Y:S04]  /*d1f0*/  SHFL.IDX PT, R62, R52, R166, 0x1c1f ;  /* 0x001c1fa6343e7589 */ /* 0x000fe800000e0000 */
[----:B------:R-:W5:Y:S04]  /*d200*/  SHFL.IDX PT, R91, R97, R166, 0x1c1f ;  /* 0x001c1fa6615b7589 */ /* 0x000f6800000e0000 */
[----:B------:R-:W5:Y:S04]  /*d210*/  SHFL.IDX PT, R54, R114, R166, 0x1c1f ;  /* 0x001c1fa672367589 */ /* 0x000f6800000e0000 */
[----:B------:R-:W-:Y:S04]  /*d220*/  SHFL.IDX PT, R157, R157, R4, 0x1c1f ;  /* 0x001c1f049d9d7589 */ /* 0x000fe800000e0000 */
[----:B------:R-:W-:Y:S04]  /*d230*/  SHFL.IDX PT, R67, R80, R166, 0x1c1f ;  /* 0x001c1fa650437589 */ /* 0x000fe800000e0000 */
[----:B------:R-:W5:Y:S04]  /*d240*/  SHFL.IDX PT, R55, R108, R166, 0x1c1f ;  /* 0x001c1fa66c377589 */ /* 0x000f6800000e0000 */
[----:B------:R-:W5:Y:S01]  /*d250*/  SHFL.IDX PT, R52, R118, R166, 0x1c1f ;  /* 0x001c1fa676347589 */ /* 0x000f6200000e0000 */
[----:B------:R-:W-:-:S03]  /*d260*/  MOV R179, R78 ;  /* 0x0000004e00b37202 */ /* 0x000fc60000000f00 */
[----:B------:R-:W-:Y:S04]  /*d270*/  SHFL.IDX PT, R38, R109, R4, 0x1c1f ;  /* 0x001c1f046d267589 */ /* 0x000fe800000e0000 */
[----:B------:R-:W-:Y:S04]  /*d280*/  SHFL.IDX PT, R146, R161, R4, 0x1c1f ;  /* 0x001c1f04a1927589 */ /* 0x000fe800000e0000 */
[----:B------:R-:W5:Y:S04]  /*d290*/  SHFL.IDX PT, R80, R105, R166, 0x1c1f ;  /* 0x001c1fa669507589 */ /* 0x000f6800000e0000 */
[----:B------:R-:W-:Y:S04]  /*d2a0*/  SHFL.IDX PT, R43, R154, R4, 0x1c1f ;  /* 0x001c1f049a2b7589 */ /* 0x000fe800000e0000 */
[----:B------:R-:W5:Y:S04]  /*d2b0*/  SHFL.IDX PT, R173, R173, R166, 0x1c1f ;  /* 0x001c1fa6adad7589 */ /* 0x000f6800000e0000 */
[----:B------:R-:W5:Y:S04]  /*d2c0*/  SHFL.IDX PT, R171, R171, R166, 0x1c1f ;  /* 0x001c1fa6abab7589 */ /* 0x000f6800000e0000 */
        /* <DEDUP_REMOVED lines=21> */
[----:B------:R-:W5:Y:S04]  /*d420*/  SHFL.IDX PT, R59, R104, R166, 0x1c1f ;  /* 0x001c1fa6683b7589 */ /* 0x000f6800000e0000 */
[----:B------:R0:W5:Y:S04]  /*d430*/  SHFL.IDX PT, R11, R116, R166, 0x1c1f ;  /* 0x001c1fa6740b7589 */ /* 0x00016800000e0000 */
[----:B------:R-:W-:Y:S04]  /*d440*/  SHFL.IDX PT, R79, R57, R166, 0x1c1f ;  /* 0x001c1fa6394f7589 */ /* 0x000fe800000e0000 */
[----:B------:R-:W5:Y:S04]  /*d450*/  SHFL.IDX PT, R57, R122, R166, 0x1c1f ;  /* 0x001c1fa67a397589 */ /* 0x000f6800000e0000 */
[----:B------:R-:W5:Y:S04]  /*d460*/  SHFL.IDX PT, R41, R96, R166, 0x1c1f ;  /* 0x001c1fa660297589 */ /* 0x000f6800000e0000 */
[----:B------:R-:W5:Y:S04]  /*d470*/  SHFL.IDX PT, R172, R172, R166, 0x1c1f ;  /* 0x001c1fa6acac7589 */ /* 0x000f6800000e0000 */
[----:B------:R-:W5:Y:S04]  /*d480*/  SHFL.IDX PT, R39, R100, R166, 0x1c1f ;  /* 0x001c1fa664277589 */ /* 0x000f6800000e0000 */
[----:B------:R-:W5:Y:S04]  /*d490*/  SHFL.IDX PT, R124, R124, R166, 0x1c1f ;  /* 0x001c1fa67c7c7589 */ /* 0x000f6800000e0000 */
[----:B------:R-:W-:Y:S04]  /*d4a0*/  SHFL.IDX PT, R78, R61, R166, 0x1c1f ;  /* 0x001c1fa63d4e7589 */ /* 0x000fe800000e0000 */
[----:B------:R2:W5:Y:S04]  /*d4b0*/  SHFL.IDX PT, R61, R115, R166, 0x1c1f ;  /* 0x001c1fa6733d7589 */ /* 0x00056800000e0000 */
[----:B------:R-:W5:Y:S04]  /*d4c0*/  SHFL.IDX PT, R51, R113, R166, 0x1c1f ;  /* 0x001c1fa671337589 */ /* 0x000f6800000e0000 */
[----:B------:R-:W5:Y:S01]  /*d4d0*/  SHFL.IDX PT, R50, R145, R166, 0x1c1f ;  /* 0x001c1fa691327589 */ /* 0x000f6200000e0000 */
[----:B0-----:R-:W-:-:S03]  /*d4e0*/  SEL R116, R63, R85, P0 ;  /* 0x000000553f747207 */ /* 0x001fc60000000000 */
[----:B------:R0:W5:Y:S01]  /*d4f0*/  SHFL.IDX PT, R145, R106, R166, 0x1c1f ;  /* 0x001c1fa66a917589 */ /* 0x00016200000e0000 */
[----:B------:R-:W-:-:S03]  /*d500*/  SEL R114, R85, R63, P0 ;  /* 0x0000003f55727207 */ /* 0x000fc60000000000 */
[----:B------:R-:W5:Y:S01]  /*d510*/  SHFL.IDX PT, R42, R152, R166, 0x1c1f ;  /* 0x001c1fa6982a7589 */ /* 0x000f6200000e0000 */
[----:B------:R-:W-:-:S03]  /*d520*/  SEL R97, R13, R83, P0 ;  /* 0x000000530d617207 */ /* 0x000fc60000000000 */
[----:B------:R-:W5:Y:S01]  /*d530*/  SHFL.IDX PT, R147, R123, R166, 0x1c1f ;  /* 0x001c1fa67b937589 */ /* 0x000f6200000e0000 */
[----:B------:R-:W-:-:S03]  /*d540*/  SEL R95, R83, R13, P0 ;  /* 0x0000000d535f7207 */ /* 0x000fc60000000000 */
[----:B------:R-:W5:Y:S01]  /*d550*/  SHFL.IDX PT, R155, R155, R166, 0x1c1f ;  /* 0x001c1fa69b9b7589 */ /* 0x000f6200000e0000 */
[----:B-1----:R-:W-:Y:S02]  /*d560*/  SEL R120, R58, R176, P0 ;  /* 0x000000b03a787207 */ /* 0x002fe40000000000 */
[----:B------:R-:W-:Y:S01]  /*d570*/  SEL R118, R176, R58, P0 ;  /* 0x0000003ab0767207 */ /* 0x000fe20000000000 */
[----:B------:R-:W1:Y:S01]  /*d580*/  SHFL.IDX PT, R163, R94, R166, 0x1c1f ;  /* 0x001c1fa65ea37589 */ /* 0x000e6200000e0000 */
[----:B------:R-:W-:Y:S02]  /*d590*/  SEL R121, R35, R175, P0 ;  /* 0x000000af23797207 */ /* 0x000fe40000000000 */
[----:B------:R-:W-:Y:S01]  /*d5a0*/  SEL R117, R48, R84, P0 ;  /* 0x0000005430757207 */ /* 0x000fe20000000000 */
[----:B------:R4:W1:Y:S01]  /*d5b0*/  SHFL.IDX PT, R152, R98, R166, 0x1c1f ;  /* 0x001c1fa662987589 */ /* 0x00086200000e0000 */
[----:B--2---:R-:W-:Y:S02]  /*d5c0*/  SEL R115, R84, R48, P0 ;  /* 0x0000003054737207 */ /* 0x004fe40000000000 */
[----:B------:R-:W-:Y:S01]  /*d5d0*/  SEL R108, R44, R107, P0 ;  /* 0x0000006b2c6c7207 */ /* 0x000fe20000000000 */
[----:B------:R2:W1:Y:S01]  /*d5e0*/  SHFL.IDX PT, R151, R119, R166, 0x1c1f ;  /* 0x001c1fa677977589 */ /* 0x00046200000e0000 */
[----:B0-----:R-:W-:-:S02]  /*d5f0*/  SEL R106, R107, R44, P0 ;  /* 0x0000002c6b6a7207 */ /* 0x001fc40000000000 */
[----:B---3--:R-:W-:Y:S02]  /*d600*/  SEL R100, R40, R99, P0 ;  /* 0x0000006328647207 */ /* 0x008fe40000000000 */
[----:B------:R-:W-:Y:S02]  /*d610*/  SEL R88, R14, R86, P0 ;  /* 0x000000560e587207 */ /* 0x000fe40000000000 */
[----:B----4-:R-:W-:Y:S02]  /*d620*/  SEL R98, R99, R40, P0 ;  /* 0x0000002863627207 */ /* 0x010fe40000000000 */
[----:B------:R-:W-:Y:S02]  /*d630*/  SEL R85, R37, R46, P0 ;  /* 0x0000002e25557207 */ /* 0x000fe40000000000 */
[----:B--2---:R-:W-:Y:S02]  /*d640*/  SEL R119, R175, R35, P0 ;  /* 0x00000023af777207 */ /* 0x004fe40000000000 */
[----:B------:R-:W-:-:S02]  /*d650*/  SEL R83, R46, R37, P0 ;  /* 0x000000252e537207 */ /* 0x000fc40000000000 */
[----:B-----5:R-:W-:Y:S02]  /*d660*/  SEL R125, R167, R87, P0 ;  /* 0x00000057a77d7207 */ /* 0x020fe40000000000 */
        /* <DEDUP_REMOVED lines=19> */
[----:B------:R-:W0:Y:S01]  /*d7a0*/  SHFL.IDX PT, R162, R162, R166, 0x1c1f ;  /* 0x001c1fa6a2a27589 */ /* 0x000e2200000e0000 */
[----:B------:R-:W-:Y:S02]  /*d7b0*/  SEL R90, R91, R90, P0 ;  /* 0x0000005a5b5a7207 */ /* 0x000fe40000000000 */
[----:B------:R-:W-:Y:S02]  /*d7c0*/  SEL R33, R7, R55, P0 ;  /* 0x0000003707217207 */ /* 0x000fe40000000000 */
[----:B------:R-:W-:Y:S02]  /*d7d0*/  SEL R31, R55, R7, P0 ;  /* 0x00000007371f7207 */ /* 0x000fe40000000000 */
[----:B------:R-:W-:-:S02]  /*d7e0*/  SEL R20, R53, R20, P0 ;  /* 0x0000001435147207 */ /* 0x000fc40000000000 */
[----:B------:R-:W-:Y:S02]  /*d7f0*/  SEL R12, R54, R12, P0 ;  /* 0x0000000c360c7207 */ /* 0x000fe40000000000 */
[----:B------:R-:W-:Y:S02]  /*d800*/  SEL R15, R157, R52, P0 ;  /* 0x000000349d0f7207 */ /* 0x000fe40000000000 */
[----:B------:R-:W-:Y:S01]  /*d810*/  SEL R13, R52, R157, P0 ;  /* 0x0000009d340d7207 */ /* 0x000fe20000000000 */
[----:B------:R-:W2:Y:S01]  /*d820*/  SHFL.IDX PT, R122, R143, R166, 0x1c1f ;  /* 0x001c1fa68f7a7589 */ /* 0x000ea200000e0000 */
[----:B------:R-:W-:Y:S02]  /*d830*/  SEL R93, R38, R80, P0 ;  /* 0x00000050265d7207 */ /* 0x000fe40000000000 */
[----:B------:R-:W-:Y:S02]  /*d840*/  SEL R91, R80, R38, P0 ;  /* 0x00000026505b7207 */ /* 0x000fe40000000000 */
[----:B------:R-:W-:-:S02]  /*d850*/  F2FP.BF16.F32.PACK_AB R52, R121, R120 ;  /* 0x000000787934723e */ /* 0x000fc400000010ff */
[----:B------:R-:W-:Y:S02]  /*d860*/  F2FP.BF16.F32.PACK_AB R53, R117, R116 ;  /* 0x000000747535723e */ /* 0x000fe400000010ff */
[----:B------:R-:W-:Y:S02]  /*d870*/  F2FP.BF16.F32.PACK_AB R54, R119, R118 ;  /* 0x000000767736723e */ /* 0x000fe400000010ff */
[----:B------:R-:W-:Y:S01]  /*d880*/  F2FP.BF16.F32.PACK_AB R55, R115, R114 ;  /* 0x000000727337723e */ /* 0x000fe200000010ff */
[----:B------:R-:W3:Y:S01]  /*d890*/  SHFL.IDX PT, R164, R181, R166, 0x1c1f ;  /* 0x001c1fa6b5a47589 */ /* 0x000ee200000e0000 */
        /* <DEDUP_REMOVED lines=12> */
[----:B------:R-:W-:Y:S01]  /*d960*/  SEL R10, R8, R4, P0 ;  /* 0x00000004080a7207 */ /* 0x000fe20000000000 */
[----:B------:R4:W-:Y:S01]  /*d970*/  STSM.16.M88.4 [R56], R52 ;  /* 0x0000003438007844 */ /* 0x0009e20000000200 */
[----:B------:R-:W-:Y:S02]  /*d980*/  SEL R32, R30, R59, P0 ;  /* 0x0000003b1e207207 */ /* 0x000fe40000000000 */
[----:B------:R-:W-:-:S02]  /*d990*/  SEL R25, R6, R11, P0 ;  /* 0x0000000b06197207 */ /* 0x000fc40000000000 */
[----:B------:R-:W-:Y:S02]  /*d9a0*/  SEL R21, R11, R6, P0 ;  /* 0x000000060b157207 */ /* 0x000fe40000000000 */
[----:B------:R-:W-:Y:S02]  /*d9b0*/  SEL R8, R4, R8, P0 ;  /* 0x0000000804087207 */ /* 0x000fe40000000000 */
[----:B------:R-:W-:Y:S02]  /*d9c0*/  SEL R30, R59, R30, P0 ;  /* 0x0000001e3b1e7207 */ /* 0x000fe40000000000 */
[----:B------:R-:W-:Y:S02]  /*d9d0*/  SEL R6, R158, R57, P0 ;  /* 0x000000399e067207 */ /* 0x000fe40000000000 */
[----:B------:R-:W-:Y:S02]  /*d9e0*/  SEL R4, R57, R158, P0 ;  /* 0x0000009e39047207 */ /* 0x000fe40000000000 */
[----:B------:R-:W-:-:S02]  /*d9f0*/  F2FP.BF16.F32.PACK_AB R58, R111, R110 ;  /* 0x0000006e6f3a723e */ /* 0x000fc400000010ff */
[----:B----4-:R-:W-:Y:S02]  /*da00*/  F2FP.BF16.F32.PACK_AB R56, R113, R112 ;  /* 0x000000707138723e */ /* 0x010fe400000010ff */
[----:B------:R-:W-:Y:S02]  /*da10*/  F2FP.BF16.F32.PACK_AB R59, R107, R106 ;  /* 0x0000006a6b3b723e */ /* 0x000fe400000010ff */
[----:B------:R-:W-:Y:S02]  /*da20*/  F2FP.BF16.F32.PACK_AB R57, R109, R108 ;  /* 0x0000006c6d39723e */ /* 0x000fe400000010ff */
[----:B------:R-:W-:Y:S02]  /*da30*/  SEL R40, R36, R41, P0 ;  /* 0x0000002924287207 */ /* 0x000fe40000000000 */
[----:B------:R-:W-:Y:S02]  /*da40*/  SEL R38, R41, R36, P0 ;  /* 0x0000002429267207 */ /* 0x000fe40000000000 */
[----:B------:R-:W-:-:S02]  /*da50*/  SEL R104, R28, R172, P0 ;  /* 0x000000ac1c687207 */ /* 0x000fc40000000000 */
[----:B------:R-:W-:Y:S02]  /*da60*/  SEL R102, R172, R28, P0 ;  /* 0x0000001cac667207 */ /* 0x000fe40000000000 */
[----:B------:R-:W-:Y:S02]  /*da70*/  SEL R41, R9, R39, P0 ;  /* 0x0000002709297207 */ /* 0x000fe40000000000 */
[----:B------:R-:W-:Y:S01]  /*da80*/  SEL R39, R39, R9, P0 ;  /* 0x0000000927277207 */ /* 0x000fe20000000000 */
[----:B------:R4:W-:Y:S01]  /*da90*/  STSM.16.M88.4 [R60], R56 ;  /* 0x000000383c007844 */ /* 0x0009e20000000200 */
[----:B------:R-:W-:Y:S02]  /*daa0*/  SEL R11, R5, R124, P0 ;  /* 0x0000007c050b7207 */ /* 0x000fe40000000000 */
[----:B------:R-:W-:Y:S02]  /*dab0*/  SEL R9, R124, R5, P0 ;  /* 0x000000057c097207 */ /* 0x000fe40000000000 */
[----:B------:R-:W-:-:S02]  /*dac0*/  SEL R144, R142, R62, P0 ;  /* 0x0000003e8e907207 */ /* 0x000fc40000000000 */
[----:B------:R-:W-:Y:S02]  /*dad0*/  SEL R7, R159, R61, P0 ;  /* 0x0000003d9f077207 */ /* 0x000fe40000000000 */
[----:B------:R-:W-:Y:S02]  /*dae0*/  SEL R5, R61, R159, P0 ;  /* 0x0000009f3d057207 */ /* 0x000fe40000000000 */
[----:B------:R-:W-:Y:S02]  /*daf0*/  SEL R142, R62, R142, P0 ;  /* 0x0000008e3e8e7207 */ /* 0x000fe40000000000 */
[----:B------:R-:W-:Y:S02]  /*db00*/  F2FP.BF16.F32.PACK_AB R62, R103, R102 ;  /* 0x00000066673e723e */ /* 0x000fe400000010ff */
[----:B------:R-:W-:Y:S02]  /*db10*/  F2FP.BF16.F32.PACK_AB R63, R99, R98 ;  /* 0x00000062633f723e */ /* 0x000fe400000010ff */
[----:B----4-:R-:W-:-:S02]  /*db20*/  F2FP.BF16.F32.PACK_AB R60, R105, R104 ;  /* 0x00000068693c723e */ /* 0x010fc400000010ff */
[----:B------:R-:W-:Y:S02]  /*db30*/  F2FP.BF16.F32.PACK_AB R61, R101, R100 ;  /* 0x00000064653d723e */ /* 0x000fe400000010ff */
[----:B------:R-:W-:Y:S02]  /*db40*/  F2FP.BF16.F32.PACK_AB R52, R97, R96 ;  /* 0x000000606134723e */ /* 0x000fe400000010ff */
[----:B------:R-:W-:Y:S02]  /*db50*/  F2FP.BF16.F32.PACK_AB R54, R95, R94 ;  /* 0x0000005e5f36723e */ /* 0x000fe400000010ff */
[----:B------:R-:W-:Y:S02]  /*db60*/  F2FP.BF16.F32.PACK_AB R55, R91, R90 ;  /* 0x0000005a5b37723e */ /* 0x000fe400000010ff */
[----:B------:R-:W-:Y:S02]  /*db70*/  F2FP.BF16.F32.PACK_AB R53, R93, R92 ;  /* 0x0000005c5d35723e */ /* 0x000fe400000010ff */
[----:B------:R-:W-:-:S02]  /*db80*/  SEL R84, R82, R51, P0 ;  /* 0x0000003352547207 */ /* 0x000fc40000000000 */
[----:B------:R-:W-:Y:S02]  /*db90*/  SEL R82, R51, R82, P0 ;  /* 0x0000005233527207 */ /* 0x000fe40000000000 */
[----:B------:R-:W-:Y:S01]  /*dba0*/  SEL R64, R149, R50, P0 ;  /* 0x0000003295407207 */ /* 0x000fe20000000000 */
[----:B------:R-:W-:Y:S01]  /*dbb0*/  STSM.16.M88.4 [R69], R60 ;  /* 0x0000003c45007844 */ /* 0x000fe20000000200 */
        /* <DEDUP_REMOVED lines=12> */
[----:B-1----:R-:W-:Y:S02]  /*dc80*/  SEL R45, R156, R163, P0 ;  /* 0x000000a39c2d7207 */ /* 0x002fe40000000000 */
[----:B------:R-:W-:Y:S02]  /*dc90*/  SEL R43, R163, R156, P0 ;  /* 0x0000009ca32b7207 */ /* 0x000fe40000000000 */
[----:B------:R-:W-:Y:S02]  /*dca0*/  SEL R36, R34, R152, P0 ;  /* 0x0000009822247207 */ /* 0x000fe40000000000 */
[----:B----4-:R-:W-:Y:S02]  /*dcb0*/  F2FP.BF16.F32.PACK_AB R68, R89, R88 ;  /* 0x000000585944723e */ /* 0x010fe400000010ff */
[----:B------:R-:W-:-:S02]  /*dcc0*/  F2FP.BF16.F32.PACK_AB R70, R87, R86 ;  /* 0x000000565746723e */ /* 0x000fc400000010ff */
[----:B------:R-:W-:Y:S02]  /*dcd0*/  F2FP.BF16.F32.PACK_AB R71, R83, R82 ;  /* 0x000000525347723e */ /* 0x000fe400000010ff */
[----:B------:R-:W-:Y:S02]  /*dce0*/  F2FP.BF16.F32.PACK_AB R69, R85, R84 ;  /* 0x000000545545723e */ /* 0x000fe400000010ff */
[----:B------:R-:W-:Y:S02]  /*dcf0*/  SEL R34, R152, R34, P0 ;  /* 0x0000002298227207 */ /* 0x000fe40000000000 */
[----:B------:R-:W-:Y:S02]  /*dd00*/  F2FP.BF16.F32.PACK_AB R52, R81, R80 ;  /* 0x000000505134723e */ /* 0x000fe400000010ff */
[----:B------:R-:W-:Y:S02]  /*dd10*/  F2FP.BF16.F32.PACK_AB R54, R67, R66 ;  /* 0x000000424336723e */ /* 0x000fe400000010ff */
[----:B------:R-:W-:-:S02]  /*dd20*/  F2FP.BF16.F32.PACK_AB R55, R51, R50 ;  /* 0x000000323337723e */ /* 0x000fc400000010ff */
[----:B------:R-:W-:Y:S01]  /*dd30*/  F2FP.BF16.F32.PACK_AB R53, R65, R64 ;  /* 0x000000404135723e */ /* 0x000fe200000010ff */
[----:B------:R1:W-:Y:S01]  /*dd40*/  STSM.16.M88.4 [R75], R68 ;  /* 0x000000444b007844 */ /* 0x0003e20000000200 */
[----:B------:R-:W-:Y:S02]  /*dd50*/  SEL R148, R146, R151, P0 ;  /* 0x0000009792947207 */ /* 0x000fe40000000000 */
[----:B------:R-:W-:Y:S02]  /*dd60*/  F2FP.BF16.F32.PACK_AB R56, R49, R48 ;  /* 0x000000303138723e */ /* 0x000fe400000010ff */
[----:B------:R-:W-:Y:S02]  /*dd70*/  F2FP.BF16.F32.PACK_AB R58, R47, R46 ;  /* 0x0000002e2f3a723e */ /* 0x000fe400000010ff */
[----:B------:R-:W-:Y:S02]  /*dd80*/  F2FP.BF16.F32.PACK_AB R59, R43, R42 ;  /* 0x0000002a2b3b723e */ /* 0x000fe400000010ff */
[----:B------:R-:W-:-:S02]  /*dd90*/  F2FP.BF16.F32.PACK_AB R57, R45, R44 ;  /* 0x0000002c2d39723e */ /* 0x000fc400000010ff */
[----:B------:R-:W-:Y:S02]  /*dda0*/  SEL R158, R160, R161, P0 ;  /* 0x000000a1a09e7207 */ /* 0x000fe40000000000 */
[----:B------:R-:W-:Y:S02]  /*ddb0*/  SEL R146, R151, R146, P0 ;  /* 0x0000009297927207 */ /* 0x000fe40000000000 */
[----:B------:R-:W-:Y:S02]  /*ddc0*/  SEL R152, R150, R78, P0 ;  /* 0x0000004e96987207 */ /* 0x000fe40000000000 */
[----:B0-----:R-:W-:Y:S02]  /*ddd0*/  SEL R156, R154, R162, P0 ;  /* 0x000000a29a9c7207 */ /* 0x001fe40000000000 */
[----:B------:R-:W-:Y:S02]  /*dde0*/  SEL R160, R161, R160, P0 ;  /* 0x000000a0a1a07207 */ /* 0x000fe40000000000 */
[----:B------:R-:W-:-:S02]  /*ddf0*/  F2FP.BF16.F32.PACK_AB R60, R41, R40 ;  /* 0x00000028293c723e */ /* 0x000fc400000010ff */
[----:B------:R-:W-:Y:S02]  /*de00*/  F2FP.BF16.F32.PACK_AB R62, R39, R38 ;  /* 0x00000026273e723e */ /* 0x000fe400000010ff */
[----:B------:R-:W-:Y:S02]  /*de10*/  F2FP.BF16.F32.PACK_AB R63, R35, R34 ;  /* 0x00000022233f723e */ /* 0x000fe400000010ff */
[----:B------:R-:W-:Y:S02]  /*de20*/  F2FP.BF16.F32.PACK_AB R61, R37, R36 ;  /* 0x00000024253d723e */ /* 0x000fe400000010ff */
[----:B------:R-:W-:Y:S02]  /*de30*/  SEL R150, R78, R150, P0 ;  /* 0x000000964e967207 */ /* 0x000fe40000000000 */
[----:B------:R-:W-:Y:S02]  /*de40*/  SEL R153, R76, R77, P0 ;  /* 0x0000004d4c997207 */ /* 0x000fe40000000000 */
[----:B------:R-:W-:-:S02]  /*de50*/  SEL R151, R77, R76, P0 ;  /* 0x0000004c4d977207 */ /* 0x000fc40000000000 */
[----:B------:R-:W-:Y:S02]  /*de60*/  SEL R154, R162, R154, P0 ;  /* 0x0000009aa29a7207 */ /* 0x000fe40000000000 */
[----:B--2---:R-:W-:Y:S02]  /*de70*/  SEL R157, R74, R122, P0 ;  /* 0x0000007a4a9d7207 */ /* 0x004fe40000000000 */
[----:B------:R-:W-:Y:S02]  /*de80*/  SEL R155, R122, R74, P0 ;  /* 0x0000004a7a9b7207 */ /* 0x000fe40000000000 */
[----:B------:R-:W-:Y:S02]  /*de90*/  SEL R159, R72, R73, P0 ;  /* 0x00000049489f7207 */ /* 0x000fe40000000000 */
[----:B-1----:R-:W-:Y:S02]  /*dea0*/  F2FP.BF16.F32.PACK_AB R68, R33, R32 ;  /* 0x000000202144723e */ /* 0x002fe400000010ff */
[----:B------:R-:W-:-:S02]  /*deb0*/  F2FP.BF16.F32.PACK_AB R70, R31, R30 ;  /* 0x0000001e1f46723e */ /* 0x000fc400000010ff */
[----:B------:R-:W-:Y:S02]  /*dec0*/  F2FP.BF16.F32.PACK_AB R71, R27, R26 ;  /* 0x0000001a1b47723e */ /* 0x000fe400000010ff */
[----:B------:R-:W-:Y:S02]  /*ded0*/  F2FP.BF16.F32.PACK_AB R69, R29, R28 ;  /* 0x0000001c1d45723e */ /* 0x000fe400000010ff */
[----:B------:R-:W-:Y:S01]  /*dee0*/  SEL R161, R73, R72, P0 ;  /* 0x0000004849a17207 */ /* 0x000fe20000000000 */
[----:B------:R0:W-:Y:S01]  /*def0*/  STSM.16.M88.4 [R177], R52 ;  /* 0x00000034b1007844 */ /* 0x0001e20000000200 */
[----:B---3--:R-:W-:Y:S02]  /*df00*/  SEL R124, R3, R164, P0 ;  /* 0x000000a4037c7207 */ /* 0x008fe40000000000 */
[----:B------:R-:W-:Y:S02]  /*df10*/  SEL R122, R164, R3, P0 ;  /* 0x00000003a47a7207 */ /* 0x000fe40000000000 */
[----:B------:R-:W-:-:S02]  /*df20*/  F2FP.BF16.F32.PACK_AB R72, R25, R24 ;  /* 0x000000181948723e */ /* 0x000fc400000010ff */
[----:B------:R-:W-:Y:S02]  /*df30*/  F2FP.BF16.F32.PACK_AB R74, R21, R20 ;  /* 0x00000014154a723e */ /* 0x000fe400000010ff */
[----:B------:R-:W-:Y:S02]  /*df40*/  F2FP.BF16.F32.PACK_AB R75, R13, R12 ;  /* 0x0000000c0d4b723e */ /* 0x000fe400000010ff */
[----:B------:R-:W-:Y:S01]  /*df50*/  F2FP.BF16.F32.PACK_AB R73, R15, R14 ;  /* 0x0000000e0f49723e */ /* 0x000fe200000010ff */
[----:B------:R1:W-:Y:S01]  /*df60*/  STSM.16.M88.4 [R178], R56 ;  /* 0x00000038b2007844 */ /* 0x0003e20000000200 */
[----:B------:R-:W-:Y:S02]  /*df70*/  F2FP.BF16.F32.PACK_AB R76, R11, R10 ;  /* 0x0000000a0b4c723e */ /* 0x000fe400000010ff */
[----:B------:R-:W-:Y:S02]  /*df80*/  F2FP.BF16.F32.PACK_AB R78, R9, R8 ;  /* 0x00000008094e723e */ /* 0x000fe400000010ff */
[----:B------:R-:W-:-:S02]  /*df90*/  F2FP.BF16.F32.PACK_AB R79, R5, R4 ;  /* 0x00000004054f723e */ /* 0x000fc400000010ff */
[----:B------:R-:W-:Y:S01]  /*dfa0*/  F2FP.BF16.F32.PACK_AB R77, R7, R6 ;  /* 0x00000006074d723e */ /* 0x000fe200000010ff */
[----:B------:R2:W-:Y:S01]  /*dfb0*/  STSM.16.M88.4 [R179], R60 ;  /* 0x0000003cb3007844 */ /* 0x0005e20000000200 */
[----:B0-----:R-:W-:Y:S02]  /*dfc0*/  F2FP.BF16.F32.PACK_AB R52, R145, R144 ;  /* 0x000000909134723e */ /* 0x001fe400000010ff */
[----:B------:R-:W-:Y:S02]  /*dfd0*/  F2FP.BF16.F32.PACK_AB R54, R143, R142 ;  /* 0x0000008e8f36723e */ /* 0x000fe400000010ff */
[----:B------:R-:W-:Y:S02]  /*dfe0*/  F2FP.BF16.F32.PACK_AB R55, R147, R146 ;  /* 0x000000929337723e */ /* 0x000fe400000010ff */
[----:B------:R-:W-:Y:S01]  /*dff0*/  F2FP.BF16.F32.PACK_AB R53, R149, R148 ;  /* 0x000000949535723e */ /* 0x000fe200000010ff */
[----:B------:R0:W-:Y:S01]  /*e000*/  STSM.16.M88.4 [R180], R68 ;  /* 0x00000044b4007844 */ /* 0x0001e20000000200 */
[----:B-1----:R-:W-:-:S02]  /*e010*/  F2FP.BF16.F32.PACK_AB R56, R153, R152 ;  /* 0x000000989938723e */ /* 0x002fc400000010ff */
[----:B------:R-:W-:Y:S02]  /*e020*/  F2FP.BF16.F32.PACK_AB R58, R151, R150 ;  /* 0x00000096973a723e */ /* 0x000fe400000010ff */
[----:B------:R-:W-:Y:S02]  /*e030*/  F2FP.BF16.F32.PACK_AB R59, R155, R154 ;  /* 0x0000009a9b3b723e */ /* 0x000fe400000010ff */
[----:B------:R-:W-:Y:S01]  /*e040*/  F2FP.BF16.F32.PACK_AB R57, R157, R156 ;  /* 0x0000009c9d39723e */ /* 0x000fe200000010ff */
[----:B------:R-:W-:Y:S01]  /*e050*/  STSM.16.M88.4 [R182], R72 ;  /* 0x00000048b6007844 */ /* 0x000fe20000000200 */
[----:B--2---:R-:W-:Y:S02]  /*e060*/  F2FP.BF16.F32.PACK_AB R61, R125, R124 ;  /* 0x0000007c7d3d723e */ /* 0x004fe400000010ff */
[----:B------:R-:W-:Y:S02]  /*e070*/  F2FP.BF16.F32.PACK_AB R62, R161, R160 ;  /* 0x000000a0a13e723e */ /* 0x000fe400000010ff */
[----:B------:R-:W-:-:S02]  /*e080*/  F2FP.BF16.F32.PACK_AB R63, R123, R122 ;  /* 0x0000007a7b3f723e */ /* 0x000fc400000010ff */
[----:B------:R-:W-:Y:S01]  /*e090*/  F2FP.BF16.F32.PACK_AB R60, R159, R158 ;  /* 0x0000009e9f3c723e */ /* 0x000fe200000010ff */
[----:B------:R-:W-:Y:S04]  /*e0a0*/  STSM.16.M88.4 [R183], R76 ;  /* 0x0000004cb7007844 */ /* 0x000fe80000000200 */
[----:B------:R1:W-:Y:S04]  /*e0b0*/  STSM.16.M88.4 [R208], R52 ;  /* 0x00000034d0007844 */ /* 0x0003e80000000200 */
[----:B------:R2:W-:Y:S04]  /*e0c0*/  STSM.16.M88.4 [R209], R56 ;  /* 0x00000038d1007844 */ /* 0x0005e80000000200 */
[----:B------:R3:W-:Y:S01]  /*e0d0*/  STSM.16.M88.4 [R210], R60 ;  /* 0x0000003cd2007844 */ /* 0x0007e20000000200 */
[----:B------:R-:W-:Y:S01]  /*e0e0*/  ISETP.NE.U32.AND P0, PT, RZ, UR14, PT ;  /* 0x0000000eff007c0c */ /* 0x000fe2000bf05070 */
[----:B------:R-:W-:-:S03]  /*e0f0*/  UIMAD.WIDE UR10, UR58, 0x4, UR10 ;  /* 0x000000043a0a78a5 */ /* 0x000fc6000f8e020a */
[----:B------:R-:W-:-:S03]  /*e100*/  ISETP.NE.AND.EX P0, PT, RZ, UR15, PT, P0 ;  /* 0x0000000fff007c0c */ /* 0x000fc6000bf05300 */
[----:B0-----:R-:W-:Y:S02]  /*e110*/  IMAD.U32 R68, RZ, RZ, UR10 ;  /* 0x0000000aff447e24 */ /* 0x001fe4000f8e00ff */
[----:B------:R-:W-:Y:S01]  /*e120*/  IMAD.U32 R69, RZ, RZ, UR11 ;  /* 0x0000000bff457e24 */ /* 0x000fe2000f8e00ff */
[----:B------:R-:W-:Y:S01]  /*e130*/  BAR.SYNC.DEFER_BLOCKING 0x1, 0x100 ;  /* 0x0044000000007b1d */ /* 0x000fe20000010000 */
[----:B------:R-:W-:-:S04]  /*e140*/  UISETP.NE.U32.AND UP0, UPT, UR12, URZ, UPT ;  /* 0x0000003f0c00728c */ /* 0x000fc8000bf05070 */
[----:B------:R-:W-:Y:S02]  /*e150*/  UISETP.NE.AND.EX UP0, UPT, UR13, URZ, UPT, UP0 ;  /* 0x0000003f0d00728c */ /* 0x000fe4000bf05300 */
[----:B------:R-:W4:Y:S09]  /*e160*/  @P0 LDG.E R68, desc[UR36][R68.64] ;  /* 0x0000002444440981 */ /* 0x000f32000c1e1900 */
[----:B------:R-:W-:Y:S01]  /*e170*/  @UP0 ULDC.64 UR12, c[0x0][0xc08] ;  /* 0x00030200000c0ab9 */ /* 0x000fe20000000a00 */
[----:B------:R-:W-:Y:S01]  /*e180*/  PLOP3.LUT P4, PT, PT, PT, UP0, 0x80, 0x0 ;  /* 0x000000000000781c */ /* 0x000fe20003f8f008 */
[----:B------:R-:W-:-:S06]  /*e190*/  @UP0 UIMAD.WIDE UR12, UR58, 0x4, UR12 ;  /* 0x000000043a0c08a5 */ /* 0x000fcc000f8e020c */
[----:B-1----:R-:W-:Y:S02]  /*e1a0*/  IMAD.U32 R52, RZ, RZ, UR12 ;  /* 0x0000000cff347e24 */ /* 0x002fe4000f8e00ff */
[----:B------:R-:W-:-:S05]  /*e1b0*/  IMAD.U32 R53, RZ, RZ, UR13 ;  /* 0x0000000dff357e24 */ /* 0x000fca000f8e00ff */
[----:B------:R0:W5:Y:S01]  /*e1c0*/  @P4 LDG.E R54, desc[UR36][R52.64] ;  /* 0x0000002434364981 */ /* 0x000162000c1e1900 */
[----:B------:R-:W-:Y:S01]  /*e1d0*/  UMOV UR22, 0x9b8 ;  /* 0x000009b800167882 */ /* 0x000fe20000000000 */
[----:B------:R-:W-:Y:S02]  /*e1e0*/  UISETP.NE.AND UP2, UPT, UR20, 0x1, UPT ;  /* 0x000000011400788c */ /* 0x000fe4000bf45270 */
[----:B------:R-:W-:Y:S02]  /*e1f0*/  USEL UR22, UR22, 0x978, UP1 ;  /* 0x0000097816167887 */ /* 0x000fe40008800000 */
[----:B------:R-:W-:Y:S02]  /*e200*/  UISETP.NE.U32.AND UP0, UPT, UR14, URZ, UPT ;  /* 0x0000003f0e00728c */ /* 0x000fe4000bf05070 */
[----:B------:R-:W-:Y:S02]  /*e210*/  PLOP3.LUT P1, PT, PT, PT, UP2, 0x80, 0x0 ;  /* 0x000000000000781c */ /* 0x000fe40003f2f028 */
[----:B------:R-:W-:Y:S01]  /*e220*/  UISETP.NE.AND.EX UP0, UPT, UR15, URZ, UPT, UP0 ;  /* 0x0000003f0f00728c */ /* 0x000fe2000bf05300 */
[----:B------:R-:W-:Y:S01]  /*e230*/  VIADD R3, R17, UR48 ;  /* 0x0000003011037c36 */ /* 0x000fe20008000000 */
[----:B------:R-:W-:Y:S01]  /*e240*/  UMOV UR4, URZ ;  /* 0x0000003f00047c82 */ /* 0x000fe20008000000 */
[----:B------:R-:W-:Y:S01]  /*e250*/  USHF.R.S32.HI UR24, URZ, 0x1f, UR58 ;  /* 0x0000001f3f187899 */ /* 0x000fe2000801143a */
[----:B------:R-:W-:-:S02]  /*e260*/  @UP2 ULDC UR26, c[0x0][0xbec] ;  /* 0x0002fb00001a2ab9 */ /* 0x000fc40000000800 */
[----:B------:R-:W-:Y:S01]  /*e270*/  ULDC.64 UR16, c[0x0][UR22+0x218] ;  /* 0x0000860016107abb */ /* 0x000fe20008000a00 */
[----:B------:R-:W-:Y:S02]  /*e280*/  USEL UR21, UR57, URZ, UP1 ;  /* 0x0000003f39157287 */ /* 0x000fe40008800000 */
[----:B------:R-:W-:Y:S02]  /*e290*/  UIMAD.WIDE.U32 UR12, UR16, UR55, URZ ;  /* 0x00000037100c72a5 */ /* 0x000fe4000f8e003f */
[----:B------:R-:W-:Y:S01]  /*e2a0*/  USEL UR16, UR58, URZ, !UP0 ;  /* 0x0000003f3a107287 */ /* 0x000fe2000c000000 */
[----:B0-----:R-:W-:Y:S01]  /*e2b0*/  @P1 IMAD.HI.U32 R52, R3, UR26, RZ ;  /* 0x0000001a03341c27 */ /* 0x001fe2000f8e00ff */
[----:B------:R-:W-:Y:S01]  /*e2c0*/  ULDC.64 UR14, c[0x0][UR22+0x220] ;  /* 0x00008800160e7abb */ /* 0x000fe20008000a00 */
[----:B------:R-:W-:Y:S01]  /*e2d0*/  UIMAD UR23, UR17, UR55, URZ ;  /* 0x00000037111772a4 */ /* 0x000fe2000f8e023f */
[----:B------:R-:W-:Y:S01]  /*e2e0*/  ULDC.64 UR18, c[0x0][UR22+0x228] ;  /* 0x00008a0016127abb */ /* 0x000fe20008000a00 */
[----:B------:R-:W-:-:S02]  /*e2f0*/  USEL UR17, UR24, URZ, !UP0 ;  /* 0x0000003f18117287 */ /* 0x000fc4000c000000 */
[----:B------:R-:W-:Y:S01]  /*e300*/  UIMAD UR15, UR15, UR16, URZ ;  /* 0x000000100f0f72a4 */ /* 0x000fe2000f8e023f */
[----:B------:R-:W-:Y:S01]  /*e310*/  IMAD.MOV.U32 R53, RZ, RZ, R3 ;  /* 0x000000ffff357224 */ /* 0x000fe200078e0003 */
[----:B------:R-:W-:Y:S01]  /*e320*/  @UP2 ULDC UR27, c[0x0][0xbf0] ;  /* 0x0002fc00001b2ab9 */ /* 0x000fe20000000800 */
[----:B------:R-:W-:Y:S01]  /*e330*/  UIMAD.WIDE.U32 UR24, UR18, UR21, URZ ;  /* 0x00000015121872a5 */ /* 0x000fe2000f8e003f */
[----:B------:R-:W-:Y:S01]  /*e340*/  @P1 SHF.R.U32.HI R53, RZ, UR27, R52 ;  /* 0x0000001bff351c19 */ /* 0x000fe20008011634 */
[----:B------:R-:W-:Y:S02]  /*e350*/  UIMAD UR21, UR19, UR21, URZ ;  /* 0x00000015131572a4 */ /* 0x000fe4000f8e023f */
[----:B------:R-:W-:Y:S02]  /*e360*/  UIMAD.WIDE.U32 UR18, UR14, UR16, URZ ;  /* 0x000000100e1272a5 */ /* 0x000fe4000f8e003f */
[----:B------:R-:W-:Y:S02]  /*e370*/  UIMAD UR15, UR14, UR17, UR15 ;  /* 0x000000110e0f72a4 */ /* 0x000fe4000f8e020f */
[----:B------:R-:W-:Y:S01]  /*e380*/  UIADD3 UR14, UR13, UR23, URZ ;  /* 0x000000170d0e7290 */ /* 0x000fe2000fffe03f */
[----:B------:R-:W-:Y:S01]  /*e390*/  IMAD.MOV R52, RZ, RZ, -R53 ;  /* 0x000000ffff347224 */ /* 0x000fe200078e0a35 */
[----:B------:R-:W-:Y:S01]  /*e3a0*/  UIADD3 UR21, UR25, UR21, URZ ;  /* 0x0000001519157290 */ /* 0x000fe2000fffe03f */
[----:B--2---:R-:W-:Y:S01]  /*e3b0*/  IMAD.U32 R56, RZ, RZ, UR24 ;  /* 0x00000018ff387e24 */ /* 0x004fe2000f8e00ff */
[----:B------:R-:W-:Y:S01]  /*e3c0*/  UIADD3 UR13, UR19, UR15, URZ ;  /* 0x0000000f130d7290 */ /* 0x000fe2000fffe03f */
[----:B------:R-:W-:-:S03]  /*e3d0*/  IMAD R55, R52, UR20, R3 ;  /* 0x0000001434377c24 */ /* 0x000fc6000f8e0203 */
[----:B------:R-:W-:Y:S01]  /*e3e0*/  IMAD.U32 R58, RZ, RZ, UR21 ;  /* 0x00000015ff3a7e24 */ /* 0x000fe2000f8e00ff */
[----:B----4-:R-:W-:-:S13]  /*e3f0*/  @P0 R2UR UR4, R68 ;  /* 0x00000000440402ca */ /* 0x010fda00000e0000 */
[----:B------:R-:W-:Y:S02]  /*e400*/  UIADD3 UR12, UP0, UP3, UR18, UR12, UR4 ;  /* 0x0000000c120c7290 */ /* 0x000fe4000fb1e004 */
[----:B------:R-:W-:Y:S01]  /*e410*/  USHF.R.S32.HI UR15, URZ, 0x1f, UR4 ;  /* 0x0000001f3f0f7899 */ /* 0x000fe20008011404 */
[----:B------:R-:W-:Y:S01]  /*e420*/  ULDC.64 UR18, c[0x0][0xba8] ;  /* 0x0002ea0000127ab9 */ /* 0x000fe20000000a00 */
[----:B------:R-:W-:Y:S02]  /*e430*/  @!UP1 ULDC UR18, c[0x0][0xb50] ;  /* 0x0002d40000129ab9 */ /* 0x000fe40000000800 */
[----:B------:R-:W-:Y:S01]  /*e440*/  UIADD3.X UR14, UR13, UR14, UR15, UP0, UP3 ;  /* 0x0000000e0d0e7290 */ /* 0x000fe200087e640f */
[----:B------:R-:W-:Y:S01]  /*e450*/  IADD3 R52, P2, P3, R53, UR12, R56 ;  /* 0x0000000c35347c10 */ /* 0x000fe2000fb5e038 */
[----:B------:R-:W-:Y:S01]  /*e460*/  @!UP1 ULDC UR19, c[0x0][0xb54] ;  /* 0x0002d50000139ab9 */ /* 0x000fe20000000800 */
[----:B------:R-:W-:Y:S01]  /*e470*/  SHF.R.S32.HI R53, RZ, 0x1f, R53 ;  /* 0x0000001fff357819 */ /* 0x000fe20000011435 */
[----:B------:R-:W-:Y:S01]  /*e480*/  ULDC.64 UR12, c[0x0][UR22+0x210] ;  /* 0x00008400160c7abb */ /* 0x000fe20008000a00 */
[----:B------:R-:W-:Y:S01]  /*e490*/  SHF.R.S32.HI R56, RZ, 0x1f, R55 ;  /* 0x0000001fff387819 */ /* 0x000fe20000011437 */
[----:B------:R-:W-:Y:S01]  /*e4a0*/  IMAD R57, R55, UR13, RZ ;  /* 0x0000000d37397c24 */ /* 0x000fe2000f8e02ff */
[----:B------:R-:W-:-:S03]  /*e4b0*/  IADD3.X R53, R53, UR14, R58, P2, P3 ;  /* 0x0000000e35357c10 */ /* 0x000fc600097e643a */
[----:B------:R-:W-:Y:S02]  /*e4c0*/  IMAD R57, R56, UR12, R57 ;  /* 0x0000000c38397c24 */ /* 0x000fe4000f8e0239 */
[----:B------:R-:W-:-:S04]  /*e4d0*/  IMAD.WIDE.U32 R52, R55, UR12, R52 ;  /* 0x0000000c37347c25 */ /* 0x000fc8000f8e0034 */
[----:B------:R-:W-:Y:S01]  /*e4e0*/  IMAD.IADD R53, R53, 0x1, R57 ;  /* 0x0000000135357824 */ /* 0x000fe200078e0239 */
[----:B------:R-:W-:Y:S01]  /*e4f0*/  LEA R57, P2, R52, UR18, 0x2 ;  /* 0x0000001234397c11 */ /* 0x000fe2000f8410ff */
[----:B------:R-:W-:Y:S01]  /*e500*/  ULDC UR12, c[0x0][0xa88] ;  /* 0x0002a200000c7ab9 */ /* 0x000fe20000000800 */
[----:B-----5:R-:W-:Y:S02]  /*e510*/  @P4 R2UR UR12, R54 ;  /* 0x00000000360c42ca */ /* 0x020fe400000e0000 */
[----:B------:R-:W-:Y:S01]  /*e520*/  LEA.HI.X R58, R52, UR19, R53, 0x2, P2 ;  /* 0x00000013343a7c11 */ /* 0x000fe200090f1435 */
[----:B---3--:R-:W-:-:S12]  /*e530*/  @P4 BRA `(.L_x_1551) ;  /* 0x0000000000284947 */ /* 0x008fd80003800000 */
[----:B------:R-:W-:Y:S05]  /*e540*/  @!P0 BRA `(.L_x_1551) ;  /* 0x0000000000248947 */ /* 0x000fea0003800000 */
[----:B------:R-:W-:Y:S02]  /*e550*/  IMAD.U32 R52, RZ, RZ, UR10 ;  /* 0x0000000aff347e24 */ /* 0x000fe4000f8e00ff */
[----:B------:R-:W-:Y:S02]  /*e560*/  IMAD.U32 R54, RZ, RZ, UR10 ;  /* 0x0000000aff367e24 */ /* 0x000fe4000f8e00ff */
[----:B------:R-:W-:Y:S02]  /*e570*/  IMAD.U32 R53, RZ, RZ, UR11 ;  /* 0x0000000bff357e24 */ /* 0x000fe4000f8e00ff */
[----:B------:R-:W-:-:S03]  /*e580*/  IMAD.U32 R55, RZ, RZ, UR11 ;  /* 0x0000000bff377e24 */ /* 0x000fc6000f8e00ff */
[----:B------:R-:W2:Y:S04]  /*e590*/  LDG.E R52, desc[UR36][R52.64] ;  /* 0x0000002434347981 */ /* 0x000ea8000c1e1900 */
[----:B------:R-:W3:Y:S01]  /*e5a0*/  LDG.E R54, desc[UR36][R54.64+0x4] ;  /* 0x0000042436367981 */ /* 0x000ee2000c1e1900 */
[----:B--2---:R-:W-:Y:S02]  /*e5b0*/  R2UR UR10, R52 ;  /* 0x00000000340a72ca */ /* 0x004fe400000e0000 */
[----:B---3--:R-:W-:-:S13]  /*e5c0*/  R2UR UR12, R54 ;  /* 0x00000000360c72ca */ /* 0x008fda00000e0000 */
[----:B------:R-:W-:-:S12]  /*e5d0*/  UIADD3 UR12, -UR10, UR12, URZ ;  /* 0x0000000c0a0c7290 */ /* 0x000fd8000fffe13f */
.L_x_1551:
[----:B------:R-:W2:Y:S01]  /*e5e0*/  LDL R56, [R1+0x4] ;  /* 0x0000040001387983 */ /* 0x000ea20000100800 */
[----:B------:R-:W-:Y:S01]  /*e5f0*/  UIMAD UR14, UR12, UR20, URZ ;  /* 0x000000140c0e72a4 */ /* 0x000fe2000f8e023f */
[----:B------:R-:W-:Y:S02]  /*e600*/  LOP3.LUT P0, RZ, R211, 0x3, RZ, 0xc0, !PT ;  /* 0x00000003d3ff7812 */ /* 0x000fe4000780c0ff */
[----:B------:R-:W-:Y:S01]  /*e610*/  SHFL.IDX PT, R52, R57, RZ, 0x1c1f ;  /* 0x001c1fff39347589 */ /* 0x000fe200000e0000 */
[----:B------:R-:W-:-:S03]  /*e620*/  PLOP3.LUT P3, PT, PT, PT, UP1, 0x80, 0x0 ;  /* 0x000000000000781c */ /* 0x000fc60003f6f018 */
[----:B------:R-:W0:Y:S04]  /*e630*/  SHFL.IDX PT, R53, R58, RZ, 0x1c1f ;  /* 0x001c1fff3a357589 */ /* 0x000e2800000e0000 */
[----:B------:R-:W-:Y:S04]  /*e640*/  SHFL.IDX PT, R54, R57, 0x1, 0x1c1f ;  /* 0x003c1f0039367f89 */ /* 0x000fe800000e0000 */
[----:B------:R-:W1:Y:S01]  /*e650*/  SHFL.IDX PT, R55, R58, 0x1, 0x1c1f ;  /* 0x003c1f003a377f89 */ /* 0x000e6200000e0000 */
[----:B--2---:R-:W-:-:S04]  /*e660*/  VIADD R59, R56, UR48 ;  /* 0x00000030383b7c36 */ /* 0x004fc80008000000 */
        /* <DEDUP_REMOVED lines=8> */
[----:B------:R-:W0:Y:S01]  /*e6f0*/  S2R R60, SR_TID.X ;  /* 0x00000000003c7919 */ /* 0x000e220000002100 */
[----:B------:R-:W-:Y:S01]  /*e700*/  ULDC.64 UR12, c[0x0][0xaa0] ;  /* 0x0002a800000c7ab9 */ /* 0x000fe20000000a00 */
[----:B0-----:R-:W-:-:S05]  /*e710*/  VIADD R0, R60, 0xffffff80 ;  /* 0xffffff803c007836 */ /* 0x001fca0000000000 */
        /* <DEDUP_REMOVED lines=12> */
[----:B------:R-:W-:Y:S01]  /*e7e0*/  IADD3 R25, P2, R4, 0x3000, RZ ;  /* 0x0000300004197810 */ /* 0x000fe20007f5e0ff */
[----:B------:R-:W-:Y:S01]  /*e7f0*/  UIMAD UR10, UR4, UR13, UR10 ;  /* 0x0000000d040a72a4 */ /* 0x000fe2000f8e020a */
[----:B------:R-:W-:Y:S01]  /*e800*/  LOP3.LUT R8, R9, 0x380, RZ, 0xc0, !PT ;  /* 0x0000038009087812 */ /* 0x000fe200078ec0ff */
[----:B------:R-:W-:Y:S01]  /*e810*/  UIMAD.WIDE.U32 UR8, UR4, UR12, URZ ;  /* 0x0000000c040872a5 */ /* 0x000fe2000f8e003f */
[----:B------:R-:W-:-:S02]  /*e820*/  LOP3.LUT R12, R13, 0x380, RZ, 0xc0, !PT ;  /* 0x000003800d0c7812 */ /* 0x000fc400078ec0ff */
[----:B------:R-:W-:Y:S01]  /*e830*/  LOP3.LUT R24, R25, 0x380, RZ, 0xc0, !PT ;  /* 0x0000038019187812 */ /* 0x000fe200078ec0ff */
[----:B------:R-:W-:Y:S01]  /*e840*/  UIADD3 UR9, UR9, UR10, URZ ;  /* 0x0000000a09097290 */ /* 0x000fe2000fffe03f */
[----:B------:R-:W-:Y:S01]  /*e850*/  SHF.R.U64 R8, R8, 0x3, RZ ;  /* 0x0000000308087819 */ /* 0x000fe200000012ff */
[----:B------:R-:W-:Y:S01]  /*e860*/  IMAD R20, R20, 0x20, R3 ;  /* 0x0000002014147824 */ /* 0x000fe200078e0203 */
[----:B------:R-:W-:Y:S01]  /*e870*/  SHF.R.U64 R12, R12, 0x3, RZ ;  /* 0x000000030c0c7819 */ /* 0x000fe200000012ff */
[----:B------:R-:W-:Y:S01]  /*e880*/  ULDC.64 UR10, c[0x0][0xae8] ;  /* 0x0002ba00000a7ab9 */ /* 0x000fe20000000a00 */
[----:B------:R-:W-:Y:S01]  /*e890*/  SHF.R.U64 R24, R24, 0x3, RZ ;  /* 0x0000000318187819 */ /* 0x000fe200000012ff */
[----:B------:R-:W-:Y:S01]  /*e8a0*/  UIMAD.WIDE.U32 UR8, UR55, UR10, UR8 ;  /* 0x0000000a370872a5 */ /* 0x000fe2000f8e0008 */
[----:B------:R-:W-:Y:S01]  /*e8b0*/  LOP3.LUT R8, R8, R9, RZ, 0x3c, !PT ;  /* 0x0000000908087212 */ /* 0x000fe200078e3cff */
[--C-:B------:R-:W-:Y:S01]  /*e8c0*/  IMAD.X R9, RZ, RZ, R5.reuse, P4 ;  /* 0x000000ffff097224 */ /* 0x100fe200020e0605 */
[----:B------:R-:W-:Y:S01]  /*e8d0*/  LOP3.LUT R12, R12, R13, RZ, 0x3c, !PT ;  /* 0x0000000d0c0c7212 */ /* 0x000fe200078e3cff */
[--C-:B------:R-:W-:Y:S01]  /*e8e0*/  IMAD.X R13, RZ, RZ, R5.reuse, P3 ;  /* 0x000000ffff0d7224 */ /* 0x100fe200018e0605 */
[----:B------:R-:W-:Y:S01]  /*e8f0*/  LOP3.LUT R24, R24, R25, RZ, 0x3c, !PT ;  /* 0x0000001918187212 */ /* 0x000fe200078e3cff */
[----:B------:R-:W-:Y:S01]  /*e900*/  IMAD.X R25, RZ, RZ, R5, P2 ;  /* 0x000000ffff197224 */ /* 0x000fe200010e0605 */
[C---:B------:R-:W-:Y:S01]  /*e910*/  IADD3 R29, P0, R4.reuse, 0x4000, RZ ;  /* 0x00004000041d7810 */ /* 0x040fe20007f1e0ff */
[----:B------:R-:W-:Y:S01]  /*e920*/  USHF.R.S32.HI UR4, URZ, 0x1f, UR16 ;  /* 0x0000001f3f047899 */ /* 0x000fe20008011410 */
[----:B------:R-:W-:-:S02]  /*e930*/  IADD3 R33, P6, R4, 0x5000, RZ ;  /* 0x0000500004217810 */ /* 0x000fc40007fde0ff */
[C---:B------:R-:W-:Y:S01]  /*e940*/  IADD3 R37, P5, R4.reuse, 0x6000, RZ ;  /* 0x0000600004257810 */ /* 0x040fe20007fbe0ff */
[----:B------:R-:W-:Y:S01]  /*e950*/  UIMAD UR9, UR55, UR11, UR9 ;  /* 0x0000000b370972a4 */ /* 0x000fe2000f8e0209 */
[----:B------:R-:W-:Y:S01]  /*e960*/  IADD3 R41, P4, R4, 0x7000, RZ ;  /* 0x0000700004297810 */ /* 0x000fe20007f9e0ff */
[----:B------:R-:W-:Y:S01]  /*e970*/  VIADD R78, R20, UR48 ;  /* 0x00000030144e7c36 */ /* 0x000fe20008000000 */
[C---:B------:R-:W-:Y:S01]  /*e980*/  IADD3 R45, P3, R4.reuse, 0x8000, RZ ;  /* 0x00008000042d7810 */ /* 0x040fe20007f7e0ff */
[----:B------:R-:W-:Y:S01]  /*e990*/  ULDC.64 UR10, c[0x0][0xaf0] ;  /* 0x0002bc00000a7ab9 */ /* 0x000fe20000000a00 */
[----:B------:R-:W-:Y:S01]  /*e9a0*/  IADD3 R49, P2, R4, 0x9000, RZ ;  /* 0x0000900004317810 */ /* 0x000fe20007f5e0ff */
[----:B------:R-:W-:Y:S01]  /*e9b0*/  UIMAD UR4, UR4, UR10, URZ ;  /* 0x0000000a040472a4 */ /* 0x000fe2000f8e023f */
[----:B------:R-:W-:Y:S01]  /*e9c0*/  LOP3.LUT R28, R29, 0x380, RZ, 0xc0, !PT ;  /* 0x000003801d1c7812 */ /* 0x000fe200078ec0ff */
[----:B------:R-:W-:Y:S01]  /*e9d0*/  @UP2 ULDC UR12, c[0x0][0xbec] ;  /* 0x0002fb00000c2ab9 */ /* 0x000fe20000000800 */
[----:B------:R-:W-:Y:S01]  /*e9e0*/  LOP3.LUT R32, R33, 0x380, RZ, 0xc0, !PT ;  /* 0x0000038021207812 */ /* 0x000fe200078ec0ff */
[----:B------:R-:W5:Y:S01]  /*e9f0*/  LD.E.128 R12, desc[UR36][R12.64] ;  /* 0x000000240c0c7980 */ /* 0x000f62000c101d00 */
[----:B------:R-:W-:-:S02]  /*ea00*/  LOP3.LUT R36, R37, 0x380, RZ, 0xc0, !PT ;  /* 0x0000038025247812 */ /* 0x000fc400078ec0ff */
[----:B------:R-:W-:Y:S01]  /*ea10*/  LOP3.LUT R40, R41, 0x380, RZ, 0xc0, !PT ;  /* 0x0000038029287812 */ /* 0x000fe200078ec0ff */
[----:B------:R-:W5:Y:S01]  /*ea20*/  LD.E.128 R24, desc[UR36][R24.64] ;  /* 0x0000002418187980 */ /* 0x000f62000c101d00 */
[----:B------:R-:W-:Y:S02]  /*ea30*/  LOP3.LUT R44, R45, 0x380, RZ, 0xc0, !PT ;  /* 0x000003802d2c7812 */ /* 0x000fe400078ec0ff */
[----:B------:R-:W-:Y:S01]  /*ea40*/  LOP3.LUT R48, R49, 0x380, RZ, 0xc0, !PT ;  /* 0x0000038031307812 */ /* 0x000fe200078ec0ff */
[----:B------:R-:W-:Y:S01]  /*ea50*/  @P1 IMAD.HI.U32 R20, R78, UR12, RZ ;  /* 0x0000000c4e141c27 */ /* 0x000fe2000f8e00ff */
[----:B------:R-:W-:Y:S01]  /*ea60*/  SHF.R.U64 R28, R28, 0x3, RZ ;  /* 0x000000031c1c7819 */ /* 0x000fe200000012ff */
[----:B------:R-:W-:Y:S01]  /*ea70*/  UIMAD UR4, UR16, UR11, UR4 ;  /* 0x0000000b100472a4 */ /* 0x000fe2000f8e0204 */
[----:B------:R-:W-:Y:S02]  /*ea80*/  SHF.R.U64 R32, R32, 0x3, RZ ;  /* 0x0000000320207819 */ /* 0x000fe400000012ff */
[----:B------:R-:W-:-:S02]  /*ea90*/  SHF.R.U64 R36, R36, 0x3, RZ ;  /* 0x0000000324247819 */ /* 0x000fc400000012ff */
[----:B------:R-:W-:Y:S02]  /*eaa0*/  SHF.R.U64 R40, R40, 0x3, RZ ;  /* 0x0000000328287819 */ /* 0x000fe400000012ff */
[----:B------:R-:W-:Y:S01]  /*eab0*/  SHF.R.U64 R44, R44, 0x3, RZ ;  /* 0x000000032c2c7819 */ /* 0x000fe200000012ff */
[----:B------:R-:W-:Y:S01]  /*eac0*/  UIMAD.WIDE.U32 UR16, UR16, UR10, UR8 ;  /* 0x0000000a101072a5 */ /* 0x000fe2000f8e0008 */
[----:B------:R-:W-:Y:S01]  /*ead0*/  SHF.R.U64 R48, R48, 0x3, RZ ;  /* 0x0000000330307819 */ /* 0x000fe200000012ff */
[----:B------:R-:W-:Y:S01]  /*eae0*/  IMAD.MOV.U32 R77, RZ, RZ, R78 ;  /* 0x000000ffff4d7224 */ /* 0x000fe200078e004e */
[----:B------:R-:W-:Y:S01]  /*eaf0*/  @UP2 ULDC UR8, c[0x0][0xbf0] ;  /* 0x0002fc0000082ab9 */ /* 0x000fe20000000800 */
        /* <DEDUP_REMOVED lines=12> */
[----:B------:R-:W-:Y:S01]  /*ebc0*/  @P1 SHF.R.U32.HI R77, RZ, UR8, R20 ;  /* 0x00000008ff4d1c19 */ /* 0x000fe20008011614 */
[----:B------:R-:W-:Y:S01]  /*ebd0*/  UIADD3 UR4, UR17, UR4, URZ ;  /* 0x0000000411047290 */ /* 0x000fe2000fffe03f */
[C---:B------:R-:W-:Y:S01]  /*ebe0*/  IADD3 R53, P0, R4.reuse, 0xa000, RZ ;  /* 0x0000a00004357810 */ /* 0x040fe20007f1e0ff */
[----:B------:R-:W-:Y:S01]  /*ebf0*/  ULDC.64 UR8, c[0x0][0xae0] ;  /* 0x0002b80000087ab9 */ /* 0x000fe20000000a00 */
[----:B------:R-:W-:-:S02]  /*ec00*/  IADD3 R57, P6, R4, 0xb000, RZ ;  /* 0x0000b00004397810 */ /* 0x000fc40007fde0ff */
[C---:B------:R-:W-:Y:S01]  /*ec10*/  LOP3.LUT R11, R4.reuse, 0x380, RZ, 0xc0, !PT ;  /* 0x00000380040b7812 */ /* 0x040fe200078ec0ff */
[----:B------:R-:W-:Y:S01]  /*ec20*/  IMAD.U32 R21, RZ, RZ, UR17 ;  /* 0x00000011ff157e24 */ /* 0x000fe2000f8e00ff */
[C---:B------:R-:W-:Y:S01]  /*ec30*/  IADD3 R61, P5, R4.reuse, 0xc000, RZ ;  /* 0x0000c000043d7810 */ /* 0x040fe20007fbe0ff */
[----:B------:R-:W5:Y:S01]  /*ec40*/  LD.E.128 R28, desc[UR36][R28.64] ;  /* 0x000000241c1c7980 */ /* 0x000f62000c101d00 */
[C---:B------:R-:W-:Y:S02]  /*ec50*/  IADD3 R65, P4, R4.reuse, 0xd000, RZ ;  /* 0x0000d00004417810 */ /* 0x040fe40007f9e0ff */
[C---:B------:R-:W-:Y:S01]  /*ec60*/  IADD3 R69, P3, R4.reuse, 0xe000, RZ ;  /* 0x0000e00004457810 */ /* 0x040fe20007f7e0ff */
[----:B------:R-:W5:Y:S01]  /*ec70*/  LD.E.128 R32, desc[UR36][R32.64] ;  /* 0x0000002420207980 */ /* 0x000f62000c101d00 */
[----:B------:R-:W-:Y:S01]  /*ec80*/  IADD3 R7, P2, R4, 0xf000, RZ ;  /* 0x0000f00004077810 */ /* 0x000fe20007f5e0ff */
[--C-:B------:R-:W-:Y:S01]  /*ec90*/  IMAD.MOV R79, RZ, RZ, -R77.reuse ;  /* 0x000000ffff4f7224 */ /* 0x100fe200078e0a4d */
[----:B------:R-:W-:Y:S01]  /*eca0*/  SHF.R.S32.HI R76, RZ, 0x1f, R77 ;  /* 0x0000001fff4c7819 */ /* 0x000fe2000001144d */
[----:B------:R-:W5:Y:S01]  /*ecb0*/  LD.E.128 R36, desc[UR36][R36.64] ;  /* 0x0000002424247980 */ /* 0x000f62000c101d00 */
        /* <DEDUP_REMOVED lines=18> */
[----:B------:R-:W-:Y:S02]  /*ede0*/  SHF.R.U64 R68, R68, 0x3, RZ ;  /* 0x0000000344447819 */ /* 0x000fe400000012ff */
[----:B------:R-:W-:Y:S02]  /*edf0*/  SHF.R.U64 R11, R11, 0x3, RZ ;  /* 0x000000030b0b7819 */ /* 0x000fe400000012ff */
        /* <DEDUP_REMOVED lines=21> */
[----:B------:R-:W-:-:S03]  /*ef50*/  VIADD R84, R3, UR48 ;  /* 0x0000003003547c36 */ /* 0x000fc60008000000 */
        /* <DEDUP_REMOVED lines=54> */
.L_x_1554:
[----:B------:R-:W-:Y:S05]  /*f2c0*/  BSYNC B1 ;  /* 0x0000000000017941 */ /* 0x000fea0003800000 */
.L_x_1553:
        /* <DEDUP_REMOVED lines=21> */
.L_x_1556:
[----:B------:R-:W-:Y:S05]  /*f420*/  BSYNC B1 ;  /* 0x0000000000017941 */ /* 0x000fea0003800000 */
.L_x_1555:
        /* <DEDUP_REMOVED lines=21> */
.L_x_1558:
[----:B------:R-:W-:Y:S05]  /*f580*/  BSYNC B1 ;  /* 0x0000000000017941 */ /* 0x000fea0003800000 */
.L_x_1557:
        /* <DEDUP_REMOVED lines=20> */
[----:B0-----:R-:W-:-:S04]  /*f6d0*/  LEA R4, P0, R90, R11, 0x1 ;  /* 0x0000000b5a047211 */ /* 0x001fc800078008ff */
[----:B------:R-:W-:-:S05]  /*f6e0*/  LEA.HI.X R5, R90, R83, R87, 0x1, P0 ;  /* 0x000000535a057211 */ /* 0x000fca00000f0c57 */
[----:B------:R0:W-:Y:S01]  /*f6f0*/  ST.E.128 desc[UR36][R4.64], R72 ;  /* 0x0000004804007985 */ /* 0x0001e2000c101d24 */
[----:B------:R-:W-:Y:S05]  /*f700*/  BRA `(.L_x_1559) ;  /* 0x0000002400107947 */ /* 0x000fea0003800000 */
.L_x_1552:
[----:B------:R-:W-:Y:S01]  /*f710*/  ULDC.64 UR12, c[0x0][0xb08] ;  /* 0x0002c200000c7ab9 */ /* 0x000fe20000000a00 */
[----:B0-----:R-:W-:Y:S01]  /*f720*/  IMAD.MOV.U32 R55, RZ, RZ, R3 ;  /* 0x000000ffff377224 */ /* 0x001fe200078e0003 */
[----:B------:R-:W-:Y:S01]  /*f730*/  UIMAD UR10, UR15, UR12, URZ ;  /* 0x0000000c0f0a72a4 */ /* 0x000fe2000f8e023f */
[----:B------:R-:W-:Y:S01]  /*f740*/  BSSY B1, `(.L_x_1560) ;  /* 0x00000c1000017945 */ /* 0x000fe20003800000 */
[----:B------:R-:W-:Y:S01]  /*f750*/  UIMAD.WIDE.U32 UR8, UR4, UR12, URZ ;  /* 0x0000000c040872a5 */ /* 0x000fe2000f8e003f */
[----:B------:R-:W-:Y:S01]  /*f760*/  SHF.R.S32.HI R58, RZ, 0x1f, R199 ;  /* 0x0000001fff3a7819 */ /* 0x000fe200000114c7 */
[----:B------:R-:W-:Y:S01]  /*f770*/  UIMAD UR10, UR4, UR13, UR10 ;  /* 0x0000000d040a72a4 */ /* 0x000fe2000f8e020a */
[----:B------:R-:W-:Y:S01]  /*f780*/  SHF.R.S32.HI R59, RZ, 0x1f, R200 ;  /* 0x0000001fff3b7819 */ /* 0x000fe200000114c8 */
[----:B------:R-:W-:Y:S01]  /*f790*/  USHF.R.S32.HI UR4, URZ, 0x1f, UR16 ;  /* 0x0000001f3f047899 */ /* 0x000fe20008011410 */
[----:B------:R-:W-:Y:S01]  /*f7a0*/  SHF.R.S32.HI R60, RZ, 0x1f, R201 ;  /* 0x0000001fff3c7819 */ /* 0x000fe200000114c9 */
[----:B------:R-:W-:Y:S01]  /*f7b0*/  UIADD3 UR9, UR9, UR10, URZ ;  /* 0x0000000a09097290 */ /* 0x000fe2000fffe03f */
[----:B------:R-:W-:Y:S01]  /*f7c0*/  SHF.R.S32.HI R61, RZ, 0x1f, R202 ;  /* 0x0000001fff3d7819 */ /* 0x000fe200000114ca */
[----:B------:R-:W-:Y:S01]  /*f7d0*/  ULDC.64 UR12, c[0x0][0xb40] ;  /* 0x0002d000000c7ab9 */ /* 0x000fe20000000a00 */
[----:B------:R-:W-:Y:S01]  /*f7e0*/  ULDC.64 UR10, c[0x0][0xb38] ;  /* 0x0002ce00000a7ab9 */ /* 0x000fe20000000a00 */
[----:B------:R-:W-:Y:S01]  /*f7f0*/  UIMAD UR4, UR4, UR12, URZ ;  /* 0x0000000c040472a4 */ /* 0x000fe2000f8e023f */
[----:B------:R-:W-:Y:S01]  /*f800*/  SHF.R.S32.HI R62, RZ, 0x1f, R203 ;  /* 0x0000001fff3e7819 */ /* 0x000fe200000114cb */
[----:B------:R-:W-:Y:S01]  /*f810*/  UIMAD.WIDE.U32 UR8, UR55, UR10, UR8 ;  /* 0x0000000a370872a5 */ /* 0x000fe2000f8e0008 */
[----:B------:R-:W-:Y:S01]  /*f820*/  SHF.R.S32.HI R63, RZ, 0x1f, R204 ;  /* 0x0000001fff3f7819 */ /* 0x000fe200000114cc */
[----:B------:R-:W-:Y:S01]  /*f830*/  UIMAD UR4, UR16, UR13, UR4 ;  /* 0x0000000d100472a4 */ /* 0x000fe2000f8e0204 */
[----:B------:R-:W-:Y:S01]  /*f840*/  SHF.R.S32.HI R68, RZ, 0x1f, R205 ;  /* 0x0000001fff447819 */ /* 0x000fe200000114cd */
[----:B------:R-:W-:Y:S01]  /*f850*/  UIMAD UR9, UR55, UR11, UR9 ;  /* 0x0000000b370972a4 */ /* 0x000fe2000f8e0209 */
[----:B------:R-:W-:Y:S01]  /*f860*/  SHF.R.S32.HI R69, RZ, 0x1f, R206 ;  /* 0x0000001fff457819 */ /* 0x000fe200000114ce */
[----:B------:R-:W-:Y:S01]  /*f870*/  UIADD3 UR7, UR7, 0x28420, URZ ;  /* 0x0002842007077890 */ /* 0x000fe2000fffe03f */
[----:B------:R-:W-:Y:S01]  /*f880*/  SHF.R.S32.HI R70, RZ, 0x1f, R207 ;  /* 0x0000001fff467819 */ /* 0x000fe200000114cf */
[----:B------:R-:W-:Y:S01]  /*f890*/  UIMAD.WIDE.U32 UR16, UR16, UR12, UR8 ;  /* 0x0000000c101072a5 */ /* 0x000fe2000f8e0008 */
[----:B------:R-:W-:Y:S01]  /*f8a0*/  SHF.R.S32.HI R71, RZ, 0x1f, R2 ;  /* 0x0000001fff477819 */ /* 0x000fe20000011402 */
[----:B------:R-:W-:Y:S01]  /*f8b0*/  ULDC.64 UR10, c[0x0][0xb48] ;  /* 0x0002d200000a7ab9 */ /* 0x000fe20000000a00 */
[----:B------:R-:W-:Y:S01]  /*f8c0*/  @UP2 ULDC UR8, c[0x0][0xbec] ;  /* 0x0002fb0000082ab9 */ /* 0x000fe20000000800 */
[----:B------:R-:W-:Y:S01]  /*f8d0*/  UIADD3 UR9, UR17, UR4, URZ ;  /* 0x0000000411097290 */ /* 0x000fe2000fffe03f */
[----:B------:R-:W-:Y:S01]  /*f8e0*/  @P1 IMAD.HI.U32 R0, R3, UR8, RZ ;  /* 0x0000000803001c27 */ /* 0x000fe2000f8e00ff */
[----:B------:R-:W-:Y:S01]  /*f8f0*/  UPRMT UR7, URZ, 0x654, UR7 ;  /* 0x000006543f077896 */ /* 0x000fe20008000007 */
[----:B------:R-:W-:Y:S01]  /*f900*/  @UP2 ULDC UR4, c[0x0][0xbf0] ;  /* 0x0002fc0000042ab9 */ /* 0x000fe20000000800 */
[----:B------:R-:W-:-:S02]  /*f910*/  UMOV UR8, UR16 ;  /* 0x0000001000087c82 */ /* 0x000fc40008000000 */
[----:B------:R-:W-:Y:S01]  /*f920*/  @P1 SHF.R.U32.HI R55, RZ, UR4, R0 ;  /* 0x00000004ff371c19 */ /* 0x000fe20008011600 */
[----:B------:R-:W-:-:S03]  /*f930*/  UIMAD.WIDE.U32 UR8, UR57, UR10, UR8 ;  /* 0x0000000a390872a5 */ /* 0x000fc6000f8e0008 */
[--C-:B------:R-:W-:Y:S01]  /*f940*/  SHF.R.S32.HI R0, RZ, 0x1f, R55.reuse ;  /* 0x0000001fff007819 */ /* 0x100fe20000011437 */
[----:B------:R-:W-:Y:S01]  /*f950*/  IMAD.MOV R52, RZ, RZ, -R55 ;  /* 0x000000ffff347224 */ /* 0x000fe200078e0a37 */
[----:B------:R-:W-:Y:S02]  /*f960*/  UIMAD UR57, UR57, UR11, UR9 ;  /* 0x0000000b393972a4 */ /* 0x000fe4000f8e0209 */
[----:B------:R-:W-:Y:S01]  /*f970*/  IMAD.U32 R53, RZ, RZ, UR9 ;  /* 0x00000009ff357e24 */ /* 0x000fe2000f8e00ff */
[----:B------:R-:W-:Y:S01]  /*f980*/  SYNCS.ARRIVE.TRANS64.RED.A1T0 RZ, [UR7], RZ ;  /* 0x000000ffffff79a7 */ /* 0x000fe20008100407 */
[----:B------:R-:W-:Y:S01]  /*f990*/  ULDC.64 UR10, c[0x0][0xb30] ;  /* 0x0002cc00000a7ab9 */ /* 0x000fe20000000a00 */
[----:B------:R-:W-:Y:S02]  /*f9a0*/  IMAD R3, R52, UR20, R3 ;  /* 0x0000001434037c24 */ /* 0x000fe4000f8e0203 */
[----:B------:R-:W-:Y:S02]  /*f9b0*/  IMAD R0, R0, UR10, RZ ;  /* 0x0000000a00007c24 */ /* 0x000fe4000f8e02ff */
[----:B------:R-:W-:Y:S01]  /*f9c0*/  IMAD.U32 R52, RZ, RZ, UR8 ;  /* 0x00000008ff347e24 */ /* 0x000fe2000f8e00ff */
[----:B------:R-:W-:Y:S01]  /*f9d0*/  ULDC.64 UR8, c[0x0][0xb28] ;  /* 0x0002ca0000087ab9 */ /* 0x000fe20000000a00 */
[----:B------:R-:W-:-:S02]  /*f9e0*/  IMAD.U32 R53, RZ, RZ, UR57 ;  /* 0x00000039ff357e24 */ /* 0x000fc4000f8e00ff */
[C---:B------:R-:W-:Y:S01]  /*f9f0*/  IMAD R57, R55.reuse, UR11, R0 ;  /* 0x0000000b37397c24 */ /* 0x040fe2000f8e0200 */
[----:B------:R-:W-:Y:S01]  /*fa00*/  SHF.R.S32.HI R0, RZ, 0x1f, R3 ;  /* 0x0000001fff007819 */ /* 0x000fe20000011403 */
[----:B------:R-:W-:-:S04]  /*fa10*/  IMAD.WIDE.U32 R52, R55, UR10, R52 ;  /* 0x0000000a37347c25 */ /* 0x000fc8000f8e0034 */
[----:B------:R-:W-:Y:S02]  /*fa20*/  IMAD R0, R0, UR8, RZ ;  /* 0x0000000800007c24 */ /* 0x000fe4000f8e02ff */
[----:B------:R-:W-:Y:S02]  /*fa30*/  IMAD.IADD R53, R53, 0x1, R57 ;  /* 0x0000000135357824 */ /* 0x000fe400078e0239 */
[C---:B------:R-:W-:Y:S02]  /*fa40*/  IMAD R55, R3.reuse, UR9, R0 ;  /* 0x0000000903377c24 */ /* 0x040fe4000f8e0200 */
[----:B------:R-:W-:Y:S01]  /*fa50*/  IMAD.WIDE.U32 R52, R3, UR8, R52 ;  /* 0x0000000803347c25 */ /* 0x000fe2000f8e0034 */
[----:B------:R-:W-:-:S03]  /*fa60*/  ULDC.64 UR8, c[0x0][0xb00] ;  /* 0x0002c00000087ab9 */ /* 0x000fc60000000a00 */
[----:B------:R-:W-:Y:S01]  /*fa70*/  IMAD.IADD R3, R53, 0x1, R55 ;  /* 0x0000000135037824 */ /* 0x000fe200078e0237 */
[----:B------:R-:W-:-:S04]  /*fa80*/  LEA R0, P1, R52, UR8, 0x2 ;  /* 0x0000000834007c11 */ /* 0x000fc8000f8210ff */
[----:B------:R-:W-:Y:S01]  /*fa90*/  LEA.HI.X R3, R52, UR9, R3, 0x2, P1 ;  /* 0x0000000934037c11 */ /* 0x000fe200088f1403 */
[----:B------:R0:W1:Y:S04]  /*faa0*/  SHFL.IDX PT, R56, R0, RZ, 0x1c1f ;  /* 0x001c1fff00387589 */ /* 0x00006800000e0000 */
[----:B------:R0:W2:Y:S01]  /*fab0*/  SHFL.IDX PT, R57, R3, RZ, 0x1c1f ;  /* 0x001c1fff03397589 */ /* 0x0000a200000e0000 */
[----:B------:R-:W-:Y:S05]  /*fac0*/  @P2 BRA `(.L_x_1561) ;  /* 0x0000000800202947 */ /* 0x000fea0003800000 */
[----:B------:R-:W-:Y:S02]  /*fad0*/  ULDC UR4, c[0x0][0xac8] ;  /* 0x0002b20000047ab9 */ /* 0x000fe40000000800 */
[----:B------:R-:W-:Y:S02]  /*fae0*/  ISETP.GE.AND P3, PT, R2, UR4, PT ;  /* 0x0000000402007c0c */ /* 0x000fe4000bf66270 */
[----:B------:R-:W-:Y:S02]  /*faf0*/  ISETP.GE.AND P2, PT, R207, UR4, PT ;  /* 0x00000004cf007c0c */ /* 0x000fe4000bf46270 */
[----:B------:R-:W-:-:S09]  /*fb00*/  ISETP.GE.AND P1, PT, R206, UR4, PT ;  /* 0x00000004ce007c0c */ /* 0x000fd2000bf26270 */
[CC--:B-1----:R-:W-:Y:S02]  /*fb10*/  @!P3 LEA R52, P4, R2.reuse, R56.reuse, 0x2 ;  /* 0x000000380234b211 */ /* 0x0c2fe400078810ff */
[----:B------:R-:W-:Y:S02]  /*fb20*/  @!P2 LEA R54, P5, R207, R56, 0x2 ;  /* 0x00000038cf36a211 */ /* 0x000fe400078a10ff */
[-C--:B--2---:R-:W-:Y:S02]  /*fb30*/  @!P3 LEA.HI.X R53, R2, R57.reuse, R71, 0x2, P4 ;  /* 0x000000390235b211 */ /* 0x084fe400020f1447 */
[----:B------:R-:W-:Y:S02]  /*fb40*/  ISETP.GE.AND P4, PT, R205, UR4, PT ;  /* 0x00000004cd007c0c */ /* 0x000fe4000bf86270 */
[----:B------:R-:W-:Y:S01]  /*fb50*/  @!P2 LEA.HI.X R55, R207, R57, R70, 0x2, P5 ;  /* 0x00000039cf37a211 */ /* 0x000fe200028f1446 */
[----:B------:R1:W-:Y:S01]  /*fb60*/  @!P3 ST.E.64 desc[UR36][R52.64], R140 ;  /* 0x0000008c3400b985 */ /* 0x0003e2000c101b24 */
[----:B------:R-:W-:-:S03]  /*fb70*/  ISETP.GE.AND P3, PT, R204, UR4, PT ;  /* 0x00000004cc007c0c */ /* 0x000fc6000bf66270 */
[----:B------:R2:W-:Y:S01]  /*fb80*/  @!P2 ST.E.64 desc[UR36][R54.64], R138 ;  /* 0x0000008a3600a985 */ /* 0x0005e2000c101b24 */
[----:B------:R-:W-:Y:S02]  /*fb90*/  ISETP.GE.AND P2, PT, R203, UR4, PT ;  /* 0x00000004cb007c0c */ /* 0x000fe4000bf46270 */
[----:B-1----:R-:W-:-:S04]  /*fba0*/  @!P1 LEA R52, P6, R206, R56, 0x2 ;  /* 0x00000038ce349211 */ /* 0x002fc800078c10ff */
[----:B------:R-:W-:Y:S02]  /*fbb0*/  @!P1 LEA.HI.X R53, R206, R57, R69, 0x2, P6 ;  /* 0x00000039ce359211 */ /* 0x000fe400030f1445 */
[----:B--2---:R-:W-:-:S03]  /*fbc0*/  @!P4 LEA R54, P5, R205, R56, 0x2 ;  /* 0x00000038cd36c211 */ /* 0x004fc600078a10ff */
[----:B------:R1:W-:Y:S01]  /*fbd0*/  @!P1 ST.E.64 desc[UR36][R52.64], R132 ;  /* 0x0000008434009985 */ /* 0x0003e2000c101b24 */
[----:B------:R-:W-:Y:S02]  /*fbe0*/  @!P4 LEA.HI.X R55, R205, R57, R68, 0x2, P5 ;  /* 0x00000039cd37c211 */ /* 0x000fe400028f1444 */
[----:B------:R-:W-:-:S03]  /*fbf0*/  ISETP.GE.AND P1, PT, R202, UR4, PT ;  /* 0x00000004ca007c0c */ /* 0x000fc6000bf26270 */
[----:B------:R2:W-:Y:S01]  /*fc00*/  @!P4 ST.E.64 desc[UR36][R54.64], R130 ;  /* 0x000000823600c985 */ /* 0x0005e2000c101b24 */
[----:B------:R-:W-:Y:S02]  /*fc10*/  ISETP.GE.AND P4, PT, R201, UR4, PT ;  /* 0x00000004c9007c0c */ /* 0x000fe4000bf86270 */
[----:B-1----:R-:W-:-:S04]  /*fc20*/  @!P3 LEA R52, P6, R204, R56, 0x2 ;  /* 0x00000038cc34b211 */ /* 0x002fc800078c10ff */
[----:B------:R-:W-:Y:S02]  /*fc30*/  @!P3 LEA.HI.X R53, R204, R57, R63, 0x2, P6 ;  /* 0x00000039cc35b211 */ /* 0x000fe400030f143f */
[----:B--2---:R-:W-:-:S03]  /*fc40*/  @!P2 LEA R54, P5, R203, R56, 0x2 ;  /* 0x00000038cb36a211 */ /* 0x004fc600078a10ff */
[----:B------:R1:W-:Y:S01]  /*fc50*/  @!P3 ST.E.64 desc[UR36][R52.64], R120 ;  /* 0x000000783400b985 */ /* 0x0003e2000c101b24 */
[----:B------:R-:W-:Y:S02]  /*fc60*/  ISETP.GE.AND P3, PT, R200, UR4, PT ;  /* 0x00000004c8007c0c */ /* 0x000fe4000bf66270 */
[----:B------:R-:W-:-:S05]  /*fc70*/  @!P2 LEA.HI.X R55, R203, R57, R62, 0x2, P5 ;  /* 0x00000039cb37a211 */ /* 0x000fca00028f143e */
        /* <DEDUP_REMOVED lines=39> */
[----:B------:R-:W-:-:S05]  /*fef0*/  @!P4 LEA.HI.X R55, R193, R57, R224, 0x2, P6 ;  /* 0x00000039c137c211 */ /* 0x000fca00030f14e0 */
[----:B------:R2:W-:Y:S01]  /*ff00*/  @!P4 ST.E.64 desc[UR36][R54.64], R66 ;  /* 0x000000423600c985 */ /* 0x0005e2000c101b24 */
[----:B------:R-:W-:Y:S02]  /*ff10*/  ISETP.GE.AND P4, PT, R189, UR4, PT ;  /* 0x00000004bd007c0c */ /* 0x000fe4000bf86270 */
[----:B-1----:R-:W-:-:S04]  /*ff20*/  @!P3 LEA R52, P1, R192, R56, 0x2 ;  /* 0x00000038c034b211 */ /* 0x002fc800078210ff */
[-C--:B------:R-:W-:Y:S02]  /*ff30*/  @!P3 LEA.HI.X R53, R192, R57.reuse, R223, 0x2, P1 ;  /* 0x00000039c035b211 */ /* 0x080fe400008f14df */
[----:B------:R-:W-:Y:S02]  /*ff40*/  ISETP.GE.AND P1, PT, R188, UR4, PT ;  /* 0x00000004bc007c0c */ /* 0x000fe4000bf26270 */
[C---:B--2---:R-:W-:Y:S01]  /*ff50*/  @!P2 LEA R54, P6, R191.reuse, R56, 0x2 ;  /* 0x00000038bf36a211 */ /* 0x044fe200078c10ff */
[----:B------:R1:W-:Y:S03]  /*ff60*/  @!P3 ST.E.64 desc[UR36][R52.64], R48 ;  /* 0x000000303400b985 */ /* 0x0003e6000c101b24 */
[----:B------:R-:W-:Y:S02]  /*ff70*/  @!P2 LEA.HI.X R55, R191, R57, R222, 0x2, P6 ;  /* 0x00000039bf37a211 */ /* 0x000fe400030f14de */
[----:B------:R-:W-:-:S03]  /*ff80*/  ISETP.GE.AND P6, PT, R187, UR4, PT ;  /* 0x00000004bb007c0c */ /* 0x000fc6000bfc6270 */
[----:B------:R2:W-:Y:S01]  /*ff90*/  @!P2 ST.E.64 desc[UR36][R54.64], R46 ;  /* 0x0000002e3600a985 */ /* 0x0005e2000c101b24 */
        /* <DEDUP_REMOVED lines=14> */
[----:B------:R-:W-:-:S03]  /*10080*/  @!P2 LEA R48, P5, R185, R56, 0x2 ;  /* 0x00000038b930a211 */ /* 0x000fc600078a10ff */
[----:B------:R2:W-:Y:S01]  /*10090*/  @!P6 ST.E.64 desc[UR36][R38.64], R30 ;  /* 0x0000001e2600e985 */ /* 0x0005e2000c101b24 */
[CC--:B------:R-:W-:Y:S02]  /*100a0*/  @!P4 LEA R46, P6, R184.reuse, R56.reuse, 0x2 ;  /* 0x00000038b82ec211 */ /* 0x0c0fe400078c10ff */
[-C--:B------:R-:W-:Y:S02]  /*100b0*/  @!P2 LEA.HI.X R49, R185, R57.reuse, R216, 0x2, P5 ;  /* 0x00000039b931a211 */ /* 0x080fe400028f14d8 */
[----:B------:R-:W-:Y:S02]  /*100c0*/  @!P4 LEA.HI.X R47, R184, R57, R215, 0x2, P6 ;  /* 0x00000039b82fc211 */ /* 0x000fe400030f14d7 */
[----:B-1----:R-:W-:-:S04]  /*100d0*/  @!P3 LEA R32, P1, R186, R56, 0x2 ;  /* 0x00000038ba20b211 */ /* 0x002fc800078210ff */
[----:B------:R-:W-:Y:S02]  /*100e0*/  @!P3 LEA.HI.X R33, R186, R57, R217, 0x2, P1 ;  /* 0x00000039ba21b211 */ /* 0x000fe400008f14d9 */
[----:B------:R-:W-:-:S03]  /*100f0*/  ISETP.GE.AND P1, PT, R23, UR4, PT ;  /* 0x0000000417007c0c */ /* 0x000fc6000bf26270 */
[----:B------:R1:W-:Y:S01]  /*10100*/  @!P3 ST.E.64 desc[UR36][R32.64], R24 ;  /* 0x000000182000b985 */ /* 0x0003e2000c101b24 */
[----:B------:R-:W-:-:S03]  /*10110*/  ISETP.GE.AND P3, PT, R22, UR4, PT ;  /* 0x0000000416007c0c */ /* 0x000fc6000bf66270 */
[----:B------:R-:W-:Y:S04]  /*10120*/  @!P2 ST.E.64 desc[UR36][R48.64], R20 ;  /* 0x000000143000a985 */ /* 0x000fe8000c101b24 */
[----:B------:R3:W-:Y:S01]  /*10130*/  @!P4 ST.E.64 desc[UR36][R46.64], R10 ;  /* 0x0000000a2e00c985 */ /* 0x0007e2000c101b24 */
[----:B------:R-:W-:Y:S02]  /*10140*/  ISETP.GE.AND P4, PT, R19, UR4, PT ;  /* 0x0000000413007c0c */ /* 0x000fe4000bf86270 */
[----:B------:R-:W-:-:S03]  /*10150*/  @!P1 LEA R40, P2, R23, R56, 0x2 ;  /* 0x0000003817289211 */ /* 0x000fc600078410ff */
[-C--:B--2---:R-:W-:Y:S01]  /*10160*/  @!P3 LEA R30, P5, R22, R56.reuse, 0x2 ;  /* 0x00000038161eb211 */ /* 0x084fe200078a10ff */
[C---:B-1----:R-:W-:Y:S01]  /*10170*/  VIADD R24, R2.reuse, 0xe8 ;  /* 0x000000e802187836 */ /* 0x042fe20000000000 */
[-C--:B------:R-:W-:Y:S01]  /*10180*/  @!P1 LEA.HI.X R41, R23, R57.reuse, R214, 0x2, P2 ;  /* 0x0000003917299211 */ /* 0x080fe200010f14d6 */
[----:B------:R-:W-:Y:S01]  /*10190*/  VIADD R25, R2, 0xf0 ;  /* 0x000000f002197836 */ /* 0x000fe20000000000 */
[----:B------:R-:W-:Y:S01]  /*101a0*/  ISETP.GE.AND P2, PT, R18, UR4, PT ;  /* 0x0000000412007c0c */ /* 0x000fe2000bf46270 */
[----:B------:R-:W-:Y:S01]  /*101b0*/  VIADD R32, R2, 0xf8 ;  /* 0x000000f802207836 */ /* 0x000fe20000000000 */
[----:B------:R-:W-:Y:S01]  /*101c0*/  @!P3 LEA.HI.X R31, R22, R57, R213, 0x2, P5 ;  /* 0x00000039161fb211 */ /* 0x000fe200028f14d5 */
[----:B------:R1:W-:Y:S01]  /*101d0*/  @!P1 ST.E.64 desc[UR36][R40.64], R8 ;  /* 0x0000000828009985 */ /* 0x0003e2000c101b24 */
[----:B------:R-:W-:Y:S02]  /*101e0*/  ISETP.GE.AND P1, PT, R24, UR4, PT ;  /* 0x0000000418007c0c */ /* 0x000fe4000bf26270 */
[----:B---3--:R-:W-:Y:S01]  /*101f0*/  @!P4 LEA R10, P6, R19, R56, 0x2 ;  /* 0x00000038130ac211 */ /* 0x008fe200078c10ff */
[----:B------:R2:W-:Y:S01]  /*10200*/  @!P3 ST.E.64 desc[UR36][R30.64], R144 ;  /* 0x000000901e00b985 */ /* 0x0005e2000c101b24 */
[----:B------:R-:W-:-:S02]  /*10210*/  ISETP.GE.AND P3, PT, R25, UR4, PT ;  /* 0x0000000419007c0c */ /* 0x000fc4000bf66270 */
[----:B------:R-:W-:Y:S02]  /*10220*/  SHF.R.S32.HI R21, RZ, 0x1f, R18 ;  /* 0x0000001fff157819 */ /* 0x000fe40000011412 */
[-C--:B------:R-:W-:Y:S02]  /*10230*/  @!P4 LEA.HI.X R11, R19, R57.reuse, R212, 0x2, P6 ;  /* 0x00000039130bc211 */ /* 0x080fe400030f14d4 */
[----:B------:R-:W-:Y:S02]  /*10240*/  @!P2 LEA R20, P5, R18, R56, 0x2 ;  /* 0x000000381214a211 */ /* 0x000fe400078a10ff */
[----:B------:R-:W-:Y:S01]  /*10250*/  ISETP.GE.AND P6, PT, R32, UR4, PT ;  /* 0x0000000420007c0c */ /* 0x000fe2000bfc6270 */
[----:B------:R3:W-:Y:S01]  /*10260*/  @!P4 ST.E.64 desc[UR36][R10.64], R142 ;  /* 0x0000008e0a00c985 */ /* 0x0007e2000c101b24 */
[----:B------:R-:W-:Y:S02]  /*10270*/  @!P2 LEA.HI.X R21, R18, R57, R21, 0x2, P5 ;  /* 0x000000391215a211 */ /* 0x000fe400028f1415 */
[----:B-1----:R-:W-:-:S02]  /*10280*/  SHF.R.S32.HI R9, RZ, 0x1f, R24 ;  /* 0x0000001fff097819 */ /* 0x002fc40000011418 */
[CC--:B------:R-:W-:Y:S01]  /*10290*/  @!P1 LEA R8, P5, R24.reuse, R56.reuse, 0x2 ;  /* 0x0000003818089211 */ /* 0x0c0fe200078a10ff */
[----:B------:R3:W-:Y:S01]  /*102a0*/  @!P2 ST.E.64 desc[UR36][R20.64], R152 ;  /* 0x000000981400a985 */ /* 0x0007e2000c101b24 */
[----:B--2---:R-:W-:Y:S02]  /*102b0*/  SHF.R.S32.HI R30, RZ, 0x1f, R25 ;  /* 0x0000001fff1e7819 */ /* 0x004fe40000011419 */
        /* <DEDUP_REMOVED lines=9> */
.L_x_1561:
[----:B------:R-:W-:Y:S05]  /*10350*/  BSYNC B1 ;  /* 0x0000000000017941 */ /* 0x000fea0003800000 */
.L_x_1560:
[----:B0-----:R-:W0:Y:S04]  /*10360*/  SHFL.IDX PT, R3, R3, 0x1, 0x1c1f ;  /* 0x003c1f0003037f89 */ /* 0x001e2800000e0000 */
[----:B------:R4:W0:Y:S01]  /*10370*/  SHFL.IDX PT, R39, R0, 0x1, 0x1c1f ;  /* 0x003c1f0000277f89 */ /* 0x00082200000e0000 */
[----:B------:R-:W-:Y:S05]  /*10380*/  @P0 BRA `(.L_x_1559) ;  /* 0x0000001400f00947 */ /* 0x000fea0003800000 */
[----:B------:R-:W-:Y:S01]  /*10390*/  ULDC UR4, c[0x0][0xac8] ;  /* 0x0002b20000047ab9 */ /* 0x000fe20000000800 */
[C---:B----4-:R-:W-:Y:S01]  /*103a0*/  VIADD R0, R2.reuse, 0xe8 ;  /* 0x000000e802007836 */ /* 0x050fe20000000000 */
[----:B------:R-:W-:Y:S02]  /*103b0*/  ISETP.GE.AND P3, PT, R2, UR4, PT ;  /* 0x0000000402007c0c */ /* 0x000fe4000bf66270 */
[----:B------:R-:W-:Y:S02]  /*103c0*/  ISETP.GE.AND P4, PT, R207, UR4, PT ;  /* 0x00000004cf007c0c */ /* 0x000fe4000bf86270 */
[----:B------:R-:W-:Y:S02]  /*103d0*/  ISETP.GE.AND P0, PT, R206, UR4, PT ;  /* 0x00000004ce007c0c */ /* 0x000fe4000bf06270 */
[----:B------:R-:W-:-:S07]  /*103e0*/  ISETP.GE.AND P1, PT, R205, UR4, PT ;  /* 0x00000004cd007c0c */ /* 0x000fce000bf26270 */
[CC--:B0--3--:R-:W-:Y:S02]  /*103f0*/  @!P3 LEA R8, P2, R2.reuse, R39.reuse, 0x2 ;  /* 0x000000270208b211 */ /* 0x0c9fe400078410ff */
[C---:B------:R-:W-:Y:S02]  /*10400*/  @!P4 LEA R10, P6, R207.reuse, R39, 0x2 ;  /* 0x00000027cf0ac211 */ /* 0x040fe400078c10ff */
[----:B------:R-:W-:Y:S02]  /*10410*/  @!P3 LEA.HI.X R9, R2, R3, R71, 0x2, P2 ;  /* 0x000000030209b211 */ /* 0x000fe400010f1447 */
[----:B------:R-:W-:Y:S02]  /*10420*/  ISETP.GE.AND P2, PT, R204, UR4, PT ;  /* 0x00000004cc007c0c */ /* 0x000fe4000bf46270 */
[----:B------:R-:W-:Y:S01]  /*10430*/  @!P0 LEA R20, P5, R206, R39, 0x2 ;  /* 0x00000027ce148211 */ /* 0x000fe200078a10ff */
[----:B------:R0:W-:Y:S01]  /*10440*/  @!P3 ST.E.64 desc[UR36][R8.64], R136 ;  /* 0x000000880800b985 */ /* 0x0001e2000c101b24 */
[----:B------:R-:W-:-:S02]  /*10450*/  @!P4 LEA.HI.X R11, R207, R3, R70, 0x2, P6 ;  /* 0x00000003cf0bc211 */ /* 0x000fc400030f1446 */
[----:B------:R-:W-:Y:S02]  /*10460*/  ISETP.GE.AND P3, PT, R203, UR4, PT ;  /* 0x00000004cb007c0c */ /* 0x000fe4000bf66270 */
[----:B------:R-:W-:Y:S01]  /*10470*/  @!P0 LEA.HI.X R21, R206, R3, R69, 0x2, P5 ;  /* 0x00000003ce158211 */ /* 0x000fe200028f1445 */
[----:B------:R3:W-:Y:S01]  /*10480*/  @!P4 ST.E.64 desc[UR36][R10.64], R134 ;  /* 0x000000860a00c985 */ /* 0x0007e2000c101b24 */
[C---:B------:R-:W-:Y:S02]  /*10490*/  @!P1 LEA R24, P5, R205.reuse, R39, 0x2 ;  /* 0x00000027cd189211 */ /* 0x040fe400078a10ff */
[----:B------:R-:W-:Y:S01]  /*104a0*/  ISETP.GE.AND P4, PT, R202, UR4, PT ;  /* 0x00000004ca007c0c */ /* 0x000fe2000bf86270 */
[----:B------:R4:W-:Y:S01]  /*104b0*/  @!P0 ST.E.64 desc[UR36][R20.64], R128 ;  /* 0x0000008014008985 */ /* 0x0009e2000c101b24 */
[----:B------:R-:W-:Y:S02]  /*104c0*/  @!P1 LEA.HI.X R25, R205, R3, R68, 0x2, P5 ;  /* 0x00000003cd199211 */ /* 0x000fe400028f1444 */
[----:B------:R-:W-:-:S02]  /*104d0*/  @!P2 LEA R30, P6, R204, R39, 0x2 ;  /* 0x00000027cc1ea211 */ /* 0x000fc400078c10ff */
[----:B------:R-:W-:Y:S01]  /*104e0*/  ISETP.GE.AND P0, PT, R201, UR4, PT ;  /* 0x00000004c9007c0c */ /* 0x000fe2000bf06270 */
[----:B------:R5:W-:Y:S01]  /*104f0*/  @!P1 ST.E.64 desc[UR36][R24.64], R126 ;  /* 0x0000007e18009985 */ /* 0x000be2000c101b24 */
[C---:B------:R-:W-:Y:S02]  /*10500*/  @!P3 LEA R32, P5, R203.reuse, R39, 0x2 ;  /* 0x00000027cb20b211 */ /* 0x040fe400078a10ff */
[-C--:B------:R-:W-:Y:S02]  /*10510*/  @!P2 LEA.HI.X R31, R204, R3.reuse, R63, 0x2, P6 ;  /* 0x00000003cc1fa211 */ /* 0x080fe400030f143f */
[----:B------:R-:W-:Y:S02]  /*10520*/  ISETP.GE.AND P1, PT, R200, UR4, PT ;  /* 0x00000004c8007c0c */ /* 0x000fe4000bf26270 */
[----:B------:R-:W-:Y:S01]  /*10530*/  @!P3 LEA.HI.X R33, R203, R3, R62, 0x2, P5 ;  /* 0x00000003cb21b211 */ /* 0x000fe200028f143e */
[----:B------:R1:W-:Y:S01]  /*10540*/  @!P2 ST.E.64 desc[UR36][R30.64], R116 ;  /* 0x000000741e00a985 */ /* 0x0003e2000c101b24 */
[----:B0-----:R-:W-:-:S02]  /*10550*/  @!P4 LEA R8, P5, R202, R39, 0x2 ;  /* 0x00000027ca08c211 */ /* 0x001fc400078a10ff */
[----:B------:R-:W-:Y:S01]  /*10560*/  ISETP.GE.AND P2, PT, R199, UR4, PT ;  /* 0x00000004c7007c0c */ /* 0x000fe2000bf46270 */
[----:B------:R0:W-:Y:S01]  /*10570*/  @!P3 ST.E.64 desc[UR36][R32.64], R114 ;  /* 0x000000722000b985 */ /* 0x0001e2000c101b24 */
[----:B------:R-:W-:Y:S02]  /*10580*/  @!P4 LEA.HI.X R9, R202, R3, R61, 0x2, P5 ;  /* 0x00000003ca09c211 */ /* 0x000fe400028f143d */
[CC--:B---3--:R-:W-:Y:S02]  /*10590*/  @!P0 LEA R10, P6, R201.reuse, R39.reuse, 0x2 ;  /* 0x00000027c90a8211 */ /* 0x0c8fe400078c10ff */
[----:B------:R-:W-:Y:S01]  /*105a0*/  ISETP.GE.AND P3, PT, R198, UR4, PT ;  /* 0x00000004c6007c0c */ /* 0x000fe2000bf66270 */
[----:B------:R3:W-:Y:S01]  /*105b0*/  @!P4 ST.E.64 desc[UR36][R8.64], R108 ;  /* 0x0000006c0800c985 */ /* 0x0007e2000c101b24 */
[----:B----4-:R-:W-:Y:S02]  /*105c0*/  @!P1 LEA R20, P5, R200, R39, 0x2 ;  /* 0x00000027c8149211 */ /* 0x010fe400078a10ff */
[----:B------:R-:W-:-:S02]  /*105d0*/  @!P0 LEA.HI.X R11, R201, R3, R60, 0x2, P6 ;  /* 0x00000003c90b8211 */ /* 0x000fc400030f143c */
[----:B------:R-:W-:Y:S02]  /*105e0*/  ISETP.GE.AND P4, PT, R197, UR4, PT ;  /* 0x00000004c5007c0c */ /* 0x000fe4000bf86270 */
[----:B------:R-:W-:Y:S01]  /*105f0*/  @!P1 LEA.HI.X R21, R200, R3, R59, 0x2, P5 ;  /* 0x00000003c8159211 */ /* 0x000fe200028f143b */
[----:B------:R4:W-:Y:S01]  /*10600*/  @!P0 ST.E.64 desc[UR36][R10.64], R106 ;  /* 0x0000006a0a008985 */ /* 0x0009e2000c101b24 */
[C---:B-----5:R-:W-:Y:S02]  /*10610*/  @!P2 LEA R24, P5, R199.reuse, R39, 0x2 ;  /* 0x00000027c718a211 */ /* 0x060fe400078a10ff */
[----:B------:R-:W-:Y:S01]  /*10620*/  ISETP.GE.AND P0, PT, R196, UR4, PT ;  /* 0x00000004c4007c0c */ /* 0x000fe2000bf06270 */
[----:B------:R5:W-:Y:S01]  /*10630*/  @!P1 ST.E.64 desc[UR36][R20.64], R100 ;  /* 0x0000006414009985 */ /* 0x000be2000c101b24 */
[----:B------:R-:W-:Y:S02]  /*10640*/  @!P2 LEA.HI.X R25, R199, R3, R58, 0x2, P5 ;  /* 0x00000003c719a211 */ /* 0x000fe400028f143a */
[----:B-1----:R-:W-:-:S02]  /*10650*/  @!P3 LEA R30, P6, R198, R39, 0x2 ;  /* 0x00000027c61eb211 */ /* 0x002fc400078c10ff */
[----:B------:R-:W-:Y:S01]  /*10660*/  ISETP.GE.AND P1, PT, R195, UR4, PT ;  /* 0x00000004c3007c0c */ /* 0x000fe2000bf26270 */
[----:B------:R1:W-:Y:S01]  /*10670*/  @!P2 ST.E.64 desc[UR36][R24.64], R98 ;  /* 0x000000621800a985 */ /* 0x0003e2000c101b24 */
[C---:B0-----:R-:W-:Y:S02]  /*10680*/  @!P4 LEA R32, P5, R197.reuse, R39, 0x2 ;  /* 0x00000027c520c211 */ /* 0x041fe400078a10ff */
[-C--:B------:R-:W-:Y:S02]  /*10690*/  @!P3 LEA.HI.X R31, R198, R3.reuse, R229, 0x2, P6 ;  /* 0x00000003c61fb211 */ /* 0x080fe400030f14e5 */
[----:B------:R-:W-:Y:S02]  /*106a0*/  ISETP.GE.AND P2, PT, R194, UR4, PT ;  /* 0x00000004c2007c0c */ /* 0x000fe4000bf46270 */
[----:B------:R-:W-:Y:S01]  /*106b0*/  @!P4 LEA.HI.X R33, R197, R3, R228, 0x2, P5 ;  /* 0x00000003c521c211 */ /* 0x000fe200028f14e4 */
[----:B------:R0:W-:Y:S01]  /*106c0*/  @!P3 ST.E.64 desc[UR36][R30.64], R92 ;  /* 0x0000005c1e00b985 */ /* 0x0001e2000c101b24 */
[----:B---3--:R-:W-:-:S03]  /*106d0*/  @!P0 LEA R8, P3, R196, R39, 0x2 ;  /* 0x00000027c4088211 */ /* 0x008fc600078610ff */
[----:B------:R3:W-:Y:S01]  /*106e0*/  @!P4 ST.E.64 desc[UR36][R32.64], R90 ;  /* 0x0000005a2000c985 */ /* 0x0007e2000c101b24 */
[----:B------:R-:W-:Y:S02]  /*106f0*/  ISETP.GE.AND P4, PT, R193, UR4, PT ;  /* 0x00000004c1007c0c */ /* 0x000fe4000bf86270 */
[----:B------:R-:W-:Y:S02]  /*10700*/  @!P0 LEA.HI.X R9, R196, R3, R227, 0x2, P3 ;  /* 0x00000003c4098211 */ /* 0x000fe400018f14e3 */
[CC--:B----4-:R-:W-:Y:S02]  /*10710*/  @!P1 LEA R10, P6, R195.reuse, R39.reuse, 0x2 ;  /* 0x00000027c30a9211 */ /* 0x0d0fe400078c10ff */
[----:B------:R-:W-:Y:S01]  /*10720*/  ISETP.GE.AND P3, PT, R192, UR4, PT ;  /* 0x00000004c0007c0c */ /* 0x000fe2000bf66270 */
[----:B------:R4:W-:Y:S01]  /*10730*/  @!P0 ST.E.64 desc[UR36][R8.64], R84 ;  /* 0x0000005408008985 */ /* 0x0009e2000c101b24 */
[----:B-----5:R-:W-:Y:S02]  /*10740*/  @!P2 LEA R20, P5, R194, R39, 0x2 ;  /* 0x00000027c214a211 */ /* 0x020fe400078a10ff */
[----:B------:R-:W-:-:S02]  /*10750*/  @!P1 LEA.HI.X R11, R195, R3, R226, 0x2, P6 ;  /* 0x00000003c30b9211 */ /* 0x000fc400030f14e2 */
[----:B------:R-:W-:Y:S02]  /*10760*/  ISETP.GE.AND P0, PT, R191, UR4, PT ;  /* 0x00000004bf007c0c */ /* 0x000fe4000bf06270 */
[----:B------:R-:W-:Y:S01]  /*10770*/  @!P2 LEA.HI.X R21, R194, R3, R225, 0x2, P5 ;  /* 0x00000003c215a211 */ /* 0x000fe200028f14e1 */
[----:B------:R5:W-:Y:S01]  /*10780*/  @!P1 ST.E.64 desc[UR36][R10.64], R82 ;  /* 0x000000520a009985 */ /* 0x000be2000c101b24 */
[----:B------:R-:W-:Y:S02]  /*10790*/  ISETP.GE.AND P1, PT, R190, UR4, PT ;  /* 0x00000004be007c0c */ /* 0x000fe4000bf26270 */
[-C--:B-1----:R-:W-:Y:S01]  /*107a0*/  @!P4 LEA R24, P5, R193, R39.reuse, 0x2 ;  /* 0x00000027c118c211 */ /* 0x082fe200078a10ff */
[----:B------:R1:W-:Y:S01]  /*107b0*/  @!P2 ST.E.64 desc[UR36][R20.64], R64 ;  /* 0x000000401400a985 */ /* 0x0003e2000c101b24 */
[----:B0-----:R-:W-:Y:S02]  /*107c0*/  @!P3 LEA R30, P6, R192, R39, 0x2 ;  /* 0x00000027c01eb211 */ /* 0x001fe400078c10ff */
[----:B------:R-:W-:-:S02]  /*107d0*/  ISETP.GE.AND P2, PT, R189, UR4, PT ;  /* 0x00000004bd007c0c */ /* 0x000fc4000bf46270 */
[-C--:B------:R-:W-:Y:S02]  /*107e0*/  @!P4 LEA.HI.X R25, R193, R3.reuse, R224, 0x2, P5 ;  /* 0x00000003c119c211 */ /* 0x080fe400028f14e0 */
[----:B------:R-:W-:Y:S02]  /*107f0*/  @!P3 LEA.HI.X R31, R192, R3, R223, 0x2, P6 ;  /* 0x00000003c01fb211 */ /* 0x000fe400030f14df */
[C---:B---3--:R-:W-:Y:S01]  /*10800*/  @!P0 LEA R32, P5, R191.reuse, R39, 0x2 ;  /* 0x00000027bf208211 */ /* 0x048fe200078a10ff */
[----:B------:R0:W-:Y:S01]  /*10810*/  @!P4 ST.E.64 desc[UR36][R24.64], R50 ;  /* 0x000000321800c985 */ /* 0x0001e2000c101b24 */
[----:B------:R-:W-:Y:S02]  /*10820*/  ISETP.GE.AND P4, PT, R188, UR4, PT ;  /* 0x00000004bc007c0c */ /* 0x000fe4000bf86270 */
[----:B------:R-:W-:Y:S01]  /*10830*/  @!P0 LEA.HI.X R33, R191, R3, R222, 0x2, P5 ;  /* 0x00000003bf218211 */ /* 0x000fe200028f14de */
[----:B------:R3:W-:Y:S01]  /*10840*/  @!P3 ST.E.64 desc[UR36][R30.64], R44 ;  /* 0x0000002c1e00b985 */ /* 0x0007e2000c101b24 */
[----:B----4-:R-:W-:-:S02]  /*10850*/  @!P1 LEA R8, P5, R190, R39, 0x2 ;  /* 0x00000027be089211 */ /* 0x010fc400078a10ff */
[----:B------:R-:W-:Y:S01]  /*10860*/  ISETP.GE.AND P3, PT, R187, UR4, PT ;  /* 0x00000004bb007c0c */ /* 0x000fe2000bf66270 */
[----:B------:R4:W-:Y:S01]  /*10870*/  @!P0 ST.E.64 desc[UR36][R32.64], R42 ;  /* 0x0000002a20008985 */ /* 0x0009e2000c101b24 */
[C---:B-----5:R-:W-:Y:S02]  /*10880*/  @!P2 LEA R10, P6, R189.reuse, R39, 0x2 ;  /* 0x00000027bd0aa211 */ /* 0x060fe400078c10ff */
[-C--:B------:R-:W-:Y:S02]  /*10890*/  @!P1 LEA.HI.X R9, R190, R3.reuse, R221, 0x2, P5 ;  /* 0x00000003be099211 */ /* 0x080fe400028f14dd */
[----:B------:R-:W-:Y:S02]  /*108a0*/  @!P2 LEA.HI.X R11, R189, R3, R220, 0x2, P6 ;  /* 0x00000003bd0ba211 */ /* 0x000fe400030f14dc */
[----:B------:R-:W-:Y:S01]  /*108b0*/  ISETP.GE.AND P0, PT, R186, UR4, PT ;  /* 0x00000004ba007c0c */ /* 0x000fe2000bf06270 */
[----:B------:R5:W-:Y:S01]  /*108c0*/  @!P1 ST.E.64 desc[UR36][R8.64], R36 ;  /* 0x0000002408009985 */ /* 0x000be2000c101b24 */
[----:B------:R-:W-:-:S02]  /*108d0*/  ISETP.GE.AND P1, PT, R185, UR4, PT ;  /* 0x00000004b9007c0c */ /* 0x000fc4000bf26270 */
[CC--:B-1----:R-:W-:Y:S01]  /*108e0*/  @!P4 LEA R20, P5, R188.reuse, R39.reuse, 0x2 ;  /* 0x00000027bc14c211 */ /* 0x0c2fe200078a10ff */
[----:B------:R-:W-:Y:S01]  /*108f0*/  @!P2 ST.E.64 desc[UR36][R10.64], R34 ;  /* 0x000000220a00a985 */ /* 0x000fe2000c101b24 */
[C---:B0-----:R-:W-:Y:S02]  /*10900*/  @!P3 LEA R24, P2, R187.reuse, R39, 0x2 ;  /* 0x00000027bb18b211 */ /* 0x041fe400078410ff */
[-C--:B------:R-:W-:Y:S02]  /*10910*/  @!P4 LEA.HI.X R21, R188, R3.reuse, R219, 0x2, P5 ;  /* 0x00000003bc15c211 */ /* 0x080fe400028f14db */
[----:B------:R-:W-:Y:S02]  /*10920*/  @!P3 LEA.HI.X R25, R187, R3, R218, 0x2, P2 ;  /* 0x00000003bb19b211 */ /* 0x000fe400010f14da */
[----:B------:R-:W-:Y:S01]  /*10930*/  ISETP.GE.AND P2, PT, R184, UR4, PT ;  /* 0x00000004b8007c0c */ /* 0x000fe2000bf46270 */
[----:B------:R0:W-:Y:S01]  /*10940*/  @!P4 ST.E.64 desc[UR36][R20.64], R28 ;  /* 0x0000001c1400c985 */ /* 0x0001e2000c101b24 */
[----:B---3--:R-:W-:-:S02]  /*10950*/  @!P0 LEA R30, P4, R186, R39, 0x2 ;  /* 0x00000027ba1e8211 */ /* 0x008fc400078810ff */
[----:B----4-:R-:W-:Y:S01]  /*10960*/  @!P1 LEA R32, P5, R185, R39, 0x2 ;  /* 0x00000027b9209211 */ /* 0x010fe200078a10ff */
[----:B------:R-:W-:Y:S01]  /*10970*/  @!P3 ST.E.64 desc[UR36][R24.64], R26 ;  /* 0x0000001a1800b985 */ /* 0x000fe2000c101b24 */
[----:B------:R-:W-:Y:S02]  /*10980*/  ISETP.GE.AND P3, PT, R23, UR4, PT ;  /* 0x0000000417007c0c */ /* 0x000fe4000bf66270 */
[-C--:B------:R-:W-:Y:S02]  /*10990*/  @!P0 LEA.HI.X R31, R186, R3.reuse, R217, 0x2, P4 ;  /* 0x00000003ba1f8211 */ /* 0x080fe400020f14d9 */
[----:B------:R-:W-:Y:S02]  /*109a0*/  @!P1 LEA.HI.X R33, R185, R3, R216, 0x2, P5 ;  /* 0x00000003b9219211 */ /* 0x000fe400028f14d8 */
[----:B------:R-:W-:Y:S01]  /*109b0*/  ISETP.GE.AND P5, PT, R22, UR4, PT ;  /* 0x0000000416007c0c */ /* 0x000fe2000bfa6270 */
[----:B------:R1:W-:Y:S01]  /*109c0*/  @!P0 ST.E.64 desc[UR36][R30.64], R14 ;  /* 0x0000000e1e008985 */ /* 0x0003e2000c101b24 */
[----:B-----5:R-:W-:Y:S01]  /*109d0*/  @!P2 LEA R8, P0, R184, R39, 0x2 ;  /* 0x00000027b808a211 */ /* 0x020fe200078010ff */
[----:B0-----:R-:W-:Y:S01]  /*109e0*/  VIADD R28, R2, 0xf0 ;  /* 0x000000f0021c7836 */ /* 0x001fe20000000000 */
[----:B------:R-:W-:Y:S01]  /*109f0*/  ISETP.GE.AND P4, PT, R19, UR4, PT ;  /* 0x0000000413007c0c */ /* 0x000fe2000bf86270 */
[----:B------:R0:W-:Y:S01]  /*10a00*/  @!P1 ST.E.64 desc[UR36][R32.64], R12 ;  /* 0x0000000c20009985 */ /* 0x0001e2000c101b24 */
[----:B------:R-:W-:-:S02]  /*10a10*/  ISETP.GE.AND P1, PT, R0, UR4, PT ;  /* 0x0000000400007c0c */ /* 0x000fc4000bf26270 */
[C---:B------:R-:W-:Y:S02]  /*10a20*/  @!P3 LEA R10, P6, R23.reuse, R39, 0x2 ;  /* 0x00000027170ab211 */ /* 0x040fe400078c10ff */
[-C--:B------:R-:W-:Y:S02]  /*10a30*/  @!P2 LEA.HI.X R9, R184, R3.reuse, R215, 0x2, P0 ;  /* 0x00000003b809a211 */ /* 0x080fe400000f14d7 */
[----:B------:R-:W-:Y:S02]  /*10a40*/  ISETP.GE.AND P0, PT, R28, UR4, PT ;  /* 0x000000041c007c0c */ /* 0x000fe4000bf06270 */
[----:B------:R-:W-:Y:S01]  /*10a50*/  @!P3 LEA.HI.X R11, R23, R3, R214, 0x2, P6 ;  /* 0x00000003170bb211 */ /* 0x000fe200030f14d6 */
[----:B------:R-:W-:Y:S01]  /*10a60*/  @!P2 ST.E.64 desc[UR36][R8.64], R6 ;  /* 0x000000060800a985 */ /* 0x000fe2000c101b24 */
[----:B------:R-:W-:Y:S02]  /*10a70*/  ISETP.GE.AND P2, PT, R18, UR4, PT ;  /* 0x0000000412007c0c */ /* 0x000fe4000bf46270 */
[----:B-1----:R-:W-:Y:S01]  /*10a80*/  SHF.R.S32.HI R14, RZ, 0x1f, R0 ;  /* 0x0000001fff0e7819 */ /* 0x002fe20000011400 */
[----:B------:R1:W-:Y:S01]  /*10a90*/  @!P3 ST.E.64 desc[UR36][R10.64], R4 ;  /* 0x000000040a00b985 */ /* 0x0003e2000c101b24 */
[----:B0-----:R-:W-:-:S02]  /*10aa0*/  @!P5 LEA R12, P6, R22, R39, 0x2 ;  /* 0x00000027160cd211 */ /* 0x001fc400078c10ff */
[----:B------:R-:W-:Y:S02]  /*10ab0*/  @!P1 LEA R20, P3, R0, R39, 0x2 ;  /* 0x0000002700149211 */ /* 0x000fe400078610ff */
[----:B------:R-:W-:Y:S02]  /*10ac0*/  @!P5 LEA.HI.X R13, R22, R3, R213, 0x2, P6 ;  /* 0x00000003160dd211 */ /* 0x000fe400030f14d5 */
[----:B------:R-:W-:Y:S02]  /*10ad0*/  SHF.R.S32.HI R15, RZ, 0x1f, R28 ;  /* 0x0000001fff0f7819 */ /* 0x000fe4000001141c */
[----:B------:R-:W-:Y:S01]  /*10ae0*/  @!P0 LEA R24, P6, R28, R39, 0x2 ;  /* 0x000000271c188211 */ /* 0x000fe200078c10ff */
[----:B------:R0:W-:Y:S01]  /*10af0*/  @!P5 ST.E.64 desc[UR36][R12.64], R148 ;  /* 0x000000940c00d985 */ /* 0x0001e2000c101b24 */
[----:B------:R-:W-:Y:S02]  /*10b00*/  @!P1 LEA.HI.X R21, R0, R3, R14, 0x2, P3 ;  /* 0x0000000300159211 */ /* 0x000fe400018f140e */
[----:B------:R-:W-:-:S02]  /*10b10*/  @!P4 LEA R14, P3, R19, R39, 0x2 ;  /* 0x00000027130ec211 */ /* 0x000fc400078610ff */
[-C--:B------:R-:W-:Y:S02]  /*10b20*/  @!P0 LEA.HI.X R25, R28, R3.reuse, R15, 0x2, P6 ;  /* 0x000000031c198211 */ /* 0x080fe400030f140f */
[----:B------:R-:W-:Y:S02]  /*10b30*/  @!P4 LEA.HI.X R15, R19, R3, R212, 0x2, P3 ;  /* 0x00000003130fc211 */ /* 0x000fe400018f14d4 */
[----:B------:R-:W-:Y:S02]  /*10b40*/  SHF.R.S32.HI R0, RZ, 0x1f, R18 ;  /* 0x0000001fff007819 */ /* 0x000fe40000011412 */
[C---:B-1----:R-:W-:Y:S01]  /*10b50*/  @!P2 LEA R4, P3, R18.reuse, R39, 0x2 ;  /* 0x000000271204a211 */ /* 0x042fe200078610ff */
[----:B------:R0:W-:Y:S03]  /*10b60*/  @!P4 ST.E.64 desc[UR36][R14.64], R146 ;  /* 0x000000920e00c985 */ /* 0x0001e6000c101b24 */
[----:B------:R-:W-:Y:S01]  /*10b70*/  @!P2 LEA.HI.X R5, R18, R3, R0, 0x2, P3 ;  /* 0x000000031205a211 */ /* 0x000fe200018f1400 */
[----:B------:R-:W-:-:S04]  /*10b80*/  VIADD R0, R2, 0xf8 ;  /* 0x000000f802007836 */ /* 0x000fc80000000000 */
[----:B------:R0:W-:Y:S04]  /*10b90*/  @!P2 ST.E.64 desc[UR36][R4.64], R156 ;  /* 0x0000009c0400a985 */ /* 0x0001e8000c101b24 */
[----:B------:R0:W-:Y:S04]  /*10ba0*/  @!P1 ST.E.64 desc[UR36][R20.64], R154 ;  /* 0x0000009a14009985 */ /* 0x0001e8000c101b24 */
[----:B------:R0:W-:Y:S01]  /*10bb0*/  @!P0 ST.E.64 desc[UR36][R24.64], R124 ;  /* 0x0000007c18008985 */ /* 0x0001e2000c101b24 */
[----:B------:R-:W-:-:S13]  /*10bc0*/  ISETP.GE.AND P0, PT, R0, UR4, PT ;  /* 0x0000000400007c0c */ /* 0x000fda000bf06270 */
[----:B0-----:R-:W-:Y:S05]  /*10bd0*/  @P0 BRA `(.L_x_1559) ;  /* 0x0000000c00dc0947 */ /* 0x001fea0003800000 */
[----:B------:R-:W-:Y:S02]  /*10be0*/  LEA R4, P0, R0, R39, 0x2 ;  /* 0x0000002700047211 */ /* 0x000fe400078010ff */
[----:B------:R-:W-:-:S04]  /*10bf0*/  SHF.R.S32.HI R5, RZ, 0x1f, R0 ;  /* 0x0000001fff057819 */ /* 0x000fc80000011400 */
[----:B------:R-:W-:-:S05]  /*10c00*/  LEA.HI.X R5, R0, R3, R5, 0x2, P0 ;  /* 0x0000000300057211 */ /* 0x000fca00000f1405 */
[----:B------:R0:W-:Y:S01]  /*10c10*/  ST.E.64 desc[UR36][R4.64], R122 ;  /* 0x0000007a04007985 */ /* 0x0001e2000c101b24 */
[----:B------:R-:W-:Y:S05]  /*10c20*/  BRA `(.L_x_1559) ;  /* 0x0000000c00c87947 */ /* 0x000fea0003800000 */
.L_x_1550:
        /* <DEDUP_REMOVED lines=9> */
[----:B------:R-:W-:Y:S01]  /*10cc0*/  UISETP.NE.U32.AND UP1, UPT, UR8, URZ, UPT ;  /* 0x0000003f0800728c */ /* 0x000fe2000bf25070 */
[----:B------:R-:W-:Y:S02]  /*10cd0*/  ULDC UR4, c[0x0][0xa88] ;  /* 0x0002a20000047ab9 */ /* 0x000fe40000000800 */
[----:B------:R-:W2:Y:S01]  /*10ce0*/  @P1 LDG.E R3, desc[UR36][R4.64] ;  /* 0x0000002404031981 */ /* 0x000ea2000c1e1900 */
[----:B------:R-:W-:Y:S01]  /*10cf0*/  UISETP.NE.AND.EX UP1, UPT, UR9, URZ, UPT, UP1 ;  /* 0x0000003f0900728c */ /* 0x000fe2000bf25310 */
[----:B------:R-:W-:Y:S01]  /*10d00*/  IMAD.U32 R0, RZ, RZ, UR4 ;  /* 0x00000004ff007e24 */ /* 0x000fe2000f8e00ff */
[----:B------:R-:W0:Y:S04]  /*10d10*/  S2R R10, SR_TID.X ;  /* 0x00000000000a7919 */ /* 0x000e280000002100 */
        /* <DEDUP_REMOVED lines=9> */
[----:B--2---:R-:W-:Y:S01]  /*10db0*/  @P1 R2UR UR4, R3 ;  /* 0x00000000030412ca */ /* 0x004fe200000e0000 */
[----:B-1----:R-:W-:-:S14]  /*10dc0*/  @P2 BRA `(.L_x_1562) ;  /* 0x0000000000102947 */ /* 0x002fdc0003800000 */
[----:B------:R-:W-:Y:S05]  /*10dd0*/  @!P1 BRA `(.L_x_1562) ;  /* 0x00000000000c9947 */ /* 0x000fea0003800000 */
[----:B------:R-:W2:Y:S04]  /*10de0*/  LDG.E R3, desc[UR36][R4.64] ;  /* 0x0000002404037981 */ /* 0x000ea8000c1e1900 */
[----:B-----5:R-:W2:Y:S02]  /*10df0*/  LDG.E R0, desc[UR36][R4.64+0x4] ;  /* 0x0000042404007981 */ /* 0x020ea4000c1e1900 */
[----:B--2---:R-:W-:-:S07]  /*10e00*/  IMAD.IADD R0, R0, 0x1, -R3 ;  /* 0x0000000100007824 */ /* 0x004fce00078e0a03 */
.L_x_1562:
[----:B------:R-:W-:Y:S01]  /*10e10*/  USHF.R.S32.HI UR12, URZ, 0x1f, UR58 ;  /* 0x0000001f3f0c7899 */ /* 0x000fe2000801143a */
[----:B------:R-:W-:Y:S01]  /*10e20*/  BSSY B1, `(.L_x_1563) ;  /* 0x0000039000017945 */ /* 0x000fe20003800000 */
[----:B------:R-:W-:Y:S02]  /*10e30*/  USHF.R.S32.HI UR18, URZ, 0x1f, UR4 ;  /* 0x0000001f3f127899 */ /* 0x000fe40008011404 */
[----:B------:R-:W-:Y:S02]  /*10e40*/  USEL UR7, UR58, URZ, !UP0 ;  /* 0x0000003f3a077287 */ /* 0x000fe4000c000000 */
[----:B------:R-:W-:Y:S01]  /*10e50*/  USEL UR12, UR12, URZ, !UP0 ;  /* 0x0000003f0c0c7287 */ /* 0x000fe2000c000000 */
[----:B------:R-:W-:Y:S11]  /*10e60*/  @P0 BRA `(.L_x_1564) ;  /* 0x0000000000d00947 */ /* 0x000ff60003800000 */
[----:B------:R-:W0:Y:S01]  /*10e70*/  LDC R9, c[0x0][0xbe8] ;  /* 0x0002fa00ff097b82 */ /* 0x000e220000000800 */
[----:B------:R-:W-:-:S05]  /*10e80*/  IMAD.U32 R6, RZ, RZ, UR48 ;  /* 0x00000030ff067e24 */ /* 0x000fca000f8e00ff */
[----:B------:R-:W-:Y:S01]  /*10e90*/  IADD3 R6, R6, -0x80, R10 ;  /* 0xffffff8006067810 */ /* 0x000fe20007ffe00a */
        /* <DEDUP_REMOVED lines=49> */
.L_x_1564:
[----:B------:R-:W-:Y:S05]  /*111b0*/  BSYNC B1 ;  /* 0x0000000000017941 */ /* 0x000fea0003800000 */
.L_x_1563:
        /* <DEDUP_REMOVED lines=14> */
[----:B------:R-:W-:-:S03]  /*112a0*/  UIADD3 UR9, UR9, UR10, URZ ;  /* 0x0000000a09097290 */ /* 0x000fc6000fffe03f */
[----:B------:R-:W-:Y:S01]  /*112b0*/  IMAD R3, R10, 0x20, R13 ;  /* 0x000000200a037824 */ /* 0x000fe200078e020d */
[----:B------:R-:W-:Y:S02]  /*112c0*/  ULDC.64 UR10, c[0x0][0xae8] ;  /* 0x0002ba00000a7ab9 */ /* 0x000fe40000000a00 */
[----:B------:R-:W-:Y:S01]  /*112d0*/  UIMAD.WIDE.U32 UR8, UR55, UR10, UR8 ;  /* 0x0000000a370872a5 */ /* 0x000fe2000f8e0008 */
[----:B------:R-:W-:Y:S01]  /*112e0*/  VIADD R8, R3, UR48 ;  /* 0x0000003003087c36 */ /* 0x000fe20008000000 */
[----:B-1----:R-:W-:Y:S02]  /*112f0*/  ISETP.NE.AND P0, PT, R11, 0x1, PT ;  /* 0x000000010b00780c */ /* 0x002fe40003f05270 */
[----:B------:R-:W-:Y:S01]  /*11300*/  UIMAD UR9, UR55, UR11, UR9 ;  /* 0x0000000b370972a4 */ /* 0x000fe2000f8e0209 */
[----:B------:R-:W-:Y:S02]  /*11310*/  IMAD.MOV.U32 R3, RZ, RZ, R8 ;  /* 0x000000ffff037224 */ /* 0x000fe400078e0008 */
[----:B------:R-:W-:-:S02]  /*11320*/  ULDC.64 UR10, c[0x0][0xaf0] ;  /* 0x0002bc00000a7ab9 */ /* 0x000fc40000000a00 */
[----:B------:R-:W-:Y:S02]  /*11330*/  UIMAD UR12, UR12, UR10, URZ ;  /* 0x0000000a0c0c72a4 */ /* 0x000fe4000f8e023f */
[----:B------:R-:W-:Y:S02]  /*11340*/  UIMAD.WIDE.U32 UR8, UR7, UR10, UR8 ;  /* 0x0000000a070872a5 */ /* 0x000fe4000f8e0008 */
[----:B------:R-:W-:Y:S02]  /*11350*/  UIMAD UR4, UR7, UR11, UR12 ;  /* 0x0000000b070472a4 */ /* 0x000fe4000f8e020c */
[----:B------:R-:W0:Y:S02]  /*11360*/  @P0 LDC R5, c[0x0][0xbec] ;  /* 0x0002fb00ff050b82 */ /* 0x000e240000000800 */
[----:B------:R-:W-:Y:S01]  /*11370*/  UIADD3 UR4, UR9, UR4, URZ ;  /* 0x0000000409047290 */ /* 0x000fe2000fffe03f */
[----:B------:R-:W-:-:S05]  /*11380*/  ULDC.64 UR10, c[0x0][0xae0] ;  /* 0x0002b800000a7ab9 */ /* 0x000fca0000000a00 */
[----:B------:R-:W1:Y:S01]  /*11390*/  @P0 LDC R7, c[0x0][0xbf0] ;  /* 0x0002fc00ff070b82 */ /* 0x000e620000000800 */
[----:B0-----:R-:W-:-:S04]  /*113a0*/  @P0 IMAD.HI.U32 R4, R8, R5, RZ ;  /* 0x0000000508040227 */ /* 0x001fc800078e00ff */
[----:B------:R-:W-:Y:S02]  /*113b0*/  IMAD.U32 R5, RZ, RZ, UR9 ;  /* 0x00000009ff057e24 */ /* 0x000fe4000f8e00ff */
[----:B------:R-:W-:Y:S01]  /*113c0*/  IMAD.U32 R5, RZ, RZ, UR4 ;  /* 0x00000004ff057e24 */ /* 0x000fe2000f8e00ff */
[----:B-1----:R-:W-:Y:S01]  /*113d0*/  @P0 SHF.R.U32.HI R3, RZ, R7, R4 ;  /* 0x00000007ff030219 */ /* 0x002fe20000011604 */
[----:B------:R-:W-:Y:S01]  /*113e0*/  IMAD.U32 R4, RZ, RZ, UR8 ;  /* 0x00000008ff047e24 */ /* 0x000fe2000f8e00ff */
[----:B------:R-:W-:Y:S02]  /*113f0*/  ULDC.64 UR8, c[0x0][0xad8] ;  /* 0x0002b60000087ab9 */ /* 0x000fe40000000a00 */
[--C-:B------:R-:W-:Y:S01]  /*11400*/  SHF.R.S32.HI R6, RZ, 0x1f, R3.reuse ;  /* 0x0000001fff067819 */ /* 0x100fe20000011403 */
[----:B------:R-:W-:Y:S02]  /*11410*/  IMAD.MOV R7, RZ, RZ, -R3 ;  /* 0x000000ffff077224 */ /* 0x000fe400078e0a03 */
[----:B------:R-:W-:-:S04]  /*11420*/  IMAD.WIDE.U32 R4, R3, UR10, R4 ;  /* 0x0000000a03047c25 */ /* 0x000fc8000f8e0004 */
[----:B------:R-:W-:Y:S02]  /*11430*/  IMAD R7, R11, R7, R8 ;  /* 0x000000070b077224 */ /* 0x000fe400078e0208 */
[----:B------:R-:W-:Y:S02]  /*11440*/  IMAD R6, R6, UR10, RZ ;  /* 0x0000000a06067c24 */ /* 0x000fe4000f8e02ff */
[----:B------:R-:W-:Y:S02]  /*11450*/  VIADD R8, R13, UR48 ;  /* 0x000000300d087c36 */ /* 0x000fe40008000000 */
[----:B------:R-:W-:Y:S01]  /*11460*/  IMAD R9, R3, UR11, R6 ;  /* 0x0000000b03097c24 */ /* 0x000fe2000f8e0206 */
[----:B------:R-:W-:Y:S01]  /*11470*/  SHF.R.S32.HI R6, RZ, 0x1f, R7 ;  /* 0x0000001fff067819 */ /* 0x000fe20000011407 */
[----:B-----5:R-:W-:Y:S02]  /*11480*/  IMAD R11, R0, R11, RZ ;  /* 0x0000000b000b7224 */ /* 0x020fe400078e02ff */
[----:B------:R-:W-:-:S02]  /*11490*/  IMAD.IADD R5, R5, 0x1, R9 ;  /* 0x0000000105057824 */ /* 0x000fc400078e0209 */
[----:B------:R-:W-:Y:S02]  /*114a0*/  IMAD R6, R6, UR8, RZ ;  /* 0x0000000806067c24 */ /* 0x000fe4000f8e02ff */
[----:B------:R-:W-:-:S04]  /*114b0*/  IMAD.WIDE.U32 R4, R7, UR8, R4 ;  /* 0x0000000807047c25 */ /* 0x000fc8000f8e0004 */
[----:B------:R-:W-:Y:S01]  /*114c0*/  IMAD R9, R7, UR9, R6 ;  /* 0x0000000907097c24 */ /* 0x000fe2000f8e0206 */
[----:B------:R-:W-:Y:S01]  /*114d0*/  ULDC.64 UR8, c[0x0][0xa80] ;  /* 0x0002a00000087ab9 */ /* 0x000fe20000000a00 */
[----:B------:R-:W-:Y:S01]  /*114e0*/  VIADD R3, R8, 0x40 ;  /* 0x0000004008037836 */ /* 0x000fe20000000000 */
[----:B------:R-:W-:Y:S01]  /*114f0*/  LEA R6, P2, R4, UR8, 0x1 ;  /* 0x0000000804067c11 */ /* 0x000fe2000f8408ff */
[----:B------:R-:W-:Y:S02]  /*11500*/  IMAD.IADD R5, R5, 0x1, R9 ;  /* 0x0000000105057824 */ /* 0x000fe400078e0209 */
[----:B------:R-:W-:Y:S01]  /*11510*/  VIADD R0, R8, 0x20 ;  /* 0x0000002008007836 */ /* 0x000fe20000000000 */
[-C--:B------:R-:W-:Y:S01]  /*11520*/  ISETP.GE.AND P0, PT, R3, R11.reuse, PT ;  /* 0x0000000b0300720c */ /* 0x080fe20003f06270 */
[----:B------:R-:W-:Y:S01]  /*11530*/  IMAD.SHL.U32 R7, R10, 0x8, RZ ;  /* 0x000000080a077824 */ /* 0x000fe200078e00ff */
[----:B------:R-:W-:Y:S02]  /*11540*/  LEA.HI.X R3, R4, UR9, R5, 0x1, P2 ;  /* 0x0000000904037c11 */ /* 0x000fe400090f0c05 */
[-C--:B------:R-:W-:Y:S01]  /*11550*/  ISETP.GE.AND P2, PT, R8, R11.reuse, PT ;  /* 0x0000000b0800720c */ /* 0x080fe20003f46270 */
[C---:B------:R-:W-:Y:S01]  /*11560*/  VIADD R9, R7.reuse, 0x80 ;  /* 0x0000008007097836 */ /* 0x040fe20000000000 */
[----:B------:R-:W-:Y:S01]  /*11570*/  ISETP.GE.AND P1, PT, R0, R11, PT ;  /* 0x0000000b0000720c */ /* 0x000fe20003f26270 */
[C---:B------:R-:W-:Y:S01]  /*11580*/  VIADD R15, R7.reuse, 0xc0 ;  /* 0x000000c0070f7836 */ /* 0x040fe20000000000 */
[----:B------:R0:W1:Y:S01]  /*11590*/  SHFL.IDX PT, R4, R6, RZ, 0x181f ;  /* 0x00181fff06047589 */ /* 0x00006200000e0000 */
[----:B------:R-:W-:Y:S01]  /*115a0*/  VIADD R13, R7, 0x40 ;  /* 0x00000040070d7836 */ /* 0x000fe20000000000 */
[----:B------:R-:W-:-:S02]  /*115b0*/  SHF.R.S32.HI R12, RZ, 0x1f, R7 ;  /* 0x0000001fff0c7819 */ /* 0x000fc40000011407 */
[----:B------:R0:W2:Y:S01]  /*115c0*/  SHFL.IDX PT, R0, R3, RZ, 0x181f ;  /* 0x00181fff03007589 */ /* 0x0000a200000e0000 */
[----:B------:R-:W-:Y:S02]  /*115d0*/  SHF.R.S32.HI R10, RZ, 0x1f, R9 ;  /* 0x0000001fff0a7819 */ /* 0x000fe40000011409 */
[----:B------:R-:W-:Y:S02]  /*115e0*/  SHF.R.S32.HI R14, RZ, 0x1f, R15 ;  /* 0x0000001fff0e7819 */ /* 0x000fe4000001140f */
        /* <DEDUP_REMOVED lines=19> */
.L_x_1566:
[----:B------:R-:W-:Y:S05]  /*11720*/  BSYNC B1 ;  /* 0x0000000000017941 */ /* 0x000fea0003800000 */
.L_x_1565:
        /* <DEDUP_REMOVED lines=21> */
.L_x_1568:
[----:B------:R-:W-:Y:S05]  /*11880*/  BSYNC B1 ;  /* 0x0000000000017941 */ /* 0x000fea0003800000 */
.L_x_1567:
        /* <DEDUP_REMOVED lines=21> */
.L_x_1570:
[----:B------:R-:W-:Y:S05]  /*119e0*/  BSYNC B1 ;  /* 0x0000000000017941 */ /* 0x000fea0003800000 */
.L_x_1569:
        /* <DEDUP_REMOVED lines=22> */
.L_x_1559:
[----:B------:R-:W-:Y:S05]  /*11b50*/  BSYNC B0 ;  /* 0x0000000000007941 */ /* 0x000fea0003800000 */
.L_x_1549:
[----:B------:R-:W-:Y:S02]  /*11b60*/  ULDC UR4, c[0x0][0xc3c] ;  /* 0x00030f0000047ab9 */ /* 0x000fe40000000800 */
[----:B------:R-:W-:-:S06]  /*11b70*/  UISETP.GE.AND UP0, UPT, UR54, UR4, UPT ;  /* 0x000000043600728c */ /* 0x000fcc000bf06270 */
[----:B------:R-:W-:-:S13]  /*11b80*/  PLOP3.LUT P0, PT, PT, PT, UP0, 0x80, 0x0 ;  /* 0x000000000000781c */ /* 0x000fda0003f0f008 */
[----:B------:R-:W-:Y:S05]  /*11b90*/  @!P0 BRA `(.L_x_1571) ;  /* 0xfffffef400548947 */ /* 0x000fea000383ffff */
[----:B------:R-:W-:Y:S05]  /*11ba0*/  EXIT ;  /* 0x000000000000794d */ /* 0x000fea0003800000 */
.L_x_1458:
[----:B------:R-:W-:-:S08]  /*11bb0*/  NOP ;  /* 0x0000000000007918 */ /* 0x000fd00000000000 */
[----:B0-----:R-:W0:-:S00]  /*11bc0*/  USETMAXREG.DEALLOC.CTAPOOL 0x28 ;  /* 0x00000028000079c8 */ /* 0x001e0000080e0500 */
        /* <DEDUP_REMOVED lines=8> */
[----:B------:R-:W0:Y:S02]  /*11c50*/  @P0 LDS.128 R24, [R2+0x284d0] ;  /* 0x0284d00002180984 */ /* 0x000e240000000c00 */
[----:B0-----:R-:W-:Y:S01]  /*11c60*/  @P0 R2UR UR42, R27 ;  /* 0x000000001b2a02ca */ /* 0x001fe200000e0000 */
[----:B------:R-:W-:Y:S06]  /*11c70*/  @P0 BAR.ARV 0x4, 0x180 ;  /* 0x0106000000000b1d */ /* 0x000fec0000002000 */
[----:B------:R-:W-:Y:S08]  /*11c80*/  @P0 BRA `(.L_x_1572) ;  /* 0x0000000c00b80947 */ /* 0x000ff00003800000 */
[----:B------:R-:W0:Y:S01]  /*11c90*/  S2R R4, SR_TID.X ;  /* 0x0000000000047919 */ /* 0x000e220000002100 */
[----:B------:R-:W-:Y:S01]  /*11ca0*/  ULDC UR4, c[0x0][0xc3c] ;  /* 0x00030f0000047ab9 */ /* 0x000fe20000000800 */
[----:B------:R-:W-:Y:S02]  /*11cb0*/  IMAD.MOV.U32 R0, RZ, RZ, RZ ;  /* 0x000000ffff007224 */ /* 0x000fe400078e00ff */
[----:B------:R-:W-:Y:S01]  /*11cc0*/  IMAD.MOV.U32 R9, RZ, RZ, RZ ;  /* 0x000000ffff097224 */ /* 0x000fe200078e00ff */
[----:B0-----:R-:W-:-:S04]  /*11cd0*/  LOP3.LUT R7, R4, 0x1f, RZ, 0xc0, !PT ;  /* 0x0000001f04077812 */ /* 0x001fc800078ec0ff */
[----:B------:R-:W-:-:S04]  /*11ce0*/  ISETP.NE.AND P0, PT, R7, 0x1f, PT ;  /* 0x0000001f0700780c */ /* 0x000fc80003f05270 */
[----:B------:R-:W-:-:S13]  /*11cf0*/  ISETP.GE.OR P1, PT, R7, UR4, !P0 ;  /* 0x0000000407007c0c */ /* 0x000fda000c726670 */
[----:B------:R-:W0:Y:S08]  /*11d00*/  @!P1 LDC.64 R4, c[0x0][0xc80] ;  /* 0x00032000ff049b82 */ /* 0x000e300000000a00 */
[----:B------:R-:W1:Y:S01]  /*11d10*/  @!P1 LDC.64 R2, c[0x0][0xc78] ;  /* 0x00031e00ff029b82 */ /* 0x000e620000000a00 */
[----:B0-----:R-:W-:-:S05]  /*11d20*/  @!P1 IMAD.WIDE.U32 R4, R7, 0x4, R4 ;  /* 0x0000000407049825 */ /* 0x001fca00078e0004 */
[----:B------:R-:W2:Y:S01]  /*11d30*/  @!P1 LDG.E R0, desc[UR36][R4.64] ;  /* 0x0000002404009981 */ /* 0x000ea2000c1e1900 */
[----:B-1----:R-:W-:-:S05]  /*11d40*/  @!P1 IMAD.WIDE.U32 R2, R7, 0x4, R2 ;  /* 0x0000000407029825 */ /* 0x002fca00078e0002 */
        /* <DEDUP_REMOVED lines=21> */
[----:B------:R-:W1:Y:S01]  /*11ea0*/  S2R R11, SR_CTAID.X ;  /* 0x00000000000b7919 */ /* 0x000e620000002500 */
[----:B0-----:R-:W-:Y:S02]  /*11eb0*/  SEL R5, R4, RZ, P5 ;  /* 0x000000ff04057207 */ /* 0x001fe40002800000 */
[----:B------:R-:W0:Y:S03]  /*11ec0*/  LDC R4, c[0x0][0xc38] ;  /* 0x00030e00ff047b82 */ /* 0x000e260000000800 */
[----:B------:R-:W-:-:S05]  /*11ed0*/  IMAD.IADD R13, R2, 0x1, R5 ;  /* 0x00000001020d7824 */ /* 0x000fca00078e0205 */
[----:B------:R-:W0:Y:S02]  /*11ee0*/  SHFL.IDX PT, R5, R13, 0x1f, 0x1f ;  /* 0x03e01f000d057f89 */ /* 0x000e2400000e0000 */
[----:B0-----:R-:W-:-:S05]  /*11ef0*/  IMAD R6, R5, R4, RZ ;  /* 0x0000000405067224 */ /* 0x001fca00078e02ff */
[----:B-1----:R-:W-:Y:S01]  /*11f00*/  ISETP.GT.AND P6, PT, R6, R11, PT ;  /* 0x0000000b0600720c */ /* 0x002fe20003fc4270 */
[----:B------:R-:W-:-:S12]  /*11f10*/  IMAD.MOV.U32 R3, RZ, RZ, R6 ;  /* 0x000000ffff037224 */ /* 0x000fd800078e0006 */
[----:B------:R-:W-:Y:S05]  /*11f20*/  @P6 BRA `(.L_x_1573) ;  /* 0x0000000000a46947 */ /* 0x000fea0003800000 */
[----:B------:R-:W-:Y:S01]  /*11f30*/  IMAD.MOV.U32 R6, RZ, RZ, R3 ;  /* 0x000000ffff067224 */ /* 0x000fe200078e0003 */
[----:B------:R-:W-:Y:S01]  /*11f40*/  UMOV UR4, URZ ;  /* 0x0000003f00047c82 */ /* 0x000fe20008000000 */
[----:B------:R-:W-:-:S05]  /*11f50*/  ULDC UR5, c[0x0][0xc3c] ;  /* 0x00030f0000057ab9 */ /* 0x000fca0000000800 */
.L_x_1575:
[----:B------:R-:W-:-:S04]  /*11f60*/  UIADD3 UR4, UR4, 0x1f, URZ ;  /* 0x0000001f04047890 */ /* 0x000fc8000fffe03f */
[----:B------:R-:W-:-:S06]  /*11f70*/  UISETP.GE.AND UP0, UPT, UR4, UR5, UPT ;  /* 0x000000050400728c */ /* 0x000fcc000bf06270 */
[----:B------:R-:W-:-:S13]  /*11f80*/  PLOP3.LUT P6, PT, PT, PT, UP0, 0x40, 0x0 ;  /* 0x000000000000781c */ /* 0x000fda0003fce808 */
[----:B------:R-:W-:Y:S05]  /*11f90*/  @!P6 BRA `(.L_x_1574) ;  /* 0x0000000800c8e947 */ /* 0x000fea0003800000 */
[----:B------:R-:W-:Y:S02]  /*11fa0*/  VIADD R9, R7, UR4 ;  /* 0x0000000407097c36 */ /* 0x000fe40008000000 */
[----:B------:R-:W-:-:S03]  /*11fb0*/  IMAD.MOV.U32 R0, RZ, RZ, RZ ;  /* 0x000000ffff007224 */ /* 0x000fc600078e00ff */
[----:B------:R-:W-:-:S13]  /*11fc0*/  ISETP.GE.OR P6, PT, R9, UR5, !P0 ;  /* 0x0000000509007c0c */ /* 0x000fda000c7c6670 */
[----:B------:R-:W0:Y:S08]  /*11fd0*/  @!P6 LDC.64 R4, c[0x0][0xc80] ;  /* 0x00032000ff04eb82 */ /* 0x000e300000000a00 */
[----:B------:R-:W1:Y:S01]  /*11fe0*/  @!P6 LDC.64 R2, c[0x0][0xc78] ;  /* 0x00031e00ff02eb82 */ /* 0x000e620000000a00 */
[----:B0-----:R-:W-:-:S05]  /*11ff0*/  @!P6 IMAD.WIDE R4, R9, 0x4, R4 ;  /* 0x000000040904e825 */ /* 0x001fca00078e0204 */
[----:B------:R0:W2:Y:S01]  /*12000*/  @!P6 LDG.E R0, desc[UR36][R4.64] ;  /* 0x000000240400e981 */ /* 0x0000a2000c1e1900 */
[----:B-1----:R-:W-:-:S04]  /*12010*/  @!P6 IMAD.WIDE R2, R9, 0x4, R2 ;  /* 0x000000040902e825 */ /* 0x002fc800078e0202 */
[----:B------:R-:W-:Y:S01]  /*12020*/  IMAD.MOV.U32 R9, RZ, RZ, RZ ;  /* 0x000000ffff097224 */ /* 0x000fe200078e00ff */
[----:B0-----:R-:W0:Y:S05]  /*12030*/  LDC R4, c[0x0][0xc38] ;  /* 0x00030e00ff047b82 */ /* 0x001e2a0000000800 */
[----:B------:R-:W2:Y:S02]  /*12040*/  @!P6 LDG.E R9, desc[UR36][R2.64] ;  /* 0x000000240209e981 */ /* 0x000ea4000c1e1900 */
[----:B--2---:R-:W-:-:S05]  /*12050*/  IMAD R15, R0, R9, RZ ;  /* 0x00000009000f7224 */ /* 0x004fca00078e02ff */
        /* <DEDUP_REMOVED lines=20> */
[----:B------:R-:W-:Y:S02]  /*121a0*/  IMAD.MOV.U32 R13, RZ, RZ, R2 ;  /* 0x000000ffff0d7224 */ /* 0x000fe400078e0002 */
[----:B------:R-:W-:-:S07]  /*121b0*/  IMAD.MOV.U32 R3, RZ, RZ, R5 ;  /* 0x000000ffff037224 */ /* 0x000fce00078e0005 */
.L_x_1573:
[----:B------:R-:W-:Y:S02]  /*121c0*/  IMAD.IADD R24, R6, 0x1, -R3 ;  /* 0x0000000106187824 */ /* 0x000fe400078e0a03 */
[----:B------:R-:W-:Y:S02]  /*121d0*/  IMAD.MOV.U32 R3, RZ, RZ, RZ ;  /* 0x000000ffff037224 */ /* 0x000fe400078e00ff */
[----:B------:R-:W-:-:S05]  /*121e0*/  IMAD R2, R13, R4, R24 ;  /* 0x000000040d027224 */ /* 0x000fca00078e0218 */
[----:B------:R-:W-:-:S13]  /*121f0*/  ISETP.GT.AND P0, PT, R2, R11, PT ;  /* 0x0000000b0200720c */ /* 0x000fda0003f04270 */
[----:B------:R-:W-:Y:S02]  /*12200*/  VOTEU.ANY UR6, UPT, !P0 ;  /* 0x0000000000067886 */ /* 0x000fe400040e0100 */
[----:B------:R-:W-:Y:S02]  /*12210*/  UPOPC UR5, UR6 ;  /* 0x00000006000572bf */ /* 0x000fe40008000000 */
[----:B------:R-:W-:Y:S02]  /*12220*/  ISETP.NE.AND P0, PT, RZ, UR6, PT ;  /* 0x00000006ff007c0c */ /* 0x000fe4000bf05270 */
[----:B------:R-:W-:Y:S02]  /*12230*/  UIADD3 UR42, UR5, UR4, URZ ;  /* 0x00000004052a7290 */ /* 0x000fe4000fffe03f */
[----:B------:R-:W-:Y:S02]  /*12240*/  IMAD.U32 R2, RZ, RZ, UR5 ;  /* 0x00000005ff027e24 */ /* 0x000fe4000f8e00ff */
[----:B------:R-:W-:-:S03]  /*12250*/  IMAD.U32 R5, RZ, RZ, UR5 ;  /* 0x00000005ff057e24 */ /* 0x000fc6000f8e00ff */
[----:B------:R-:W0:Y:S04]  /*12260*/  SHFL.IDX PT, R9, R9, R2, 0x1f ;  /* 0x00001f0209097589 */ /* 0x000e2800000e0000 */
[----:B------:R1:W2:Y:S01]  /*12270*/  SHFL.IDX PT, R0, R0, R5, 0x1f ;  /* 0x00001f0500007589 */ /* 0x0002a200000e0000 */
[----:B0-----:R-:W-:Y:S01]  /*12280*/  ISETP.NE.AND P1, PT, R9, 0x1, PT ;  /* 0x000000010900780c */ /* 0x001fe20003f25270 */
[----:B-1----:R-:W-:-:S12]  /*12290*/  @!P0 BRA `(.L_x_1576) ;  /* 0x00000000000c8947 */ /* 0x002fd80003800000 */
[----:B------:R-:W-:-:S06]  /*122a0*/  UIADD3 UR4, UR5, -0x1, URZ ;  /* 0xffffffff05047890 */ /* 0x000fcc000fffe03f */
[----:B------:R-:W-:-:S05]  /*122b0*/  IMAD.U32 R2, RZ, RZ, UR4 ;  /* 0x00000004ff027e24 */ /* 0x000fca000f8e00ff */
[----:B------:R0:W1:Y:S02]  /*122c0*/  SHFL.IDX PT, R3, R13, R2, 0x1f ;  /* 0x00001f020d037589 */ /* 0x00006400000e0000 */
.L_x_1576:
[----:B-1----:R-:W-:-:S04]  /*122d0*/  IMAD R24, R3, R4, R24 ;  /* 0x0000000403187224 */ /* 0x002fc800078e0218 */
[----:B------:R-:W-:Y:S01]  /*122e0*/  IMAD.IADD R5, R11, 0x1, -R24 ;  /* 0x000000010b057824 */ /* 0x000fe200078e0a18 */
[----:B------:R-:W-:Y:S06]  /*122f0*/  @!P1 BRA `(.L_x_1577) ;  /* 0x0000000000e89947 */ /* 0x000fec0003800000 */
[-C--:B--2---:R-:W-:Y:S02]  /*12300*/  IABS R12, R0.reuse ;  /* 0x00000000000c7213 */ /* 0x084fe40000000000 */
[----:B------:R-:W-:Y:S02]  /*12310*/  IABS R4, R9 ;  /* 0x0000000900047213 */ /* 0x000fe40000000000 */
[----:B------:R-:W1:Y:S01]  /*12320*/  I2F.RP R6, R12 ;  /* 0x0000000c00067306 */ /* 0x000e620000209400 */
[----:B------:R-:W-:-:S07]  /*12330*/  IABS R10, R0 ;  /* 0x00000000000a7213 */ /* 0x000fce0000000000 */
[----:B------:R-:W2:Y:S08]  /*12340*/  I2F.RP R8, R4 ;  /* 0x0000000400087306 */ /* 0x000eb00000209400 */
[----:B-1----:R-:W0:Y:S08]  /*12350*/  MUFU.RCP R6, R6 ;  /* 0x0000000600067308 */ /* 0x002e300000001000 */
[----:B--2---:R-:W-:Y:S01]  /*12360*/  MUFU.RCP R8, R8 ;  /* 0x0000000800087308 */ /* 0x004fe20000001000 */
[----:B0-----:R-:W-:Y:S01]  /*12370*/  VIADD R2, R6, 0xffffffe ;  /* 0x0ffffffe06027836 */ /* 0x001fe20000000000 */
[----:B------:R-:W-:-:S06]  /*12380*/  IABS R6, R5 ;  /* 0x0000000500067213 */ /* 0x000fcc0000000000 */
[----:B------:R0:W1:Y:S02]  /*12390*/  F2I.FTZ.U32.TRUNC.NTZ R3, R2 ;  /* 0x0000000200037305 */ /* 0x000064000021f000 */
[----:B0-----:R-:W-:Y:S02]  /*123a0*/  IMAD.MOV.U32 R2, RZ, RZ, RZ ;  /* 0x000000ffff027224 */ /* 0x001fe400078e00ff */
[----:B-1----:R-:W-:-:S04]  /*123b0*/  IMAD.MOV R11, RZ, RZ, -R3 ;  /* 0x000000ffff0b7224 */ /* 0x002fc800078e0a03 */
[----:B------:R-:W-:-:S04]  /*123c0*/  IMAD R11, R11, R12, RZ ;  /* 0x0000000c0b0b7224 */ /* 0x000fc800078e02ff */
[----:B------:R-:W-:-:S04]  /*123d0*/  IMAD.HI.U32 R3, R3, R11, R2 ;  /* 0x0000000b03037227 */ /* 0x000fc800078e0002 */
[----:B------:R-:W-:Y:S02]  /*123e0*/  IMAD.MOV R11, RZ, RZ, -R10 ;  /* 0x000000ffff0b7224 */ /* 0x000fe400078e0a0a */
[----:B------:R-:W-:-:S04]  /*123f0*/  IMAD.HI.U32 R2, R3, R6, RZ ;  /* 0x0000000603027227 */ /* 0x000fc800078e00ff */
[----:B------:R-:W-:Y:S01]  /*12400*/  IMAD R3, R2, R11, R6 ;  /* 0x0000000b02037224 */ /* 0x000fe200078e0206 */
[----:B------:R-:W-:Y:S01]  /*12410*/  LOP3.LUT R6, R5, R0, RZ, 0x3c, !PT ;  /* 0x0000000005067212 */ /* 0x000fe200078e3cff */
[----:B------:R-:W-:-:S03]  /*12420*/  VIADD R10, R8, 0xffffffe ;  /* 0x0ffffffe080a7836 */ /* 0x000fc60000000000 */
[----:B------:R-:W-:Y:S02]  /*12430*/  ISETP.GT.U32.AND P1, PT, R12, R3, PT ;  /* 0x000000030c00720c */ /* 0x000fe40003f24070 */
[----:B------:R-:W-:-:S11]  /*12440*/  ISETP.GE.AND P2, PT, R6, RZ, PT ;  /* 0x000000ff0600720c */ /* 0x000fd60003f46270 */
[----:B------:R-:W-:Y:S02]  /*12450*/  @!P1 IMAD.IADD R3, R3, 0x1, -R12 ;  /* 0x0000000103039824 */ /* 0x000fe400078e0a0c */
[----:B------:R-:W-:Y:S01]  /*12460*/  @!P1 VIADD R2, R2, 0x1 ;  /* 0x0000000102029836 */ /* 0x000fe20000000000 */
[----:B------:R-:W-:Y:S02]  /*12470*/  ISETP.NE.AND P1, PT, R0, RZ, PT ;  /* 0x000000ff0000720c */ /* 0x000fe40003f25270 */
[----:B------:R-:W-:Y:S02]  /*12480*/  ISETP.GE.U32.AND P0, PT, R3, R12, PT ;  /* 0x0000000c0300720c */ /* 0x000fe40003f06070 */
[----:B------:R-:W0:Y:S11]  /*12490*/  F2I.FTZ.U32.TRUNC.NTZ R3, R10 ;  /* 0x0000000a00037305 */ /* 0x000e36000021f000 */
        /* <DEDUP_REMOVED lines=21> */
[----:B------:R-:W-:Y:S01]  /*125f0*/  ISETP.GE.AND P2, PT, R3, RZ, PT ;  /* 0x000000ff0300720c */ /* 0x000fe20003f46270 */
[----:B------:R-:W-:-:S06]  /*12600*/  IMAD.MOV R3, RZ, RZ, -R8 ;  /* 0x000000ffff037224 */ /* 0x000fcc00078e0a08 */
[----:B------:R-:W-:-:S06]  /*12610*/  @P0 VIADD R2, R2, 0x1 ;  /* 0x0000000102020836 */ /* 0x000fcc0000000000 */
[----:B------:R-:W-:Y:S01]  /*12620*/  @!P2 IMAD.MOV R2, RZ, RZ, -R2 ;  /* 0x000000ffff02a224 */ /* 0x000fe200078e0a02 */
[----:B------:R-:W-:-:S05]  /*12630*/  @!P1 LOP3.LUT R2, RZ, R9, RZ, 0x33, !PT ;  /* 0x00000009ff029212 */ /* 0x000fca00078e33ff */
[----:B------:R-:W-:-:S04]  /*12640*/  IMAD.MOV R26, RZ, RZ, -R2 ;  /* 0x000000ffff1a7224 */ /* 0x000fc800078e0a02 */
[C---:B------:R-:W-:Y:S02]  /*12650*/  IMAD R26, R9.reuse, R26, R8 ;  /* 0x0000001a091a7224 */ /* 0x040fe400078e0208 */
[----:B------:R-:W-:Y:S02]  /*12660*/  IMAD R9, R9, 0x1000000, R2 ;  /* 0x0100000009097824 */ /* 0x000fe400078e0202 */
[----:B------:R-:W-:Y:S02]  /*12670*/  IMAD R2, R0, R3, R5 ;  /* 0x0000000300027224 */ /* 0x000fe400078e0205 */
[----:B------:R-:W-:Y:S01]  /*12680*/  IMAD R26, R26, 0x10000, R9 ;  /* 0x000100001a1a7824 */ /* 0x000fe200078e0209 */
[----:B------:R-:W-:Y:S06]  /*12690*/  BRA `(.L_x_1578) ;  /* 0x0000000000fc7947 */ /* 0x000fec0003800000 */
.L_x_1577:
[----:B------:R-:W-:Y:S02]  /*126a0*/  ULDC.64 UR4, c[0x0][0xc90] ;  /* 0x0003240000047ab9 */ /* 0x000fe40000000a00 */
[----:B------:R-:W-:-:S06]  /*126b0*/  UIMAD.WIDE UR4, UR42, 0x4, UR4 ;  /* 0x000000042a0478a5 */ /* 0x000fcc000f8e0204 */
[----:B0-----:R-:W-:Y:S02]  /*126c0*/  IMAD.U32 R2, RZ, RZ, UR4 ;  /* 0x00000004ff027e24 */ /* 0x001fe4000f8e00ff */
[----:B------:R-:W-:-:S05]  /*126d0*/  IMAD.U32 R3, RZ, RZ, UR5 ;  /* 0x00000005ff037e24 */ /* 0x000fca000f8e00ff */
[----:B------:R0:W2:Y:S01]  /*126e0*/  LDG.E R13, desc[UR36][R2.64] ;  /* 0x00000024020d7981 */ /* 0x0000a2000c1e1900 */
[----:B------:R-:W-:Y:S01]  /*126f0*/  IABS R15, R5 ;  /* 0x00000005000f7213 */ /* 0x000fe20000000000 */
[----:B0-----:R-:W-:Y:S02]  /*12700*/  IMAD.MOV.U32 R2, RZ, RZ, RZ ;  /* 0x000000ffff027224 */ /* 0x001fe400078e00ff */
[----:B--2---:R-:W-:-:S05]  /*12710*/  IMAD R6, R0, R13, RZ ;  /* 0x0000000d00067224 */ /* 0x004fca00078e02ff */
[-C--:B------:R-:W-:Y:S02]  /*12720*/  IABS R10, R6.reuse ;  /* 0x00000006000a7213 */ /* 0x080fe40000000000 */
[----:B------:R-:W-:Y:S02]  /*12730*/  IABS R12, R6 ;  /* 0x00000006000c7213 */ /* 0x000fe40000000000 */
[----:B------:R-:W0:Y:S08]  /*12740*/  I2F.RP R8, R10 ;  /* 0x0000000a00087306 */ /* 0x000e300000209400 */
[----:B0-----:R-:W0:Y:S02]  /*12750*/  MUFU.RCP R8, R8 ;  /* 0x0000000800087308 */ /* 0x001e240000001000 */
[----:B0-----:R-:W-:-:S06]  /*12760*/  VIADD R9, R8, 0xffffffe ;  /* 0x0ffffffe08097836 */ /* 0x001fcc0000000000 */
[----:B------:R-:W0:Y:S02]  /*12770*/  F2I.FTZ.U32.TRUNC.NTZ R3, R9 ;  /* 0x0000000900037305 */ /* 0x000e24000021f000 */
[----:B0-----:R-:W-:-:S04]  /*12780*/  IMAD.MOV R11, RZ, RZ, -R3 ;  /* 0x000000ffff0b7224 */ /* 0x001fc800078e0a03 */
[----:B------:R-:W-:-:S04]  /*12790*/  IMAD R11, R11, R10, RZ ;  /* 0x0000000a0b0b7224 */ /* 0x000fc800078e02ff */
[----:B------:R-:W-:-:S04]  /*127a0*/  IMAD.HI.U32 R2, R3, R11, R2 ;  /* 0x0000000b03027227 */ /* 0x000fc800078e0002 */
[----:B------:R-:W-:Y:S02]  /*127b0*/  IMAD.MOV R3, RZ, RZ, -R12 ;  /* 0x000000ffff037224 */ /* 0x000fe400078e0a0c */
        /* <DEDUP_REMOVED lines=12> */
[----:B------:R-:W-:Y:S02]  /*12880*/  IMAD R11, R13, R2, RZ ;  /* 0x000000020d0b7224 */ /* 0x000fe400078e02ff */
[----:B------:R-:W-:Y:S02]  /*12890*/  IMAD.MOV R2, RZ, RZ, -R2 ;  /* 0x000000ffff027224 */ /* 0x000fe400078e0a02 */
[----:B------:R-:W-:Y:S02]  /*128a0*/  IMAD.MOV R3, RZ, RZ, -R11 ;  /* 0x000000ffff037224 */ /* 0x000fe400078e0a0b */
[----:B------:R-:W-:Y:S02]  /*128b0*/  IMAD R6, R6, R2, R5 ;  /* 0x0000000206067224 */ /* 0x000fe400078e0205 */
[----:B------:R-:W-:Y:S01]  /*128c0*/  IMAD.MOV.U32 R2, RZ, RZ, RZ ;  /* 0x000000ffff027224 */ /* 0x000fe200078e00ff */
[----:B------:R-:W-:-:S04]  /*128d0*/  VIADDMNMX R13, R3, R4, R13, PT ;  /* 0x00000004030d7246 */ /* 0x000fc8000380010d */
[-C--:B------:R-:W-:Y:S01]  /*128e0*/  IABS R8, R13.reuse ;  /* 0x0000000d00087213 */ /* 0x080fe20000000000 */
[----:B------:R-:W-:Y:S01]  /*128f0*/  IMAD.MOV R26, RZ, RZ, -R13 ;  /* 0x000000ffff1a7224 */ /* 0x000fe200078e0a0d */
[----:B------:R-:W-:Y:S02]  /*12900*/  IABS R10, R13 ;  /* 0x0000000d000a7213 */ /* 0x000fe40000000000 */
[----:B------:R-:W0:Y:S08]  /*12910*/  I2F.RP R4, R8 ;  /* 0x0000000800047306 */ /* 0x000e300000209400 */
[----:B0-----:R-:W0:Y:S02]  /*12920*/  MUFU.RCP R4, R4 ;  /* 0x0000000400047308 */ /* 0x001e240000001000 */
[----:B0-----:R-:W-:-:S06]  /*12930*/  VIADD R3, R4, 0xffffffe ;  /* 0x0ffffffe04037836 */ /* 0x001fcc0000000000 */
[----:B------:R-:W0:Y:S02]  /*12940*/  F2I.FTZ.U32.TRUNC.NTZ R3, R3 ;  /* 0x0000000300037305 */ /* 0x000e24000021f000 */
[----:B0-----:R-:W-:-:S04]  /*12950*/  IMAD.MOV R9, RZ, RZ, -R3 ;  /* 0x000000ffff097224 */ /* 0x001fc800078e0a03 */
[----:B------:R-:W-:Y:S01]  /*12960*/  IMAD.MOV.U32 R5, RZ, RZ, R9 ;  /* 0x000000ffff057224 */ /* 0x000fe200078e0009 */
[----:B------:R-:W-:-:S03]  /*12970*/  IABS R9, R6 ;  /* 0x0000000600097213 */ /* 0x000fc60000000000 */
        /* <DEDUP_REMOVED lines=11> */
[----:B------:R-:W-:Y:S02]  /*12a30*/  ISETP.GE.AND P2, PT, R3, RZ, PT ;  /* 0x000000ff0300720c */ /* 0x000fe40003f46270 */
[----:B------:R-:W-:-:S05]  /*12a40*/  IADD3 R3, R11, 0x1000000, R6 ;  /* 0x010000000b037810 */ /* 0x000fca0007ffe006 */
[----:B------:R-:W-:-:S06]  /*12a50*/  @P0 VIADD R2, R2, 0x1 ;  /* 0x0000000102020836 */ /* 0x000fcc0000000000 */
[----:B------:R-:W-:Y:S01]  /*12a60*/  @!P2 IMAD.MOV R2, RZ, RZ, -R2 ;  /* 0x000000ffff02a224 */ /* 0x000fe200078e0a02 */
[----:B------:R-:W-:-:S05]  /*12a70*/  @!P1 LOP3.LUT R2, RZ, R13, RZ, 0x33, !PT ;  /* 0x0000000dff029212 */ /* 0x000fca00078e33ff */
[----:B------:R-:W-:-:S07]  /*12a80*/  IMAD R26, R2, R26, R3 ;  /* 0x0000001a021a7224 */ /* 0x000fce00078e0203 */
.L_x_1578:
[----:B------:R-:W-:-:S05]  /*12a90*/  LOP3.LUT R25, RZ, R2, RZ, 0x33, !PT ;  /* 0x00000002ff197212 */ /* 0x000fca00078e33ff */
[----:B------:R-:W-:Y:S01]  /*12aa0*/  IMAD.IADD R25, R0, 0x1, R25 ;  /* 0x0000000100197824 */ /* 0x000fe200078e0219 */
[----:B------:R-:W-:Y:S06]  /*12ab0*/  BRA `(.L_x_1579) ;  /* 0x0000000000107947 */ /* 0x000fec0003800000 */
.L_x_1574:
[----:B------:R-:W-:Y:S01]  /*12ac0*/  IMAD.MOV.U32 R24, RZ, RZ, R11 ;  /* 0x000000ffff187224 */ /* 0x000fe200078e000b */
[----:B------:R-:W-:Y:S01]  /*12ad0*/  ULDC UR42, c[0x0][0xc3c] ;  /* 0x00030f00002a7ab9 */ /* 0x000fe20000000800 */
[----:B------:R-:W-:Y:S02]  /*12ae0*/  IMAD.MOV.U32 R25, RZ, RZ, RZ ;  /* 0x000000ffff197224 */ /* 0x000fe400078e00ff */
[----:B------:R-:W-:-:S07]  /*12af0*/  IMAD.MOV.U32 R26, RZ, RZ, RZ ;  /* 0x000000ffff1a7224 */ /* 0x000fce00078e00ff */
.L_x_1579:
[----:B------:R-:W-:Y:S01]  /*12b00*/  ISETP.NE.AND P0, PT, R7, RZ, PT ;  /* 0x000000ff0700720c */ /* 0x000fe20003f05270 */
[----:B------:R-:W-:-:S12]  /*12b10*/  IMAD.U32 R27, RZ, RZ, UR42 ;  /* 0x0000002aff1b7e24 */ /* 0x000fd8000f8e00ff */
[----:B------:R-:W0:Y:S01]  /*12b20*/  @!P0 S2R R3, SR_CgaCtaId ;  /* 0x0000000000038919 */ /* 0x000e220000008800 */
[----:B------:R-:W-:-:S04]  /*12b30*/  @!P0 MOV R0, 0x400 ;  /* 0x0000040000008802 */ /* 0x000fc80000000f00 */
[----:B0-----:R-:W-:-:S05]  /*12b40*/  @!P0 LEA R0, R3, R0, 0x18 ;  /* 0x0000000003008211 */ /* 0x001fca00078ec0ff */
[----:B------:R0:W-:Y:S01]  /*12b50*/  @!P0 STS.128 [R0+0x284d0], R24 ;  /* 0x0284d01800008388 */ /* 0x0001e20000000c00 */
[----:B------:R-:W-:Y:S06]  /*12b60*/  BAR.ARV 0x5, 0x180 ;  /* 0x0146000000007b1d */ /* 0x000fec0000002000 */
.L_x_1572:
[----:B------:R-:W-:Y:S01]  /*12b70*/  ULDC UR4, c[0x0][0xc3c] ;  /* 0x00030f0000047ab9 */ /* 0x000fe20000000800 */
[----:B------:R1:W-:Y:S01]  /*12b80*/  STL [R1], RZ ;  /* 0x000000ff01007387 */ /* 0x0003e20000100800 */
[----:B------:R-:W-:Y:S01]  /*12b90*/  UISETP.GE.AND UP0, UPT, UR42, UR4, UPT ;  /* 0x000000042a00728c */ /* 0x000fe2000bf06270 */
[----:B------:R-:W-:Y:S02]  /*12ba0*/  IMAD.MOV.U32 R23, RZ, RZ, 0x1 ;  /* 0x00000001ff177424 */ /* 0x000fe400078e00ff */
[----:B------:R-:W-:-:S03]  /*12bb0*/  IMAD.MOV.U32 R22, RZ, RZ, RZ ;  /* 0x000000ffff167224 */ /* 0x000fc600078e00ff */
[----:B------:R-:W-:-:S13]  /*12bc0*/  PLOP3.LUT P0, PT, PT, PT, UP0, 0x80, 0x0 ;  /* 0x000000000000781c */ /* 0x000fda0003f0f008 */
[----:B-1----:R-:W-:Y:S05]  /*12bd0*/  @P0 BRA `(.L_x_1580) ;  /* 0x0000005400ec0947 */ /* 0x002fea0003800000 */
[----:B0-----:R-:W2:Y:S01]  /*12be0*/  LDL R0, [R1+0x10] ;  /* 0x0000100001007983 */ /* 0x001ea20000100800 */
[----:B------:R-:W0:Y:S01]  /*12bf0*/  S2UR UR4, SR_CgaCtaId ;  /* 0x00000000000479c3 */ /* 0x000e220000008800 */
[----:B------:R-:W-:Y:S01]  /*12c00*/  IMAD.MOV.U32 R34, RZ, RZ, 0x40 ;  /* 0x00000040ff227424 */ /* 0x000fe200078e00ff */
[----:B------:R-:W-:Y:S01]  /*12c10*/  ULDC UR47, c[0x0][0xc] ;  /* 0x00000300002f7ab9 */ /* 0x000fe20000000800 */
[----:B------:R-:W1:Y:S01]  /*12c20*/  S2R R10, SR_TID.X ;  /* 0x00000000000a7919 */ /* 0x000e620000002100 */
[----:B------:R-:W-:Y:S02]  /*12c30*/  IMAD.MOV.U32 R32, RZ, RZ, 0x20 ;  /* 0x00000020ff207424 */ /* 0x000fe400078e00ff */
[----:B------:R-:W-:Y:S01]  /*12c40*/  IMAD.MOV.U32 R23, RZ, RZ, 0x1 ;  /* 0x00000001ff177424 */ /* 0x000fe200078e00ff */
[----:B------:R3:W-:Y:S01]  /*12c50*/  STL [R1], RZ ;  /* 0x000000ff01007387 */ /* 0x0007e20000100800 */
[----:B------:R-:W-:Y:S02]  /*12c60*/  IMAD.MOV.U32 R22, RZ, RZ, RZ ;  /* 0x000000ffff167224 */ /* 0x000fe400078e00ff */
[----:B0-----:R-:W-:-:S02]  /*12c70*/  IMAD.U32 R29, RZ, RZ, UR4 ;  /* 0x00000004ff1d7e24 */ /* 0x001fc4000f8e00ff */
[C---:B-1----:R-:W-:Y:S01]  /*12c80*/  IMAD.SHL.U32 R4, R10.reuse, 0x40, RZ ;  /* 0x000000400a047824 */ /* 0x042fe200078e00ff */
[C---:B------:R-:W-:Y:S01]  /*12c90*/  LOP3.LUT R8, R10.reuse, 0x7f, RZ, 0xc0, !PT ;  /* 0x0000007f0a087812 */ /* 0x040fe200078ec0ff */
[C---:B------:R-:W-:Y:S01]  /*12ca0*/  IMAD.SHL.U32 R33, R10.reuse, 0x80, RZ ;  /* 0x000000800a217824 */ /* 0x040fe200078e00ff */
[C---:B------:R-:W-:Y:S01]  /*12cb0*/  LOP3.LUT P0, RZ, R10.reuse, 0x4, RZ, 0xc0, !PT ;  /* 0x000000040aff7812 */ /* 0x040fe2000780c0ff */
[----:B------:R-:W-:Y:S01]  /*12cc0*/  IMAD.SHL.U32 R3, R10, 0x10, RZ ;  /* 0x000000100a037824 */ /* 0x000fe200078e00ff */
[----:B------:R-:W-:Y:S01]  /*12cd0*/  LOP3.LUT R2, R4, 0x180, RZ, 0xc0, !PT ;  /* 0x0000018004027812 */ /* 0x000fe200078ec0ff */
[----:B------:R-:W-:Y:S01]  /*12ce0*/  IMAD.SHL.U32 R9, R10, 0x8, RZ ;  /* 0x000000080a097824 */ /* 0x000fe200078e00ff */
[----:B------:R-:W-:Y:S02]  /*12cf0*/  LOP3.LUT R5, R33, 0x380, RZ, 0xc0, !PT ;  /* 0x0000038021057812 */ /* 0x000fe400078ec0ff */
[----:B------:R-:W-:Y:S02]  /*12d00*/  LOP3.LUT R6, R2, 0x10, R10, 0xf8, !PT ;  /* 0x0000001002067812 */ /* 0x000fe400078ef80a */
[----:B------:R-:W-:-:S02]  /*12d10*/  LOP3.LUT R7, R4, 0x40, RZ, 0xc0, !PT ;  /* 0x0000004004077812 */ /* 0x000fc400078ec0ff */
[----:B------:R-:W-:Y:S02]  /*12d20*/  LOP3.LUT R6, R6, 0x30, R9, 0x78, !PT ;  /* 0x0000003006067812 */ /* 0x000fe400078e7809 */
[----:B------:R-:W-:Y:S02]  /*12d30*/  LOP3.LUT R31, R4, 0x200, RZ, 0xc0, !PT ;  /* 0x00000200041f7812 */ /* 0x000fe400078ec0ff */
[----:B------:R-:W-:Y:S02]  /*12d40*/  LOP3.LUT R28, R3, 0x70, RZ, 0xc0, !PT ;  /* 0x00000070031c7812 */ /* 0x000fe400078ec0ff */
[----:B------:R-:W-:Y:S02]  /*12d50*/  SHF.R.U32.HI R36, RZ, 0x3, R8 ;  /* 0x00000003ff247819 */ /* 0x000fe40000011608 */
[----:B------:R-:W-:Y:S02]  /*12d60*/  SEL R34, R34, 0xffffffc0, !P0 ;  /* 0xffffffc022227807 */ /* 0x000fe40004000000 */
[----:B------:R-:W-:-:S02]  /*12d70*/  SEL R32, R32, 0xffffffe0, !P0 ;  /* 0xffffffe020207807 */ /* 0x000fc40004000000 */
[----:B--2---:R-:W-:Y:S02]  /*12d80*/  R2UR UR5, R0 ;  /* 0x00000000000572ca */ /* 0x004fe400000e0000 */
[----:B------:R-:W-:-:S05]  /*12d90*/  SHF.R.U32.HI R0, RZ, 0x5, R8 ;  /* 0x00000005ff007819 */ /* 0x000fca0000011608 */
[C---:B------:R-:W-:Y:S02]  /*12da0*/  IMAD R2, R0.reuse, 0x10, R5 ;  /* 0x0000001000027824 */ /* 0x040fe400078e0205 */
[----:B------:R-:W-:Y:S01]  /*12db0*/  IMAD R7, R0, 0x400, R7 ;  /* 0x0000040000077824 */ /* 0x000fe200078e0207 */
[----:B------:R-:W-:Y:S01]  /*12dc0*/  LOP3.LUT R0, R3, 0x3f0, RZ, 0xc0, !PT ;  /* 0x000003f003007812 */ /* 0x000fe200078ec0ff */
[----:B------:R-:W-:Y:S01]  /*12dd0*/  IMAD.SHL.U32 R5, R10, 0x2, RZ ;  /* 0x000000020a057824 */ /* 0x000fe200078e00ff */
[----:B------:R-:W-:Y:S01]  /*12de0*/  LOP3.LUT R2, R2, 0x70, R3, 0x78, !PT ;  /* 0x0000007002027812 */ /* 0x000fe200078e7803 */
[----:B------:R-:W-:Y:S01]  /*12df0*/  ULOP3.LUT UR45, UR5, 0x2, URZ, 0xfc, !UPT ;  /* 0x00000002052d7892 */ /* 0x000fe2000f8efc3f */
[----:B------:R-:W-:Y:S01]  /*12e00*/  IADD3 R31, R6, R7, R31 ;  /* 0x00000007061f7210 */ /* 0x000fe20007ffe01f */
[----:B------:R-:W-:Y:S01]  /*12e10*/  ULOP3.LUT UR46, UR5, 0x1, URZ, 0xfc, !UPT ;  /* 0x00000001052e7892 */ /* 0x000fe2000f8efc3f */
[----:B------:R-:W-:Y:S02]  /*12e20*/  LOP3.LUT R33, R2, 0xc00, R33, 0xf8, !PT ;  /* 0x00000c0002217812 */ /* 0x000fe400078ef821 */
[----:B------:R-:W-:-:S02]  /*12e30*/  LOP3.LUT R0, R0, 0x70, R5, 0x78, !PT ;  /* 0x0000007000007812 */ /* 0x000fc400078e7805 */
[----:B------:R-:W-:Y:S02]  /*12e40*/  MOV R2, 0x400 ;  /* 0x0000040000027802 */ /* 0x000fe40000000f00 */
[--C-:B------:R-:W-:Y:S02]  /*12e50*/  LOP3.LUT R30, R0, 0x400, R3.reuse, 0xf8, !PT ;  /* 0x00000400001e7812 */ /* 0x100fe400078ef803 */
[----:B------:R-:W-:Y:S02]  /*12e60*/  LEA R17, R29, R2, 0x18 ;  /* 0x000000021d117211 */ /* 0x000fe400078ec0ff */
[----:B------:R-:W-:Y:S02]  /*12e70*/  LOP3.LUT R2, R36, 0x70, R3, 0xf8, !PT ;  /* 0x0000007024027812 */ /* 0x000fe400078ef803 */
[----:B------:R-:W-:Y:S01]  /*12e80*/  LOP3.LUT R0, R28, 0x80, RZ, 0xfc, !PT ;  /* 0x000000801c007812 */ /* 0x000fe200078efcff */
[----:B---3--:R-:W-:-:S07]  /*12e90*/  IMAD.IADD R35, R17, 0x1, R30 ;  /* 0x0000000111237824 */ /* 0x008fce00078e021e */
.L_x_1662:
[----:B------:R-:W-:Y:S01]  /*12ea0*/  ULDC.64 UR4, c[0x0][0xa28] ;  /* 0x00028a0000047ab9 */ /* 0x000fe20000000a00 */
[----:B------:R-:W-:Y:S01]  /*12eb0*/  ULDC.64 UR6, c[0x0][0xa18] ;  /* 0x0002860000067ab9 */ /* 0x000fe20000000a00 */
[----:B------:R-:W-:Y:S02]  /*12ec0*/  UISETP.NE.U32.AND UP0, UPT, UR4, URZ, UPT ;  /* 0x0000003f0400728c */ /* 0x000fe4000bf05070 */
[----:B------:R-:W-:Y:S02]  /*12ed0*/  UISETP.NE.U32.AND UP2, UPT, UR6, URZ, UPT ;  /* 0x0000003f0600728c */ /* 0x000fe4000bf45070 */
[----:B------:R-:W-:Y:S02]  /*12ee0*/  UISETP.NE.AND.EX UP0, UPT, UR5, URZ, UPT, UP0 ;  /* 0x0000003f0500728c */ /* 0x000fe4000bf05300 */
[----:B------:R-:W-:Y:S01]  /*12ef0*/  UISETP.NE.AND.EX UP2, UPT, UR7, URZ, UPT, UP2 ;  /* 0x0000003f0700728c */ /* 0x000fe2000bf45320 */
[----:B------:R-:W-:Y:S02]  /*12f00*/  ULDC.64 UR4, c[0x0][0xa00] ;  /* 0x0002800000047ab9 */ /* 0x000fe40000000a00 */
[----:B------:R-:W-:Y:S01]  /*12f10*/  ULDC.64 UR6, c[0x0][0xa00] ;  /* 0x0002800000067ab9 */ /* 0x000fe20000000a00 */
[----:B------:R-:W-:Y:S01]  /*12f20*/  UISETP.NE.U32.AND UP1, UPT, UR4, URZ, UPT ;  /* 0x0000003f0400728c */ /* 0x000fe2000bf25070 */
[----:B------:R-:W-:Y:S01]  /*12f30*/  PLOP3.LUT P0, PT, PT, PT, UP0, 0x80, 0x0 ;  /* 0x000000000000781c */ /* 0x000fe20003f0f008 */
[----:B------:R-:W-:-:S02]  /*12f40*/  UIMAD.WIDE UR6, UR42, 0x4, UR6 ;  /* 0x000000042a0678a5 */ /* 0x000fc4000f8e0206 */
[----:B------:R-:W-:Y:S01]  /*12f50*/  UISETP.NE.AND.EX UP3, UPT, UR5, URZ, UPT, UP1 ;  /* 0x0000003f0500728c */ /* 0x000fe2000bf65310 */
[----:B------:R-:W-:Y:S02]  /*12f60*/  UMOV UR40, URZ ;  /* 0x0000003f00287c82 */ /* 0x000fe40008000000 */
[----:B------:R-:W-:Y:S01]  /*12f70*/  @UP0 ULDC.64 UR4, c[0x0][0xa28] ;  /* 0x00028a0000040ab9 */ /* 0x000fe20000000a00 */
[----:B------:R-:W-:Y:S01]  /*12f80*/  ULDC.64 UR8, c[0x0][0xa20] ;  /* 0x0002880000087ab9 */ /* 0x000fe20000000a00 */
[----:B------:R-:W-:Y:S01]  /*12f90*/  @UP0 UIMAD.WIDE UR4, UR42, 0x4, UR4 ;  /* 0x000000042a0408a5 */ /* 0x000fe2000f8e0204 */
[----:B------:R-:W-:Y:S01]  /*12fa0*/  PLOP3.LUT P1, PT, PT, PT, UP3, 0x80, 0x0 ;  /* 0x000000000000781c */ /* 0x000fe20003f2f038 */
[----:B------:R-:W-:Y:S01]  /*12fb0*/  ULDC UR38, c[0x0][0x2f0] ;  /* 0x0000bc0000267ab9 */ /* 0x000fe20000000800 */
[----:B------:R-:W-:Y:S01]  /*12fc0*/  PLOP3.LUT P2, PT, PT, PT, UP3, 0x80, 0x0 ;  /* 0x000000000000781c */ /* 0x000fe20003f4f038 */
[----:B------:R-:W-:Y:S01]  /*12fd0*/  UMOV UR41, URZ ;  /* 0x0000003f00297c82 */ /* 0x000fe20008000000 */
[----:B------:R-:W-:Y:S01]  /*12fe0*/  UP2UR UR48, UPR, URZ, 0x8 ;  /* 0x000000083f307883 */ /* 0x000fe20008000000 */
[----:B------:R-:W-:-:S02]  /*12ff0*/  IMAD.U32 R2, RZ, RZ, UR4 ;  /* 0x00000004ff027e24 */ /* 0x000fc4000f8e00ff */
[----:B------:R-:W-:Y:S01]  /*13000*/  IMAD.U32 R3, RZ, RZ, UR5 ;  /* 0x00000005ff037e24 */ /* 0x000fe2000f8e00ff */
[----:B------:R-:W-:-:S04]  /*13010*/  @UP2 ULDC.64 UR4, c[0x0][0xa18] ;  /* 0x0002860000042ab9 */ /* 0x000fc80000000a00 */
[----:B0-----:R0:W2:Y:S01]  /*13020*/  @P0 LDG.E R0, desc[UR36][R2.64] ;  /* 0x0000002402000981 */ /* 0x0010a2000c1e1900 */
[----:B------:R-:W-:Y:S01]  /*13030*/  @UP2 UIMAD.WIDE UR4, UR42, 0x4, UR4 ;  /* 0x000000042a0428a5 */ /* 0x000fe2000f8e0204 */
[----:B0-----:R-:W-:Y:S02]  /*13040*/  IMAD.U32 R2, RZ, RZ, UR6 ;  /* 0x00000006ff027e24 */ /* 0x001fe4000f8e00ff */
[----:B------:R-:W-:-:S05]  /*13050*/  IMAD.U32 R3, RZ, RZ, UR7 ;  /* 0x00000007ff037e24 */ /* 0x000fca000f8e00ff */
[----:B------:R0:W3:Y:S01]  /*13060*/  @P1 LDG.E R4, desc[UR36][R2.64] ;  /* 0x0000002402041981 */ /* 0x0000e2000c1e1900 */
[----:B------:R-:W-:Y:S01]  /*13070*/  PLOP3.LUT P1, PT, PT, PT, UP2, 0x80, 0x0 ;  /* 0x000000000000781c */ /* 0x000fe20003f2f028 */
[----:B0-----:R-:W-:Y:S02]  /*13080*/  IMAD.U32 R2, RZ, RZ, UR4 ;  /* 0x00000004ff027e24 */ /* 0x001fe4000f8e00ff */
[----:B------:R-:W-:Y:S01]  /*13090*/  IMAD.U32 R3, RZ, RZ, UR5 ;  /* 0x00000005ff037e24 */ /* 0x000fe2000f8e00ff */
[----:B------:R-:W-:-:S09]  /*130a0*/  ULDC.64 UR4, c[0x0][0x418] ;  /* 0x0001060000047ab9 */ /* 0x000fd20000000a00 */
[----:B------:R-:W4:Y:S01]  /*130b0*/  @P1 LDG.E R5, desc[UR36][R2.64] ;  /* 0x0000002402051981 */ /* 0x000f22000c1e1900 */
[----:B------:R-:W-:-:S03]  /*130c0*/  UISETP.NE.U32.AND UP0, UPT, UR4, URZ, UPT ;  /* 0x0000003f0400728c */ /* 0x000fc6000bf05070 */
[----:B------:R-:W-:Y:S01]  /*130d0*/  ULDC UR4, c[0x0][0x424] ;  /* 0x0001090000047ab9 */ /* 0x000fe20000000800 */
[----:B------:R-:W-:-:S04]  /*130e0*/  UISETP.NE.AND.EX UP0, UPT, UR5, URZ, UPT, UP0 ;  /* 0x0000003f0500728c */ /* 0x000fc8000bf05300 */
[----:B------:R-:W-:-:S04]  /*130f0*/  USEL UR4, UR4, 0x1, UP0 ;  /* 0x0000000104047887 */ /* 0x000fc80008000000 */
[----:B------:R-:W-:Y:S01]  /*13100*/  UIMAD UR38, UR4, UR38, URZ ;  /* 0x00000026042672a4 */ /* 0x000fe2000f8e023f */
[----:B--2---:R-:W-:Y:S02]  /*13110*/  @P0 R2UR UR40, R0 ;  /* 0x00000000002802ca */ /* 0x004fe400000e0000 */
[----:B------:R-:W-:-:S04]  /*13120*/  ISETP.NE.U32.AND P0, PT, RZ, UR8, PT ;  /* 0x00000008ff007c0c */ /* 0x000fc8000bf05070 */
[----:B------:R-:W-:Y:S02]  /*13130*/  ISETP.NE.AND.EX P0, PT, RZ, UR9, PT, P0 ;  /* 0x00000009ff007c0c */ /* 0x000fe4000bf05300 */
[----:B---3--:R-:W-:Y:S02]  /*13140*/  @P2 R2UR UR41, R4 ;  /* 0x00000000042922ca */ /* 0x008fe400000e0000 */
[----:B----4-:R-:W-:Y:S01]  /*13150*/  @P1 R2UR UR43, R5 ;  /* 0x00000000052b12ca */ /* 0x010fe200000e0000 */
[----:B-1----:R-:W-:-:S14]  /*13160*/  @P1 BRA `(.L_x_1581) ;  /* 0x00000000002c1947 */ /* 0x002fdc0003800000 */
[----:B------:R-:W-:Y:S01]  /*13170*/  UISETP.NE.AND UP0, UPT, UR48, URZ, UPT ;  /* 0x0000003f3000728c */ /* 0x000fe2000bf05270 */
[----:B------:R-:W-:-:S05]  /*13180*/  ULDC UR43, c[0x0][0x288] ;  /* 0x0000a200002b7ab9 */ /* 0x000fca0000000800 */
[----:B------:R-:W-:-:S13]  /*13190*/  PLOP3.LUT P1, PT, PT, PT, UP0, 0x40, 0x0 ;  /* 0x000000000000781c */ /* 0x000fda0003f2e808 */
[----:B------:R-:W-:Y:S05]  /*131a0*/  @P1 BRA `(.L_x_1581) ;  /* 0x00000000001c1947 */ /* 0x000fea0003800000 */
[----:B------:R-:W-:Y:S02]  /*131b0*/  IMAD.U32 R2, RZ, RZ, UR6 ;  /* 0x00000006ff027e24 */ /* 0x000fe4000f8e00ff */
[----:B------:R-:W-:-:S05]  /*131c0*/  IMAD.U32 R3, RZ, RZ, UR7 ;  /* 0x00000007ff037e24 */ /* 0x000fca000f8e00ff */
[----:B------:R-:W2:Y:S04]  /*131d0*/  LDG.E R0, desc[UR36][R2.64] ;  /* 0x0000002402007981 */ /* 0x000ea8000c1e1900 */
[----:B------:R-:W3:Y:S01]  /*131e0*/  LDG.E R4, desc[UR36][R2.64+0x4] ;  /* 0x0000042402047981 */ /* 0x000ee2000c1e1900 */
[----:B--2---:R-:W-:Y:S02]  /*131f0*/  R2UR UR4, R0 ;  /* 0x00000000000472ca */ /* 0x004fe400000e0000 */
[----:B---3--:R-:W-:-:S13]  /*13200*/  R2UR UR43, R4 ;  /* 0x00000000042b72ca */ /* 0x008fda00000e0000 */
[----:B------:R-:W-:-:S12]  /*13210*/  UIADD3 UR43, -UR4, UR43, URZ ;  /* 0x0000002b042b7290 */ /* 0x000fd8000fffe13f */
.L_x_1581:
        /* <DEDUP_REMOVED lines=8> */
.L_x_1582:
        /* <DEDUP_REMOVED lines=13> */
.L_x_1583:
[----:B------:R-:W-:Y:S01]  /*13370*/  ULDC UR4, c[0x0][0x448] ;  /* 0x0001120000047ab9 */ /* 0x000fe20000000800 */
[----:B------:R-:W-:Y:S01]  /*13380*/  IMAD.SHL.U32 R18, R25, 0x80, RZ ;  /* 0x0000008019127824 */ /* 0x000fe200078e00ff */
[----:B------:R-:W-:Y:S02]  /*13390*/  UISETP.NE.AND UP0, UPT, UR4, 0x1, UPT ;  /* 0x000000010400788c */ /* 0x000fe4000bf05270 */
[----:B------:R-:W-:Y:S01]  /*133a0*/  UIADD3 UR38, -UR40, UR38, URZ ;  /* 0x0000002628267290 */ /* 0x000fe2000fffe13f */
[----:B------:R-:W-:Y:S01]  /*133b0*/  VIADD R0, R18, 0x7f ;  /* 0x0000007f12007836 */ /* 0x000fe20000000000 */
[----:B------:R-:W-:Y:S02]  /*133c0*/  UP2UR UR49, UPR, URZ, 0x1 ;  /* 0x000000013f317883 */ /* 0x000fe40008000000 */
[----:B------:R-:W-:Y:S01]  /*133d0*/  PLOP3.LUT P0, PT, PT, PT, UP0, 0x80, 0x0 ;  /* 0x000000000000781c */ /* 0x000fe20003f0f008 */
[----:B------:R-:W-:Y:S01]  /*133e0*/  UIADD3 UR6, UR38, 0x1, -UR43 ;  /* 0x0000000126067890 */ /* 0x000fe2000fffe82b */
[----:B------:R-:W-:-:S03]  /*133f0*/  PLOP3.LUT P1, PT, PT, PT, UP0, 0x80, 0x0 ;  /* 0x000000000000781c */ /* 0x000fc60003f2f008 */
[----:B------:R-:W-:-:S08]  /*13400*/  @UP0 ULDC UR4, c[0x0][0x44c] ;  /* 0x0001130000040ab9 */ /* 0x000fd00000000800 */
[----:B------:R-:W-:Y:S01]  /*13410*/  @P0 IMAD.HI.U32 R2, R0, UR4, RZ ;  /* 0x0000000400020c27 */ /* 0x000fe2000f8e00ff */
[----:B------:R-:W-:-:S04]  /*13420*/  @UP0 ULDC UR4, c[0x0][0x450] ;  /* 0x0001140000040ab9 */ /* 0x000fc80000000800 */
[----:B------:R-:W-:Y:S01]  /*13430*/  @P1 SHF.R.U32.HI R0, RZ, UR4, R2 ;  /* 0x00000004ff001c19 */ /* 0x000fe20008011602 */
[----:B------:R-:W-:Y:S02]  /*13440*/  ULDC.64 UR4, c[0x0][0x9e0] ;  /* 0x0002780000047ab9 */ /* 0x000fe40000000a00 */
[----:B------:R-:W-:Y:S01]  /*13450*/  UISETP.GE.AND UP0, UPT, UR5, 0x1, UPT ;  /* 0x000000010500788c */ /* 0x000fe2000bf06270 */
[----:B------:R-:W-:-:S05]  /*13460*/  R2UR UR7, R0 ;  /* 0x00000000000772ca */ /* 0x000fca00000e0000 */
[----:B------:R-:W-:-:S08]  /*13470*/  PLOP3.LUT P1, PT, PT, PT, UP0, 0x80, 0x0 ;  /* 0x000000000000781c */ /* 0x000fd00003f2f008 */
[----:B------:R-:W-:-:S04]  /*13480*/  UIADD3 UR6, UR6, UR7, URZ ;  /* 0x0000000706067290 */ /* 0x000fc8000fffe03f */
[----:B------:R-:W-:-:S06]  /*13490*/  UIADD3 UR4, UR6, UR4, URZ ;  /* 0x0000000406047290 */ /* 0x000fcc000fffe03f */
[----:B------:R-:W-:Y:S01]  /*134a0*/  IMAD.U32 R0, RZ, RZ, UR4 ;  /* 0x00000004ff007e24 */ /* 0x000fe2000f8e00ff */
[----:B------:R-:W-:Y:S06]  /*134b0*/  @!P1 BRA `(.L_x_1584) ;  /* 0x0000000000409947 */ /* 0x000fec0003800000 */
        /* <DEDUP_REMOVED lines=10> */
.L_x_1585:
[----:B------:R-:W-:-:S11]  /*13560*/  UISETP.NE.AND UP0, UPT, UR5, 0x1, UPT ;  /* 0x000000010500788c */ /* 0x000fd6000bf05270 */
[----:B------:R-:W-:Y:S02]  /*13570*/  @UP0 ULDC.64 UR8, c[0x0][0x9e8] ;  /* 0x00027a0000080ab9 */ /* 0x000fe40000000a00 */
[----:B------:R-:W-:-:S04]  /*13580*/  UIMAD.WIDE.U32 UR6, UR4, UR8, URZ ;  /* 0x00000008040672a5 */ /* 0x000fc8000f8e003f */
[----:B------:R-:W-:-:S12]  /*13590*/  @UP0 USHF.R.U32.HI UR4, URZ, UR9, UR7 ;  /* 0x000000093f040299 */ /* 0x000fd80008011607 */
.L_x_1586:
[----:B------:R-:W-:-:S06]  /*135a0*/  UIMAD UR4, UR4, UR5, UR5 ;  /* 0x00000005040472a4 */ /* 0x000fcc000f8e0205 */
[----:B------:R-:W-:-:S07]  /*135b0*/  VIMNMX R0, R0, UR4, PT ;  /* 0x0000000400007c48 */ /* 0x000fce000bfe0100 */
.L_x_1584:
[----:B------:R-:W-:Y:S01]  /*135c0*/  UISETP.NE.AND UP0, UPT, UR49, URZ, UPT ;  /* 0x0000003f3100728c */ /* 0x000fe2000bf05270 */
[----:B------:R-:W-:Y:S01]  /*135d0*/  R2UR UR9, R18 ;  /* 0x00000000120972ca */ /* 0x000fe200000e0000 */
[----:B------:R-:W-:Y:S01]  /*135e0*/  UIADD3 UR4, UR38, 0x3f, URZ ;  /* 0x0000003f26047890 */ /* 0x000fe2000fffe03f */
[----:B------:R-:W-:-:S03]  /*135f0*/  VIADD R0, R0, 0x3f ;  /* 0x0000003f00007836 */ /* 0x000fc60000000000 */
[----:B------:R-:W-:Y:S02]  /*13600*/  USHF.R.S32.HI UR8, URZ, 0x1f, UR4 ;  /* 0x0000001f3f087899 */ /* 0x000fe40008011404 */
[----:B------:R-:W-:Y:S02]  /*13610*/  SHF.R.S32.HI R3, RZ, 0x1f, R0 ;  /* 0x0000001fff037819 */ /* 0x000fe40000011400 */
[----:B------:R-:W-:Y:S01]  /*13620*/  ULEA.HI UR8, UR8, UR4, URZ, 0x6 ;  /* 0x0000000408087291 */ /* 0x000fe2000f8f303f */
[----:B------:R-:W-:Y:S01]  /*13630*/  @UP0 ULDC UR6, c[0x0][0x44c] ;  /* 0x0001130000060ab9 */ /* 0x000fe20000000800 */
[----:B------:R-:W-:Y:S02]  /*13640*/  @UP0 ULDC UR10, c[0x0][0x450] ;  /* 0x00011400000a0ab9 */ /* 0x000fe40000000800 */
[----:B------:R-:W-:Y:S01]  /*13650*/  UIMAD.WIDE.U32 UR6, UR9, UR6, URZ ;  /* 0x00000006090672a5 */ /* 0x000fe2000f8e003f */
[----:B------:R-:W-:Y:S01]  /*13660*/  LEA.HI R3, R3, R0, RZ, 0x6 ;  /* 0x0000000003037211 */ /* 0x000fe200078f30ff */
[----:B------:R-:W-:-:S02]  /*13670*/  USHF.R.S32.HI UR8, URZ, 0x6, UR8 ;  /* 0x000000063f087899 */ /* 0x000fc40008011408 */
[----:B------:R-:W-:Y:S01]  /*13680*/  @UP0 USHF.R.U32.HI UR9, URZ, UR10, UR7 ;  /* 0x0000000a3f090299 */ /* 0x000fe20008011607 */
[----:B------:R-:W-:Y:S01]  /*13690*/  SHF.R.S32.HI R3, RZ, 0x6, R3 ;  /* 0x00000006ff037819 */ /* 0x000fe20000011403 */
[----:B------:R-:W-:Y:S02]  /*136a0*/  ULDC UR4, c[0x0][0x9dc] ;  /* 0x0002770000047ab9 */ /* 0x000fe40000000800 */
[----:B------:R-:W-:Y:S01]  /*136b0*/  UIADD3 UR9, UR9, UR38, -UR43 ;  /* 0x0000002609097290 */ /* 0x000fe2000fffe82b */
[----:B------:R-:W-:-:S03]  /*136c0*/  VIMNMX R37, R3, UR8, PT ;  /* 0x0000000803257c48 */ /* 0x000fc6000bfe0100 */
        /* <DEDUP_REMOVED lines=12> */
.L_x_1588:
[----:B------:R-:W-:-:S11]  /*13790*/  UISETP.NE.AND UP0, UPT, UR5, 0x1, UPT ;  /* 0x000000010500788c */ /* 0x000fd6000bf05270 */
[----:B------:R-:W-:Y:S02]  /*137a0*/  @UP0 ULDC.64 UR10, c[0x0][0x9e8] ;  /* 0x00027a00000a0ab9 */ /* 0x000fe40000000a00 */
[----:B------:R-:W-:-:S04]  /*137b0*/  UIMAD.WIDE.U32 UR6, UR9, UR10, URZ ;  /* 0x0000000a090672a5 */ /* 0x000fc8000f8e003f */
[----:B------:R-:W-:-:S12]  /*137c0*/  @UP0 USHF.R.U32.HI UR9, URZ, UR11, UR7 ;  /* 0x0000000b3f090299 */ /* 0x000fd80008011607 */
.L_x_1589:
[----:B------:R-:W-:-:S04]  /*137d0*/  UIMAD UR5, UR9, UR5, URZ ;  /* 0x00000005090572a4 */ /* 0x000fc8000f8e023f */
[----:B------:R-:W-:-:S04]  /*137e0*/  UISETP.LT.AND UP0, UPT, UR4, UR5, UPT ;  /* 0x000000050400728c */ /* 0x000fc8000bf01270 */
[----:B------:R-:W-:-:S12]  /*137f0*/  USEL UR4, UR4, UR5, !UP0 ;  /* 0x0000000504047287 */ /* 0x000fd8000c000000 */
.L_x_1587:
[----:B------:R-:W-:Y:S01]  /*13800*/  USHF.R.S32.HI UR5, URZ, 0x1f, UR4 ;  /* 0x0000001f3f057899 */ /* 0x000fe20008011404 */
[----:B------:R-:W-:-:S03]  /*13810*/  R2UR UR7, R26 ;  /* 0x000000001a0772ca */ /* 0x000fc600000e0000 */
[----:B------:R-:W-:-:S04]  /*13820*/  ULEA.HI UR5, UR5, UR4, URZ, 0x6 ;  /* 0x0000000405057291 */ /* 0x000fc8000f8f303f */
[----:B------:R-:W-:-:S04]  /*13830*/  USHF.R.S32.HI UR6, URZ, 0x6, UR5 ;  /* 0x000000063f067899 */ /* 0x000fc80008011405 */
[----:B------:R-:W-:Y:S02]  /*13840*/  UISETP.LT.AND UP0, UPT, URZ, UR6, UPT ;  /* 0x000000063f00728c */ /* 0x000fe4000bf01270 */
[----:B------:R-:W-:Y:S02]  /*13850*/  ULOP3.LUT UR5, UR7, 0xff000000, URZ, 0xc0, !UPT ;  /* 0xff00000007057892 */ /* 0x000fe4000f8ec03f */
[----:B------:R-:W-:Y:S02]  /*13860*/  USEL UR11, URZ, UR6, !UP0 ;  /* 0x000000063f0b7287 */ /* 0x000fe4000c000000 */
[----:B------:R-:W-:Y:S02]  /*13870*/  ULOP3.LUT UR4, UR7, 0xff0000, URZ, 0xc0, !UPT ;  /* 0x00ff000007047892 */ /* 0x000fe4000f8ec03f */
[----:B------:R-:W-:Y:S02]  /*13880*/  USHF.R.U32.HI UR5, URZ, 0x8, UR5 ;  /* 0x000000083f057899 */ /* 0x000fe40008011605 */
[----:B------:R-:W-:-:S02]  /*13890*/  ISETP.GT.AND P0, PT, R37, UR11, PT ;  /* 0x0000000b25007c0c */ /* 0x000fc4000bf04270 */
[----:B------:R-:W-:-:S03]  /*138a0*/  ULEA.HI UR5, UR4, UR5, URZ, 0x10 ;  /* 0x0000000504057291 */ /* 0x000fc6000f8f803f */
[----:B------:R-:W-:Y:S01]  /*138b0*/  UMOV UR4, URZ ;  /* 0x0000003f00047c82 */ /* 0x000fe20008000000 */
[----:B------:R-:W-:-:S07]  /*138c0*/  ULOP3.LUT UR44, UR5, 0xff, URZ, 0xc0, !UPT ;  /* 0x000000ff052c7892 */ /* 0x000fce000f8ec03f */
[----:B------:R-:W-:Y:S05]  /*138d0*/  @!P0 BRA `(.L_x_1590) ;  /* 0x0000000000908947 */ /* 0x000fea0003800000 */
[----:B------:R-:W-:Y:S01]  /*138e0*/  USHF.R.U32.HI UR6, URZ, 0x10, UR5 ;  /* 0x000000103f067899 */ /* 0x000fe20008011605 */
[----:B------:R-:W-:-:S03]  /*138f0*/  UMOV UR4, URZ ;  /* 0x0000003f00047c82 */ /* 0x000fc60008000000 */
[----:B------:R-:W-:-:S11]  /*13900*/  UISETP.NE.AND UP0, UPT, UR6, URZ, UPT ;  /* 0x0000003f0600728c */ /* 0x000fd6000bf05270 */
[----:B------:R-:W-:Y:S02]  /*13910*/  @!UP0 ULDC UR6, c[0x0][0x9f0] ;  /* 0x00027c0000068ab9 */ /* 0x000fe40000000800 */
[----:B------:R-:W-:-:S04]  /*13920*/  IABS R0, UR6 ;  /* 0x0000000600007c13 */ /* 0x000fc80008000000 */
[----:B------:R-:W-:Y:S01]  /*13930*/  R2UR UR12, R0 ;  /* 0x00000000000c72ca */ /* 0x000fe200000e0000 */
[----:B------:R-:W-:-:S05]  /*13940*/  IMAD.U32 R0, RZ, RZ, UR6 ;  /* 0x00000006ff007e24 */ /* 0x000fca000f8e00ff */
[----:B------:R-:W-:-:S04]  /*13950*/  IADD3 R0, R0, -0x1, R37 ;  /* 0xffffffff00007810 */ /* 0x000fc80007ffe025 */
[----:B------:R-:W-:Y:S02]  /*13960*/  R2UR UR7, R0 ;  /* 0x00000000000772ca */ /* 0x000fe400000e0000 */
[----:B------:R-:W-:Y:S01]  /*13970*/  IABS R0, UR6 ;  /* 0x0000000600007c13 */ /* 0x000fe20008000000 */
[----:B------:R-:W0:Y:S10]  /*13980*/  I2F.RP R2, UR12 ;  /* 0x0000000c00027d06 */ /* 0x000e340008209400 */
[----:B------:R-:W-:Y:S01]  /*13990*/  UIADD3 UR7, -UR11, UR7, URZ ;  /* 0x000000070b077290 */ /* 0x000fe2000fffe13f */
[----:B0-----:R-:W0:Y:S02]  /*139a0*/  MUFU.RCP R2, R2 ;  /* 0x0000000200027308 */ /* 0x001e240000001000 */
[----:B0-----:R-:W-:-:S02]  /*139b0*/  VIADD R3, R2, 0xffffffe ;  /* 0x0ffffffe02037836 */ /* 0x001fc40000000000 */
[----:B------:R-:W-:Y:S01]  /*139c0*/  IMAD.MOV R2, RZ, RZ, -R0 ;  /* 0x000000ffff027224 */ /* 0x000fe200078e0a00 */
[----:B------:R-:W-:Y:S01]  /*139d0*/  IABS R0, UR7 ;  /* 0x0000000700007c13 */ /* 0x000fe20008000000 */
[----:B------:R-:W-:Y:S02]  /*139e0*/  ULOP3.LUT UR7, UR7, UR6, URZ, 0x3c, !UPT ;  /* 0x0000000607077292 */ /* 0x000fe4000f8e3c3f */
[----:B------:R-:W0:Y:S01]  /*139f0*/  F2I.FTZ.U32.TRUNC.NTZ R3, R3 ;  /* 0x0000000300037305 */ /* 0x000e22000021f000 */
[----:B------:R-:W-:Y:S02]  /*13a00*/  R2UR UR9, R0 ;  /* 0x00000000000972ca */ /* 0x000fe400000e0000 */
[----:B------:R-:W-:Y:S02]  /*13a10*/  R2UR UR10, R2 ;  /* 0x00000000020a72ca */ /* 0x000fe400000e0000 */
[----:B0-----:R-:W-:-:S13]  /*13a20*/  R2UR UR5, R3 ;  /* 0x00000000030572ca */ /* 0x001fda00000e0000 */
[----:B------:R-:W-:-:S04]  /*13a30*/  UIADD3 UR8, URZ, -UR5, URZ ;  /* 0x800000053f087290 */ /* 0x000fc8000fffe03f */
[----:B------:R-:W-:-:S04]  /*13a40*/  UIMAD UR8, UR8, UR12, URZ ;  /* 0x0000000c080872a4 */ /* 0x000fc8000f8e023f */
[----:B------:R-:W-:-:S04]  /*13a50*/  UIMAD.WIDE.U32 UR4, UR5, UR8, UR4 ;  /* 0x00000008050472a5 */ /* 0x000fc8000f8e0004 */
[----:B------:R-:W-:-:S04]  /*13a60*/  UIMAD.WIDE.U32 UR4, UR5, UR9, URZ ;  /* 0x00000009050472a5 */ /* 0x000fc8000f8e003f */
        /* <DEDUP_REMOVED lines=11> */
.L_x_1590:
[----:B------:R-:W-:Y:S01]  /*13b20*/  UIMAD UR44, UR44, UR4, UR11 ;  /* 0x000000042c2c72a4 */ /* 0x000fe2000f8e020b */
[----:B------:R-:W-:Y:S05]  /*13b30*/  BSSY B7, `(.L_x_1591) ;  /* 0x0000389000077945 */ /* 0x000fea0003800000 */
[----:B------:R-:W-:-:S05]  /*13b40*/  IMAD.U32 R0, RZ, RZ, UR44 ;  /* 0x0000002cff007e24 */ /* 0x000fca000f8e00ff */
[----:B------:R-:W-:-:S04]  /*13b50*/  VIADDMNMX R37, R0, UR4, R37, PT ;  /* 0x0000000400257c46 */ /* 0x000fc8000b800125 */
[----:B------:R-:W-:-:S13]  /*13b60*/  ISETP.GT.AND P0, PT, R37, UR44, PT ;  /* 0x0000002c25007c0c */ /* 0x000fda000bf04270 */
[----:B------:R-:W-:Y:S05]  /*13b70*/  @P0 BRA `(.L_x_1592) ;  /* 0x0000000000440947 */ /* 0x000fea0003800000 */
[----:B------:R-:W0:Y:S02]  /*13b80*/  S2R R2, SR_TID.X ;  /* 0x0000000000027919 */ /* 0x000e240000002100 */
[----:B0-----:R-:W-:-:S04]  /*13b90*/  LOP3.LUT R2, R2, 0x7f, RZ, 0xc0, !PT ;  /* 0x0000007f02027812 */ /* 0x001fc800078ec0ff */
[----:B------:R-:W-:-:S13]  /*13ba0*/  ISETP.NE.AND P0, PT, R2, RZ, PT ;  /* 0x000000ff0200720c */ /* 0x000fda0003f05270 */
[----:B------:R-:W-:Y:S05]  /*13bb0*/  @P0 BRA `(.L_x_1593) ;  /* 0x0000003800000947 */ /* 0x000fea0003800000 */
[----:B------:R-:W0:Y:S01]  /*13bc0*/  S2R R5, SR_LANEID ;  /* 0x0000000000057919 */ /* 0x000e220000000000 */
[----:B------:R-:W-:Y:S01]  /*13bd0*/  VOTEU.ANY UR4, UPT, PT ;  /* 0x0000000000047886 */ /* 0x000fe200038e0100 */
[----:B------:R-:W1:Y:S01]  /*13be0*/  LDC.64 R2, c[0x0][0xc60] ;  /* 0x00031800ff027b82 */ /* 0x000e620000000a00 */
[----:B------:R-:W0:Y:S02]  /*13bf0*/  FLO.U32 R0, UR4 ;  /* 0x0000000400007d00 */ /* 0x000e2400080e0000 */
[----:B0-----:R-:W-:-:S06]  /*13c00*/  ISETP.EQ.U32.AND P0, PT, R0, R5, PT ;  /* 0x000000050000720c */ /* 0x001fcc0003f02070 */
[----:B------:R-:W1:Y:S07]  /*13c10*/  POPC R5, UR4 ;  /* 0x0000000400057d09 */ /* 0x000e6e0008000000 */
[----:B-1----:R-:W2:Y:S01]  /*13c20*/  @P0 ATOMG.E.ADD.STRONG.GPU PT, R3, desc[UR36][R2.64], R5 ;  /* 0x00000005020309a8 */ /* 0x002ea200081ee1e4 */
[----:B------:R-:W0:Y:S02]  /*13c30*/  S2R R4, SR_LTMASK ;  /* 0x0000000000047919 */ /* 0x000e240000003900 */
[----:B0-----:R-:W-:-:S04]  /*13c40*/  LOP3.LUT R4, R4, UR4, RZ, 0xc0, !PT ;  /* 0x0000000404047c12 */ /* 0x001fc8000f8ec0ff */
[----:B------:R-:W0:Y:S01]  /*13c50*/  POPC R7, R4 ;  /* 0x0000000400077309 */ /* 0x000e220000000000 */
[----:B--2---:R-:W0:Y:S02]  /*13c60*/  SHFL.IDX PT, R0, R3, R0, 0x1f ;  /* 0x00001f0003007589 */ /* 0x004e2400000e0000 */
[----:B0-----:R-:W-:Y:S01]  /*13c70*/  IADD3 R24, R0, UR47, R7 ;  /* 0x0000002f00187c10 */ /* 0x001fe2000fffe007 */
[----:B------:R-:W-:Y:S06]  /*13c80*/  BRA `(.L_x_1593) ;  /* 0x0000003400cc7947 */ /* 0x000fec0003800000 */
.L_x_1592:
        /* <DEDUP_REMOVED lines=20> */
.L_x_1595:
[----:B------:R-:W-:Y:S05]  /*13dd0*/  BSYNC B6 ;  /* 0x0000000000067941 */ /* 0x000fea0003800000 */
.L_x_1594:
        /* <DEDUP_REMOVED lines=22> */
.L_x_1597:
[----:B------:R-:W-:Y:S05]  /*13f40*/  BSYNC B6 ;  /* 0x0000000000067941 */ /* 0x000fea0003800000 */
.L_x_1596:
        /* <DEDUP_REMOVED lines=20> */
.L_x_1599:
[----:B------:R-:W-:Y:S05]  /*14090*/  BSYNC B6 ;  /* 0x0000000000067941 */ /* 0x000fea0003800000 */
.L_x_1598:
        /* <DEDUP_REMOVED lines=19> */
.L_x_1601:
[----:B------:R-:W-:Y:S05]  /*141d0*/  BSYNC B6 ;  /* 0x0000000000067941 */ /* 0x000fea0003800000 */
.L_x_1600:
[----:B------:R-:W-:Y:S01]  /*141e0*/  ULDC.64 UR4, c[0x0][0x9f8] ;  /* 0x00027e0000047ab9 */ /* 0x000fe20000000a00 */
[----:B------:R-:W-:Y:S01]  /*141f0*/  IMAD.U32 R25, RZ, RZ, UR42 ;  /* 0x0000002aff197e24 */ /* 0x000fe2000f8e00ff */
[----:B------:R-:W-:Y:S01]  /*14200*/  UISETP.NE.U32.AND UP0, UPT, UR4, URZ, UPT ;  /* 0x0000003f0400728c */ /* 0x000fe2000bf05070 */
[----:B------:R-:W0:Y:S01]  /*14210*/  S2R R19, SR_TID.X ;  /* 0x0000000000137919 */ /* 0x000e220000002100 */
[----:B------:R-:W1:Y:S02]  /*14220*/  LDC R10, c[0x0][0x430] ;  /* 0x00010c00ff0a7b82 */ /* 0x000e640000000800 */
[----:B------:R-:W-:-:S06]  /*14230*/  UISETP.NE.AND.EX UP0, UPT, UR5, URZ, UPT, UP0 ;  /* 0x0000003f0500728c */ /* 0x000fcc000bf05300 */
[----:B------:R-:W-:Y:S01]  /*14240*/  PLOP3.LUT P0, PT, PT, PT, UP0, 0x80, 0x0 ;  /* 0x000000000000781c */ /* 0x000fe20003f0f008 */
[----:B------:R-:W2:Y:S04]  /*14250*/  LDC R11, c[0x0][0x2f4] ;  /* 0x0000bd00ff0b7b82 */ /* 0x000ea80000000800 */
[----:B------:R-:W-:Y:S02]  /*14260*/  @UP0 ULDC.64 UR4, c[0x0][0x9f8] ;  /* 0x00027e0000040ab9 */ /* 0x000fe40000000a00 */
[----:B------:R-:W-:-:S06]  /*14270*/  @UP0 UIMAD.WIDE UR4, UR42, 0x4, UR4 ;  /* 0x000000042a0408a5 */ /* 0x000fcc000f8e0204 */
[----:B------:R-:W-:Y:S02]  /*14280*/  IMAD.U32 R2, RZ, RZ, UR4 ;  /* 0x00000004ff027e24 */ /* 0x000fe4000f8e00ff */
[----:B------:R-:W-:-:S05]  /*14290*/  IMAD.U32 R3, RZ, RZ, UR5 ;  /* 0x00000005ff037e24 */ /* 0x000fca000f8e00ff */
[----:B------:R3:W4:Y:S01]  /*142a0*/  @P0 LDG.E R25, desc[UR36][R2.64] ;  /* 0x0000002402190981 */ /* 0x000722000c1e1900 */
[----:B-1----:R-:W-:Y:S01]  /*142b0*/  ISETP.NE.AND P1, PT, R10, 0x1, PT ;  /* 0x000000010a00780c */ /* 0x002fe20003f25270 */
[----:B0-----:R-:W-:Y:S01]  /*142c0*/  IMAD.SHL.U32 R20, R19, 0x10, RZ ;  /* 0x0000001013147824 */ /* 0x001fe200078e00ff */
[----:B------:R-:W-:Y:S02]  /*142d0*/  LEA R9, R37, 0xffffffc0, 0x6 ;  /* 0xffffffc025097811 */ /* 0x000fe400078e30ff */
[----:B------:R-:W-:Y:S02]  /*142e0*/  LOP3.LUT R16, R16, 0xffffffef, RZ, 0xc0, !PT ;  /* 0xffffffef10107812 */ /* 0x000fe400078ec0ff */
[----:B------:R-:W-:-:S05]  /*142f0*/  LOP3.LUT R20, R36, 0x70, R20, 0xf8, !PT ;  /* 0x0000007024147812 */ /* 0x000fca00078ef814 */
[----:B------:R-:W-:Y:S02]  /*14300*/  IMAD.IADD R0, R20, 0x1, R9 ;  /* 0x0000000114007824 */ /* 0x000fe400078e0209 */
[----:B------:R-:W0:Y:S01]  /*14310*/  @P1 LDC R5, c[0x0][0x434] ;  /* 0x00010d00ff051b82 */ /* 0x000e220000000800 */
[----:B------:R-:W-:Y:S02]  /*14320*/  @P1 LOP3.LUT R16, R16, 0x10, RZ, 0xfc, !PT ;  /* 0x0000001010101812 */ /* 0x000fe400078efcff */
[C---:B------:R-:W-:Y:S01]  /*14330*/  ISETP.GE.AND P0, PT, R0.reuse, UR38, PT ;  /* 0x0000002600007c0c */ /* 0x040fe2000bf06270 */
[----:B------:R-:W-:-:S04]  /*14340*/  VIADD R0, R0, UR40 ;  /* 0x0000002800007c36 */ /* 0x000fc80008000000 */
[----:B------:R-:W1:Y:S01]  /*14350*/  @P1 LDC R7, c[0x0][0x438] ;  /* 0x00010e00ff071b82 */ /* 0x000e620000000800 */
[----:B------:R-:W-:Y:S01]  /*14360*/  ISETP.GT.U32.OR P0, PT, R20, 0x3f, P0 ;  /* 0x0000003f1400780c */ /* 0x000fe20000704470 */
[----:B------:R-:W-:-:S12]  /*14370*/  IMAD.MOV.U32 R8, RZ, RZ, R0 ;  /* 0x000000ffff087224 */ /* 0x000fd800078e0000 */
[----:B---3--:R-:W3:Y:S01]  /*14380*/  @!P0 LDC.64 R2, c[0x0][0x428] ;  /* 0x00010a00ff028b82 */ /* 0x008ee20000000a00 */
[----:B0-----:R-:W-:-:S05]  /*14390*/  @P1 IMAD.HI.U32 R4, R0, R5, RZ ;  /* 0x0000000500041227 */ /* 0x001fca00078e00ff */
[----:B-1----:R-:W-:Y:S02]  /*143a0*/  @P1 SHF.R.U32.HI R8, RZ, R7, R4 ;  /* 0x00000007ff081219 */ /* 0x002fe40000011604 */
[----:B------:R-:W0:Y:S02]  /*143b0*/  @!P0 LDC.64 R4, c[0x0][0x418] ;  /* 0x00010600ff048b82 */ /* 0x000e240000000a00 */
[--C-:B------:R-:W-:Y:S01]  /*143c0*/  @!P0 SHF.R.S32.HI R7, RZ, 0x1f, R8.reuse ;  /* 0x0000001fff078819 */ /* 0x100fe20000011408 */
[----:B------:R-:W-:Y:S01]  /*143d0*/  @!P0 IMAD.MOV.U32 R6, RZ, RZ, R8 ;  /* 0x000000ffff068224 */ /* 0x000fe200078e0008 */
[----:B------:R-:W-:Y:S02]  /*143e0*/  ISETP.GT.U32.AND P3, PT, R20, 0x3f, PT ;  /* 0x0000003f1400780c */ /* 0x000fe40003f64070 */
[----:B------:R-:W-:Y:S02]  /*143f0*/  LOP3.LUT R16, R16, 0xfffffffb, RZ, 0xc0, !PT ;  /* 0xfffffffb10107812 */ /* 0x000fe400078ec0ff */
[----:B------:R-:W-:-:S09]  /*14400*/  LOP3.LUT R19, R28, 0x80, RZ, 0xfc, !PT ;  /* 0x000000801c137812 */ /* 0x000fd200078efcff */
[----:B------:R-:W-:-:S04]  /*14410*/  @P3 LOP3.LUT R16, R16, 0x4, RZ, 0xfc, !PT ;  /* 0x0000000410103812 */ /* 0x000fc800078efcff */
[----:B------:R-:W-:-:S04]  /*14420*/  LOP3.LUT R16, R16, 0xfffffff7, RZ, 0xc0, !PT ;  /* 0xfffffff710107812 */ /* 0x000fc800078ec0ff */
[----:B------:R-:W-:Y:S01]  /*14430*/  LOP3.LUT R16, R16, 0xfffffffd, RZ, 0xc0, !PT ;  /* 0xfffffffd10107812 */ /* 0x000fe200078ec0ff */
[----:B------:R-:W-:Y:S01]  /*14440*/  UMOV UR4, 0xffffffff ;  /* 0xffffffff00047882 */ /* 0x000fe20000000000 */
[----:B----4-:R-:W-:Y:S01]  /*14450*/  SHF.R.S32.HI R27, RZ, 0x1f, R25 ;  /* 0x0000001fff1b7819 */ /* 0x010fe20000011419 */
[----:B---3--:R-:W-:-:S04]  /*14460*/  @!P0 IMAD.WIDE.U32 R6, R25, R2, R6 ;  /* 0x0000000219068225 */ /* 0x008fc800078e0006 */
[----:B------:R-:W-:-:S04]  /*14470*/  @!P0 IMAD R2, R27, R2, RZ ;  /* 0x000000021b028224 */ /* 0x000fc800078e02ff */
[----:B------:R-:W-:Y:S01]  /*14480*/  @!P0 IMAD R3, R25, R3, R2 ;  /* 0x0000000319038224 */ /* 0x000fe200078e0202 */
[----:B0-----:R-:W-:-:S03]  /*14490*/  @!P0 LEA R2, P1, R6, R4, 0x2 ;  /* 0x0000000406028211 */ /* 0x001fc600078210ff */
[----:B------:R-:W-:Y:S02]  /*144a0*/  @!P0 IMAD.IADD R3, R7, 0x1, R3 ;  /* 0x0000000107038824 */ /* 0x000fe400078e0203 */
[----:B------:R-:W-:-:S03]  /*144b0*/  IMAD.U32 R4, RZ, RZ, UR45 ;  /* 0x0000002dff047e24 */ /* 0x000fc6000f8e00ff */
[----:B------:R-:W-:Y:S01]  /*144c0*/  @!P0 LEA.HI.X R3, R6, R5, R3, 0x2, P1 ;  /* 0x0000000506038211 */ /* 0x000fe200008f1403 */
[----:B------:R-:W-:Y:S01]  /*144d0*/  IMAD.MOV.U32 R5, RZ, RZ, RZ ;  /* 0x000000ffff057224 */ /* 0x000fe200078e00ff */
[----:B--2---:R-:W-:Y:S02]  /*144e0*/  ISETP.GE.AND P1, PT, R28, R11, PT ;  /* 0x0000000b1c00720c */ /* 0x004fe40003f26270 */
[----:B------:R-:W-:-:S03]  /*144f0*/  ISETP.NE.AND P2, PT, R4, 0x3, PT ;  /* 0x000000030400780c */ /* 0x000fc60003f45270 */
[----:B------:R0:W5:Y:S01]  /*14500*/  @!P0 LDG.E R5, desc[UR36][R2.64] ;  /* 0x0000002402058981 */ /* 0x000162000c1e1900 */
[----:B------:R-:W-:Y:S01]  /*14510*/  ISETP.GE.AND P0, PT, R19, R11, PT ;  /* 0x0000000b1300720c */ /* 0x000fe20003f06270 */
[----:B------:R-:W-:-:S04]  /*14520*/  IMAD.MOV R7, RZ, RZ, -R8 ;  /* 0x000000ffff077224 */ /* 0x000fc800078e0a08 */
[----:B------:R-:W-:Y:S02]  /*14530*/  IMAD R6, R10, R7, R0 ;  /* 0x000000070a067224 */ /* 0x000fe400078e0200 */
[----:B------:R-:W-:-:S04]  /*14540*/  @P1 LOP3.LUT R16, R16, 0x2, RZ, 0xfc, !PT ;  /* 0x0000000210101812 */ /* 0x000fc800078efcff */
[----:B------:R-:W-:-:S04]  /*14550*/  @P2 LOP3.LUT R16, R16, 0x8, RZ, 0xfc, !PT ;  /* 0x0000000810102812 */ /* 0x000fc800078efcff */
[----:B------:R-:W-:-:S04]  /*14560*/  LOP3.LUT R16, R16, 0xfffffffe, RZ, 0xc0, !PT ;  /* 0xfffffffe10107812 */ /* 0x000fc800078ec0ff */
[----:B------:R-:W-:Y:S01]  /*14570*/  @P0 LOP3.LUT R16, R16, 0x1, RZ, 0xfc, !PT ;  /* 0x0000000110100812 */ /* 0x000fe200078efcff */
[----:B0-----:R-:W-:Y:S06]  /*14580*/  BRA.DIV UR4, `(.L_x_1602) ;  /* 0x0000004604687947 */ /* 0x001fec000b800000 */
.L_x_1682:
[----:B------:R-:W-:Y:S01]  /*14590*/  LOP3.LUT R19, R26, 0xffff, RZ, 0xc0, !PT ;  /* 0x0000ffff1a137812 */ /* 0x000fe200078ec0ff */
[----:B------:R-:W-:Y:S06]  /*145a0*/  @!P2 BRA `(.L_x_1603) ;  /* 0x000000000004a947 */ /* 0x000fec0003800000 */
[----:B------:R-:W-:Y:S01]  /*145b0*/  BPT.TRAP 0x1 ;  /* 0x000000040000795c */ /* 0x000fe20000300000 */
.L_x_1603:
[----:B------:R-:W-:Y:S01]  /*145c0*/  IMAD R0, R22, 0x8, R17 ;  /* 0x0000000816007824 */ /* 0x000fe200078e0211 */
[----:B------:R-:W-:Y:S01]  /*145d0*/  SHF.L.U32 R21, R23, 0x1f, RZ ;  /* 0x0000001f17157819 */ /* 0x000fe200000006ff */
[----:B------:R-:W-:Y:S01]  /*145e0*/  BSSY B0, `(.L_x_1604) ;  /* 0x0000004000007945 */ /* 0x000fe20003800000 */
[----:B------:R-:W-:Y:S02]  /*145f0*/  SHF.R.S32.HI R10, RZ, 0x1f, R6 ;  /* 0x0000001fff0a7819 */ /* 0x000fe40000011406 */
[----:B------:R-:W0:Y:S02]  /*14600*/  SYNCS.PHASECHK.TRANS64.TRYWAIT P0, [R0+URZ+0x28480], R21 ;  /* 0x02848015000075a7 */ /* 0x000e24000800017f */
[----:B0-----:R-:W-:Y:S05]  /*14610*/  @!P0 BRA `(.L_x_1605) ;  /* 0x0000004400708947 */ /* 0x001fea0003800000 */
.L_x_1683:
[----:B------:R-:W-:Y:S05]  /*14620*/  BSYNC B0 ;  /* 0x0000000000007941 */ /* 0x000fea0003800000 */
.L_x_1604:
[----:B------:R-:W-:Y:S01]  /*14630*/  ULDC.64 UR4, c[0x0][0x328] ;  /* 0x0000ca0000047ab9 */ /* 0x000fe20000000a00 */
[----:B-----5:R-:W-:Y:S01]  /*14640*/  SHF.R.S32.HI R20, RZ, 0x1f, R5 ;  /* 0x0000001fff147819 */ /* 0x020fe20000011405 */
[----:B------:R-:W-:Y:S01]  /*14650*/  IMAD R3, R10, UR4, RZ ;  /* 0x000000040a037c24 */ /* 0x000fe2000f8e02ff */
[----:B------:R-:W-:-:S03]  /*14660*/  ULDC.64 UR6, c[0x0][0x318] ;  /* 0x0000c60000067ab9 */ /* 0x000fc60000000a00 */
[C---:B------:R-:W-:Y:S02]  /*14670*/  IMAD R7, R6.reuse, UR5, R3 ;  /* 0x0000000506077c24 */ /* 0x040fe4000f8e0203 */
[----:B------:R-:W-:Y:S01]  /*14680*/  IMAD.WIDE.U32 R2, R6, UR4, RZ ;  /* 0x0000000406027c25 */ /* 0x000fe2000f8e00ff */
[----:B------:R-:W-:-:S03]  /*14690*/  ULDC.64 UR4, c[0x0][0x338] ;  /* 0x0000ce0000047ab9 */ /* 0x000fc60000000a00 */
[----:B------:R-:W-:Y:S01]  /*146a0*/  IMAD.IADD R3, R3, 0x1, R7 ;  /* 0x0000000103037824 */ /* 0x000fe200078e0207 */
[----:B------:R-:W-:Y:S01]  /*146b0*/  IADD3 R7, -R36, UR38, -R9 ;  /* 0x0000002624077c10 */ /* 0x000fe2000fffe909 */
[----:B------:R-:W-:Y:S02]  /*146c0*/  IMAD R4, R20, UR4, RZ ;  /* 0x0000000414047c24 */ /* 0x000fe4000f8e02ff */
[----:B------:R-:W-:Y:S01]  /*146d0*/  IMAD.WIDE.U32 R2, R5, UR4, R2 ;  /* 0x0000000405027c25 */ /* 0x000fe2000f8e0002 */
[----:B------:R-:W-:-:S03]  /*146e0*/  ISETP.GE.AND P4, PT, R7, 0x1, PT ;  /* 0x000000010700780c */ /* 0x000fc60003f86270 */
[----:B------:R-:W-:Y:S01]  /*146f0*/  IMAD R4, R5, UR5, R4 ;  /* 0x0000000505047c24 */ /* 0x000fe2000f8e0204 */
[----:B------:R-:W-:-:S03]  /*14700*/  ULDC.64 UR4, c[0x0][0x330] ;  /* 0x0000cc0000047ab9 */ /* 0x000fc60000000a00 */
[----:B------:R-:W-:Y:S02]  /*14710*/  IMAD.IADD R3, R3, 0x1, R4 ;  /* 0x0000000103037824 */ /* 0x000fe400078e0204 */
[----:B------:R-:W-:Y:S02]  /*14720*/  IMAD R4, R22, 0x4000, R30 ;  /* 0x0000400016047824 */ /* 0x000fe400078e021e */
[----:B------:R-:W-:Y:S01]  /*14730*/  IMAD.WIDE.U32 R2, R19, UR4, R2 ;  /* 0x0000000413027c25 */ /* 0x000fe2000f8e0002 */
[----:B------:R-:W-:-:S03]  /*14740*/  UMOV UR4, 0xffffffff ;  /* 0xffffffff00047882 */ /* 0x000fc60000000000 */
[----:B------:R-:W-:Y:S01]  /*14750*/  IMAD R3, R19, UR5, R3 ;  /* 0x0000000513037c24 */ /* 0x000fe2000f8e0203 */
[----:B------:R-:W-:-:S04]  /*14760*/  IADD3 R8, P0, R2, UR6, RZ ;  /* 0x0000000602087c10 */ /* 0x000fc8000ff1e0ff */
[----:B------:R-:W-:Y:S01]  /*14770*/  IADD3.X R9, R3, UR7, RZ, P0, !PT ;  /* 0x0000000703097c10 */ /* 0x000fe200087fe4ff */
[----:B------:R-:W-:Y:S08]  /*14780*/  BRA.DIV UR4, `(.L_x_1606) ;  /* 0x0000004604287947 */ /* 0x000ff0000b800000 */
[----:B------:R-:W1:Y:S01]  /*14790*/  LDC R12, c[0x0][0x2f4] ;  /* 0x0000bd00ff0c7b82 */ /* 0x000e620000000800 */
[----:B------:R-:W2:Y:S01]  /*147a0*/  SHFL.IDX PT, R2, R8, RZ, 0x181f ;  /* 0x00181fff08027589 */ /* 0x000ea200000e0000 */
[C---:B------:R-:W-:Y:S01]  /*147b0*/  LOP3.LUT R11, R28.reuse, 0x80, RZ, 0xfc, !PT ;  /* 0x000000801c0b7812 */ /* 0x040fe200078efcff */
[----:B------:R-:W-:Y:S01]  /*147c0*/  IMAD.IADD R4, R17, 0x1, R4 ;  /* 0x0000000111047824 */ /* 0x000fe200078e0204 */
[C---:B------:R-:W-:Y:S01]  /*147d0*/  ISETP.GE.AND P3, PT, R7.reuse, 0x11, PT ;  /* 0x000000110700780c */ /* 0x040fe20003f66270 */
[----:B------:R-:W3:Y:S01]  /*147e0*/  SHFL.IDX PT, R3, R9, RZ, 0x181f ;  /* 0x00181fff09037589 */ /* 0x000ee200000e0000 */
[----:B------:R-:W-:Y:S02]  /*147f0*/  ISETP.GE.AND P5, PT, R7, 0x31, PT ;  /* 0x000000310700780c */ /* 0x000fe40003fa6270 */
[C---:B-1----:R-:W-:Y:S02]  /*14800*/  ISETP.GE.AND P2, PT, R28.reuse, R12, PT ;  /* 0x0000000c1c00720c */ /* 0x042fe40003f46270 */
[----:B--2---:R-:W-:-:S02]  /*14810*/  IADD3 R2, P0, R28, R2, RZ ;  /* 0x000000021c027210 */ /* 0x004fc40007f1e0ff */
[----:B------:R-:W-:-:S03]  /*14820*/  ISETP.LT.OR P1, PT, R7, 0x1, P2 ;  /* 0x000000010700780c */ /* 0x000fc60001721670 */
[----:B---3--:R-:W-:Y:S01]  /*14830*/  IMAD.X R3, RZ, RZ, R3, P0 ;  /* 0x000000ffff037224 */ /* 0x008fe200000e0603 */
[----:B------:R-:W-:-:S09]  /*14840*/  ISETP.GE.AND P0, PT, R11, R12, PT ;  /* 0x0000000c0b00720c */ /* 0x000fd20003f06270 */
[----:B------:R-:W-:Y:S01]  /*14850*/  @!PT LDS RZ, [RZ] ;  /* 0x00000000fffff984 */ /* 0x000fe20000000800 */
[----:B------:R-:W-:Y:S01]  /*14860*/  LDGSTS.E.BYPASS.LTC128B.128 [R4+0x10000], desc[UR36][R2.64], !P1 ;  /* 0x1000000002047fae */ /* 0x000fe2000c901d64 */
[----:B------:R-:W-:-:S13]  /*14870*/  ISETP.LT.OR P1, PT, R7, 0x1, P0 ;  /* 0x000000010700780c */ /* 0x000fda0000721670 */
[----:B------:R1:W-:Y:S04]  /*14880*/  LDGSTS.E.BYPASS.LTC128B.128 [R4+0x12000], desc[UR36][R2.64+0x80], !P1 ;  /* 0x1200008002047fae */ /* 0x0003e8000c901d64 */
[----:B-1----:R-:W1:Y:S04]  /*14890*/  SHFL.IDX PT, R2, R8, 0x1, 0x181f ;  /* 0x00381f0008027f89 */ /* 0x002e6800000e0000 */
[----:B------:R-:W2:Y:S01]  /*148a0*/  SHFL.IDX PT, R3, R9, 0x1, 0x181f ;  /* 0x00381f0009037f89 */ /* 0x000ea200000e0000 */
[----:B-1----:R-:W-:-:S05]  /*148b0*/  IADD3 R2, P1, R28, R2, RZ ;  /* 0x000000021c027210 */ /* 0x002fca0007f3e0ff */
[----:B--2---:R-:W-:Y:S01]  /*148c0*/  IMAD.X R3, RZ, RZ, R3, P1 ;  /* 0x000000ffff037224 */ /* 0x004fe200008e0603 */
[----:B------:R-:W-:-:S13]  /*148d0*/  ISETP.LT.OR P1, PT, R7, 0x11, P2 ;  /* 0x000000110700780c */ /* 0x000fda0001721670 */
[----:B------:R-:W-:Y:S01]  /*148e0*/  LDGSTS.E.BYPASS.LTC128B.128 [R4+0x10800], desc[UR36][R2.64], !P1 ;  /* 0x1080000002047fae */ /* 0x000fe2000c901d64 */
[----:B------:R-:W-:-:S13]  /*148f0*/  ISETP.LT.OR P1, PT, R7, 0x11, P0 ;  /* 0x000000110700780c */ /* 0x000fda0000721670 */
[----:B------:R1:W-:Y:S04]  /*14900*/  LDGSTS.E.BYPASS.LTC128B.128 [R4+0x12800], desc[UR36][R2.64+0x80], !P1 ;  /* 0x1280008002047fae */ /* 0x0003e8000c901d64 */
[----:B-1----:R-:W1:Y:S04]  /*14910*/  SHFL.IDX PT, R2, R8, 0x2, 0x181f ;  /* 0x00581f0008027f89 */ /* 0x002e6800000e0000 */
[----:B------:R-:W2:Y:S04]  /*14920*/  SHFL.IDX PT, R3, R9, 0x2, 0x181f ;  /* 0x00581f0009037f89 */ /* 0x000ea800000e0000 */
[----:B------:R-:W3:Y:S01]  /*14930*/  SHFL.IDX PT, R9, R9, 0x3, 0x181f ;  /* 0x00781f0009097f89 */ /* 0x000ee200000e0000 */
[----:B-1----:R-:W-:-:S05]  /*14940*/  IADD3 R2, P1, R28, R2, RZ ;  /* 0x000000021c027210 */ /* 0x002fca0007f3e0ff */
[----:B--2---:R-:W-:Y:S01]  /*14950*/  IMAD.X R3, RZ, RZ, R3, P1 ;  /* 0x000000ffff037224 */ /* 0x004fe200008e0603 */
[----:B------:R-:W-:-:S13]  /*14960*/  ISETP.LT.OR P1, PT, R7, 0x21, P2 ;  /* 0x000000210700780c */ /* 0x000fda0001721670 */
[----:B------:R-:W-:Y:S01]  /*14970*/  LDGSTS.E.BYPASS.LTC128B.128 [R4+0x11000], desc[UR36][R2.64], !P1 ;  /* 0x1100000002047fae */ /* 0x000fe2000c901d64 */
[----:B------:R-:W-:-:S13]  /*14980*/  ISETP.LT.OR P1, PT, R7, 0x21, P0 ;  /* 0x000000210700780c */ /* 0x000fda0000721670 */
[----:B------:R1:W-:Y:S01]  /*14990*/  LDGSTS.E.BYPASS.LTC128B.128 [R4+0x13000], desc[UR36][R2.64+0x80], !P1 ;  /* 0x1300008002047fae */ /* 0x0003e2000c901d64 */
[----:B------:R-:W-:-:S03]  /*149a0*/  ISETP.GE.AND P1, PT, R7, 0x21, PT ;  /* 0x000000210700780c */ /* 0x000fc60003f26270 */
[----:B-1-3--:R1:W2:Y:S10]  /*149b0*/  SHFL.IDX PT, R2, R8, 0x3, 0x181f ;  /* 0x00781f0008027f89 */ /* 0x00a2b400000e0000 */
.L_x_1693:
[C---:B------:R-:W-:Y:S02]  /*149c0*/  ISETP.LT.OR P2, PT, R7.reuse, 0x31, P2 ;  /* 0x000000310700780c */ /* 0x040fe40001741670 */
[----:B------:R-:W-:Y:S02]  /*149d0*/  ISETP.LT.OR P0, PT, R7, 0x31, P0 ;  /* 0x000000310700780c */ /* 0x000fe40000701670 */
[----:B--2---:R-:W-:-:S05]  /*149e0*/  IADD3 R2, P6, R28, R2, RZ ;  /* 0x000000021c027210 */ /* 0x004fca0007fde0ff */
        /* <DEDUP_REMOVED lines=8> */
.L_x_1607:
[----:B------:R-:W-:Y:S02]  /*14a70*/  PLOP3.LUT P2, PT, P2, P0, PT, 0xa2, 0x0 ;  /* 0x000000000000781c */ /* 0x000fe40001741472 */
[----:B------:R-:W-:-:S08]  /*14a80*/  @P0 R2UR P2, UR4, R0 ;  /* 0x00000000000402ca */ /* 0x000fd00000040000 */
[----:B------:R-:W-:-:S05]  /*14a90*/  @P0 PLOP3.LUT P0, PT, P2, PT, PT, 0x80, 0x0 ;  /* 0x000000000000081c */ /* 0x000fca000170f070 */
[----:B------:R-:W-:Y:S01]  /*14aa0*/  @!P2 SYNCS.ARRIVE.TRANS64.RED.A0T1 RZ, [UR4+0x28470], RZ ;  /* 0x028470ffffffa9a7 */ /* 0x000fe20008200404 */
[----:B------:R-:W-:Y:S07]  /*14ab0*/  @!P2 ARRIVES.LDGSTSBAR.64.TRANSCNT [UR4+0x28470] ;  /* 0x02847000ff00a9b0 */ /* 0x000fee0008000a84 */
[----:B------:R-:W-:Y:S05]  /*14ac0*/  @P0 BRA.U.ANY `(.L_x_1607) ;  /* 0xfffffffd00e80947 */ /* 0x000fea000393ffff */
[----:B------:R-:W-:Y:S01]  /*14ad0*/  NOP ;  /* 0x0000000000007918 */ /* 0x000fe20000000000 */
[----:B------:R-:W-:-:S13]  /*14ae0*/  LOP3.LUT P6, RZ, R16, 0x8, RZ, 0xc0, !PT ;  /* 0x0000000810ff7812 */ /* 0x000fda00078cc0ff */
[----:B------:R-:W-:Y:S05]  /*14af0*/  @!P6 BRA `(.L_x_1608) ;  /* 0x000000000004e947 */ /* 0x000fea0003800000 */
[----:B------:R-:W-:Y:S01]  /*14b00*/  BPT.TRAP 0x1 ;  /* 0x000000040000795c */ /* 0x000fe20000300000 */
.L_x_1608:
[----:B------:R3:W-:Y:S01]  /*14b10*/  SYNCS.ARRIVE.TRANS64.A1T0 RZ, [R0+URZ+0x28470], RZ ;  /* 0x028470ff00ff79a7 */ /* 0x0007e2000810003f */
[----:B------:R-:W-:Y:S05]  /*14b20*/  @!P6 BRA `(.L_x_1609) ;  /* 0x000000000004e947 */ /* 0x000fea0003800000 */
[----:B------:R-:W-:Y:S01]  /*14b30*/  BPT.TRAP 0x1 ;  /* 0x000000040000795c */ /* 0x000fe20000300000 */
.L_x_1609:
[----:B------:R-:W4:Y:S01]  /*14b40*/  SYNCS.PHASECHK.TRANS64.TRYWAIT P0, [R0+URZ+0x28440], R21 ;  /* 0x02844015000075a7 */ /* 0x000f22000800017f */
[----:B------:R-:W-:Y:S04]  /*14b50*/  BSSY B0, `(.L_x_1610) ;  /* 0x0000002000007945 */ /* 0x000fe80003800000 */
[----:B----4-:R-:W-:Y:S05]  /*14b60*/  @!P0 BRA `(.L_x_1611) ;  /* 0x00000044009c8947 */ /* 0x010fea0003800000 */
.L_x_1694:
[----:B------:R-:W-:Y:S05]  /*14b70*/  BSYNC B0 ;  /* 0x0000000000007941 */ /* 0x000fea0003800000 */
.L_x_1610:
[----:B------:R-:W-:Y:S01]  /*14b80*/  ULDC.64 UR4, c[0x0][0x300] ;  /* 0x0000c00000047ab9 */ /* 0x000fe20000000a00 */
[----:B-1----:R-:W1:Y:S01]  /*14b90*/  LDC R8, c[0x0][0x2f4] ;  /* 0x0000bd00ff087b82 */ /* 0x002e620000000800 */
[----:B--2---:R-:W-:Y:S01]  /*14ba0*/  IMAD R3, R10, UR4, RZ ;  /* 0x000000040a037c24 */ /* 0x004fe2000f8e02ff */
[----:B------:R-:W-:Y:S01]  /*14bb0*/  ULDC.64 UR6, c[0x0][0x2e8] ;  /* 0x0000ba0000067ab9 */ /* 0x000fe20000000a00 */
[----:B------:R-:W-:Y:S02]  /*14bc0*/  LOP3.LUT R9, R28, 0x80, RZ, 0xfc, !PT ;  /* 0x000000801c097812 */ /* 0x000fe400078efcff */
[C---:B------:R-:W-:Y:S02]  /*14bd0*/  IMAD R7, R6.reuse, UR5, R3 ;  /* 0x0000000506077c24 */ /* 0x040fe4000f8e0203 */
[----:B------:R-:W-:Y:S01]  /*14be0*/  IMAD.WIDE.U32 R2, R6, UR4, RZ ;  /* 0x0000000406027c25 */ /* 0x000fe2000f8e00ff */
[----:B------:R-:W-:-:S03]  /*14bf0*/  ULDC.64 UR4, c[0x0][0x310] ;  /* 0x0000c40000047ab9 */ /* 0x000fc60000000a00 */
[----:B------:R-:W-:Y:S02]  /*14c00*/  IMAD.IADD R3, R3, 0x1, R7 ;  /* 0x0000000103037824 */ /* 0x000fe400078e0207 */
[----:B------:R-:W-:Y:S02]  /*14c10*/  IMAD R20, R20, UR4, RZ ;  /* 0x0000000414147c24 */ /* 0x000fe4000f8e02ff */
[----:B------:R-:W-:-:S04]  /*14c20*/  IMAD.WIDE.U32 R2, R5, UR4, R2 ;  /* 0x0000000405027c25 */ /* 0x000fc8000f8e0002 */
[----:B------:R-:W-:Y:S01]  /*14c30*/  IMAD R7, R5, UR5, R20 ;  /* 0x0000000505077c24 */ /* 0x000fe2000f8e0214 */
[----:B------:R-:W-:-:S03]  /*14c40*/  ULDC.64 UR4, c[0x0][0x308] ;  /* 0x0000c20000047ab9 */ /* 0x000fc60000000a00 */
[----:B------:R-:W-:Y:S01]  /*14c50*/  IMAD.IADD R3, R3, 0x1, R7 ;  /* 0x0000000103037824 */ /* 0x000fe200078e0207 */
[----:B-1----:R-:W-:Y:S01]  /*14c60*/  ISETP.GE.AND P2, PT, R9, R8, PT ;  /* 0x000000080900720c */ /* 0x002fe20003f46270 */
[----:B------:R-:W-:Y:S01]  /*14c70*/  IMAD.WIDE.U32 R2, R19, UR4, R2 ;  /* 0x0000000413027c25 */ /* 0x000fe2000f8e0002 */
[----:B------:R-:W-:-:S03]  /*14c80*/  UMOV UR4, 0xffffffff ;  /* 0xffffffff00047882 */ /* 0x000fc60000000000 */
[----:B------:R-:W-:Y:S01]  /*14c90*/  IMAD R6, R19, UR5, R3 ;  /* 0x0000000513067c24 */ /* 0x000fe2000f8e0203 */
[----:B------:R-:W-:-:S04]  /*14ca0*/  IADD3 R5, P0, R2, UR6, RZ ;  /* 0x0000000602057c10 */ /* 0x000fc8000ff1e0ff */
[----:B------:R-:W-:Y:S01]  /*14cb0*/  IADD3.X R6, R6, UR7, RZ, P0, !PT ;  /* 0x0000000706067c10 */ /* 0x000fe200087fe4ff */
[----:B------:R-:W-:Y:S08]  /*14cc0*/  BRA.DIV UR4, `(.L_x_1612) ;  /* 0x0000004604587947 */ /* 0x000ff0000b800000 */
[----:B------:R-:W1:Y:S01]  /*14cd0*/  SHFL.IDX PT, R14, R5, RZ, 0x181f ;  /* 0x00181fff050e7589 */ /* 0x000e6200000e0000 */
[----:B------:R-:W-:-:S03]  /*14ce0*/  ISETP.GE.AND P6, PT, R28, R8, PT ;  /* 0x000000081c00720c */ /* 0x000fc60003fc6270 */
[----:B------:R-:W2:Y:S01]  /*14cf0*/  SHFL.IDX PT, R2, R6, RZ, 0x181f ;  /* 0x00181fff06027589 */ /* 0x000ea200000e0000 */
[----:B-1----:R-:W-:-:S05]  /*14d00*/  @P4 IADD3 R14, P0, R28, R14, RZ ;  /* 0x0000000e1c0e4210 */ /* 0x002fca0007f1e0ff */
[----:B--2---:R-:W-:Y:S02]  /*14d10*/  @P4 IMAD.X R3, RZ, RZ, R2, P0 ;  /* 0x000000ffff034224 */ /* 0x004fe400000e0602 */
[----:B------:R-:W-:Y:S02]  /*14d20*/  @P4 IMAD.MOV.U32 R2, RZ, RZ, R14 ;  /* 0x000000ffff024224 */ /* 0x000fe400078e000e */
[----:B------:R-:W1:Y:S04]  /*14d30*/  SHFL.IDX PT, R14, R5, 0x1, 0x181f ;  /* 0x00381f00050e7f89 */ /* 0x000e6800000e0000 */
[----:B------:R-:W-:Y:S04]  /*14d40*/  @P4 LDGSTS.E.BYPASS.LTC128B.128 [R4+0x20000], desc[UR36][R2.64], !P6 ;  /* 0x2000000002044fae */ /* 0x000fe8000f101d64 */
[----:B------:R2:W-:Y:S04]  /*14d50*/  @P4 LDGSTS.E.BYPASS.LTC128B.128 [R4+0x22000], desc[UR36][R2.64+0x80], !P2 ;  /* 0x2200008002044fae */ /* 0x0005e8000d101d64 */
[----:B--2---:R-:W2:Y:S01]  /*14d60*/  SHFL.IDX PT, R2, R6, 0x1, 0x181f ;  /* 0x00381f0006027f89 */ /* 0x004ea200000e0000 */
[----:B-1----:R-:W-:-:S05]  /*14d70*/  @P3 IADD3 R14, P0, R28, R14, RZ ;  /* 0x0000000e1c0e3210 */ /* 0x002fca0007f1e0ff */
[----:B--2---:R-:W-:Y:S02]  /*14d80*/  @P3 IMAD.X R7, RZ, RZ, R2, P0 ;  /* 0x000000ffff073224 */ /* 0x004fe400000e0602 */
[----:B------:R-:W-:Y:S02]  /*14d90*/  @P3 IMAD.MOV.U32 R2, RZ, RZ, R14 ;  /* 0x000000ffff023224 */ /* 0x000fe400078e000e */
[----:B------:R-:W-:Y:S01]  /*14da0*/  @P3 IMAD.MOV.U32 R3, RZ, RZ, R7 ;  /* 0x000000ffff033224 */ /* 0x000fe200078e0007 */
        /* <DEDUP_REMOVED lines=8> */
[----:B------:R1:W2:Y:S04]  /*14e30*/  SHFL.IDX PT, R14, R5, 0x3, 0x181f ;  /* 0x00781f00050e7f89 */ /* 0x0002a800000e0000 */
[----:B------:R1:W-:Y:S04]  /*14e40*/  @P1 LDGSTS.E.BYPASS.LTC128B.128 [R4+0x21000], desc[UR36][R2.64], !P6 ;  /* 0x2100000002041fae */ /* 0x0003e8000f101d64 */
[----:B------:R1:W-:Y:S04]  /*14e50*/  @P1 LDGSTS.E.BYPASS.LTC128B.128 [R4+0x23000], desc[UR36][R2.64+0x80], !P2 ;  /* 0x2300008002041fae */ /* 0x0003e8000d101d64 */
[----:B------:R1:W0:Y:S02]  /*14e60*/  SHFL.IDX PT, R7, R6, 0x3, 0x181f ;  /* 0x00781f0006077f89 */ /* 0x00022400000e0000 */
.L_x_1704:
[C---:B------:R-:W-:Y:S02]  /*14e70*/  ISETP.GE.AND P1, PT, R28.reuse, R8, PT ;  /* 0x000000081c00720c */ /* 0x040fe40003f26270 */
[----:B-12---:R-:W-:-:S05]  /*14e80*/  @P5 IADD3 R2, P0, R28, R14, RZ ;  /* 0x0000000e1c025210 */ /* 0x006fca0007f1e0ff */
[----:B0-----:R-:W-:Y:S01]  /*14e90*/  @P5 IMAD.X R3, RZ, RZ, R7, P0 ;  /* 0x000000ffff035224 */ /* 0x001fe200000e0607 */
[----:B------:R-:W-:-:S05]  /*14ea0*/  PLOP3.LUT P0, PT, PT, PT, PT, 0x80, 0x0 ;  /* 0x000000000000781c */ /* 0x000fca0003f0f070 */
[----:B------:R-:W-:Y:S01]  /*14eb0*/  @!PT LDS RZ, [RZ] ;  /* 0x00000000fffff984 */ /* 0x000fe20000000800 */
[----:B------:R-:W-:Y:S01]  /*14ec0*/  @!PT LDS RZ, [RZ] ;  /* 0x00000000fffff984 */ /* 0x000fe20000000800 */
[----:B------:R-:W-:Y:S01]  /*14ed0*/  @!PT LDS RZ, [RZ] ;  /* 0x00000000fffff984 */ /* 0x000fe20000000800 */
[----:B------:R0:W-:Y:S04]  /*14ee0*/  @P5 LDGSTS.E.BYPASS.LTC128B.128 [R4+0x21800], desc[UR36][R2.64], !P1 ;  /* 0x2180000002045fae */ /* 0x0001e8000c901d64 */
[----:B------:R0:W-:Y:S01]  /*14ef0*/  @P5 LDGSTS.E.BYPASS.LTC128B.128 [R4+0x23800], desc[UR36][R2.64+0x80], !P2 ;  /* 0x2380008002045fae */ /* 0x0001e2000d101d64 */
[----:B------:R-:W-:-:S03]  /*14f00*/  NOP ;  /* 0x0000000000007918 */ /* 0x000fc60000000000 */
.L_x_1613:
        /* <DEDUP_REMOVED lines=10> */
.L_x_1614:
[----:B------:R1:W-:Y:S02]  /*14fb0*/  SYNCS.ARRIVE.TRANS64.A1T0 RZ, [R0+URZ+0x28430], RZ ;  /* 0x028430ff00ff79a7 */ /* 0x0003e4000810003f */
[----:B------:R-:W-:Y:S05]  /*14fc0*/  WARPSYNC.ALL ;  /* 0x0000000000007948 */ /* 0x000fea0003800000 */
[----:B-1-34-:R-:W-:Y:S01]  /*14fd0*/  VIADD R0, R17, 0x18000 ;  /* 0x0001800011007836 */ /* 0x01afe20000000000 */
[----:B------:R-:W-:Y:S01]  /*14fe0*/  USHF.R.S32.HI UR4, URZ, 0x1f, UR41 ;  /* 0x0000001f3f047899 */ /* 0x000fe20008011429 */
[----:B------:R-:W-:Y:S03]  /*14ff0*/  BAR.SYNC.DEFER_BLOCKING 0x8, 0x180 ;  /* 0x0206000000007b1d */ /* 0x000fe60000010000 */
[----:B------:R-:W-:-:S03]  /*15000*/  LOP3.LUT P0, RZ, R0, 0x3ff, RZ, 0xc0, !PT ;  /* 0x000003ff00ff7812 */ /* 0x000fc6000780c0ff */
[----:B------:R-:W-:Y:S01]  /*15010*/  ULDC.64 UR6, c[0x0][0x298] ;  /* 0x0000a60000067ab9 */ /* 0x000fe20000000a00 */
[----:B------:R-:W-:Y:S01]  /*15020*/  BSSY B6, `(.L_x_1615) ;  /* 0x0000016000067945 */ /* 0x000fe20003800000 */
        /* <DEDUP_REMOVED lines=21> */
.L_x_1616:
[----:B------:R-:W-:Y:S05]  /*15180*/  BSYNC B6 ;  /* 0x0000000000067941 */ /* 0x000fea0003800000 */
.L_x_1615:
[----:B------:R-:W1:Y:S01]  /*15190*/  S2R R20, SR_TID.X ;  /* 0x0000000000147919 */ /* 0x000e620000002100 */
[----:B------:R-:W-:Y:S01]  /*151a0*/  UISETP.NE.AND UP0, UPT, UR49, URZ, UPT ;  /* 0x0000003f3100728c */ /* 0x000fe2000bf05270 */
[C---:B------:R-:W-:Y:S01]  /*151b0*/  R2UR UR8, R19.reuse ;  /* 0x00000000130872ca */ /* 0x040fe200000e0000 */
[----:B------:R-:W-:Y:S01]  /*151c0*/  ULDC.64 UR6, c[0x0][0x2d8] ;  /* 0x0000b60000067ab9 */ /* 0x000fe20000000a00 */
[----:B------:R-:W-:Y:S01]  /*151d0*/  R2UR UR9, R19 ;  /* 0x00000000130972ca */ /* 0x000fe200000e0000 */
[----:B------:R-:W-:Y:S01]  /*151e0*/  UMOV UR4, UR38 ;  /* 0x0000002600047c82 */ /* 0x000fe20008000000 */
[----:B------:R-:W-:Y:S01]  /*151f0*/  UMOV UR5, UR41 ;  /* 0x0000002900057c82 */ /* 0x000fe20008000000 */
[----:B------:R-:W-:Y:S01]  /*15200*/  PLOP3.LUT P0, PT, PT, PT, UP0, 0x80, 0x0 ;  /* 0x000000000000781c */ /* 0x000fe20003f0f008 */
[----:B------:R-:W-:Y:S01]  /*15210*/  UISETP.NE.AND UP1, UPT, UR48, URZ, UPT ;  /* 0x0000003f3000728c */ /* 0x000fe2000bf25270 */
[----:B------:R-:W2:Y:S01]  /*15220*/  LDC R6, c[0x0][0x448] ;  /* 0x00011200ff067b82 */ /* 0x000ea20000000800 */
[----:B------:R-:W-:-:S02]  /*15230*/  LOP3.LUT R8, R28, 0x80, RZ, 0xfc, !PT ;  /* 0x000000801c087812 */ /* 0x000fc400078efcff */
[----:B------:R-:W-:-:S03]  /*15240*/  @UP0 ULDC UR10, c[0x0][0x44c] ;  /* 0x00011300000a0ab9 */ /* 0x000fc60000000800 */
[----:B------:R-:W-:Y:S02]  /*15250*/  UIMAD.WIDE.U32 UR4, UR8, UR6, UR4 ;  /* 0x00000006080472a5 */ /* 0x000fe4000f8e0004 */
[----:B------:R-:W-:Y:S02]  /*15260*/  USHF.R.S32.HI UR6, URZ, 0x1f, UR42 ;  /* 0x0000001f3f067899 */ /* 0x000fe4000801142a */
[----:B------:R-:W-:Y:S02]  /*15270*/  UIMAD UR5, UR9, UR7, UR5 ;  /* 0x00000007090572a4 */ /* 0x000fe4000f8e0205 */
[----:B------:R-:W-:Y:S01]  /*15280*/  USEL UR7, UR6, URZ, !UP1 ;  /* 0x0000003f06077287 */ /* 0x000fe2000c800000 */
[----:B------:R-:W-:Y:S01]  /*15290*/  ULDC.64 UR8, c[0x0][0x2e0] ;  /* 0x0000b80000087ab9 */ /* 0x000fe20000000a00 */
[----:B------:R-:W-:Y:S02]  /*152a0*/  USEL UR6, UR42, URZ, !UP1 ;  /* 0x0000003f2a067287 */ /* 0x000fe4000c800000 */
[----:B------:R-:W-:-:S02]  /*152b0*/  UIMAD UR7, UR7, UR8, URZ ;  /* 0x00000008070772a4 */ /* 0x000fc4000f8e023f */
[----:B------:R-:W-:Y:S02]  /*152c0*/  UIMAD.WIDE.U32 UR4, UR6, UR8, UR4 ;  /* 0x00000008060472a5 */ /* 0x000fe4000f8e0004 */
[----:B------:R-:W-:Y:S01]  /*152d0*/  UIMAD UR7, UR6, UR9, UR7 ;  /* 0x00000009060772a4 */ /* 0x000fe2000f8e0207 */
[----:B-1----:R-:W-:Y:S02]  /*152e0*/  IMAD.SHL.U32 R20, R20, 0x10, RZ ;  /* 0x0000001014147824 */ /* 0x002fe400078e00ff */
[----:B------:R-:W-:Y:S01]  /*152f0*/  ULDC.64 UR8, c[0x0][0x2d0] ;  /* 0x0000b40000087ab9 */ /* 0x000fe20000000a00 */
[----:B------:R-:W-:Y:S02]  /*15300*/  UIADD3 UR6, UR5, UR7, URZ ;  /* 0x0000000705067290 */ /* 0x000fe4000fffe03f */
[----:B------:R-:W-:Y:S01]  /*15310*/  IMAD.U32 R5, RZ, RZ, UR5 ;  /* 0x00000005ff057e24 */ /* 0x000fe2000f8e00ff */
[----:B------:R-:W-:Y:S01]  /*15320*/  LOP3.LUT R20, R36, 0x70, R20, 0xf8, !PT ;  /* 0x0000007024147812 */ /* 0x000fe200078ef814 */
[----:B0-----:R-:W-:Y:S01]  /*15330*/  IMAD.U32 R4, RZ, RZ, UR4 ;  /* 0x00000004ff047e24 */ /* 0x001fe2000f8e00ff */
[----:B------:R-:W-:Y:S01]  /*15340*/  ULDC.64 UR4, c[0x0][0x2c8] ;  /* 0x0000b20000047ab9 */ /* 0x000fe20000000a00 */
[----:B------:R-:W-:-:S02]  /*15350*/  IMAD.U32 R3, RZ, RZ, UR6 ;  /* 0x00000006ff037e24 */ /* 0x000fc4000f8e00ff */
[----:B------:R-:W-:Y:S02]  /*15360*/  IMAD.IADD R9, R20, 0x1, R18 ;  /* 0x0000000114097824 */ /* 0x000fe400078e0212 */
[----:B------:R-:W-:Y:S02]  /*15370*/  IMAD.MOV.U32 R2, RZ, RZ, R4 ;  /* 0x000000ffff027224 */ /* 0x000fe400078e0004 */
[----:B------:R-:W-:Y:S01]  /*15380*/  @P0 IMAD.HI.U32 R0, R9, UR10, RZ ;  /* 0x0000000a09000c27 */ /* 0x000fe2000f8e00ff */
[----:B------:R-:W-:Y:S01]  /*15390*/  PLOP3.LUT P0, PT, PT, PT, UP0, 0x80, 0x0 ;  /* 0x000000000000781c */ /* 0x000fe20003f0f008 */
[----:B------:R-:W-:Y:S02]  /*153a0*/  @UP0 ULDC UR10, c[0x0][0x450] ;  /* 0x00011400000a0ab9 */ /* 0x000fe40000000800 */
[----:B------:R-:W-:-:S10]  /*153b0*/  IMAD.MOV.U32 R7, RZ, RZ, R9 ;  /* 0x000000ffff077224 */ /* 0x000fd400078e0009 */
[----:B------:R-:W-:-:S04]  /*153c0*/  @P0 SHF.R.U32.HI R7, RZ, UR10, R0 ;  /* 0x0000000aff070c19 */ /* 0x000fc80008011600 */
[----:B------:R-:W-:Y:S01]  /*153d0*/  SHF.R.S32.HI R0, RZ, 0x1f, R7 ;  /* 0x0000001fff007819 */ /* 0x000fe20000011407 */
[----:B------:R-:W-:-:S04]  /*153e0*/  IMAD.WIDE.U32 R2, R7, UR8, R2 ;  /* 0x0000000807027c25 */ /* 0x000fc8000f8e0002 */
[----:B------:R-:W-:-:S04]  /*153f0*/  IMAD R0, R0, UR8, RZ ;  /* 0x0000000800007c24 */ /* 0x000fc8000f8e02ff */
[----:B------:R-:W-:Y:S02]  /*15400*/  IMAD R5, R7, UR9, R0 ;  /* 0x0000000907057c24 */ /* 0x000fe4000f8e0200 */
[----:B------:R-:W-:Y:S02]  /*15410*/  IMAD.MOV R0, RZ, RZ, -R7 ;  /* 0x000000ffff007224 */ /* 0x000fe400078e0a07 */
[----:B------:R-:W-:Y:S02]  /*15420*/  IMAD.IADD R3, R3, 0x1, R5 ;  /* 0x0000000103037824 */ /* 0x000fe400078e0205 */
[----:B--2---:R-:W-:-:S04]  /*15430*/  IMAD R9, R6, R0, R9 ;  /* 0x0000000006097224 */ /* 0x004fc800078e0209 */
        /* <DEDUP_REMOVED lines=8> */
[----:B------:R-:W-:Y:S01]  /*154c0*/  IADD3.X R5, R3, UR5, R5, P0, !PT ;  /* 0x0000000503057c10 */ /* 0x000fe200087fe405 */
[----:B------:R-:W-:Y:S01]  /*154d0*/  UMOV UR5, 0xffffffff ;  /* 0xffffffff00057882 */ /* 0x000fe20000000000 */
[----:B------:R-:W-:-:S02]  /*154e0*/  ISETP.GE.AND P0, PT, R28, UR4, PT ;  /* 0x000000041c007c0c */ /* 0x000fc4000bf06270 */
[----:B------:R-:W-:Y:S11]  /*154f0*/  BRA.DIV UR5, `(.L_x_1617) ;  /* 0x0000004205887947 */ /* 0x000ff6000b800000 */
[----:B------:R-:W0:Y:S01]  /*15500*/  SHFL.IDX PT, R14, R0, RZ, 0x181f ;  /* 0x00181fff000e7589 */ /* 0x000e2200000e0000 */
[----:B------:R-:W-:Y:S02]  /*15510*/  IMAD R4, R6, UR43, RZ ;  /* 0x0000002b06047c24 */ /* 0x000fe4000f8e02ff */
[----:B------:R-:W-:Y:S01]  /*15520*/  IMAD.IADD R18, R36, 0x1, R18 ;  /* 0x0000000124127824 */ /* 0x000fe200078e0212 */
[----:B------:R-:W1:Y:S03]  /*15530*/  SHFL.IDX PT, R2, R5, RZ, 0x181f ;  /* 0x00181fff05027589 */ /* 0x000e6600000e0000 */
[C---:B------:R-:W-:Y:S01]  /*15540*/  VIADD R7, R18.reuse, 0x10 ;  /* 0x0000001012077836 */ /* 0x040fe20000000000 */
[----:B------:R-:W-:Y:S01]  /*15550*/  ISETP.GE.AND P2, PT, R18, R4, PT ;  /* 0x000000041200720c */ /* 0x000fe20003f46270 */
[----:B------:R-:W-:-:S12]  /*15560*/  SHFL.IDX PT, R6, R5, 0x1, 0x181f ;  /* 0x00381f0005067f89 */ /* 0x000fd800000e0000 */
[----:B0-----:R-:W-:-:S05]  /*15570*/  @!P2 IADD3 R14, P3, R28, R14, RZ ;  /* 0x0000000e1c0ea210 */ /* 0x001fca0007f7e0ff */
[----:B-1----:R-:W-:Y:S02]  /*15580*/  @!P2 IMAD.X R3, RZ, RZ, R2, P3 ;  /* 0x000000ffff03a224 */ /* 0x002fe400018e0602 */
[----:B------:R-:W-:Y:S02]  /*15590*/  @!P2 IMAD.MOV.U32 R2, RZ, RZ, R14 ;  /* 0x000000ffff02a224 */ /* 0x000fe400078e000e */
[----:B------:R-:W0:Y:S04]  /*155a0*/  SHFL.IDX PT, R14, R0, 0x1, 0x181f ;  /* 0x00381f00000e7f89 */ /* 0x000e2800000e0000 */
[----:B------:R-:W-:Y:S04]  /*155b0*/  @!P2 LDGSTS.E.BYPASS.LTC128B.128 [R35+0x18000], desc[UR36][R2.64], !P0 ;  /* 0x180000000223afae */ /* 0x000fe8000c101d64 */
[----:B------:R1:W-:Y:S01]  /*155c0*/  @!P2 LDGSTS.E.BYPASS.LTC128B.128 [R35+0x1c000], desc[UR36][R2.64+0x80], !P1 ;  /* 0x1c0000800223afae */ /* 0x0003e2000c901d64 */
[----:B------:R-:W-:-:S13]  /*155d0*/  ISETP.GE.AND P2, PT, R7, R4, PT ;  /* 0x000000040700720c */ /* 0x000fda0003f46270 */
[----:B0-----:R-:W-:-:S05]  /*155e0*/  @!P2 IADD3 R14, P3, R28, R14, RZ ;  /* 0x0000000e1c0ea210 */ /* 0x001fca0007f7e0ff */
[----:B-1----:R-:W-:Y:S02]  /*155f0*/  @!P2 IMAD.MOV.U32 R2, RZ, RZ, R14 ;  /* 0x000000ffff02a224 */ /* 0x002fe400078e000e */
[----:B------:R-:W-:Y:S01]  /*15600*/  @!P2 IMAD.X R7, RZ, RZ, R6, P3 ;  /* 0x000000ffff07a224 */ /* 0x000fe200018e0606 */
[----:B------:R-:W0:Y:S03]  /*15610*/  SHFL.IDX PT, R14, R0, 0x2, 0x181f ;  /* 0x00581f00000e7f89 */ /* 0x000e2600000e0000 */
[----:B------:R-:W-:Y:S01]  /*15620*/  @!P2 IMAD.MOV.U32 R3, RZ, RZ, R7 ;  /* 0x000000ffff03a224 */ /* 0x000fe200078e0007 */
[----:B------:R-:W1:Y:S01]  /*15630*/  SHFL.IDX PT, R6, R5, 0x2, 0x181f ;  /* 0x00581f0005067f89 */ /* 0x000e6200000e0000 */
[----:B------:R-:W-:-:S03]  /*15640*/  VIADD R7, R18, 0x20 ;  /* 0x0000002012077836 */ /* 0x000fc60000000000 */
[----:B------:R-:W-:Y:S04]  /*15650*/  @!P2 LDGSTS.E.BYPASS.LTC128B.128 [R35+0x18800], desc[UR36][R2.64], !P0 ;  /* 0x188000000223afae */ /* 0x000fe8000c101d64 */
[----:B------:R2:W-:Y:S01]  /*15660*/  @!P2 LDGSTS.E.BYPASS.LTC128B.128 [R35+0x1c800], desc[UR36][R2.64+0x80], !P1 ;  /* 0x1c8000800223afae */ /* 0x0005e2000c901d64 */
[----:B------:R-:W-:-:S13]  /*15670*/  ISETP.GE.AND P2, PT, R7, R4, PT ;  /* 0x000000040700720c */ /* 0x000fda0003f46270 */
[----:B0-----:R-:W-:-:S05]  /*15680*/  @!P2 IADD3 R14, P3, R28, R14, RZ ;  /* 0x0000000e1c0ea210 */ /* 0x001fca0007f7e0ff */
[----:B--2---:R-:W-:Y:S02]  /*15690*/  @!P2 IMAD.MOV.U32 R2, RZ, RZ, R14 ;  /* 0x000000ffff02a224 */ /* 0x004fe400078e000e */
[----:B-1----:R-:W-:Y:S01]  /*156a0*/  @!P2 IMAD.X R7, RZ, RZ, R6, P3 ;  /* 0x000000ffff07a224 */ /* 0x002fe200018e0606 */
        /* <DEDUP_REMOVED lines=36> */
[----:B------:R-:W-:-:S03]  /*158f0*/  ISETP.GE.AND P2, PT, R7, R4, PT ;  /* 0x000000040700720c */ /* 0x000fc60003f46270 */
[----:B------:R-:W3:Y:S10]  /*15900*/  SHFL.IDX PT, R5, R5, 0x7, 0x181f ;  /* 0x00f81f0005057f89 */ /* 0x000ef400000e0000 */
[----:B0-----:R-:W-:-:S05]  /*15910*/  @!P2 IADD3 R14, P3, R28, R14, RZ ;  /* 0x0000000e1c0ea210 */ /* 0x001fca0007f7e0ff */
[----:B-1----:R-:W-:Y:S02]  /*15920*/  @!P2 IMAD.X R7, RZ, RZ, R6, P3 ;  /* 0x000000ffff07a224 */ /* 0x002fe400018e0606 */
[----:B--2---:R-:W-:Y:S02]  /*15930*/  @!P2 IMAD.MOV.U32 R2, RZ, RZ, R14 ;  /* 0x000000ffff02a224 */ /* 0x004fe400078e000e */
[----:B------:R-:W-:Y:S01]  /*15940*/  @!P2 IMAD.MOV.U32 R3, RZ, RZ, R7 ;  /* 0x000000ffff03a224 */ /* 0x000fe200078e0007 */
[----:B------:R0:W1:Y:S04]  /*15950*/  SHFL.IDX PT, R14, R0, 0x7, 0x181f ;  /* 0x00f81f00000e7f89 */ /* 0x00006800000e0000 */
[----:B------:R0:W-:Y:S04]  /*15960*/  @!P2 LDGSTS.E.BYPASS.LTC128B.128 [R35+0x1b000], desc[UR36][R2.64], !P0 ;  /* 0x1b0000000223afae */ /* 0x0001e8000c101d64 */
[----:B---3--:R0:W-:Y:S02]  /*15970*/  @!P2 LDGSTS.E.BYPASS.LTC128B.128 [R35+0x1f000], desc[UR36][R2.64+0x80], !P1 ;  /* 0x1f0000800223afae */ /* 0x0081e4000c901d64 */
.L_x_1721:
[----:B0-----:R-:W-:Y:S01]  /*15980*/  VIADD R3, R18, 0x70 ;  /* 0x0000007012037836 */ /* 0x001fe20000000000 */
[----:B------:R-:W-:Y:S04]  /*15990*/  BSSY B0, `(.L_x_1618) ;  /* 0x000000a000007945 */ /* 0x000fe80003800000 */
[----:B------:R-:W-:-:S13]  /*159a0*/  ISETP.GE.AND P2, PT, R3, R4, PT ;  /* 0x000000040300720c */ /* 0x000fda0003f46270 */
[----:B------:R-:W-:Y:S05]  /*159b0*/  @P2 BRA `(.L_x_1619) ;  /* 0x00000000001c2947 */ /* 0x000fea0003800000 */
[----:B-1----:R-:W-:-:S05]  /*159c0*/  IADD3 R2, P2, R28, R14, RZ ;  /* 0x0000000e1c027210 */ /* 0x002fca0007f5e0ff */
[----:B------:R-:W-:-:S05]  /*159d0*/  IMAD.X R3, RZ, RZ, R5, P2 ;  /* 0x000000ffff037224 */ /* 0x000fca00010e0605 */
[----:B------:R-:W-:Y:S01]  /*159e0*/  @!PT LDS RZ, [RZ] ;  /* 0x00000000fffff984 */ /* 0x000fe20000000800 */
[----:B------:R-:W-:Y:S01]  /*159f0*/  @!PT LDS RZ, [RZ] ;  /* 0x00000000fffff984 */ /* 0x000fe20000000800 */
[----:B------:R-:W-:Y:S01]  /*15a00*/  @!PT LDS RZ, [RZ] ;  /* 0x00000000fffff984 */ /* 0x000fe20000000800 */
[----:B------:R0:W-:Y:S04]  /*15a10*/  LDGSTS.E.BYPASS.LTC128B.128 [R35+0x1b800], desc[UR36][R2.64], !P0 ;  /* 0x1b80000002237fae */ /* 0x0001e8000c101d64 */
[----:B------:R0:W-:Y:S02]  /*15a20*/  LDGSTS.E.BYPASS.LTC128B.128 [R35+0x1f800], desc[UR36][R2.64+0x80], !P1 ;  /* 0x1f80008002237fae */ /* 0x0001e4000c901d64 */
.L_x_1619:
[----:B------:R-:W-:Y:S05]  /*15a30*/  BSYNC B0 ;  /* 0x0000000000007941 */ /* 0x000fea0003800000 */
.L_x_1618:
[----:B------:R-:W-:Y:S01]  /*15a40*/  NOP ;  /* 0x0000000000007918 */ /* 0x000fe20000000000 */
[----:B------:R-:W-:-:S13]  /*15a50*/  PLOP3.LUT P0, PT, PT, PT, PT, 0x80, 0x0 ;  /* 0x000000000000781c */ /* 0x000fda0003f0f070 */
.L_x_1620:
[----:B------:R-:W-:Y:S02]  /*15a60*/  PLOP3.LUT P1, PT, P1, P0, PT, 0xa2, 0x0 ;  /* 0x000000000000781c */ /* 0x000fe40000f21472 */
[----:B------:R-:W-:-:S08]  /*15a70*/  @P0 R2UR P1, UR4, R17 ;  /* 0x00000000110402ca */ /* 0x000fd00000020000 */
[----:B------:R-:W-:-:S05]  /*15a80*/  @P0 PLOP3.LUT P0, PT, P1, PT, PT, 0x80, 0x0 ;  /* 0x000000000000081c */ /* 0x000fca0000f0f070 */
[----:B------:R-:W-:Y:S01]  /*15a90*/  @!P1 SYNCS.ARRIVE.TRANS64.RED.A0T1 RZ, [UR4+0x28400], RZ ;  /* 0x028400ffffff99a7 */ /* 0x000fe20008200404 */
[----:B------:R-:W-:Y:S07]  /*15aa0*/  @!P1 ARRIVES.LDGSTSBAR.64.TRANSCNT [UR4+0x28400] ;  /* 0x02840000ff0099b0 */ /* 0x000fee0008000a84 */
[----:B------:R-:W-:Y:S05]  /*15ab0*/  @P0 BRA.U.ANY `(.L_x_1620) ;  /* 0xfffffffd00e80947 */ /* 0x000fea000393ffff */
[----:B0-----:R-:W2:Y:S02]  /*15ac0*/  LDL.LU R2, [R1] ;  /* 0x0000000001027983 */ /* 0x001ea40000300800 */
[----:B--2---:R-:W-:-:S05]  /*15ad0*/  VIADD R2, R2, 0x1 ;  /* 0x0000000102027836 */ /* 0x004fca0000000000 */
[----:B------:R0:W-:Y:S01]  /*15ae0*/  STL [R1], R2 ;  /* 0x0000000201007387 */ /* 0x0001e20000100800 */
[----:B------:R-:W-:-:S04]  /*15af0*/  LEA.HI R0, R2, R2, RZ, 0x1 ;  /* 0x0000000202007211 */ /* 0x000fc800078f08ff */
[----:B------:R-:W-:-:S05]  /*15b00*/  LOP3.LUT R0, R0, 0xfffffffe, RZ, 0xc0, !PT ;  /* 0xfffffffe00007812 */ /* 0x000fca00078ec0ff */
[----:B------:R-:W-:-:S05]  /*15b10*/  IMAD.IADD R0, R2, 0x1, -R0 ;  /* 0x0000000102007824 */ /* 0x000fca00078e0a00 */
[----:B------:R-:W-:Y:S01]  /*15b20*/  SHF.L.U32 R0, R0, 0x1f, RZ ;  /* 0x0000001f00007819 */ /* 0x000fe200000006ff */
[----:B------:R-:W-:Y:S01]  /*15b30*/  NOP ;  /* 0x0000000000007918 */ /* 0x000fe20000000000 */
[----:B------:R0:W-:Y:S01]  /*15b40*/  SYNCS.ARRIVE.TRANS64.A1T0 RZ, [R17+URZ+0x28400], RZ ;  /* 0x028400ff11ff79a7 */ /* 0x0001e2000810003f */
[----:B------:R-:W-:Y:S01]  /*15b50*/  BSSY B0, `(.L_x_1621) ;  /* 0x0000004000007945 */ /* 0x000fe20003800000 */
[----:B------:R-:W-:Y:S01]  /*15b60*/  VIADD R20, R37, 0xfffffffe ;  /* 0xfffffffe25147836 */ /* 0x000fe20000000000 */
[----:B------:R-:W2:Y:S02]  /*15b70*/  SYNCS.PHASECHK.TRANS64.TRYWAIT P0, [R17+URZ+0x28420], R0 ;  /* 0x02842000110075a7 */ /* 0x000ea4000800017f */
[----:B0-2---:R-:W-:Y:S05]  /*15b80*/  @!P0 BRA `(.L_x_1622) ;  /* 0x0000004400648947 */ /* 0x005fea0003800000 */
.L_x_1722:
[----:B------:R-:W-:Y:S05]  /*15b90*/  BSYNC B0 ;  /* 0x0000000000007941 */ /* 0x000fea0003800000 */
.L_x_1621:
[----:B------:R-:W-:-:S13]  /*15ba0*/  ISETP.GE.AND P0, PT, R20, UR44, PT ;  /* 0x0000002c14007c0c */ /* 0x000fda000bf06270 */
[----:B------:R-:W-:Y:S05]  /*15bb0*/  @!P0 BRA `(.L_x_1623) ;  /* 0x0000001000448947 */ /* 0x000fea0003800000 */
[----:B------:R-:W-:Y:S02]  /*15bc0*/  IMAD.MOV.U32 R5, RZ, RZ, R22 ;  /* 0x000000ffff057224 */ /* 0x000fe400078e0016 */
[----:B------:R-:W-:-:S07]  /*15bd0*/  IMAD.MOV.U32 R8, RZ, RZ, R23 ;  /* 0x000000ffff087224 */ /* 0x000fce00078e0017 */
.L_x_1643:
[----:B--2---:R-:W2:Y:S01]  /*15be0*/  S2R R2, SR_TID.X ;  /* 0x0000000000027919 */ /* 0x004ea20000002100 */
[----:B0-----:R-:W0:Y:S01]  /*15bf0*/  LDC R0, c[0x0][0x430] ;  /* 0x00010c00ff007b82 */ /* 0x001e220000000800 */
[----:B------:R-:W-:Y:S02]  /*15c00*/  LOP3.LUT P2, RZ, R16, 0x8, RZ, 0xc0, !PT ;  /* 0x0000000810ff7812 */ /* 0x000fe4000784c0ff */
[----:B0-----:R-:W-:Y:S02]  /*15c10*/  ISETP.NE.AND P0, PT, R0, 0x1, PT ;  /* 0x000000010000780c */ /* 0x001fe40003f05270 */
[----:B------:R-:W-:Y:S01]  /*15c20*/  LEA R0, R20, UR40, 0x6 ;  /* 0x0000002814007c11 */ /* 0x000fe2000f8e30ff */
[----:B--2---:R-:W-:-:S05]  /*15c30*/  IMAD.SHL.U32 R2, R2, 0x10, RZ ;  /* 0x0000001002027824 */ /* 0x004fca00078e00ff */
[----:B------:R-:W-:-:S05]  /*15c40*/  LOP3.LUT R2, R36, 0x70, R2, 0xf8, !PT ;  /* 0x0000007024027812 */ /* 0x000fca00078ef802 */
[----:B------:R-:W0:Y:S01]  /*15c50*/  @P0 LDC R3, c[0x0][0x434] ;  /* 0x00010d00ff030b82 */ /* 0x000e220000000800 */
[C---:B------:R-:W-:Y:S01]  /*15c60*/  ISETP.GT.U32.AND P1, PT, R2.reuse, 0x3f, PT ;  /* 0x0000003f0200780c */ /* 0x040fe20003f24070 */
[----:B------:R-:W-:-:S06]  /*15c70*/  IMAD.IADD R0, R2, 0x1, R0 ;  /* 0x0000000102007824 */ /* 0x000fcc00078e0200 */
[----:B------:R-:W2:Y:S01]  /*15c80*/  @P0 LDC R9, c[0x0][0x438] ;  /* 0x00010e00ff090b82 */ /* 0x000ea20000000800 */
[----:B------:R-:W-:-:S07]  /*15c90*/  IMAD.MOV.U32 R4, RZ, RZ, R0 ;  /* 0x000000ffff047224 */ /* 0x000fce00078e0000 */
[----:B------:R-:W3:Y:S08]  /*15ca0*/  @!P1 LDC.64 R6, c[0x0][0x428] ;  /* 0x00010a00ff069b82 */ /* 0x000ef00000000a00 */
[----:B------:R-:W4:Y:S01]  /*15cb0*/  @!P1 LDC.64 R10, c[0x0][0x418] ;  /* 0x00010600ff0a9b82 */ /* 0x000f220000000a00 */
[----:B0-----:R-:W-:-:S05]  /*15cc0*/  @P0 IMAD.HI.U32 R2, R0, R3, RZ ;  /* 0x0000000300020227 */ /* 0x001fca00078e00ff */
[----:B--2---:R-:W-:-:S04]  /*15cd0*/  @P0 SHF.R.U32.HI R4, RZ, R9, R2 ;  /* 0x00000009ff040219 */ /* 0x004fc80000011602 */
[----:B------:R-:W-:Y:S01]  /*15ce0*/  @!P1 SHF.R.S32.HI R3, RZ, 0x1f, R4 ;  /* 0x0000001fff039819 */ /* 0x000fe20000011404 */
[----:B---3--:R-:W-:-:S04]  /*15cf0*/  @!P1 IMAD R2, R27, R6, RZ ;  /* 0x000000061b029224 */ /* 0x008fc800078e02ff */
[----:B------:R-:W-:Y:S02]  /*15d00*/  @!P1 IMAD R7, R25, R7, R2 ;  /* 0x0000000719079224 */ /* 0x000fe400078e0202 */
[----:B------:R-:W-:-:S04]  /*15d10*/  @!P1 IMAD.MOV.U32 R2, RZ, RZ, R4 ;  /* 0x000000ffff029224 */ /* 0x000fc800078e0004 */
[----:B------:R-:W-:-:S04]  /*15d20*/  @!P1 IMAD.WIDE.U32 R2, R25, R6, R2 ;  /* 0x0000000619029225 */ /* 0x000fc800078e0002 */
[----:B------:R-:W-:Y:S01]  /*15d30*/  @!P1 IMAD.IADD R3, R7, 0x1, R3 ;  /* 0x0000000107039824 */ /* 0x000fe200078e0203 */
[C---:B----4-:R-:W-:Y:S01]  /*15d40*/  @!P1 LEA R10, P0, R2.reuse, R10, 0x2 ;  /* 0x0000000a020a9211 */ /* 0x050fe200078010ff */
[----:B------:R-:W-:Y:S02]  /*15d50*/  VIADD R22, R5, 0x1 ;  /* 0x0000000105167836 */ /* 0x000fe40000000000 */
[----:B------:R-:W-:Y:S01]  /*15d60*/  IMAD.MOV.U32 R6, RZ, RZ, RZ ;  /* 0x000000ffff067224 */ /* 0x000fe200078e00ff */
[----:B------:R-:W-:Y:S01]  /*15d70*/  @!P1 LEA.HI.X R11, R2, R11, R3, 0x2, P0 ;  /* 0x0000000b020b9211 */ /* 0x000fe200000f1403 */
[----:B------:R-:W-:Y:S01]  /*15d80*/  IMAD.MOV R7, RZ, RZ, -R4 ;  /* 0x000000ffff077224 */ /* 0x000fe200078e0a04 */
[----:B------:R-:W-:Y:S01]  /*15d90*/  ISETP.NE.AND P0, PT, R22, 0x2, PT ;  /* 0x000000021600780c */ /* 0x000fe20003f05270 */
[----:B------:R-:W-:Y:S05]  /*15da0*/  YIELD ;  /* 0x0000000000007946 */ /* 0x000fea0003800000 */
[----:B------:R-:W-:Y:S01]  /*15db0*/  ULDC UR4, c[0x0][0x430] ;  /* 0x00010c0000047ab9 */ /* 0x000fe20000000800 */
[----:B------:R-:W-:Y:S01]  /*15dc0*/  SEL R23, RZ, 0x1, P0 ;  /* 0x00000001ff177807 */ /* 0x000fe20000000000 */
[----:B------:R-:W-:Y:S01]  /*15dd0*/  IMAD R7, R7, UR4, R0 ;  /* 0x0000000407077c24 */ /* 0x000fe2000f8e0200 */
[----:B------:R0:W5:Y:S01]  /*15de0*/  @!P1 LDG.E R6, desc[UR36][R10.64] ;  /* 0x000000240a069981 */ /* 0x000162000c1e1900 */
[C---:B------:R-:W-:Y:S01]  /*15df0*/  ISETP.GT.AND P1, PT, R20.reuse, UR44, PT ;  /* 0x0000002c14007c0c */ /* 0x040fe2000bf24270 */
[----:B------:R-:W-:Y:S01]  /*15e00*/  VIADD R20, R20, 0xffffffff ;  /* 0xffffffff14147836 */ /* 0x000fe20000000000 */
[----:B------:R-:W-:-:S02]  /*15e10*/  SEL R22, R22, RZ, P0 ;  /* 0x000000ff16167207 */ /* 0x000fc40000000000 */
[----:B------:R-:W-:Y:S01]  /*15e20*/  LOP3.LUT R23, R8, R23, RZ, 0x3c, !PT ;  /* 0x0000001708177212 */ /* 0x000fe200078e3cff */
[----:B------:R-:W-:Y:S08]  /*15e30*/  @!P2 BRA `(.L_x_1624) ;  /* 0x000000000004a947 */ /* 0x000ff00003800000 */
[----:B------:R-:W-:Y:S01]  /*15e40*/  BPT.TRAP 0x1 ;  /* 0x000000040000795c */ /* 0x000fe20000300000 */
.L_x_1624:
[----:B------:R-:W-:Y:S01]  /*15e50*/  IMAD R0, R22, 0x8, R17 ;  /* 0x0000000816007824 */ /* 0x000fe200078e0211 */
[----:B------:R-:W-:Y:S01]  /*15e60*/  SHF.L.U32 R18, R23, 0x1f, RZ ;  /* 0x0000001f17127819 */ /* 0x000fe200000006ff */
[----:B------:R-:W-:Y:S01]  /*15e70*/  BSSY B0, `(.L_x_1625) ;  /* 0x0000004000007945 */ /* 0x000fe20003800000 */
[----:B------:R-:W-:Y:S02]  /*15e80*/  SHF.R.S32.HI R9, RZ, 0x1f, R7 ;  /* 0x0000001fff097819 */ /* 0x000fe40000011407 */
[----:B------:R-:W2:Y:S02]  /*15e90*/  SYNCS.PHASECHK.TRANS64.TRYWAIT P0, [R0+URZ+0x28480], R18 ;  /* 0x02848012000075a7 */ /* 0x000ea4000800017f */
[----:B--2---:R-:W-:Y:S05]  /*15ea0*/  @!P0 BRA `(.L_x_1626) ;  /* 0x0000004000b08947 */ /* 0x004fea0003800000 */
.L_x_1723:
[----:B------:R-:W-:Y:S05]  /*15eb0*/  BSYNC B0 ;  /* 0x0000000000007941 */ /* 0x000fea0003800000 */
.L_x_1625:
[----:B------:R-:W-:Y:S01]  /*15ec0*/  ULDC.64 UR4, c[0x0][0x328] ;  /* 0x0000ca0000047ab9 */ /* 0x000fe20000000a00 */
[----:B0----5:R-:W-:Y:S01]  /*15ed0*/  SHF.R.S32.HI R10, RZ, 0x1f, R6 ;  /* 0x0000001fff0a7819 */ /* 0x021fe20000011406 */
[----:B------:R-:W-:Y:S01]  /*15ee0*/  IMAD R2, R9, UR4, RZ ;  /* 0x0000000409027c24 */ /* 0x000fe2000f8e02ff */
[----:B------:R-:W0:Y:S01]  /*15ef0*/  LDC R12, c[0x0][0x2f4] ;  /* 0x0000bd00ff0c7b82 */ /* 0x000e220000000800 */
[----:B------:R-:W-:Y:S01]  /*15f00*/  ULDC.64 UR6, c[0x0][0x318] ;  /* 0x0000c60000067ab9 */ /* 0x000fe20000000a00 */
[----:B------:R-:W-:Y:S01]  /*15f10*/  LOP3.LUT R13, R28, 0x80, RZ, 0xfc, !PT ;  /* 0x000000801c0d7812 */ /* 0x000fe200078efcff */
        /* <DEDUP_REMOVED lines=8> */
[----:B------:R-:W-:Y:S02]  /*15fa0*/  IMAD.IADD R3, R3, 0x1, R4 ;  /* 0x0000000103037824 */ /* 0x000fe400078e0204 */
[----:B------:R-:W-:Y:S01]  /*15fb0*/  IMAD R4, R22, 0x4000, R30 ;  /* 0x0000400016047824 */ /* 0x000fe200078e021e */
[-C--:B0-----:R-:W-:Y:S01]  /*15fc0*/  ISETP.GE.AND P2, PT, R13, R12.reuse, PT ;  /* 0x0000000c0d00720c */ /* 0x081fe20003f46270 */
[C---:B------:R-:W-:Y:S01]  /*15fd0*/  IMAD.WIDE.U32 R2, R19.reuse, UR4, R2 ;  /* 0x0000000413027c25 */ /* 0x040fe2000f8e0002 */
[----:B------:R-:W-:Y:S01]  /*15fe0*/  UMOV UR4, 0xffffffff ;  /* 0xffffffff00047882 */ /* 0x000fe20000000000 */
[----:B------:R-:W-:Y:S02]  /*15ff0*/  ISETP.GE.AND P3, PT, R28, R12, PT ;  /* 0x0000000c1c00720c */ /* 0x000fe40003f66270 */
[----:B------:R-:W-:Y:S01]  /*16000*/  IMAD R26, R19, UR5, R3 ;  /* 0x00000005131a7c24 */ /* 0x000fe2000f8e0203 */
[----:B------:R-:W-:-:S04]  /*16010*/  IADD3 R21, P0, R2, UR6, RZ ;  /* 0x0000000602157c10 */ /* 0x000fc8000ff1e0ff */
[----:B------:R-:W-:Y:S01]  /*16020*/  IADD3.X R26, R26, UR7, RZ, P0, !PT ;  /* 0x000000071a1a7c10 */ /* 0x000fe200087fe4ff */
[----:B------:R-:W-:Y:S08]  /*16030*/  BRA.DIV UR4, `(.L_x_1627) ;  /* 0x0000004204607947 */ /* 0x000ff0000b800000 */
[----:B------:R-:W0:Y:S01]  /*16040*/  SHFL.IDX PT, R2, R21, RZ, 0x181f ;  /* 0x00181fff15027589 */ /* 0x000e2200000e0000 */
[----:B------:R-:W-:-:S03]  /*16050*/  IMAD.IADD R4, R17, 0x1, R4 ;  /* 0x0000000111047824 */ /* 0x000fc600078e0204 */
[----:B------:R-:W3:Y:S01]  /*16060*/  SHFL.IDX PT, R3, R26, RZ, 0x181f ;  /* 0x00181fff1a037589 */ /* 0x000ee200000e0000 */
[----:B0-----:R-:W-:-:S05]  /*16070*/  IADD3 R2, P0, R28, R2, RZ ;  /* 0x000000021c027210 */ /* 0x001fca0007f1e0ff */
[----:B---3--:R-:W-:-:S05]  /*16080*/  IMAD.X R3, RZ, RZ, R3, P0 ;  /* 0x000000ffff037224 */ /* 0x008fca00000e0603 */
[----:B------:R-:W-:Y:S01]  /*16090*/  @!PT LDS RZ, [RZ] ;  /* 0x00000000fffff984 */ /* 0x000fe20000000800 */
[----:B------:R-:W-:Y:S04]  /*160a0*/  LDGSTS.E.BYPASS.LTC128B.128 [R4+0x10000], desc[UR36][R2.64], !P3 ;  /* 0x1000000002047fae */ /* 0x000fe8000d901d64 */
[----:B------:R0:W-:Y:S04]  /*160b0*/  LDGSTS.E.BYPASS.LTC128B.128 [R4+0x12000], desc[UR36][R2.64+0x80], !P2 ;  /* 0x1200008002047fae */ /* 0x0001e8000d101d64 */
[----:B0-----:R-:W0:Y:S04]  /*160c0*/  SHFL.IDX PT, R2, R21, 0x1, 0x181f ;  /* 0x00381f0015027f89 */ /* 0x001e2800000e0000 */
[----:B------:R-:W3:Y:S01]  /*160d0*/  SHFL.IDX PT, R3, R26, 0x1, 0x181f ;  /* 0x00381f001a037f89 */ /* 0x000ee200000e0000 */
[----:B0-----:R-:W-:-:S05]  /*160e0*/  IADD3 R2, P0, R28, R2, RZ ;  /* 0x000000021c027210 */ /* 0x001fca0007f1e0ff */
[----:B---3--:R-:W-:-:S05]  /*160f0*/  IMAD.X R3, RZ, RZ, R3, P0 ;  /* 0x000000ffff037224 */ /* 0x008fca00000e0603 */
[----:B------:R-:W-:Y:S04]  /*16100*/  LDGSTS.E.BYPASS.LTC128B.128 [R4+0x10800], desc[UR36][R2.64], !P3 ;  /* 0x1080000002047fae */ /* 0x000fe8000d901d64 */
[----:B------:R0:W-:Y:S04]  /*16110*/  LDGSTS.E.BYPASS.LTC128B.128 [R4+0x12800], desc[UR36][R2.64+0x80], !P2 ;  /* 0x1280008002047fae */ /* 0x0001e8000d101d64 */
[----:B0-----:R-:W0:Y:S04]  /*16120*/  SHFL.IDX PT, R2, R21, 0x2, 0x181f ;  /* 0x00581f0015027f89 */ /* 0x001e2800000e0000 */
[----:B------:R-:W3:Y:S04]  /*16130*/  SHFL.IDX PT, R3, R26, 0x2, 0x181f ;  /* 0x00581f001a037f89 */ /* 0x000ee800000e0000 */
[----:B------:R-:W4:Y:S01]  /*16140*/  SHFL.IDX PT, R26, R26, 0x3, 0x181f ;  /* 0x00781f001a1a7f89 */ /* 0x000f2200000e0000 */
[----:B0-----:R-:W-:-:S05]  /*16150*/  IADD3 R2, P0, R28, R2, RZ ;  /* 0x000000021c027210 */ /* 0x001fca0007f1e0ff */
[----:B---3--:R-:W-:-:S05]  /*16160*/  IMAD.X R3, RZ, RZ, R3, P0 ;  /* 0x000000ffff037224 */ /* 0x008fca00000e0603 */
[----:B------:R-:W-:Y:S04]  /*16170*/  LDGSTS.E.BYPASS.LTC128B.128 [R4+0x11000], desc[UR36][R2.64], !P3 ;  /* 0x1100000002047fae */ /* 0x000fe8000d901d64 */
[----:B------:R0:W-:Y:S04]  /*16180*/  LDGSTS.E.BYPASS.LTC128B.128 [R4+0x13000], desc[UR36][R2.64+0x80], !P2 ;  /* 0x1300008002047fae */ /* 0x0001e8000d101d64 */
[----:B0---4-:R0:W3:Y:S02]  /*16190*/  SHFL.IDX PT, R2, R21, 0x3, 0x181f ;  /* 0x00781f0015027f89 */ /* 0x0110e400000e0000 */
.L_x_1733:
        /* <DEDUP_REMOVED lines=9> */
.L_x_1628:
        /* <DEDUP_REMOVED lines=10> */
.L_x_1629:
[----:B------:R4:W-:Y:S01]  /*162d0*/  SYNCS.ARRIVE.TRANS64.A1T0 RZ, [R0+URZ+0x28470], RZ ;  /* 0x028470ff00ff79a7 */ /* 0x0009e2000810003f */
[----:B------:R-:W-:Y:S05]  /*162e0*/  @!P3 BRA `(.L_x_1630) ;  /* 0x000000000004b947 */ /* 0x000fea0003800000 */
[----:B------:R-:W-:Y:S01]  /*162f0*/  BPT.TRAP 0x1 ;  /* 0x000000040000795c */ /* 0x000fe20000300000 */
.L_x_1630:
[----:B------:R-:W5:Y:S01]  /*16300*/  SYNCS.PHASECHK.TRANS64.TRYWAIT P0, [R0+URZ+0x28440], R18 ;  /* 0x02844012000075a7 */ /* 0x000f62000800017f */
[----:B------:R-:W-:Y:S04]  /*16310*/  BSSY B0, `(.L_x_1631) ;  /* 0x0000002000007945 */ /* 0x000fe80003800000 */
[----:B-----5:R-:W-:Y:S05]  /*16320*/  @!P0 BRA `(.L_x_1632) ;  /* 0x0000004000cc8947 */ /* 0x020fea0003800000 */
.L_x_1734:
[----:B------:R-:W-:Y:S05]  /*16330*/  BSYNC B0 ;  /* 0x0000000000007941 */ /* 0x000fea0003800000 */
.L_x_1631:
[----:B------:R-:W-:Y:S01]  /*16340*/  ULDC.64 UR4, c[0x0][0x300] ;  /* 0x0000c00000047ab9 */ /* 0x000fe20000000a00 */
[----:B------:R-:W5:Y:S01]  /*16350*/  LDC R11, c[0x0][0x2f4] ;  /* 0x0000bd00ff0b7b82 */ /* 0x000f620000000800 */
[----:B---3--:R-:W-:Y:S01]  /*16360*/  IMAD R2, R9, UR4, RZ ;  /* 0x0000000409027c24 */ /* 0x008fe2000f8e02ff */
        /* <DEDUP_REMOVED lines=11> */
[-C--:B-----5:R-:W-:Y:S02]  /*16420*/  ISETP.GE.AND P2, PT, R12, R11.reuse, PT ;  /* 0x0000000b0c00720c */ /* 0x0a0fe40003f46270 */
[----:B------:R-:W-:Y:S01]  /*16430*/  ISETP.GE.AND P3, PT, R28, R11, PT ;  /* 0x0000000b1c00720c */ /* 0x000fe20003f66270 */
[----:B------:R-:W-:Y:S01]  /*16440*/  IMAD.WIDE.U32 R2, R19, UR4, R2 ;  /* 0x0000000413027c25 */ /* 0x000fe2000f8e0002 */
[----:B------:R-:W-:-:S03]  /*16450*/  UMOV UR4, 0xffffffff ;  /* 0xffffffff00047882 */ /* 0x000fc60000000000 */
[----:B------:R-:W-:Y:S01]  /*16460*/  IMAD R10, R19, UR5, R3 ;  /* 0x00000005130a7c24 */ /* 0x000fe2000f8e0203 */
[----:B------:R-:W-:-:S04]  /*16470*/  IADD3 R9, P0, R2, UR6, RZ ;  /* 0x0000000602097c10 */ /* 0x000fc8000ff1e0ff */
[----:B------:R-:W-:Y:S01]  /*16480*/  IADD3.X R10, R10, UR7, RZ, P0, !PT ;  /* 0x000000070a0a7c10 */ /* 0x000fe200087fe4ff */
[----:B------:R-:W-:Y:S08]  /*16490*/  BRA.DIV UR4, `(.L_x_1633) ;  /* 0x0000004204847947 */ /* 0x000ff0000b800000 */
[----:B-1----:R-:W1:Y:S04]  /*164a0*/  SHFL.IDX PT, R14, R9, RZ, 0x181f ;  /* 0x00181fff090e7589 */ /* 0x002e6800000e0000 */
[----:B------:R-:W3:Y:S04]  /*164b0*/  SHFL.IDX PT, R3, R10, RZ, 0x181f ;  /* 0x00181fff0a037589 */ /* 0x000ee800000e0000 */
[----:B------:R-:W-:Y:S01]  /*164c0*/  SHFL.IDX PT, R7, R10, 0x1, 0x181f ;  /* 0x00381f000a077f89 */ /* 0x000fe200000e0000 */
[----:B-1----:R-:W-:-:S03]  /*164d0*/  IADD3 R2, P0, R28, R14, RZ ;  /* 0x0000000e1c027210 */ /* 0x002fc60007f1e0ff */
[----:B------:R-:W1:Y:S02]  /*164e0*/  SHFL.IDX PT, R14, R9, 0x1, 0x181f ;  /* 0x00381f00090e7f89 */ /* 0x000e6400000e0000 */
[----:B---3--:R-:W-:-:S05]  /*164f0*/  IMAD.X R3, RZ, RZ, R3, P0 ;  /* 0x000000ffff037224 */ /* 0x008fca00000e0603 */
[----:B------:R-:W-:Y:S04]  /*16500*/  LDGSTS.E.BYPASS.LTC128B.128 [R4+0x20000], desc[UR36][R2.64], !P3 ;  /* 0x2000000002047fae */ /* 0x000fe8000d901d64 */
[----:B------:R3:W-:Y:S01]  /*16510*/  LDGSTS.E.BYPASS.LTC128B.128 [R4+0x22000], desc[UR36][R2.64+0x80], !P2 ;  /* 0x2200008002047fae */ /* 0x0007e2000d101d64 */
[----:B-1----:R-:W-:-:S03]  /*16520*/  IADD3 R6, P0, R28, R14, RZ ;  /* 0x0000000e1c067210 */ /* 0x002fc60007f1e0ff */
[----:B---3--:R-:W-:Y:S04]  /*16530*/  SHFL.IDX PT, R3, R10, 0x2, 0x181f ;  /* 0x00581f000a037f89 */ /* 0x008fe800000e0000 */
[----:B------:R-:W1:Y:S01]  /*16540*/  SHFL.IDX PT, R14, R9, 0x2, 0x181f ;  /* 0x00581f00090e7f89 */ /* 0x000e6200000e0000 */
[----:B------:R-:W-:-:S03]  /*16550*/  IMAD.X R7, RZ, RZ, R7, P0 ;  /* 0x000000ffff077224 */ /* 0x000fc600000e0607 */
[----:B------:R-:W3:Y:S04]  /*16560*/  SHFL.IDX PT, R10, R10, 0x3, 0x181f ;  /* 0x00781f000a0a7f89 */ /* 0x000ee800000e0000 */
[----:B------:R0:W-:Y:S04]  /*16570*/  LDGSTS.E.BYPASS.LTC128B.128 [R4+0x20800], desc[UR36][R6.64], !P3 ;  /* 0x2080000006047fae */ /* 0x0001e8000d901d64 */
[----:B------:R0:W-:Y:S01]  /*16580*/  LDGSTS.E.BYPASS.LTC128B.128 [R4+0x22800], desc[UR36][R6.64+0x80], !P2 ;  /* 0x2280008006047fae */ /* 0x0001e2000d101d64 */
[----:B-1----:R-:W-:-:S03]  /*16590*/  IADD3 R2, P0, R28, R14, RZ ;  /* 0x0000000e1c027210 */ /* 0x002fc60007f1e0ff */
[----:B------:R0:W1:Y:S02]  /*165a0*/  SHFL.IDX PT, R14, R9, 0x3, 0x181f ;  /* 0x00781f00090e7f89 */ /* 0x00006400000e0000 */
[----:B------:R-:W-:-:S05]  /*165b0*/  IMAD.X R3, RZ, RZ, R3, P0 ;  /* 0x000000ffff037224 */ /* 0x000fca00000e0603 */
[----:B------:R0:W-:Y:S04]  /*165c0*/  LDGSTS.E.BYPASS.LTC128B.128 [R4+0x21000], desc[UR36][R2.64], !P3 ;  /* 0x2100000002047fae */ /* 0x0001e8000d901d64 */
[----:B---3--:R0:W-:Y:S02]  /*165d0*/  LDGSTS.E.BYPASS.LTC128B.128 [R4+0x23000], desc[UR36][R2.64+0x80], !P2 ;  /* 0x2300008002047fae */ /* 0x0081e4000d101d64 */
.L_x_1744:
[----:B01----:R-:W-:-:S05]  /*165e0*/  IADD3 R2, P0, R28, R14, RZ ;  /* 0x0000000e1c027210 */ /* 0x003fca0007f1e0ff */
        /* <DEDUP_REMOVED lines=8> */
.L_x_1634:
        /* <DEDUP_REMOVED lines=10> */
.L_x_1635:
[----:B------:R2:W-:Y:S02]  /*16710*/  SYNCS.ARRIVE.TRANS64.A1T0 RZ, [R0+URZ+0x28430], RZ ;  /* 0x028430ff00ff79a7 */ /* 0x0005e4000810003f */
[----:B--2-4-:R-:W-:-:S05]  /*16720*/  IMAD.U32 R0, RZ, RZ, UR46 ;  /* 0x0000002eff007e24 */ /* 0x014fca000f8e00ff */
[----:B------:R-:W-:-:S13]  /*16730*/  ISETP.NE.AND P0, PT, R0, 0x3, PT ;  /* 0x000000030000780c */ /* 0x000fda0003f05270 */
[----:B------:R-:W-:Y:S05]  /*16740*/  @!P0 BRA `(.L_x_1636) ;  /* 0x0000000000048947 */ /* 0x000fea0003800000 */
[----:B------:R-:W-:Y:S01]  /*16750*/  BPT.TRAP 0x1 ;  /* 0x000000040000795c */ /* 0x000fe20000300000 */
.L_x_1636:
[----:B0-----:R-:W-:Y:S01]  /*16760*/  LOP3.LUT R3, R8, 0x1, RZ, 0x3c, !PT ;  /* 0x0000000108037812 */ /* 0x001fe200078e3cff */
[----:B------:R-:W-:Y:S01]  /*16770*/  IMAD R0, R5, 0x8, R17 ;  /* 0x0000000805007824 */ /* 0x000fe200078e0211 */
[----:B------:R-:W-:Y:S02]  /*16780*/  BSSY B0, `(.L_x_1637) ;  /* 0x0000004000007945 */ /* 0x000fe40003800000 */
[----:B------:R-:W-:-:S04]  /*16790*/  SHF.L.U32 R3, R3, 0x1f, RZ ;  /* 0x0000001f03037819 */ /* 0x000fc800000006ff */
[----:B------:R-:W0:Y:S02]  /*167a0*/  SYNCS.PHASECHK.TRANS64.TRYWAIT P2, [R0+URZ+0x28470], R3 ;  /* 0x02847003000075a7 */ /* 0x000e24000804017f */
[----:B0-----:R-:W-:Y:S05]  /*167b0*/  @!P2 BRA `(.L_x_1638) ;  /* 0x0000004000d0a947 */ /* 0x001fea0003800000 */
.L_x_1745:
[----:B------:R-:W-:Y:S05]  /*167c0*/  BSYNC B0 ;  /* 0x0000000000007941 */ /* 0x000fea0003800000 */
.L_x_1637:
[----:B------:R-:W-:-:S13]  /*167d0*/  LOP3.LUT P2, RZ, R16, 0x8, RZ, 0xc0, !PT ;  /* 0x0000000810ff7812 */ /* 0x000fda000784c0ff */
[----:B------:R-:W-:Y:S05]  /*167e0*/  @!P2 BRA `(.L_x_1639) ;  /* 0x000000000004a947 */ /* 0x000fea0003800000 */
[----:B------:R-:W-:Y:S01]  /*167f0*/  BPT.TRAP 0x1 ;  /* 0x000000040000795c */ /* 0x000fe20000300000 */
.L_x_1639:
[----:B0-----:R-:W-:Y:S01]  /*16800*/  SHF.L.U32 R3, R8, 0x1f, RZ ;  /* 0x0000001f08037819 */ /* 0x001fe200000006ff */
[----:B------:R-:W-:-:S03]  /*16810*/  IMAD.SHL.U32 R2, R5, 0x4000, RZ ;  /* 0x0000400005027824 */ /* 0x000fc600078e00ff */
[----:B------:R-:W0:Y:S02]  /*16820*/  SYNCS.PHASECHK.TRANS64.TRYWAIT P2, [R0+URZ+0x28460], R3 ;  /* 0x02846003000075a7 */ /* 0x000e24000804017f */
[----:B0-----:R-:W-:Y:S05]  /*16830*/  @!P2 BRA `(.L_x_1640) ;  /* 0x0000004000c4a947 */ /* 0x001fea0003800000 */
.L_x_1746:
[----:B------:R-:W-:Y:S01]  /*16840*/  LOP3.LUT R4, R2, R33, RZ, 0xfc, !PT ;  /* 0x0000002102047212 */ /* 0x000fe200078efcff */
[----:B------:R-:W-:Y:S05]  /*16850*/  WARPSYNC.ALL ;  /* 0x0000000000007948 */ /* 0x000fea0003800000 */
[C---:B0-----:R-:W-:Y:S01]  /*16860*/  IMAD.IADD R3, R17.reuse, 0x1, R4 ;  /* 0x0000000111037824 */ /* 0x041fe200078e0204 */
[----:B------:R-:W-:Y:S02]  /*16870*/  IADD3 R2, R17, R2, R31 ;  /* 0x0000000211027210 */ /* 0x000fe40007ffe01f */
[----:B------:R-:W-:Y:S01]  /*16880*/  LOP3.LUT P2, RZ, R16, 0x8, RZ, 0xc0, !PT ;  /* 0x0000000810ff7812 */ /* 0x000fe2000784c0ff */
[----:B------:R-:W-:Y:S01]  /*16890*/  IMAD.IADD R18, R34, 0x1, R3 ;  /* 0x0000000122127824 */ /* 0x000fe200078e0203 */
[----:B------:R-:W0:Y:S02]  /*168a0*/  LDSM.16.MT88.4 R4, [R3+0x10000] ;  /* 0x010000000304783b */ /* 0x000e240000004200 */
[----:B0-----:R-:W-:-:S02]  /*168b0*/  PRMT R8, R4, 0x6420, R5 ;  /* 0x0000642004087816 */ /* 0x001fc40000000005 */
[----:B------:R-:W-:Y:S02]  /*168c0*/  PRMT R9, R4, 0x7531, R5 ;  /* 0x0000753104097816 */ /* 0x000fe40000000005 */
[C-C-:B------:R-:W-:Y:S02]  /*168d0*/  PRMT R10, R6.reuse, 0x6420, R7.reuse ;  /* 0x00006420060a7816 */ /* 0x140fe40000000007 */
[----:B------:R-:W-:Y:S02]  /*168e0*/  PRMT R11, R6, 0x7531, R7 ;  /* 0x00007531060b7816 */ /* 0x000fe40000000007 */
[----:B------:R-:W0:Y:S04]  /*168f0*/  LDSM.16.MT88.4 R4, [R18+0x10000] ;  /* 0x010000001204783b */ /* 0x000e280000004200 */
[----:B------:R-:W-:Y:S01]  /*16900*/  STSM.16.M88.4 [R2+0x8000], R8 ;  /* 0x0080000802007844 */ /* 0x000fe20000000200 */
        /* <DEDUP_REMOVED lines=23> */
[----:B------:R-:W-:-:S05]  /*16a80*/  PRMT R11, R14, 0x7531, R15 ;  /* 0x000075310e0b7816 */ /* 0x000fca000000000f */
[----:B------:R2:W-:Y:S02]  /*16a90*/  STSM.16.M88.4 [R2], R8 ;  /* 0x0000000802007844 */ /* 0x0005e40000000200 */
[C-C-:B--2---:R-:W-:Y:S02]  /*16aa0*/  PRMT R8, R4.reuse, 0x6420, R5.reuse ;  /* 0x0000642004087816 */ /* 0x144fe40000000005 */
        /* <DEDUP_REMOVED lines=24> */
.L_x_1641:
[----:B-1----:R1:W-:Y:S01]  /*16c30*/  SYNCS.ARRIVE.TRANS64.A1T0 RZ, [R0+URZ+0x28450], RZ ;  /* 0x028450ff00ff79a7 */ /* 0x0023e2000810003f */
[----:B------:R-:W-:Y:S06]  /*16c40*/  BAR.SYNC.DEFER_BLOCKING 0x2, 0x80 ;  /* 0x0082000000007b1d */ /* 0x000fec0000010000 */
[----:B------:R-:W-:Y:S05]  /*16c50*/  @!P0 BRA `(.L_x_1642) ;  /* 0x0000000000048947 */ /* 0x000fea0003800000 */
[----:B------:R-:W-:Y:S01]  /*16c60*/  BPT.TRAP 0x1 ;  /* 0x000000040000795c */ /* 0x000fe20000300000 */
.L_x_1642:
[----:B-1----:R-:W-:Y:S02]  /*16c70*/  VIADD R0, R0, 0x28480 ;  /* 0x0002848000007836 */ /* 0x002fe40000000000 */
[----:B0-----:R-:W-:Y:S02]  /*16c80*/  IMAD.MOV.U32 R5, RZ, RZ, R22 ;  /* 0x000000ffff057224 */ /* 0x001fe400078e0016 */
[----:B------:R-:W-:Y:S01]  /*16c90*/  IMAD.MOV.U32 R8, RZ, RZ, R23 ;  /* 0x000000ffff087224 */ /* 0x000fe200078e0017 */
[----:B------:R-:W-:-:S04]  /*16ca0*/  PRMT R0, R29, 0x654, R0 ;  /* 0x000006541d007816 */ /* 0x000fc80000000000 */
[----:B------:R2:W-:Y:S01]  /*16cb0*/  SYNCS.ARRIVE.TRANS64.RED.A1T0 RZ, [R0+URZ], RZ ;  /* 0x000000ff00ff79a7 */ /* 0x0005e2000810043f */
[----:B------:R-:W-:Y:S05]  /*16cc0*/  @P1 BRA `(.L_x_1643) ;  /* 0xffffffec00c41947 */ /* 0x000fea000383ffff */
.L_x_1623:
[----:B0-2---:R-:W0:Y:S01]  /*16cd0*/  S2R R0, SR_TID.X ;  /* 0x0000000000007919 */ /* 0x005e220000002100 */
[----:B------:R-:W-:Y:S01]  /*16ce0*/  BSSY B0, `(.L_x_1644) ;  /* 0x0000012000007945 */ /* 0x000fe20003800000 */
[----:B0-----:R-:W-:Y:S01]  /*16cf0*/  LOP3.LUT R2, R0, 0x7f, RZ, 0xc0, !PT ;  /* 0x0000007f00027812 */ /* 0x001fe200078ec0ff */
[----:B------:R-:W-:-:S03]  /*16d00*/  IMAD.U32 R0, RZ, RZ, UR46 ;  /* 0x0000002eff007e24 */ /* 0x000fc6000f8e00ff */
[----:B------:R-:W-:Y:S02]  /*16d10*/  ISETP.NE.AND P1, PT, R2, RZ, PT ;  /* 0x000000ff0200720c */ /* 0x000fe40003f25270 */
[----:B------:R-:W-:-:S11]  /*16d20*/  ISETP.NE.AND P0, PT, R0, 0x3, PT ;  /* 0x000000030000780c */ /* 0x000fd60003f05270 */
[----:B------:R-:W-:Y:S05]  /*16d30*/  @P1 BRA `(.L_x_1645) ;  /* 0x0000000000301947 */ /* 0x000fea0003800000 */
[----:B------:R-:W0:Y:S01]  /*16d40*/  S2R R5, SR_LANEID ;  /* 0x0000000000057919 */ /* 0x000e220000000000 */
[----:B------:R-:W-:Y:S01]  /*16d50*/  VOTEU.ANY UR4, UPT, PT ;  /* 0x0000000000047886 */ /* 0x000fe200038e0100 */
[----:B------:R-:W2:Y:S01]  /*16d60*/  LDC.64 R2, c[0x0][0xc60] ;  /* 0x00031800ff027b82 */ /* 0x000ea20000000a00 */
[----:B------:R-:W0:Y:S02]  /*16d70*/  FLO.U32 R0, UR4 ;  /* 0x0000000400007d00 */ /* 0x000e2400080e0000 */
[----:B0-----:R-:W-:-:S06]  /*16d80*/  ISETP.EQ.U32.AND P1, PT, R0, R5, PT ;  /* 0x000000050000720c */ /* 0x001fcc0003f22070 */
[----:B------:R-:W2:Y:S07]  /*16d90*/  POPC R5, UR4 ;  /* 0x0000000400057d09 */ /* 0x000eae0008000000 */
[----:B--2---:R-:W2:Y:S01]  /*16da0*/  @P1 ATOMG.E.ADD.STRONG.GPU PT, R3, desc[UR36][R2.64], R5 ;  /* 0x00000005020319a8 */ /* 0x004ea200081ee1e4 */
[----:B------:R-:W0:Y:S02]  /*16db0*/  S2R R4, SR_LTMASK ;  /* 0x0000000000047919 */ /* 0x000e240000003900 */
[----:B0-----:R-:W-:-:S04]  /*16dc0*/  LOP3.LUT R4, R4, UR4, RZ, 0xc0, !PT ;  /* 0x0000000404047c12 */ /* 0x001fc8000f8ec0ff */
[----:B------:R-:W0:Y:S01]  /*16dd0*/  POPC R7, R4 ;  /* 0x0000000400077309 */ /* 0x000e220000000000 */
[----:B--2---:R-:W0:Y:S02]  /*16de0*/  SHFL.IDX PT, R0, R3, R0, 0x1f ;  /* 0x00001f0003007589 */ /* 0x004e2400000e0000 */
[----:B0-----:R-:W-:-:S07]  /*16df0*/  IADD3 R24, R0, UR47, R7 ;  /* 0x0000002f00187c10 */ /* 0x001fce000fffe007 */
.L_x_1645:
[----:B------:R-:W-:Y:S05]  /*16e00*/  BSYNC B0 ;  /* 0x0000000000007941 */ /* 0x000fea0003800000 */
.L_x_1644:
[----:B------:R-:W-:Y:S05]  /*16e10*/  @!P0 BRA `(.L_x_1646) ;  /* 0x0000000000048947 */ /* 0x000fea0003800000 */
[----:B------:R-:W-:Y:S01]  /*16e20*/  BPT.TRAP 0x1 ;  /* 0x000000040000795c */ /* 0x000fe20000300000 */
.L_x_1646:
[----:B------:R-:W-:Y:S01]  /*16e30*/  LOP3.LUT R3, R23, 0x1, RZ, 0x3c, !PT ;  /* 0x0000000117037812 */ /* 0x000fe200078e3cff */
[----:B------:R-:W-:Y:S01]  /*16e40*/  IMAD R18, R22, 0x8, R17 ;  /* 0x0000000816127824 */ /* 0x000fe200078e0211 */
[----:B------:R-:W-:Y:S02]  /*16e50*/  BSSY B0, `(.L_x_1647) ;  /* 0x0000004000007945 */ /* 0x000fe40003800000 */
[----:B------:R-:W-:-:S04]  /*16e60*/  SHF.L.U32 R3, R3, 0x1f, RZ ;  /* 0x0000001f03037819 */ /* 0x000fc800000006ff */
[----:B------:R-:W0:Y:S02]  /*16e70*/  SYNCS.PHASECHK.TRANS64.TRYWAIT P1, [R18+URZ+0x28470], R3 ;  /* 0x02847003120075a7 */ /* 0x000e24000802017f */
[----:B0-----:R-:W-:Y:S05]  /*16e80*/  @!P1 BRA `(.L_x_1648) ;  /* 0x0000003c00449947 */ /* 0x001fea0003800000 */
.L_x_1747:
[----:B------:R-:W-:Y:S05]  /*16e90*/  BSYNC B0 ;  /* 0x0000000000007941 */ /* 0x000fea0003800000 */
.L_x_1647:
[----:B------:R-:W-:-:S13]  /*16ea0*/  LOP3.LUT P1, RZ, R16, 0x8, RZ, 0xc0, !PT ;  /* 0x0000000810ff7812 */ /* 0x000fda000782c0ff */
[----:B------:R-:W-:Y:S05]  /*16eb0*/  @!P1 BRA `(.L_x_1649) ;  /* 0x0000000000049947 */ /* 0x000fea0003800000 */
[----:B------:R-:W-:Y:S01]  /*16ec0*/  BPT.TRAP 0x1 ;  /* 0x000000040000795c */ /* 0x000fe20000300000 */
.L_x_1649:
[----:B0-----:R-:W-:-:S04]  /*16ed0*/  SHF.L.U32 R3, R23, 0x1f, RZ ;  /* 0x0000001f17037819 */ /* 0x001fc800000006ff */
[----:B------:R-:W0:Y:S02]  /*16ee0*/  SYNCS.PHASECHK.TRANS64.TRYWAIT P1, [R18+URZ+0x28460], R3 ;  /* 0x02846003120075a7 */ /* 0x000e24000802017f */
[----:B0-----:R-:W-:Y:S05]  /*16ef0*/  @!P1 BRA `(.L_x_1650) ;  /* 0x0000003c003c9947 */ /* 0x001fea0003800000 */
.L_x_1748:
[----:B------:R-:W-:Y:S01]  /*16f00*/  IMAD.SHL.U32 R0, R22, 0x4000, RZ ;  /* 0x0000400016007824 */ /* 0x000fe200078e00ff */
[----:B------:R-:W-:Y:S05]  /*16f10*/  WARPSYNC.ALL ;  /* 0x0000000000007948 */ /* 0x000fea0003800000 */
[----:B------:R-:W-:Y:S02]  /*16f20*/  LOP3.LUT R2, R0, R33, RZ, 0xfc, !PT ;  /* 0x0000002100027212 */ /* 0x000fe400078efcff */
[C---:B------:R-:W-:Y:S02]  /*16f30*/  IADD3 R0, R17.reuse, R0, R31 ;  /* 0x0000000011007210 */ /* 0x040fe40007ffe01f */
[----:B------:R-:W-:Y:S01]  /*16f40*/  LOP3.LUT P1, RZ, R16, 0x8, RZ, 0xc0, !PT ;  /* 0x0000000810ff7812 */ /* 0x000fe2000782c0ff */
[----:B------:R-:W-:-:S04]  /*16f50*/  IMAD.IADD R2, R17, 0x1, R2 ;  /* 0x0000000111027824 */ /* 0x000fc800078e0202 */
[----:B0-----:R-:W-:Y:S01]  /*16f60*/  IMAD.IADD R3, R34, 0x1, R2 ;  /* 0x0000000122037824 */ /* 0x001fe200078e0202 */
[----:B------:R-:W0:Y:S04]  /*16f70*/  LDSM.16.MT88.4 R4, [R2+0x10000] ;  /* 0x010000000204783b */ /* 0x000e280000004200 */
[----:B------:R-:W2:Y:S01]  /*16f80*/  LDSM.16.MT88.4 R8, [R3+0x10000] ;  /* 0x010000000308783b */ /* 0x000ea20000004200 */
[C-C-:B0-----:R-:W-:Y:S02]  /*16f90*/  PRMT R12, R4.reuse, 0x6420, R5.reuse ;  /* 0x00006420040c7816 */ /* 0x141fe40000000005 */
[----:B------:R-:W-:Y:S02]  /*16fa0*/  PRMT R13, R4, 0x7531, R5 ;  /* 0x00007531040d7816 */ /* 0x000fe40000000005 */
[----:B-1----:R-:W-:-:S02]  /*16fb0*/  PRMT R14, R6, 0x6420, R7 ;  /* 0x00006420060e7816 */ /* 0x002fc40000000007 */
[----:B------:R-:W-:Y:S02]  /*16fc0*/  PRMT R15, R6, 0x7531, R7 ;  /* 0x00007531060f7816 */ /* 0x000fe40000000007 */
[C-C-:B--2---:R-:W-:Y:S02]  /*16fd0*/  PRMT R4, R8.reuse, 0x6420, R9.reuse ;  /* 0x0000642008047816 */ /* 0x144fe40000000009 */
        /* <DEDUP_REMOVED lines=50> */
.L_x_1651:
[----:B-1----:R1:W-:Y:S01]  /*17300*/  SYNCS.ARRIVE.TRANS64.A1T0 RZ, [R18+URZ+0x28450], RZ ;  /* 0x028450ff12ff79a7 */ /* 0x0023e2000810003f */
[----:B------:R-:W-:Y:S06]  /*17310*/  BAR.SYNC.DEFER_BLOCKING 0x2, 0x80 ;  /* 0x0082000000007b1d */ /* 0x000fec0000010000 */
[----:B------:R-:W-:Y:S05]  /*17320*/  @!P0 BRA `(.L_x_1652) ;  /* 0x0000000000048947 */ /* 0x000fea0003800000 */
[----:B------:R-:W-:Y:S01]  /*17330*/  BPT.TRAP 0x1 ;  /* 0x000000040000795c */ /* 0x000fe20000300000 */
.L_x_1652:
[----:B-1----:R-:W-:Y:S02]  /*17340*/  VIADD R18, R18, 0x28480 ;  /* 0x0002848012127836 */ /* 0x002fe40000000000 */
[----:B------:R-:W-:-:S03]  /*17350*/  VIADD R22, R22, 0x1 ;  /* 0x0000000116167836 */ /* 0x000fc60000000000 */
[----:B------:R-:W-:Y:S02]  /*17360*/  PRMT R18, R29, 0x654, R18 ;  /* 0x000006541d127816 */ /* 0x000fe40000000012 */
[C---:B------:R-:W-:Y:S02]  /*17370*/  ISETP.NE.AND P0, PT, R22.reuse, 0x2, PT ;  /* 0x000000021600780c */ /* 0x040fe40003f05270 */
[----:B------:R1:W-:Y:S02]  /*17380*/  SYNCS.ARRIVE.TRANS64.RED.A1T0 RZ, [R18+URZ], RZ ;  /* 0x000000ff12ff79a7 */ /* 0x0003e4000810043f */
[----:B0-----:R-:W-:Y:S02]  /*17390*/  SEL R0, RZ, 0x1, P0 ;  /* 0x00000001ff007807 */ /* 0x001fe40000000000 */
[----:B------:R-:W-:Y:S02]  /*173a0*/  SEL R22, R22, RZ, P0 ;  /* 0x000000ff16167207 */ /* 0x000fe40000000000 */
[----:B------:R-:W-:-:S07]  /*173b0*/  LOP3.LUT R23, R23, R0, RZ, 0x3c, !PT ;  /* 0x0000000017177212 */ /* 0x000fce00078e3cff */
.L_x_1593:
[----:B------:R-:W-:Y:S05]  /*173c0*/  BSYNC B7 ;  /* 0x0000000000077941 */ /* 0x000fea0003800000 */
.L_x_1591:
[----:B------:R-:W-:-:S13]  /*173d0*/  LOP3.LUT P0, RZ, R16, 0x20, RZ, 0xc0, !PT ;  /* 0x0000002010ff7812 */ /* 0x000fda000780c0ff */
[----:B------:R-:W-:Y:S05]  /*173e0*/  @!P0 BRA `(.L_x_1653) ;  /* 0x0000000000248947 */ /* 0x000fea0003800000 */
[----:B------:R-:W0:Y:S08]  /*173f0*/  S2UR UR4, SR_CgaCtaId ;  /* 0x00000000000479c3 */ /* 0x000e300000008800 */
[----:B------:R-:W-:Y:S01]  /*17400*/  BAR.SYNC.DEFER_BLOCKING 0x5, 0x180 ;  /* 0x0146000000007b1d */ /* 0x000fe20000010000 */
[----:B------:R-:W-:Y:S01]  /*17410*/  MOV R0, 0x400 ;  /* 0x0000040000007802 */ /* 0x000fe20000000f00 */
[----:B0-----:R-:W-:-:S05]  /*17420*/  IMAD.U32 R29, RZ, RZ, UR4 ;  /* 0x00000004ff1d7e24 */ /* 0x001fca000f8e00ff */
[----:B------:R-:W-:-:S05]  /*17430*/  LEA R17, R29, R0, 0x18 ;  /* 0x000000001d117211 */ /* 0x000fca00078ec0ff */
[----:B------:R-:W0:Y:S02]  /*17440*/  LDS.128 R24, [R17+0x284d0] ;  /* 0x0284d00011187984 */ /* 0x000e240000000c00 */
[----:B0-----:R-:W-:Y:S01]  /*17450*/  R2UR UR42, R27 ;  /* 0x000000001b2a72ca */ /* 0x001fe200000e0000 */
[----:B------:R-:W-:Y:S06]  /*17460*/  BAR.ARV 0x4, 0x180 ;  /* 0x0106000000007b1d */ /* 0x000fec0000002000 */
[----:B------:R-:W-:Y:S08]  /*17470*/  BRA `(.L_x_1654) ;  /* 0x0000000c00b47947 */ /* 0x000ff00003800000 */
.L_x_1653:
[----:B------:R-:W0:Y:S01]  /*17480*/  S2R R0, SR_TID.X ;  /* 0x0000000000007919 */ /* 0x000e220000002100 */
[----:B------:R-:W-:Y:S01]  /*17490*/  ULDC UR4, c[0x0][0xc3c] ;  /* 0x00030f0000047ab9 */ /* 0x000fe20000000800 */
[----:B0-----:R-:W-:Y:S01]  /*174a0*/  LOP3.LUT R9, R0, 0x1f, RZ, 0xc0, !PT ;  /* 0x0000001f00097812 */ /* 0x001fe200078ec0ff */
[----:B------:R-:W-:-:S03]  /*174b0*/  IMAD.MOV.U32 R0, RZ, RZ, RZ ;  /* 0x000000ffff007224 */ /* 0x000fc600078e00ff */
[C---:B------:R-:W-:Y:S01]  /*174c0*/  ISETP.NE.AND P0, PT, R9.reuse, 0x1f, PT ;  /* 0x0000001f0900780c */ /* 0x040fe20003f05270 */
[----:B------:R-:W-:-:S05]  /*174d0*/  VIADD R7, R9, UR42 ;  /* 0x0000002a09077c36 */ /* 0x000fca0008000000 */
[----:B------:R-:W-:Y:S01]  /*174e0*/  ISETP.GE.OR P1, PT, R7, UR4, !P0 ;  /* 0x0000000407007c0c */ /* 0x000fe2000c726670 */
[----:B------:R-:W-:-:S12]  /*174f0*/  ULDC UR4, c[0x0][0xc3c] ;  /* 0x00030f0000047ab9 */ /* 0x000fd80000000800 */
[----:B------:R-:W0:Y:S08]  /*17500*/  @!P1 LDC.64 R2, c[0x0][0xc80] ;  /* 0x00032000ff029b82 */ /* 0x000e300000000a00 */
[----:B------:R-:W2:Y:S01]  /*17510*/  @!P1 LDC.64 R4, c[0x0][0xc78] ;  /* 0x00031e00ff049b82 */ /* 0x000ea20000000a00 */
[----:B0-----:R-:W-:-:S05]  /*17520*/  @!P1 IMAD.WIDE R2, R7, 0x4, R2 ;  /* 0x0000000407029825 */ /* 0x001fca00078e0202 */
[----:B------:R2:W3:Y:S02]  /*17530*/  @!P1 LDG.E R0, desc[UR36][R2.64] ;  /* 0x0000002402009981 */ /* 0x0004e4000c1e1900 */
[----:B--2---:R-:W-:-:S04]  /*17540*/  @!P1 IMAD.WIDE R2, R7, 0x4, R4 ;  /* 0x0000000407029825 */ /* 0x004fc800078e0204 */
[----:B------:R-:W-:-:S06]  /*17550*/  IMAD.MOV.U32 R5, RZ, RZ, RZ ;  /* 0x000000ffff057224 */ /* 0x000fcc00078e00ff */
[----:B------:R-:W3:Y:S01]  /*17560*/  @!P1 LDG.E R5, desc[UR36][R2.64] ;  /* 0x0000002402059981 */ /* 0x000ee2000c1e1900 */
[C---:B------:R-:W-:Y:S02]  /*17570*/  ISETP.NE.AND P1, PT, R9.reuse, RZ, PT ;  /* 0x000000ff0900720c */ /* 0x040fe40003f25270 */
[C---:B------:R-:W-:Y:S02]  /*17580*/  ISETP.GE.U32.AND P2, PT, R9.reuse, 0x2, PT ;  /* 0x000000020900780c */ /* 0x040fe40003f46070 */
[C---:B------:R-:W-:Y:S02]  /*17590*/  ISETP.GE.U32.AND P3, PT, R9.reuse, 0x4, PT ;  /* 0x000000040900780c */ /* 0x040fe40003f66070 */
[C---:B------:R-:W-:Y:S02]  /*175a0*/  ISETP.GE.U32.AND P4, PT, R9.reuse, 0x8, PT ;  /* 0x000000080900780c */ /* 0x040fe40003f86070 */
[----:B------:R-:W-:Y:S01]  /*175b0*/  ISETP.GE.U32.AND P5, PT, R9, 0x10, PT ;  /* 0x000000100900780c */ /* 0x000fe20003fa6070 */
[----:B---3--:R-:W-:-:S05]  /*175c0*/  IMAD R4, R5, R0, RZ ;  /* 0x0000000005047224 */ /* 0x008fca00078e02ff */
[----:B------:R-:W0:Y:S02]  /*175d0*/  SHFL.UP PT, R6, R4, 0x1, RZ ;  /* 0x0420000004067989 */ /* 0x000e2400000e00ff */
[----:B0-----:R-:W-:-:S05]  /*175e0*/  SEL R7, R6, RZ, P1 ;  /* 0x000000ff06077207 */ /* 0x001fca0000800000 */
[----:B------:R-:W-:Y:S02]  /*175f0*/  IMAD.IADD R7, R4, 0x1, R7 ;  /* 0x0000000104077824 */ /* 0x000fe400078e0207 */
[----:B------:R-:W0:Y:S03]  /*17600*/  LDC R4, c[0x0][0xc38] ;  /* 0x00030e00ff047b82 */ /* 0x000e260000000800 */
[----:B------:R-:W2:Y:S02]  /*17610*/  SHFL.UP PT, R6, R7, 0x2, RZ ;  /* 0x0440000007067989 */ /* 0x000ea400000e00ff */
[----:B--2---:R-:W-:-:S05]  /*17620*/  SEL R6, R6, RZ, P2 ;  /* 0x000000ff06067207 */ /* 0x004fca0001000000 */
[----:B------:R-:W-:Y:S02]  /*17630*/  IMAD.IADD R6, R7, 0x1, R6 ;  /* 0x0000000107067824 */ /* 0x000fe400078e0206 */
[----:B------:R-:W-:Y:S04]  /*17640*/  SHFL.IDX PT, R7, R24, RZ, 0x1f ;  /* 0x00001fff18077589 */ /* 0x000fe800000e0000 */
[----:B------:R-:W2:Y:S02]  /*17650*/  SHFL.UP PT, R8, R6, 0x4, RZ ;  /* 0x0480000006087989 */ /* 0x000ea400000e00ff */
[----:B--2---:R-:W-:-:S05]  /*17660*/  SEL R3, R8, RZ, P3 ;  /* 0x000000ff08037207 */ /* 0x004fca0001800000 */
[----:B------:R-:W-:Y:S02]  /*17670*/  IMAD.IADD R2, R6, 0x1, R3 ;  /* 0x0000000106027824 */ /* 0x000fe400078e0203 */
[----:B------:R-:W-:Y:S04]  /*17680*/  SHFL.IDX PT, R6, R24, 0x1, 0x1f ;  /* 0x00201f0018067f89 */ /* 0x000fe800000e0000 */
[----:B------:R-:W2:Y:S02]  /*17690*/  SHFL.UP PT, R3, R2, 0x8, RZ ;  /* 0x0500000002037989 */ /* 0x000ea400000e00ff */
[----:B--2---:R-:W-:-:S05]  /*176a0*/  SEL R3, R3, RZ, P4 ;  /* 0x000000ff03037207 */ /* 0x004fca0002000000 */
[----:B------:R-:W-:-:S05]  /*176b0*/  IMAD.IADD R8, R2, 0x1, R3 ;  /* 0x0000000102087824 */ /* 0x000fca00078e0203 */
[----:B------:R-:W2:Y:S02]  /*176c0*/  SHFL.UP PT, R3, R8, 0x10, RZ ;  /* 0x0600000008037989 */ /* 0x000ea400000e00ff */
[----:B--2---:R-:W-:-:S05]  /*176d0*/  SEL R3, R3, RZ, P5 ;  /* 0x000000ff03037207 */ /* 0x004fca0002800000 */
[----:B------:R-:W-:-:S05]  /*176e0*/  IMAD.IADD R3, R8, 0x1, R3 ;  /* 0x0000000108037824 */ /* 0x000fca00078e0203 */
[----:B------:R-:W0:Y:S02]  /*176f0*/  SHFL.IDX PT, R9, R3, 0x1f, 0x1f ;  /* 0x03e01f0003097f89 */ /* 0x000e2400000e0000 */
[----:B0-----:R-:W-:Y:S02]  /*17700*/  IMAD R11, R9, R4, RZ ;  /* 0x00000004090b7224 */ /* 0x001fe400078e02ff */
[----:B------:R-:W-:Y:S02]  /*17710*/  IMAD.MOV.U32 R9, RZ, RZ, RZ ;  /* 0x000000ffff097224 */ /* 0x000fe400078e00ff */
[----:B------:R-:W-:-:S05]  /*17720*/  IMAD.IADD R6, R6, 0x1, R11 ;  /* 0x0000000106067824 */ /* 0x000fca00078e020b */
[----:B------:R-:W-:-:S13]  /*17730*/  ISETP.GT.AND P6, PT, R6, R7, PT ;  /* 0x000000070600720c */ /* 0x000fda0003fc4270 */
[----:B------:R-:W-:Y:S05]  /*17740*/  @P6 BRA `(.L_x_1655) ;  /* 0x00000000009c6947 */ /* 0x000fea0003800000 */
.L_x_1657:
        /* <DEDUP_REMOVED lines=22> */
[----:B------:R-:W-:Y:S02]  /*178b0*/  IMAD.IADD R11, R4, 0x1, R11 ;  /* 0x00000001040b7824 */ /* 0x000fe400078e020b */
[----:B------:R-:W0:Y:S03]  /*178c0*/  LDC R4, c[0x0][0xc38] ;  /* 0x00030e00ff047b82 */ /* 0x000e260000000800 */
[----:B------:R-:W2:Y:S02]  /*178d0*/  SHFL.UP PT, R8, R11, 0x4, RZ ;  /* 0x048000000b087989 */ /* 0x000ea400000e00ff */
[----:B--2---:R-:W-:-:S05]  /*178e0*/  SEL R8, R8, RZ, P3 ;  /* 0x000000ff08087207 */ /* 0x004fca0001800000 */
[----:B------:R-:W-:-:S05]  /*178f0*/  IMAD.IADD R8, R11, 0x1, R8 ;  /* 0x000000010b087824 */ /* 0x000fca00078e0208 */
[----:B------:R-:W2:Y:S02]  /*17900*/  SHFL.UP PT, R2, R8, 0x8, RZ ;  /* 0x0500000008027989 */ /* 0x000ea400000e00ff */
[----:B--2---:R-:W-:-:S05]  /*17910*/  SEL R3, R2, RZ, P4 ;  /* 0x000000ff02037207 */ /* 0x004fca0002000000 */
[----:B------:R-:W-:-:S05]  /*17920*/  IMAD.IADD R3, R8, 0x1, R3 ;  /* 0x0000000108037824 */ /* 0x000fca00078e0203 */
[----:B------:R-:W2:Y:S02]  /*17930*/  SHFL.UP PT, R2, R3, 0x10, RZ ;  /* 0x0600000003027989 */ /* 0x000ea400000e00ff */
[----:B--2---:R-:W-:-:S05]  /*17940*/  SEL R2, R2, RZ, P5 ;  /* 0x000000ff02027207 */ /* 0x004fca0002800000 */
[----:B------:R-:W-:-:S05]  /*17950*/  IMAD.IADD R2, R3, 0x1, R2 ;  /* 0x0000000103027824 */ /* 0x000fca00078e0202 */
[----:B------:R-:W0:Y:S02]  /*17960*/  SHFL.IDX PT, R13, R2, 0x1f, 0x1f ;  /* 0x03e01f00020d7f89 */ /* 0x000e2400000e0000 */
[----:B0-----:R-:W-:-:S04]  /*17970*/  IMAD R11, R13, R4, RZ ;  /* 0x000000040d0b7224 */ /* 0x001fc800078e02ff */
[----:B------:R-:W-:-:S05]  /*17980*/  IMAD.IADD R6, R11, 0x1, R6 ;  /* 0x000000010b067824 */ /* 0x000fca00078e0206 */
[----:B------:R-:W-:-:S13]  /*17990*/  ISETP.GT.AND P6, PT, R6, R7, PT ;  /* 0x000000070600720c */ /* 0x000fda0003fc4270 */
[----:B------:R-:W-:Y:S05]  /*179a0*/  @!P6 BRA `(.L_x_1657) ;  /* 0xfffffffc0068e947 */ /* 0x000fea000383ffff */
[----:B------:R-:W-:-:S07]  /*179b0*/  IMAD.MOV.U32 R3, RZ, RZ, R2 ;  /* 0x000000ffff037224 */ /* 0x000fce00078e0002 */
.L_x_1655:
[----:B------:R-:W-:-:S04]  /*179c0*/  IMAD.IADD R11, R6, 0x1, -R11 ;  /* 0x00000001060b7824 */ /* 0x000fc800078e0a0b */
[----:B------:R-:W-:-:S05]  /*179d0*/  IMAD R2, R3, R4, R11 ;  /* 0x0000000403027224 */ /* 0x000fca00078e020b */
[----:B------:R-:W-:-:S13]  /*179e0*/  ISETP.GT.AND P0, PT, R2, R7, PT ;  /* 0x000000070200720c */ /* 0x000fda0003f04270 */
[----:B------:R-:W-:Y:S02]  /*179f0*/  VOTEU.ANY UR5, UPT, !P0 ;  /* 0x0000000000057886 */ /* 0x000fe400040e0100 */
[----:B------:R-:W-:Y:S02]  /*17a00*/  UPOPC UR4, UR5 ;  /* 0x00000005000472bf */ /* 0x000fe40008000000 */
[----:B------:R-:W-:-:S04]  /*17a10*/  ISETP.NE.AND P0, PT, RZ, UR5, PT ;  /* 0x00000005ff007c0c */ /* 0x000fc8000bf05270 */
[----:B------:R-:W-:Y:S02]  /*17a20*/  IMAD.U32 R6, RZ, RZ, UR4 ;  /* 0x00000004ff067e24 */ /* 0x000fe4000f8e00ff */
[----:B------:R-:W-:-:S04]  /*17a30*/  IMAD.U32 R13, RZ, RZ, UR4 ;  /* 0x00000004ff0d7e24 */ /* 0x000fc8000f8e00ff */
[----:B------:R0:W2:Y:S04]  /*17a40*/  SHFL.IDX PT, R6, R5, R6, 0x1f ;  /* 0x00001f0605067589 */ /* 0x0000a800000e0000 */
[----:B------:R0:W3:Y:S01]  /*17a50*/  SHFL.IDX PT, R0, R0, R13, 0x1f ;  /* 0x00001f0d00007589 */ /* 0x0000e200000e0000 */
[----:B------:R-:W-:Y:S05]  /*17a60*/  @!P0 BRA `(.L_x_1658) ;  /* 0x00000000000c8947 */ /* 0x000fea0003800000 */
[----:B------:R-:W-:-:S06]  /*17a70*/  UIADD3 UR5, UR4, -0x1, URZ ;  /* 0xffffffff04057890 */ /* 0x000fcc000fffe03f */
[----:B------:R-:W-:-:S05]  /*17a80*/  IMAD.U32 R2, RZ, RZ, UR5 ;  /* 0x00000005ff027e24 */ /* 0x000fca000f8e00ff */
[----:B------:R4:W0:Y:S02]  /*17a90*/  SHFL.IDX PT, R9, R3, R2, 0x1f ;  /* 0x00001f0203097589 */ /* 0x00082400000e0000 */
.L_x_1658:
[----:B--2---:R-:W-:Y:S01]  /*17aa0*/  ISETP.NE.AND P0, PT, R6, 0x1, PT ;  /* 0x000000010600780c */ /* 0x004fe20003f05270 */
[----:B0-----:R-:W-:Y:S01]  /*17ab0*/  IMAD R24, R9, R4, R11 ;  /* 0x0000000409187224 */ /* 0x001fe200078e020b */
[----:B------:R-:W-:-:S03]  /*17ac0*/  UIADD3 UR42, UR4, UR42, URZ ;  /* 0x0000002a042a7290 */ /* 0x000fc6000fffe03f */
[----:B------:R-:W-:-:S08]  /*17ad0*/  IMAD.IADD R5, R7, 0x1, -R24 ;  /* 0x0000000107057824 */ /* 0x000fd000078e0a18 */
[----:B------:R-:W-:Y:S05]  /*17ae0*/  @!P0 BRA `(.L_x_1659) ;  /* 0x0000000000dc8947 */ /* 0x000fea0003800000 */
[----:B---3--:R-:W-:Y:S02]  /*17af0*/  IABS R4, R0 ;  /* 0x0000000000047213 */ /* 0x008fe40000000000 */
[----:B------:R-:W-:Y:S02]  /*17b00*/  IABS R7, R6 ;  /* 0x0000000600077213 */ /* 0x000fe40000000000 */
[----:B------:R-:W0:Y:S08]  /*17b10*/  I2F.RP R8, R4 ;  /* 0x0000000400087306 */ /* 0x000e300000209400 */
[----:B------:R-:W2:Y:S08]  /*17b20*/  I2F.RP R10, R7 ;  /* 0x00000007000a7306 */ /* 0x000eb00000209400 */
[----:B0-----:R-:W4:Y:S08]  /*17b30*/  MUFU.RCP R8, R8 ;  /* 0x0000000800087308 */ /* 0x001f300000001000 */
[----:B--2---:R-:W-:Y:S01]  /*17b40*/  MUFU.RCP R10, R10 ;  /* 0x0000000a000a7308 */ /* 0x004fe20000001000 */
[----:B----4-:R-:W-:-:S07]  /*17b50*/  VIADD R2, R8, 0xffffffe ;  /* 0x0ffffffe08027836 */ /* 0x010fce0000000000 */
[----:B------:R0:W2:Y:S02]  /*17b60*/  F2I.FTZ.U32.TRUNC.NTZ R3, R2 ;  /* 0x0000000200037305 */ /* 0x0000a4000021f000 */
[----:B0-----:R-:W-:Y:S02]  /*17b70*/  IMAD.MOV.U32 R2, RZ, RZ, RZ ;  /* 0x000000ffff027224 */ /* 0x001fe400078e00ff */
[----:B--2---:R-:W-:-:S04]  /*17b80*/  IMAD.MOV R9, RZ, RZ, -R3 ;  /* 0x000000ffff097224 */ /* 0x004fc800078e0a03 */
[----:B------:R-:W-:-:S04]  /*17b90*/  IMAD R9, R9, R4, RZ ;  /* 0x0000000409097224 */ /* 0x000fc800078e02ff */
[----:B------:R-:W-:Y:S01]  /*17ba0*/  IMAD.HI.U32 R3, R3, R9, R2 ;  /* 0x0000000903037227 */ /* 0x000fe200078e0002 */
[----:B------:R-:W-:Y:S02]  /*17bb0*/  IABS R9, R5 ;  /* 0x0000000500097213 */ /* 0x000fe40000000000 */
[----:B------:R-:W-:-:S03]  /*17bc0*/  IABS R2, R0 ;  /* 0x0000000000027213 */ /* 0x000fc60000000000 */
[----:B------:R-:W-:-:S04]  /*17bd0*/  IMAD.HI.U32 R8, R3, R9, RZ ;  /* 0x0000000903087227 */ /* 0x000fc800078e00ff */
[----:B------:R-:W-:Y:S02]  /*17be0*/  IMAD.MOV R2, RZ, RZ, -R2 ;  /* 0x000000ffff027224 */ /* 0x000fe400078e0a02 */
[----:B------:R-:W-:Y:S02]  /*17bf0*/  VIADD R3, R10, 0xffffffe ;  /* 0x0ffffffe0a037836 */ /* 0x000fe40000000000 */
[----:B------:R-:W-:-:S04]  /*17c00*/  IMAD R9, R8, R2, R9 ;  /* 0x0000000208097224 */ /* 0x000fc800078e0209 */
[----:B------:R-:W0:Y:S01]  /*17c10*/  F2I.FTZ.U32.TRUNC.NTZ R3, R3 ;  /* 0x0000000300037305 */ /* 0x000e22000021f000 */
[----:B------:R-:W-:-:S13]  /*17c20*/  ISETP.GT.U32.AND P1, PT, R4, R9, PT ;  /* 0x000000090400720c */ /* 0x000fda0003f24070 */
[----:B------:R-:W-:Y:S02]  /*17c30*/  @!P1 IMAD.IADD R9, R9, 0x1, -R4 ;  /* 0x0000000109099824 */ /* 0x000fe400078e0a04 */
[----:B0-----:R-:W-:Y:S02]  /*17c40*/  IMAD.MOV R2, RZ, RZ, -R3 ;  /* 0x000000ffff027224 */ /* 0x001fe400078e0a03 */
[----:B------:R-:W-:Y:S01]  /*17c50*/  @!P1 VIADD R8, R8, 0x1 ;  /* 0x0000000108089836 */ /* 0x000fe20000000000 */
[----:B------:R-:W-:Y:S01]  /*17c60*/  ISETP.GE.U32.AND P0, PT, R9, R4, PT ;  /* 0x000000040900720c */ /* 0x000fe20003f06070 */
[----:B------:R-:W-:Y:S01]  /*17c70*/  IMAD R9, R2, R7, RZ ;  /* 0x0000000702097224 */ /* 0x000fe200078e02ff */
[----:B------:R-:W-:Y:S01]  /*17c80*/  ISETP.NE.AND P1, PT, R0, RZ, PT ;  /* 0x000000ff0000720c */ /* 0x000fe20003f25270 */
[----:B------:R-:W-:-:S04]  /*17c90*/  IMAD.MOV.U32 R2, RZ, RZ, RZ ;  /* 0x000000ffff027224 */ /* 0x000fc800078e00ff */
[----:B------:R-:W-:Y:S01]  /*17ca0*/  IMAD.HI.U32 R4, R3, R9, R2 ;  /* 0x0000000903047227 */ /* 0x000fe200078e0002 */
[----:B------:R-:W-:-:S04]  /*17cb0*/  LOP3.LUT R2, R5, R0, RZ, 0x3c, !PT ;  /* 0x0000000005027212 */ /* 0x000fc800078e3cff */
[----:B------:R-:W-:Y:S01]  /*17cc0*/  ISETP.GE.AND P2, PT, R2, RZ, PT ;  /* 0x000000ff0200720c */ /* 0x000fe20003f46270 */
[----:B------:R-:W-:Y:S01]  /*17cd0*/  @P0 VIADD R8, R8, 0x1 ;  /* 0x0000000108080836 */ /* 0x000fe20000000000 */
[----:B------:R-:W-:-:S05]  /*17ce0*/  IABS R2, R6 ;  /* 0x0000000600027213 */ /* 0x000fca0000000000 */
[----:B------:R-:W-:-:S06]  /*17cf0*/  IMAD.MOV R2, RZ, RZ, -R2 ;  /* 0x000000ffff027224 */ /* 0x000fcc00078e0a02 */
[----:B------:R-:W-:Y:S01]  /*17d00*/  @!P2 IMAD.MOV R8, RZ, RZ, -R8 ;  /* 0x000000ffff08a224 */ /* 0x000fe200078e0a08 */
[----:B------:R-:W-:-:S04]  /*17d10*/  @!P1 LOP3.LUT R8, RZ, R0, RZ, 0x33, !PT ;  /* 0x00000000ff089212 */ /* 0x000fc800078e33ff */
[----:B------:R-:W-:-:S05]  /*17d20*/  IABS R3, R8 ;  /* 0x0000000800037213 */ /* 0x000fca0000000000 */
        /* <DEDUP_REMOVED lines=9> */
[----:B------:R-:W-:-:S04]  /*17dc0*/  IMAD.MOV R2, RZ, RZ, -R8 ;  /* 0x000000ffff027224 */ /* 0x000fc800078e0a08 */
[----:B------:R-:W-:Y:S02]  /*17dd0*/  IMAD R2, R0, R2, R5 ;  /* 0x0000000200027224 */ /* 0x000fe400078e0205 */
[----:B------:R-:W-:-:S06]  /*17de0*/  @P0 VIADD R4, R4, 0x1 ;  /* 0x0000000104040836 */ /* 0x000fcc0000000000 */
[----:B------:R-:W-:Y:S01]  /*17df0*/  @!P2 IMAD.MOV R4, RZ, RZ, -R4 ;  /* 0x000000ffff04a224 */ /* 0x000fe200078e0a04 */
[----:B------:R-:W-:-:S05]  /*17e00*/  @!P1 LOP3.LUT R4, RZ, R6, RZ, 0x33, !PT ;  /* 0x00000006ff049212 */ /* 0x000fca00078e33ff */
[--C-:B------:R-:W-:Y:S02]  /*17e10*/  IMAD.MOV R7, RZ, RZ, -R4.reuse ;  /* 0x000000ffff077224 */ /* 0x100fe400078e0a04 */
[C---:B------:R-:W-:Y:S02]  /*17e20*/  IMAD R3, R6.reuse, 0x1000000, R4 ;  /* 0x0100000006037824 */ /* 0x040fe400078e0204 */
[----:B------:R-:W-:-:S04]  /*17e30*/  IMAD R6, R6, R7, R8 ;  /* 0x0000000706067224 */ /* 0x000fc800078e0208 */
[----:B------:R-:W-:Y:S01]  /*17e40*/  IMAD R26, R6, 0x10000, R3 ;  /* 0x00010000061a7824 */ /* 0x000fe200078e0203 */
[----:B------:R-:W-:Y:S06]  /*17e50*/  BRA `(.L_x_1660) ;  /* 0x0000000000f87947 */ /* 0x000fec0003800000 */
.L_x_1659:
[----:B------:R-:W-:Y:S02]  /*17e60*/  ULDC.64 UR4, c[0x0][0xc90] ;  /* 0x0003240000047ab9 */ /* 0x000fe40000000a00 */
[----:B------:R-:W-:-:S06]  /*17e70*/  UIMAD.WIDE UR4, UR42, 0x4, UR4 ;  /* 0x000000042a0478a5 */ /* 0x000fcc000f8e0204 */
[----:B----4-:R-:W-:Y:S02]  /*17e80*/  IMAD.U32 R2, RZ, RZ, UR4 ;  /* 0x00000004ff027e24 */ /* 0x010fe4000f8e00ff */
[----:B------:R-:W-:-:S05]  /*17e90*/  IMAD.U32 R3, RZ, RZ, UR5 ;  /* 0x00000005ff037e24 */ /* 0x000fca000f8e00ff */
[----:B------:R0:W3:Y:S02]  /*17ea0*/  LDG.E R9, desc[UR36][R2.64] ;  /* 0x0000002402097981 */ /* 0x0000e4000c1e1900 */
[----:B0-----:R-:W-:Y:S02]  /*17eb0*/  IMAD.MOV.U32 R2, RZ, RZ, RZ ;  /* 0x000000ffff027224 */ /* 0x001fe400078e00ff */
[----:B---3--:R-:W-:-:S05]  /*17ec0*/  IMAD R6, R0, R9, RZ ;  /* 0x0000000900067224 */ /* 0x008fca00078e02ff */
[----:B------:R-:W-:-:S04]  /*17ed0*/  IABS R7, R6 ;  /* 0x0000000600077213 */ /* 0x000fc80000000000 */
[----:B------:R-:W0:Y:S08]  /*17ee0*/  I2F.RP R8, R7 ;  /* 0x0000000700087306 */ /* 0x000e300000209400 */
[----:B0-----:R-:W0:Y:S02]  /*17ef0*/  MUFU.RCP R8, R8 ;  /* 0x0000000800087308 */ /* 0x001e240000001000 */
[----:B0-----:R-:W-:-:S06]  /*17f00*/  VIADD R10, R8, 0xffffffe ;  /* 0x0ffffffe080a7836 */ /* 0x001fcc0000000000 */
[----:B------:R-:W0:Y:S02]  /*17f10*/  F2I.FTZ.U32.TRUNC.NTZ R3, R10 ;  /* 0x0000000a00037305 */ /* 0x000e24000021f000 */
[----:B0-----:R-:W-:-:S04]  /*17f20*/  IMAD.MOV R12, RZ, RZ, -R3 ;  /* 0x000000ffff0c7224 */ /* 0x001fc800078e0a03 */
[----:B------:R-:W-:-:S04]  /*17f30*/  IMAD R11, R12, R7, RZ ;  /* 0x000000070c0b7224 */ /* 0x000fc800078e02ff */
[----:B------:R-:W-:Y:S01]  /*17f40*/  IMAD.HI.U32 R2, R3, R11, R2 ;  /* 0x0000000b03027227 */ /* 0x000fe200078e0002 */
[----:B------:R-:W-:Y:S02]  /*17f50*/  IABS R11, R5 ;  /* 0x00000005000b7213 */ /* 0x000fe40000000000 */
[----:B------:R-:W-:-:S03]  /*17f60*/  IABS R3, R6 ;  /* 0x0000000600037213 */ /* 0x000fc60000000000 */
[----:B------:R-:W-:-:S04]  /*17f70*/  IMAD.HI.U32 R2, R2, R11, RZ ;  /* 0x0000000b02027227 */ /* 0x000fc800078e00ff */
[----:B------:R-:W-:-:S04]  /*17f80*/  IMAD.MOV R3, RZ, RZ, -R3 ;  /* 0x000000ffff037224 */ /* 0x000fc800078e0a03 */
        /* <DEDUP_REMOVED lines=17> */
[-C--:B------:R-:W-:Y:S02]  /*180a0*/  IABS R8, R4.reuse ;  /* 0x0000000400087213 */ /* 0x080fe40000000000 */
[----:B------:R-:W-:Y:S02]  /*180b0*/  IABS R6, R4 ;  /* 0x0000000400067213 */ /* 0x000fe40000000000 */
[----:B------:R-:W0:Y:S08]  /*180c0*/  I2F.RP R9, R8 ;  /* 0x0000000800097306 */ /* 0x000e300000209400 */
[----:B0-----:R-:W0:Y:S02]  /*180d0*/  MUFU.RCP R9, R9 ;  /* 0x0000000900097308 */ /* 0x001e240000001000 */
[----:B0-----:R-:W-:Y:S01]  /*180e0*/  VIADD R3, R9, 0xffffffe ;  /* 0x0ffffffe09037836 */ /* 0x001fe20000000000 */
[----:B------:R-:W-:-:S05]  /*180f0*/  IABS R9, R5 ;  /* 0x0000000500097213 */ /* 0x000fca0000000000 */
        /* <DEDUP_REMOVED lines=12> */
[----:B------:R-:W-:Y:S02]  /*181c0*/  LOP3.LUT R3, R5, R4, RZ, 0x3c, !PT ;  /* 0x0000000405037212 */ /* 0x000fe400078e3cff */
[----:B------:R-:W-:Y:S02]  /*181d0*/  IADD3 R5, R7, 0x1000000, R5 ;  /* 0x0100000007057810 */ /* 0x000fe40007ffe005 */
[----:B------:R-:W-:-:S07]  /*181e0*/  ISETP.GE.AND P2, PT, R3, RZ, PT ;  /* 0x000000ff0300720c */ /* 0x000fce0003f46270 */
[----:B------:R-:W-:-:S06]  /*181f0*/  @P0 VIADD R2, R2, 0x1 ;  /* 0x0000000102020836 */ /* 0x000fcc0000000000 */
[----:B------:R-:W-:Y:S01]  /*18200*/  @!P2 IMAD.MOV R2, RZ, RZ, -R2 ;  /* 0x000000ffff02a224 */ /* 0x000fe200078e0a02 */
[----:B------:R-:W-:Y:S01]  /*18210*/  @!P1 LOP3.LUT R2, RZ, R4, RZ, 0x33, !PT ;  /* 0x00000004ff029212 */ /* 0x000fe200078e33ff */
[----:B------:R-:W-:-:S04]  /*18220*/  IMAD.MOV R4, RZ, RZ, -R4 ;  /* 0x000000ffff047224 */ /* 0x000fc800078e0a04 */
[----:B------:R-:W-:-:S07]  /*18230*/  IMAD R26, R2, R4, R5 ;  /* 0x00000004021a7224 */ /* 0x000fce00078e0205 */
.L_x_1660:
[----:B------:R-:W-:-:S05]  /*18240*/  LOP3.LUT R25, RZ, R2, RZ, 0x33, !PT ;  /* 0x00000002ff197212 */ /* 0x000fca00078e33ff */
[----:B------:R-:W-:Y:S01]  /*18250*/  IMAD.IADD R25, R0, 0x1, R25 ;  /* 0x0000000100197824 */ /* 0x000fe200078e0219 */
[----:B------:R-:W-:Y:S06]  /*18260*/  BRA `(.L_x_1661) ;  /* 0x0000000000107947 */ /* 0x000fec0003800000 */
.L_x_1656:
[----:B------:R-:W-:Y:S01]  /*18270*/  IMAD.MOV.U32 R24, RZ, RZ, R7 ;  /* 0x000000ffff187224 */ /* 0x000fe200078e0007 */
[----:B------:R-:W-:Y:S01]  /*18280*/  ULDC UR42, c[0x0][0xc3c] ;  /* 0x00030f00002a7ab9 */ /* 0x000fe20000000800 */
[----:B------:R-:W-:Y:S02]  /*18290*/  IMAD.MOV.U32 R25, RZ, RZ, RZ ;  /* 0x000000ffff197224 */ /* 0x000fe400078e00ff */
[----:B------:R-:W-:-:S07]  /*182a0*/  IMAD.MOV.U32 R26, RZ, RZ, RZ ;  /* 0x000000ffff1a7224 */ /* 0x000fce00078e00ff */
.L_x_1661:
[----:B------:R-:W0:Y:S01]  /*182b0*/  S2R R0, SR_TID.X ;  /* 0x0000000000007919 */ /* 0x000e220000002100 */
[----:B------:R-:W-:Y:S01]  /*182c0*/  IMAD.U32 R27, RZ, RZ, UR42 ;  /* 0x0000002aff1b7e24 */ /* 0x000fe2000f8e00ff */
[----:B------:R-:W-:Y:S01]  /*182d0*/  BAR.SYNC.DEFER_BLOCKING 0x4, 0x180 ;  /* 0x0106000000007b1d */ /* 0x000fe20000010000 */
[----:B0-----:R-:W-:-:S04]  /*182e0*/  LOP3.LUT R0, R0, 0x1f, RZ, 0xc0, !PT ;  /* 0x0000001f00007812 */ /* 0x001fc800078ec0ff */
[----:B------:R-:W-:-:S13]  /*182f0*/  ISETP.NE.AND P0, PT, R0, RZ, PT ;  /* 0x000000ff0000720c */ /* 0x000fda0003f05270 */
[----:B------:R-:W0:Y:S01]  /*18300*/  @!P0 S2R R29, SR_CgaCtaId ;  /* 0x00000000001d8919 */ /* 0x000e220000008800 */
[----:B------:R-:W-:-:S04]  /*18310*/  @!P0 MOV R0, 0x400 ;  /* 0x0000040000008802 */ /* 0x000fc80000000f00 */
[----:B0-----:R-:W-:-:S05]  /*18320*/  @!P0 LEA R17, R29, R0, 0x18 ;  /* 0x000000001d118211 */ /* 0x001fca00078ec0ff */
[----:B------:R0:W-:Y:S01]  /*18330*/  @!P0 STS.128 [R17+0x284d0], R24 ;  /* 0x0284d01811008388 */ /* 0x0001e20000000c00 */
[----:B------:R-:W-:Y:S06]  /*18340*/  BAR.ARV 0x5, 0x180 ;  /* 0x0146000000007b1d */ /* 0x000fec0000002000 */
.L_x_1654:
[----:B------:R-:W-:Y:S02]  /*18350*/  ULDC UR4, c[0x0][0xc3c] ;  /* 0x00030f0000047ab9 */ /* 0x000fe40000000800 */
[----:B------:R-:W-:-:S06]  /*18360*/  UISETP.GE.AND UP0, UPT, UR42, UR4, UPT ;  /* 0x000000042a00728c */ /* 0x000fcc000bf06270 */
[----:B------:R-:W-:-:S13]  /*18370*/  PLOP3.LUT P0, PT, PT, PT, UP0, 0x80, 0x0 ;  /* 0x000000000000781c */ /* 0x000fda0003f0f008 */
[----:B------:R-:W-:Y:S05]  /*18380*/  @!P0 BRA `(.L_x_1662) ;  /* 0xffffffa800c48947 */ /* 0x000fea000383ffff */
.L_x_1580:
[----:B0-----:R-:W2:Y:S01]  /*18390*/  LDL.LU R0, [R1] ;  /* 0x0000000001007983 */ /* 0x001ea20000300800 */
[----:B------:R-:W-:Y:S01]  /*183a0*/  BSSY B0, `(.L_x_1663) ;  /* 0x000000b000007945 */ /* 0x000fe20003800000 */
[----:B------:R-:W0:Y:S01]  /*183b0*/  S2R R5, SR_CgaCtaId ;  /* 0x0000000000057919 */ /* 0x000e220000008800 */
[----:B--2---:R-:W-:-:S05]  /*183c0*/  VIADD R0, R0, 0x1 ;  /* 0x0000000100007836 */ /* 0x004fca0000000000 */
        /* <DEDUP_REMOVED lines=8> */
.L_x_1749:
[----:B------:R-:W-:Y:S05]  /*18450*/  BSYNC B0 ;  /* 0x0000000000007941 */ /* 0x000fea0003800000 */
.L_x_1663:
[----:B------:R-:W-:-:S03]  /*18460*/  UMOV UR4, 0xffffffff ;  /* 0xffffffff00047882 */ /* 0x000fc60000000000 */
[----:B------:R-:W-:Y:S05]  /*18470*/  BRA.DIV UR4, `(.L_x_1665) ;  /* 0x0000002a04047947 */ /* 0x000fea000b800000 */
[----:B0-----:R-:W0:Y:S02]  /*18480*/  S2R R0, SR_TID.X ;  /* 0x0000000000007919 */ /* 0x001e240000002100 */
[----:B0-----:R-:W-:-:S04]  /*18490*/  SHF.R.U32.HI R0, RZ, 0x5, R0 ;  /* 0x00000005ff007819 */ /* 0x001fc80000011600 */
[----:B------:R-:W-:-:S05]  /*184a0*/  LOP3.LUT R0, R0, 0x3, RZ, 0xc0, !PT ;  /* 0x0000000300007812 */ /* 0x000fca00078ec0ff */
[----:B------:R0:W2:Y:S02]  /*184b0*/  SHFL.IDX PT, R14, R0, RZ, 0x1f ;  /* 0x00001fff000e7589 */ /* 0x0000a400000e0000 */
.L_x_1752:
[----:B--2---:R-:W-:Y:S01]  /*184c0*/  ISETP.NE.AND P0, PT, R14, RZ, PT ;  /* 0x000000ff0e00720c */ /* 0x004fe20003f05270 */
[----:B------:R-:W-:-:S12]  /*184d0*/  BSSY B0, `(.L_x_1666) ;  /* 0x000002e000007945 */ /* 0x000fd80003800000 */
[----:B------:R-:W-:Y:S05]  /*184e0*/  @P0 BRA `(.L_x_1667) ;  /* 0x0000000000b00947 */ /* 0x000fea0003800000 */
[----:B------:R-:W-:-:S03]  /*184f0*/  UMOV UR4, 0xffffffff ;  /* 0xffffffff00047882 */ /* 0x000fc60000000000 */
[----:B------:R-:W-:Y:S05]  /*18500*/  BRA.DIV UR4, `(.L_x_1668) ;  /* 0x0000002a04147947 */ /* 0x000fea000b800000 */
[----:B------:R-:W-:-:S13]  /*18510*/  ELECT P6, URZ, PT ;  /* 0x00000000003f782f */ /* 0x000fda00038c0000 */
.L_x_1755:
        /* <DEDUP_REMOVED lines=8> */
.L_x_1669:
[C---:B------:R-:W-:Y:S01]  /*185a0*/  IMAD R3, R22.reuse, 0x8, R5 ;  /* 0x0000000816037824 */ /* 0x040fe200078e0205 */
[----:B------:R-:W-:Y:S01]  /*185b0*/  SHF.L.U32 R2, R23, 0x1f, RZ ;  /* 0x0000001f17027819 */ /* 0x000fe200000006ff */
[----:B------:R-:W-:-:S03]  /*185c0*/  VIADD R22, R22, 0x1 ;  /* 0x0000000116167836 */ /* 0x000fc60000000000 */
[----:B------:R-:W0:Y:S02]  /*185d0*/  SYNCS.PHASECHK.TRANS64.TRYWAIT P1, [R3+URZ+0x28440], R2 ;  /* 0x02844002030075a7 */ /* 0x000e24000802017f */
[----:B------:R-:W-:-:S04]  /*185e0*/  ISETP.NE.AND P2, PT, R22, 0x2, PT ;  /* 0x000000021600780c */ /* 0x000fc80003f45270 */
[----:B------:R-:W-:Y:S01]  /*185f0*/  SEL R0, RZ, 0x1, P2 ;  /* 0x00000001ff007807 */ /* 0x000fe20001000000 */
[----:B0-----:R-:W-:Y:S08]  /*18600*/  @!P1 BRA `(.L_x_1670) ;  /* 0x0000002400f49947 */ /* 0x001ff00003800000 */
.L_x_1756:
[----:B------:R-:W-:Y:S02]  /*18610*/  SEL R22, R22, RZ, P2 ;  /* 0x000000ff16167207 */ /* 0x000fe40001000000 */
[----:B------:R-:W-:Y:S01]  /*18620*/  LOP3.LUT R0, R23, R0, RZ, 0x3c, !PT ;  /* 0x0000000017007212 */ /* 0x000fe200078e3cff */
[----:B------:R-:W-:Y:S06]  /*18630*/  @!P0 BRA `(.L_x_1671) ;  /* 0x0000000000048947 */ /* 0x000fec0003800000 */
[----:B------:R-:W-:Y:S01]  /*18640*/  BPT.TRAP 0x1 ;  /* 0x000000040000795c */ /* 0x000fe20000300000 */
.L_x_1671:
[----:B------:R-:W-:Y:S01]  /*18650*/  IMAD R5, R22, 0x8, R5 ;  /* 0x0000000816057824 */ /* 0x000fe200078e0205 */
[----:B------:R-:W-:-:S04]  /*18660*/  SHF.L.U32 R0, R0, 0x1f, RZ ;  /* 0x0000001f00007819 */ /* 0x000fc800000006ff */
[----:B------:R-:W2:Y:S02]  /*18670*/  SYNCS.PHASECHK.TRANS64.TRYWAIT P1, [R5+URZ+0x28440], R0 ;  /* 0x02844000050075a7 */ /* 0x000ea4000802017f */
[----:B--2---:R-:W-:Y:S05]  /*18680*/  @!P1 BRA `(.L_x_1672) ;  /* 0x0000002400e89947 */ /* 0x004fea0003800000 */
.L_x_1757:
[----:B------:R-:W-:Y:S05]  /*18690*/  @!P0 BRA `(.L_x_1673) ;  /* 0x0000000000048947 */ /* 0x000fea0003800000 */
[----:B------:R-:W-:Y:S01]  /*186a0*/  BPT.TRAP 0x1 ;  /* 0x000000040000795c */ /* 0x000fe20000300000 */
.L_x_1673:
[----:B------:R-:W3:Y:S02]  /*186b0*/  SYNCS.PHASECHK.TRANS64.TRYWAIT P1, [R3+URZ+0x28460], R2 ;  /* 0x02846002030075a7 */ /* 0x000ee4000802017f */
[----:B---3--:R-:W-:Y:S05]  /*186c0*/  @!P1 BRA `(.L_x_1674) ;  /* 0x0000002400ec9947 */ /* 0x008fea0003800000 */
.L_x_1758:
[----:B------:R-:W-:Y:S05]  /*186d0*/  @!P0 BRA `(.L_x_1675) ;  /* 0x0000000000048947 */ /* 0x000fea0003800000 */
[----:B------:R-:W-:Y:S01]  /*186e0*/  BPT.TRAP 0x1 ;  /* 0x000000040000795c */ /* 0x000fe20000300000 */
.L_x_1675:
[----:B------:R-:W4:Y:S02]  /*186f0*/  SYNCS.PHASECHK.TRANS64.TRYWAIT P1, [R5+URZ+0x28460], R0 ;  /* 0x02846000050075a7 */ /* 0x000f24000802017f */
[----:B----4-:R-:W-:Y:S05]  /*18700*/  @!P1 BRA `(.L_x_1676) ;  /* 0x0000002400f09947 */ /* 0x010fea0003800000 */
.L_x_1759:
[----:B------:R-:W-:Y:S05]  /*18710*/  @!P0 BRA `(.L_x_1677) ;  /* 0x0000000000048947 */ /* 0x000fea0003800000 */
[----:B------:R-:W-:Y:S01]  /*18720*/  BPT.TRAP 0x1 ;  /* 0x000000040000795c */ /* 0x000fe20000300000 */
.L_x_1677:
[----:B------:R-:W5:Y:S02]  /*18730*/  SYNCS.PHASECHK.TRANS64.TRYWAIT P1, [R3+URZ+0x28480], R2 ;  /* 0x02848002030075a7 */ /* 0x000f64000802017f */
[----:B-----5:R-:W-:Y:S05]  /*18740*/  @!P1 BRA `(.L_x_1678) ;  /* 0x0000002400f49947 */ /* 0x020fea0003800000 */
.L_x_1760:
[----:B------:R-:W-:Y:S05]  /*18750*/  @!P0 BRA `(.L_x_1679) ;  /* 0x0000000000048947 */ /* 0x000fea0003800000 */
[----:B------:R-:W-:Y:S01]  /*18760*/  BPT.TRAP 0x1 ;  /* 0x000000040000795c */ /* 0x000fe20000300000 */
.L_x_1679:
[----:B------:R0:W0:Y:S02]  /*18770*/  SYNCS.PHASECHK.TRANS64.TRYWAIT P0, [R5+URZ+0x28480], R0 ;  /* 0x02848000050075a7 */ /* 0x000024000800017f */
[----:B0-----:R-:W-:Y:S05]  /*18780*/  @!P0 NANOSLEEP.SYNCS 0x989680 ;  /* 0x009896800000895d */ /* 0x001fea0003900000 */
[----:B------:R-:W0:Y:S02]  /*18790*/  @!P0 SYNCS.PHASECHK.TRANS64 P0, [R5+URZ+0x28480], R0 ;  /* 0x02848000050085a7 */ /* 0x000e24000800007f */
[----:B0-----:R-:W-:Y:S05]  /*187a0*/  @!P0 BRA `(.L_x_1679) ;  /* 0xfffffffc00f08947 */ /* 0x001fea000383ffff */
.L_x_1667:
[----:B------:R-:W-:Y:S05]  /*187b0*/  BSYNC B0 ;  /* 0x0000000000007941 */ /* 0x000fea0003800000 */
.L_x_1666:
[----:B------:R-:W-:Y:S05]  /*187c0*/  EXIT ;  /* 0x000000000000794d */ /* 0x000fea0003800000 */
.L_x_1472:
[----:B0-----:R-:W-:-:S04]  /*187d0*/  IMAD.U32 R3, RZ, RZ, UR43 ;  /* 0x0000002bff037e24 */ /* 0x001fc8000f8e00ff */
[----:B------:R0:W1:Y:S03]  /*187e0*/  SYNCS.PHASECHK.TRANS64.TRYWAIT P0, [R3+URZ+0x28400], R0 ;  /* 0x02840000030075a7 */ /* 0x000066000800017f */
[----:B-1----:R-:W-:Y:S05]  /*187f0*/  @!P0 NANOSLEEP.SYNCS 0x989680 ;  /* 0x009896800000895d */ /* 0x002fea0003900000 */
[----:B------:R-:W1:Y:S02]  /*18800*/  @!P0 SYNCS.PHASECHK.TRANS64 P0, [R3+URZ+0x28400], R0 ;  /* 0x02840000030085a7 */ /* 0x000e64000800007f */
[----:B-1----:R-:W-:Y:S05]  /*18810*/  @!P0 BRA `(.L_x_1472) ;  /* 0xfffffffc00ec8947 */ /* 0x002fea000383ffff */
[----:B------:R-:W-:Y:S05]  /*18820*/  BRA `(.L_x_1680) ;  /* 0xfffffe9c00c47947 */ /* 0x000fea000383ffff */
.L_x_1476:
[----:B-1----:R-:W-:-:S04]  /*18830*/  IMAD.U32 R0, RZ, RZ, UR45 ;  /* 0x0000002dff007e24 */ /* 0x002fc8000f8e00ff */
[----:B------:R1:W2:Y:S03]  /*18840*/  SYNCS.PHASECHK.TRANS64.TRYWAIT P1, [R0+URZ+0x28430], R7 ;  /* 0x02843007000075a7 */ /* 0x0002a6000802017f */
[----:B--2---:R-:W-:Y:S05]  /*18850*/  @!P1 NANOSLEEP.SYNCS 0x989680 ;  /* 0x009896800000995d */ /* 0x004fea0003900000 */
[----:B------:R-:W2:Y:S02]  /*18860*/  @!P1 SYNCS.PHASECHK.TRANS64 P1, [R0+URZ+0x28430], R7 ;  /* 0x02843007000095a7 */ /* 0x000ea4000802007f */
[----:B--2---:R-:W-:Y:S05]  /*18870*/  @!P1 BRA `(.L_x_1476) ;  /* 0xfffffffc00ec9947 */ /* 0x004fea000383ffff */
[----:B------:R-:W-:Y:S05]  /*18880*/  BRA `(.L_x_1475) ;  /* 0xfffffe9c00f07947 */ /* 0x000fea000383ffff */
.L_x_1489:
[----:B---3--:R-:W-:-:S04]  /*18890*/  IMAD.U32 R8, RZ, RZ, UR45 ;  /* 0x0000002dff087e24 */ /* 0x008fc8000f8e00ff */
[----:B------:R3:W4:Y:S03]  /*188a0*/  SYNCS.PHASECHK.TRANS64.TRYWAIT P1, [R8+URZ+0x28450], R7 ;  /* 0x02845007080075a7 */ /* 0x000726000802017f */
[----:B----4-:R-:W-:Y:S05]  /*188b0*/  @!P1 NANOSLEEP.SYNCS 0x989680 ;  /* 0x009896800000995d */ /* 0x010fea0003900000 */
[----:B------:R-:W4:Y:S02]  /*188c0*/  @!P1 SYNCS.PHASECHK.TRANS64 P1, [R8+URZ+0x28450], R7 ;  /* 0x02845007080095a7 */ /* 0x000f24000802007f */
[----:B----4-:R-:W-:Y:S05]  /*188d0*/  @!P1 BRA `(.L_x_1489) ;  /* 0xfffffffc00ec9947 */ /* 0x010fea000383ffff */
[----:B------:R-:W-:Y:S05]  /*188e0*/  BRA `(.L_x_1488) ;  /* 0xfffffeb800dc7947 */ /* 0x000fea000383ffff */
.L_x_1498:
[----:B----4-:R-:W-:-:S04]  /*188f0*/  IMAD.U32 R5, RZ, RZ, UR45 ;  /* 0x0000002dff057e24 */ /* 0x010fc8000f8e00ff */
[----:B------:R4:W0:Y:S03]  /*18900*/  SYNCS.PHASECHK.TRANS64.TRYWAIT P1, [R5+URZ+0x28430], R8 ;  /* 0x02843008050075a7 */ /* 0x000826000802017f */
[----:B0-----:R-:W-:Y:S05]  /*18910*/  @!P1 NANOSLEEP.SYNCS 0x989680 ;  /* 0x009896800000995d */ /* 0x001fea0003900000 */
[----:B------:R-:W0:Y:S02]  /*18920*/  @!P1 SYNCS.PHASECHK.TRANS64 P1, [R5+URZ+0x28430], R8 ;  /* 0x02843008050095a7 */ /* 0x000e24000802007f */
[----:B0-----:R-:W-:Y:S05]  /*18930*/  @!P1 BRA `(.L_x_1498) ;  /* 0xfffffffc00ec9947 */ /* 0x001fea000383ffff */
[----:B------:R-:W-:Y:S05]  /*18940*/  BRA `(.L_x_1497) ;  /* 0xfffffec000187947 */ /* 0x000fea000383ffff */
.L_x_1511:
[----:B--2---:R-:W-:-:S04]  /*18950*/  IMAD.U32 R7, RZ, RZ, UR45 ;  /* 0x0000002dff077e24 */ /* 0x004fc8000f8e00ff */
[----:B------:R2:W4:Y:S03]  /*18960*/  SYNCS.PHASECHK.TRANS64.TRYWAIT P1, [R7+URZ+0x28450], R8 ;  /* 0x02845008070075a7 */ /* 0x000526000802017f */
[----:B----4-:R-:W-:Y:S05]  /*18970*/  @!P1 NANOSLEEP.SYNCS 0x989680 ;  /* 0x009896800000995d */ /* 0x010fea0003900000 */
[----:B------:R-:W4:Y:S02]  /*18980*/  @!P1 SYNCS.PHASECHK.TRANS64 P1, [R7+URZ+0x28450], R8 ;  /* 0x02845008070095a7 */ /* 0x000f24000802007f */
[----:B----4-:R-:W-:Y:S05]  /*18990*/  @!P1 BRA `(.L_x_1511) ;  /* 0xfffffffc00ec9947 */ /* 0x010fea000383ffff */
[----:B------:R-:W-:Y:S05]  /*189a0*/  BRA `(.L_x_1510) ;  /* 0xfffffee000d07947 */ /* 0x000fea000383ffff */
.L_x_1521:
[----:B--2---:R-:W-:-:S04]  /*189b0*/  IMAD.U32 R5, RZ, RZ, UR43 ;  /* 0x0000002bff057e24 */ /* 0x004fc8000f8e00ff */
[----:B------:R2:W3:Y:S03]  /*189c0*/  SYNCS.PHASECHK.TRANS64.TRYWAIT P1, [R5+URZ+0x28430], R6 ;  /* 0x02843006050075a7 */ /* 0x0004e6000802017f */
[----:B---3--:R-:W-:Y:S05]  /*189d0*/  @!P1 NANOSLEEP.SYNCS 0x989680 ;  /* 0x009896800000995d */ /* 0x008fea0003900000 */
[----:B------:R-:W3:Y:S02]  /*189e0*/  @!P1 SYNCS.PHASECHK.TRANS64 P1, [R5+URZ+0x28430], R6 ;  /* 0x02843006050095a7 */ /* 0x000ee4000802007f */
[----:B---3--:R-:W-:Y:S05]  /*189f0*/  @!P1 BRA `(.L_x_1521) ;  /* 0xfffffffc00ec9947 */ /* 0x008fea000383ffff */
[----:B------:R-:W-:Y:S05]  /*18a00*/  BRA `(.L_x_1520) ;  /* 0xfffffee8001c7947 */ /* 0x000fea000383ffff */
.L_x_1526:
[----:B---3--:R-:W-:-:S04]  /*18a10*/  IMAD.U32 R11, RZ, RZ, UR43 ;  /* 0x0000002bff0b7e24 */ /* 0x008fc8000f8e00ff */
[----:B------:R3:W4:Y:S03]  /*18a20*/  SYNCS.PHASECHK.TRANS64.TRYWAIT P1, [R11+URZ+0x28450], R6 ;  /* 0x028450060b0075a7 */ /* 0x000726000802017f */
[----:B----4-:R-:W-:Y:S05]  /*18a30*/  @!P1 NANOSLEEP.SYNCS 0x989680 ;  /* 0x009896800000995d */ /* 0x010fea0003900000 */
[----:B------:R-:W4:Y:S02]  /*18a40*/  @!P1 SYNCS.PHASECHK.TRANS64 P1, [R11+URZ+0x28450], R6 ;  /* 0x028450060b0095a7 */ /* 0x000f24000802007f */
[----:B----4-:R-:W-:Y:S05]  /*18a50*/  @!P1 BRA `(.L_x_1526) ;  /* 0xfffffffc00ec9947 */ /* 0x010fea000383ffff */
[----:B------:R-:W-:Y:S05]  /*18a60*/  BRA `(.L_x_1525) ;  /* 0xfffffefc00787947 */ /* 0x000fea000383ffff */
.L_x_1533:
[----:B--2---:R-:W-:-:S04]  /*18a70*/  IMAD.U32 R5, RZ, RZ, UR44 ;  /* 0x0000002cff057e24 */ /* 0x004fc8000f8e00ff */
[----:B------:R2:W3:Y:S03]  /*18a80*/  SYNCS.PHASECHK.TRANS64.TRYWAIT P1, [R5+URZ+0x28430], R8 ;  /* 0x02843008050075a7 */ /* 0x0004e6000802017f */
[----:B---3--:R-:W-:Y:S05]  /*18a90*/  @!P1 NANOSLEEP.SYNCS 0x989680 ;  /* 0x009896800000995d */ /* 0x008fea0003900000 */
[----:B------:R-:W3:Y:S02]  /*18aa0*/  @!P1 SYNCS.PHASECHK.TRANS64 P1, [R5+URZ+0x28430], R8 ;  /* 0x02843008050095a7 */ /* 0x000ee4000802007f */
[----:B---3--:R-:W-:Y:S05]  /*18ab0*/  @!P1 BRA `(.L_x_1533) ;  /* 0xfffffffc00ec9947 */ /* 0x008fea000383ffff */
[----:B------:R-:W-:Y:S05]  /*18ac0*/  BRA `(.L_x_1532) ;  /* 0xffffff0000247947 */ /* 0x000fea000383ffff */
.L_x_1546:
[----:B---3--:R-:W-:-:S04]  /*18ad0*/  IMAD.U32 R7, RZ, RZ, UR44 ;  /* 0x0000002cff077e24 */ /* 0x008fc8000f8e00ff */
[----:B------:R3:W4:Y:S03]  /*18ae0*/  SYNCS.PHASECHK.TRANS64.TRYWAIT P1, [R7+URZ+0x28450], R8 ;  /* 0x02845008070075a7 */ /* 0x000726000802017f */
[----:B----4-:R-:W-:Y:S05]  /*18af0*/  @!P1 NANOSLEEP.SYNCS 0x989680 ;  /* 0x009896800000995d */ /* 0x010fea0003900000 */
[----:B------:R-:W4:Y:S02]  /*18b00*/  @!P1 SYNCS.PHASECHK.TRANS64 P1, [R7+URZ+0x28450], R8 ;  /* 0x02845008070095a7 */ /* 0x000f24000802007f */
[----:B----4-:R-:W-:Y:S05]  /*18b10*/  @!P1 BRA `(.L_x_1546) ;  /* 0xfffffffc00ec9947 */ /* 0x010fea000383ffff */
[----:B------:R-:W-:Y:S05]  /*18b20*/  BRA `(.L_x_1545) ;  /* 0xffffff2000d87947 */ /* 0x000fea000383ffff */
.L_x_1602:
[----:B------:R-:W0:Y:S01]  /*18b30*/  S2R R19, SR_TID.X ;  /* 0x0000000000137919 */ /* 0x000e220000002100 */
[----:B------:R-:W-:Y:S02]  /*18b40*/  IMAD.MOV.U32 R12, RZ, RZ, RZ ;  /* 0x000000ffff0c7224 */ /* 0x000fe400078e00ff */
        /* <DEDUP_REMOVED lines=8> */
.L_x_1681:
[----:B------:R-:W-:Y:S05]  /*18bd0*/  BRA `(.L_x_1682) ;  /* 0xffffffb8006c7947 */ /* 0x000fea000383ffff */
.L_x_1605:
[----:B0-----:R0:W1:Y:S02]  /*18be0*/  SYNCS.PHASECHK.TRANS64.TRYWAIT P0, [R0+URZ+0x28480], R21 ;  /* 0x02848015000075a7 */ /* 0x001064000800017f */
[----:B-1----:R-:W-:Y:S05]  /*18bf0*/  @!P0 NANOSLEEP.SYNCS 0x989680 ;  /* 0x009896800000895d */ /* 0x002fea0003900000 */
[----:B------:R-:W1:Y:S02]  /*18c00*/  @!P0 SYNCS.PHASECHK.TRANS64 P0, [R0+URZ+0x28480], R21 ;  /* 0x02848015000085a7 */ /* 0x000e64000800007f */
[----:B-1----:R-:W-:Y:S05]  /*18c10*/  @!P0 BRA `(.L_x_1605) ;  /* 0xfffffffc00f08947 */ /* 0x002fea000383ffff */
[----:B------:R-:W-:Y:S05]  /*18c20*/  BRA `(.L_x_1683) ;  /* 0xffffffb8007c7947 */ /* 0x000fea000383ffff */
.L_x_1606:
        /* <DEDUP_REMOVED lines=8> */
.L_x_1685:
[----:B------:R-:W-:Y:S05]  /*18cb0*/  BSYNC B0 ;  /* 0x0000000000007941 */ /* 0x000fea0003800000 */
.L_x_1684:
[----:B------:R-:W-:Y:S01]  /*18cc0*/  IMAD.MOV.U32 R13, RZ, RZ, R8 ;  /* 0x000000ffff0d7224 */ /* 0x000fe200078e0008 */
[----:B------:R-:W-:Y:S01]  /*18cd0*/  LOP3.LUT R26, R28, 0x80, RZ, 0xfc, !PT ;  /* 0x000000801c1a7812 */ /* 0x000fe200078efcff */
[----:B------:R-:W-:Y:S01]  /*18ce0*/  IMAD.MOV.U32 R12, RZ, RZ, RZ ;  /* 0x000000ffff0c7224 */ /* 0x000fe200078e00ff */
[C---:B------:R-:W-:Y:S01]  /*18cf0*/  ISETP.GE.AND P3, PT, R7.reuse, 0x11, PT ;  /* 0x000000110700780c */ /* 0x040fe20003f66270 */
[----:B------:R-:W-:Y:S01]  /*18d00*/  IMAD.MOV.U32 R11, RZ, RZ, 0x181f ;  /* 0x0000181fff0b7424 */ /* 0x000fe200078e00ff */
[----:B------:R-:W-:Y:S01]  /*18d10*/  ISETP.GE.AND P5, PT, R7, 0x31, PT ;  /* 0x000000310700780c */ /* 0x000fe20003fa6270 */
[----:B------:R-:W-:Y:S02]  /*18d20*/  IMAD.MOV.U32 R15, RZ, RZ, -0x1 ;  /* 0xffffffffff0f7424 */ /* 0x000fe400078e00ff */
[----:B------:R-:W-:Y:S02]  /*18d30*/  IMAD.MOV.U32 R3, RZ, RZ, R14 ;  /* 0x000000ffff037224 */ /* 0x000fe400078e000e */
[----:B------:R-:W-:-:S08]  /*18d40*/  IMAD.IADD R4, R17, 0x1, R4 ;  /* 0x0000000111047824 */ /* 0x000fd000078e0204 */
[----:B------:R-:W-:Y:S05]  /*18d50*/  WARPSYNC.COLLECTIVE R15, `(.L_x_1686) ;  /* 0x000000000f087348 */ /* 0x000fea0003c00000 */
[----:B------:R0:W1:Y:S02]  /*18d60*/  SHFL.IDX P6, R14, R13, R12, R11 ;  /* 0x0000000c0d0e7389 */ /* 0x00006400000c000b */
[----:B01----:R-:W-:Y:S01]  /*18d70*/  ENDCOLLECTIVE ;  /* 0x000000000000791b */ /* 0x003fe20003800000 */
.L_x_1686:
[----:B------:R-:W0:Y:S01]  /*18d80*/  LDC R15, c[0x0][0x2f4] ;  /* 0x0000bd00ff0f7b82 */ /* 0x000e220000000800 */
[----:B------:R-:W-:Y:S02]  /*18d90*/  IMAD.MOV.U32 R13, RZ, RZ, R9 ;  /* 0x000000ffff0d7224 */ /* 0x000fe400078e0009 */
[----:B------:R-:W-:Y:S02]  /*18da0*/  IMAD.MOV.U32 R12, RZ, RZ, 0x1 ;  /* 0x00000001ff0c7424 */ /* 0x000fe400078e00ff */
[----:B------:R-:W-:-:S05]  /*18db0*/  IMAD.MOV.U32 R2, RZ, RZ, R14 ;  /* 0x000000ffff027224 */ /* 0x000fca00078e000e */
[----:B------:R-:W-:-:S05]  /*18dc0*/  IADD3 R2, P0, R28, R2, RZ ;  /* 0x000000021c027210 */ /* 0x000fca0007f1e0ff */
[----:B------:R-:W-:Y:S01]  /*18dd0*/  IMAD.X R3, RZ, RZ, R3, P0 ;  /* 0x000000ffff037224 */ /* 0x000fe200000e0603 */
[-C--:B0-----:R-:W-:Y:S02]  /*18de0*/  ISETP.GE.AND P2, PT, R28, R15.reuse, PT ;  /* 0x0000000f1c00720c */ /* 0x081fe40003f46270 */
[----:B------:R-:W-:Y:S01]  /*18df0*/  ISETP.GE.AND P0, PT, R26, R15, PT ;  /* 0x0000000f1a00720c */ /* 0x000fe20003f06270 */
[----:B------:R-:W-:Y:S01]  /*18e00*/  IMAD.MOV.U32 R15, RZ, RZ, -0x1 ;  /* 0xffffffffff0f7424 */ /* 0x000fe200078e00ff */
[----:B------:R-:W-:-:S13]  /*18e10*/  ISETP.LT.OR P1, PT, R7, 0x1, P2 ;  /* 0x000000010700780c */ /* 0x000fda0001721670 */
[----:B------:R-:W-:Y:S05]  /*18e20*/  WARPSYNC.COLLECTIVE R15, `(.L_x_1687) ;  /* 0x000000000f087348 */ /* 0x000fea0003c00000 */
[----:B------:R0:W1:Y:S02]  /*18e30*/  SHFL.IDX P6, R14, R13, R12, R11 ;  /* 0x0000000c0d0e7389 */ /* 0x00006400000c000b */
[----:B01----:R-:W-:Y:S01]  /*18e40*/  ENDCOLLECTIVE ;  /* 0x000000000000791b */ /* 0x003fe20003800000 */
.L_x_1687:
        /* <DEDUP_REMOVED lines=11> */
.L_x_1688:
[----:B------:R-:W-:Y:S02]  /*18f00*/  IMAD.MOV.U32 R13, RZ, RZ, R9 ;  /* 0x000000ffff0d7224 */ /* 0x000fe400078e0009 */
[----:B------:R-:W-:Y:S02]  /*18f10*/  IMAD.MOV.U32 R12, RZ, RZ, 0x2 ;  /* 0x00000002ff0c7424 */ /* 0x000fe400078e00ff */
[----:B------:R-:W-:-:S07]  /*18f20*/  IMAD.MOV.U32 R2, RZ, RZ, R14 ;  /* 0x000000ffff027224 */ /* 0x000fce00078e000e */
[----:B------:R-:W-:Y:S05]  /*18f30*/  WARPSYNC.COLLECTIVE R15, `(.L_x_1689) ;  /* 0x000000000f087348 */ /* 0x000fea0003c00000 */
[----:B------:R0:W1:Y:S02]  /*18f40*/  SHFL.IDX P6, R14, R13, R12, R11 ;  /* 0x0000000c0d0e7389 */ /* 0x00006400000c000b */
[----:B01----:R-:W-:Y:S01]  /*18f50*/  ENDCOLLECTIVE ;  /* 0x000000000000791b */ /* 0x003fe20003800000 */
.L_x_1689:
        /* <DEDUP_REMOVED lines=14> */
.L_x_1690:
[----:B------:R-:W-:Y:S02]  /*19040*/  IMAD.MOV.U32 R13, RZ, RZ, R9 ;  /* 0x000000ffff0d7224 */ /* 0x000fe400078e0009 */
[----:B------:R-:W-:Y:S02]  /*19050*/  IMAD.MOV.U32 R12, RZ, RZ, 0x3 ;  /* 0x00000003ff0c7424 */ /* 0x000fe400078e00ff */
[----:B------:R-:W-:-:S07]  /*19060*/  IMAD.MOV.U32 R2, RZ, RZ, R14 ;  /* 0x000000ffff027224 */ /* 0x000fce00078e000e */
[----:B------:R-:W-:Y:S05]  /*19070*/  WARPSYNC.COLLECTIVE R15, `(.L_x_1691) ;  /* 0x000000000f087348 */ /* 0x000fea0003c00000 */
[----:B------:R0:W1:Y:S02]  /*19080*/  SHFL.IDX P6, R14, R13, R12, R11 ;  /* 0x0000000c0d0e7389 */ /* 0x00006400000c000b */
[----:B01----:R-:W-:Y:S01]  /*19090*/  ENDCOLLECTIVE ;  /* 0x000000000000791b */ /* 0x003fe20003800000 */
.L_x_1691:
        /* <DEDUP_REMOVED lines=13> */
.L_x_1692:
[----:B------:R-:W-:Y:S01]  /*19170*/  @!PT LDS RZ, [RZ] ;  /* 0x00000000fffff984 */ /* 0x000fe20000000800 */
[----:B------:R-:W-:Y:S01]  /*19180*/  @!PT LDS RZ, [RZ] ;  /* 0x00000000fffff984 */ /* 0x000fe20000000800 */
[----:B------:R-:W-:Y:S01]  /*19190*/  @!PT LDS RZ, [RZ] ;  /* 0x00000000fffff984 */ /* 0x000fe20000000800 */
[----:B------:R0:W-:Y:S01]  /*191a0*/  LDGSTS.E.BYPASS.LTC128B.128 [R4+0x13000], desc[UR36][R2.64+0x80], !P1 ;  /* 0x1300008002047fae */ /* 0x0001e2000c901d64 */
[----:B------:R-:W-:Y:S01]  /*191b0*/  ISETP.GE.AND P1, PT, R7, 0x21, PT ;  /* 0x000000210700780c */ /* 0x000fe20003f26270 */
[----:B0-----:R-:W-:Y:S01]  /*191c0*/  IMAD.MOV.U32 R2, RZ, RZ, R14 ;  /* 0x000000ffff027224 */ /* 0x001fe200078e000e */
[----:B------:R-:W-:Y:S11]  /*191d0*/  BRA `(.L_x_1693) ;  /* 0xffffffb400f87947 */ /* 0x000ff6000383ffff */
.L_x_1611:
[----:B----4-:R4:W0:Y:S02]  /*191e0*/  SYNCS.PHASECHK.TRANS64.TRYWAIT P0, [R0+URZ+0x28440], R21 ;  /* 0x02844015000075a7 */ /* 0x010824000800017f */
[----:B0-----:R-:W-:Y:S05]  /*191f0*/  @!P0 NANOSLEEP.SYNCS 0x989680 ;  /* 0x009896800000895d */ /* 0x001fea0003900000 */
[----:B------:R-:W0:Y:S02]  /*19200*/  @!P0 SYNCS.PHASECHK.TRANS64 P0, [R0+URZ+0x28440], R21 ;  /* 0x02844015000085a7 */ /* 0x000e24000800007f */
[----:B0-----:R-:W-:Y:S05]  /*19210*/  @!P0 BRA `(.L_x_1611) ;  /* 0xfffffffc00f08947 */ /* 0x001fea000383ffff */
[----:B------:R-:W-:Y:S05]  /*19220*/  BRA `(.L_x_1694) ;  /* 0xffffffb800507947 */ /* 0x000fea000383ffff */
.L_x_1612:
[----:B------:R-:W-:Y:S01]  /*19230*/  BSSY B0, `(.L_x_1695) ;  /* 0x0000008000007945 */ /* 0x000fe20003800000 */
[----:B------:R-:W-:Y:S02]  /*19240*/  IMAD.MOV.U32 R13, RZ, RZ, R6 ;  /* 0x000000ffff0d7224 */ /* 0x000fe400078e0006 */
[----:B------:R-:W-:Y:S02]  /*19250*/  IMAD.MOV.U32 R12, RZ, RZ, RZ ;  /* 0x000000ffff0c7224 */ /* 0x000fe400078e00ff */
[----:B------:R-:W-:Y:S02]  /*19260*/  IMAD.MOV.U32 R11, RZ, RZ, 0x181f ;  /* 0x0000181fff0b7424 */ /* 0x000fe400078e00ff */
[----:B------:R-:W-:-:S07]  /*19270*/  IMAD.MOV.U32 R15, RZ, RZ, -0x1 ;  /* 0xffffffffff0f7424 */ /* 0x000fce00078e00ff */
[----:B0--34-:R-:W-:Y:S05]  /*19280*/  WARPSYNC.COLLECTIVE R15, `(.L_x_1696) ;  /* 0x000000000f087348 */ /* 0x019fea0003c00000 */
[----:B------:R1:W2:Y:S02]  /*19290*/  SHFL.IDX P6, R14, R13, R12, R11 ;  /* 0x0000000c0d0e7389 */ /* 0x0002a400000c000b */
[----:B01234-:R-:W-:Y:S01]  /*192a0*/  ENDCOLLECTIVE ;  /* 0x000000000000791b */ /* 0x01ffe20003800000 */
.L_x_1696:
[----:B------:R-:W-:Y:S05]  /*192b0*/  BSYNC B0 ;  /* 0x0000000000007941 */ /* 0x000fea0003800000 */
.L_x_1695:
        /* <DEDUP_REMOVED lines=8> */
.L_x_1697:
        /* <DEDUP_REMOVED lines=13> */
.L_x_1698:
        /* <DEDUP_REMOVED lines=10> */
.L_x_1699:
[----:B------:R-:W-:Y:S02]  /*194b0*/  IMAD.MOV.U32 R13, RZ, RZ, R6 ;  /* 0x000000ffff0d7224 */ /* 0x000fe400078e0006 */
[----:B------:R-:W-:Y:S01]  /*194c0*/  IMAD.MOV.U32 R12, RZ, RZ, 0x2 ;  /* 0x00000002ff0c7424 */ /* 0x000fe200078e00ff */
[----:B------:R-:W-:-:S05]  /*194d0*/  @P3 IADD3 R14, P0, R28, R14, RZ ;  /* 0x0000000e1c0e3210 */ /* 0x000fca0007f1e0ff */
[----:B------:R-:W-:Y:S02]  /*194e0*/  @P3 IMAD.X R7, RZ, RZ, R2, P0 ;  /* 0x000000ffff073224 */ /* 0x000fe400000e0602 */
[----:B------:R-:W-:-:S07]  /*194f0*/  @P3 IMAD.MOV.U32 R2, RZ, RZ, R14 ;  /* 0x000000ffff023224 */ /* 0x000fce00078e000e */
[----:B------:R-:W-:Y:S05]  /*19500*/  WARPSYNC.COLLECTIVE R15, `(.L_x_1700) ;  /* 0x000000000f087348 */ /* 0x000fea0003c00000 */
[----:B------:R0:W1:Y:S02]  /*19510*/  SHFL.IDX P6, R14, R13, R12, R11 ;  /* 0x0000000c0d0e7389 */ /* 0x00006400000c000b */
[----:B01----:R-:W-:Y:S01]  /*19520*/  ENDCOLLECTIVE ;  /* 0x000000000000791b */ /* 0x003fe20003800000 */
.L_x_1700:
[----:B------:R-:W-:-:S05]  /*19530*/  @P3 IMAD.MOV.U32 R3, RZ, RZ, R7 ;  /* 0x000000ffff033224 */ /* 0x000fca00078e0007 */
[----:B------:R-:W-:Y:S01]  /*19540*/  @!PT LDS RZ, [RZ] ;  /* 0x00000000fffff984 */ /* 0x000fe20000000800 */
[----:B------:R-:W-:Y:S01]  /*19550*/  @!PT LDS RZ, [RZ] ;  /* 0x00000000fffff984 */ /* 0x000fe20000000800 */
[----:B------:R-:W-:Y:S01]  /*19560*/  @!PT LDS RZ, [RZ] ;  /* 0x00000000fffff984 */ /* 0x000fe20000000800 */
[----:B------:R-:W-:Y:S04]  /*19570*/  @P3 LDGSTS.E.BYPASS.LTC128B.128 [R4+0x20800], desc[UR36][R2.64], !P4 ;  /* 0x2080000002043fae */ /* 0x000fe8000e101d64 */
[----:B------:R0:W-:Y:S01]  /*19580*/  @P3 LDGSTS.E.BYPASS.LTC128B.128 [R4+0x22800], desc[UR36][R2.64+0x80], !P2 ;  /* 0x2280008002043fae */ /* 0x0001e2000d101d64 */
[----:B------:R-:W-:Y:S02]  /*19590*/  IMAD.MOV.U32 R13, RZ, RZ, R5 ;  /* 0x000000ffff0d7224 */ /* 0x000fe400078e0005 */
[----:B0-----:R-:W-:-:S07]  /*195a0*/  IMAD.MOV.U32 R2, RZ, RZ, R14 ;  /* 0x000000ffff027224 */ /* 0x001fce00078e000e */
[----:B------:R-:W-:Y:S05]  /*195b0*/  WARPSYNC.COLLECTIVE R15, `(.L_x_1701) ;  /* 0x000000000f087348 */ /* 0x000fea0003c00000 */
[----:B------:R0:W1:Y:S02]  /*195c0*/  SHFL.IDX P6, R14, R13, R12, R11 ;  /* 0x0000000c0d0e7389 */ /* 0x00006400000c000b */
[----:B01----:R-:W-:Y:S01]  /*195d0*/  ENDCOLLECTIVE ;  /* 0x000000000000791b */ /* 0x003fe20003800000 */
.L_x_1701:
        /* <DEDUP_REMOVED lines=8> */
.L_x_1702:
[----:B------:R-:W-:-:S05]  /*19660*/  @P1 IMAD.MOV.U32 R3, RZ, RZ, R7 ;  /* 0x000000ffff031224 */ /* 0x000fca00078e0007 */
[----:B------:R-:W-:Y:S01]  /*19670*/  @!PT LDS RZ, [RZ] ;  /* 0x00000000fffff984 */ /* 0x000fe20000000800 */
[----:B------:R-:W-:Y:S01]  /*19680*/  @!PT LDS RZ, [RZ] ;  /* 0x00000000fffff984 */ /* 0x000fe20000000800 */
[----:B------:R-:W-:Y:S01]  /*19690*/  @!PT LDS RZ, [RZ] ;  /* 0x00000000fffff984 */ /* 0x000fe20000000800 */
[----:B------:R0:W-:Y:S04]  /*196a0*/  @P1 LDGSTS.E.BYPASS.LTC128B.128 [R4+0x21000], desc[UR36][R2.64], !P4 ;  /* 0x2100000002041fae */ /* 0x0001e8000e101d64 */
[----:B------:R0:W-:Y:S01]  /*196b0*/  @P1 LDGSTS.E.BYPASS.LTC128B.128 [R4+0x23000], desc[UR36][R2.64+0x80], !P2 ;  /* 0x2300008002041fae */ /* 0x0001e2000d101d64 */
[----:B------:R-:W-:Y:S02]  /*196c0*/  IMAD.MOV.U32 R13, RZ, RZ, R5 ;  /* 0x000000ffff0d7224 */ /* 0x000fe400078e0005 */
[----:B------:R-:W-:-:S07]  /*196d0*/  IMAD.MOV.U32 R7, RZ, RZ, R14 ;  /* 0x000000ffff077224 */ /* 0x000fce00078e000e */
[----:B0-----:R-:W-:Y:S05]  /*196e0*/  WARPSYNC.COLLECTIVE R15, `(.L_x_1703) ;  /* 0x000000000f087348 */ /* 0x001fea0003c00000 */
[----:B------:R1:W2:Y:S02]  /*196f0*/  SHFL.IDX P6, R14, R13, R12, R11 ;  /* 0x0000000c0d0e7389 */ /* 0x0002a400000c000b */
[----:B012---:R-:W-:Y:S01]  /*19700*/  ENDCOLLECTIVE ;  /* 0x000000000000791b */ /* 0x007fe20003800000 */
.L_x_1703:
[----:B------:R-:W-:Y:S05]  /*19710*/  BRA `(.L_x_1704) ;  /* 0xffffffb400d47947 */ /* 0x000fea000383ffff */
.L_x_1617:
[----:B------:R-:W-:Y:S02]  /*19720*/  IMAD.MOV.U32 R13, RZ, RZ, R5 ;  /* 0x000000ffff0d7224 */ /* 0x000fe400078e0005 */
[----:B------:R-:W-:Y:S02]  /*19730*/  IMAD.MOV.U32 R12, RZ, RZ, RZ ;  /* 0x000000ffff0c7224 */ /* 0x000fe400078e00ff */
[----:B------:R-:W-:Y:S02]  /*19740*/  IMAD.MOV.U32 R11, RZ, RZ, 0x181f ;  /* 0x0000181fff0b7424 */ /* 0x000fe400078e00ff */
[----:B------:R-:W-:Y:S02]  /*19750*/  IMAD.MOV.U32 R15, RZ, RZ, -0x1 ;  /* 0xffffffffff0f7424 */ /* 0x000fe400078e00ff */
[----:B------:R-:W-:Y:S02]  /*19760*/  IMAD R4, R6, UR43, RZ ;  /* 0x0000002b06047c24 */ /* 0x000fe4000f8e02ff */
[----:B------:R-:W-:-:S07]  /*19770*/  IMAD.IADD R18, R36, 0x1, R18 ;  /* 0x0000000124127824 */ /* 0x000fce00078e0212 */
[----:B------:R-:W-:Y:S05]  /*19780*/  WARPSYNC.COLLECTIVE R15, `(.L_x_1705) ;  /* 0x000000000f087348 */ /* 0x000fea0003c00000 */
[----:B------:R0:W1:Y:S02]  /*19790*/  SHFL.IDX P6, R14, R13, R12, R11 ;  /* 0x0000000c0d0e7389 */ /* 0x00006400000c000b */
[----:B01----:R-:W-:Y:S01]  /*197a0*/  ENDCOLLECTIVE ;  /* 0x000000000000791b */ /* 0x003fe20003800000 */
.L_x_1705:
[C---:B------:R-:W-:Y:S01]  /*197b0*/  VIADD R7, R18.reuse, 0x10 ;  /* 0x0000001012077836 */ /* 0x040fe20000000000 */
[----:B------:R-:W-:Y:S01]  /*197c0*/  ISETP.GE.AND P2, PT, R18, R4, PT ;  /* 0x000000041200720c */ /* 0x000fe20003f46270 */
[----:B------:R-:W-:Y:S02]  /*197d0*/  IMAD.MOV.U32 R13, RZ, RZ, R0 ;  /* 0x000000ffff0d7224 */ /* 0x000fe400078e0000 */
[----:B------:R-:W-:-:S10]  /*197e0*/  IMAD.MOV.U32 R2, RZ, RZ, R14 ;  /* 0x000000ffff027224 */ /* 0x000fd400078e000e */
[----:B------:R-:W-:Y:S05]  /*197f0*/  WARPSYNC.COLLECTIVE R15, `(.L_x_1706) ;  /* 0x000000000f087348 */ /* 0x000fea0003c00000 */
[----:B------:R0:W1:Y:S02]  /*19800*/  SHFL.IDX P6, R14, R13, R12, R11 ;  /* 0x0000000c0d0e7389 */ /* 0x00006400000c000b */
[----:B01----:R-:W-:Y:S01]  /*19810*/  ENDCOLLECTIVE ;  /* 0x000000000000791b */ /* 0x003fe20003800000 */
.L_x_1706:
        /* <DEDUP_REMOVED lines=8> */
.L_x_1707:
[----:B------:R-:W-:Y:S01]  /*198a0*/  @!PT LDS RZ, [RZ] ;  /* 0x00000000fffff984 */ /* 0x000fe20000000800 */
[----:B------:R-:W-:Y:S01]  /*198b0*/  @!PT LDS RZ, [RZ] ;  /* 0x00000000fffff984 */ /* 0x000fe20000000800 */
[----:B------:R-:W-:Y:S01]  /*198c0*/  @!PT LDS RZ, [RZ] ;  /* 0x00000000fffff984 */ /* 0x000fe20000000800 */
[----:B------:R0:W-:Y:S04]  /*198d0*/  @!P2 LDGSTS.E.BYPASS.LTC128B.128 [R35+0x18000], desc[UR36][R2.64], !P0 ;  /* 0x180000000223afae */ /* 0x0001e8000c101d64 */
[----:B------:R0:W-:Y:S01]  /*198e0*/  @!P2 LDGSTS.E.BYPASS.LTC128B.128 [R35+0x1c000], desc[UR36][R2.64+0x80], !P1 ;  /* 0x1c0000800223afae */ /* 0x0001e2000c901d64 */
[----:B------:R-:W-:Y:S01]  /*198f0*/  ISETP.GE.AND P2, PT, R7, R4, PT ;  /* 0x000000040700720c */ /* 0x000fe20003f46270 */
[----:B------:R-:W-:Y:S02]  /*19900*/  IMAD.MOV.U32 R13, RZ, RZ, R0 ;  /* 0x000000ffff0d7224 */ /* 0x000fe400078e0000 */
[----:B------:R-:W-:-:S10]  /*19910*/  IMAD.MOV.U32 R6, RZ, RZ, R14 ;  /* 0x000000ffff067224 */ /* 0x000fd400078e000e */
[----:B0-----:R-:W-:Y:S05]  /*19920*/  WARPSYNC.COLLECTIVE R15, `(.L_x_1708) ;  /* 0x000000000f087348 */ /* 0x001fea0003c00000 */
[----:B------:R1:W2:Y:S02]  /*19930*/  SHFL.IDX P6, R14, R13, R12, R11 ;  /* 0x0000000c0d0e7389 */ /* 0x0002a400000c000b */
[----:B012---:R-:W-:Y:S01]  /*19940*/  ENDCOLLECTIVE ;  /* 0x000000000000791b */ /* 0x007fe20003800000 */
.L_x_1708:
[----:B------:R-:W-:Y:S02]  /*19950*/  IMAD.MOV.U32 R13, RZ, RZ, R5 ;  /* 0x000000ffff0d7224 */ /* 0x000fe400078e0005 */
[----:B------:R-:W-:Y:S01]  /*19960*/  IMAD.MOV.U32 R12, RZ, RZ, 0x2 ;  /* 0x00000002ff0c7424 */ /* 0x000fe200078e00ff */
[----:B------:R-:W-:-:S05]  /*19970*/  @!P2 IADD3 R14, P3, R28, R14, RZ ;  /* 0x0000000e1c0ea210 */ /* 0x000fca0007f7e0ff */
[----:B------:R-:W-:-:S08]  /*19980*/  @!P2 IMAD.MOV.U32 R2, RZ, RZ, R14 ;  /* 0x000000ffff02a224 */ /* 0x000fd000078e000e */
[----:B------:R-:W-:Y:S05]  /*19990*/  WARPSYNC.COLLECTIVE R15, `(.L_x_1709) ;  /* 0x000000000f087348 */ /* 0x000fea0003c00000 */
[----:B------:R0:W1:Y:S02]  /*199a0*/  SHFL.IDX P6, R14, R13, R12, R11 ;  /* 0x0000000c0d0e7389 */ /* 0x00006400000c000b */
[----:B01----:R-:W-:Y:S01]  /*199b0*/  ENDCOLLECTIVE ;  /* 0x000000000000791b */ /* 0x003fe20003800000 */
.L_x_1709:
[----:B------:R-:W-:-:S04]  /*199c0*/  @!P2 IMAD.X R7, RZ, RZ, R6, P3 ;  /* 0x000000ffff07a224 */ /* 0x000fc800018e0606 */
[----:B------:R-:W-:Y:S02]  /*199d0*/  @!P2 IMAD.MOV.U32 R3, RZ, RZ, R7 ;  /* 0x000000ffff03a224 */ /* 0x000fe400078e0007 */
[----:B------:R-:W-:-:S03]  /*199e0*/  VIADD R7, R18, 0x20 ;  /* 0x0000002012077836 */ /* 0x000fc60000000000 */
        /* <DEDUP_REMOVED lines=11> */
.L_x_1710:
[----:B------:R-:W-:Y:S02]  /*19aa0*/  IMAD.MOV.U32 R13, RZ, RZ, R5 ;  /* 0x000000ffff0d7224 */ /* 0x000fe400078e0005 */
[----:B------:R-:W-:Y:S01]  /*19ab0*/  IMAD.MOV.U32 R12, RZ, RZ, 0x3 ;  /* 0x00000003ff0c7424 */ /* 0x000fe200078e00ff */
[----:B------:R-:W-:-:S05]  /*19ac0*/  @!P2 IADD3 R14, P3, R28, R14, RZ ;  /* 0x0000000e1c0ea210 */ /* 0x000fca0007f7e0ff */
[----:B------:R-:W-:-:S08]  /*19ad0*/  @!P2 IMAD.MOV.U32 R2, RZ, RZ, R14 ;  /* 0x000000ffff02a224 */ /* 0x000fd000078e000e */
[----:B------:R-:W-:Y:S05]  /*19ae0*/  WARPSYNC.COLLECTIVE R15, `(.L_x_1711) ;  /* 0x000000000f087348 */ /* 0x000fea0003c00000 */
[----:B------:R0:W1:Y:S02]  /*19af0*/  SHFL.IDX P6, R14, R13, R12, R11 ;  /* 0x0000000c0d0e7389 */ /* 0x00006400000c000b */
[----:B01----:R-:W-:Y:S01]  /*19b00*/  ENDCOLLECTIVE ;  /* 0x000000000000791b */ /* 0x003fe20003800000 */
.L_x_1711:
        /* <DEDUP_REMOVED lines=14> */
.L_x_1712:
[----:B------:R-:W-:Y:S02]  /*19bf0*/  IMAD.MOV.U32 R13, RZ, RZ, R5 ;  /* 0x000000ffff0d7224 */ /* 0x000fe400078e0005 */
[----:B------:R-:W-:Y:S01]  /*19c00*/  IMAD.MOV.U32 R12, RZ, RZ, 0x4 ;  /* 0x00000004ff0c7424 */ /* 0x000fe200078e00ff */
[----:B------:R-:W-:-:S05]  /*19c10*/  @!P2 IADD3 R14, P3, R28, R14, RZ ;  /* 0x0000000e1c0ea210 */ /* 0x000fca0007f7e0ff */
[----:B------:R-:W-:-:S08]  /*19c20*/  @!P2 IMAD.MOV.U32 R2, RZ, RZ, R14 ;  /* 0x000000ffff02a224 */ /* 0x000fd000078e000e */
[----:B------:R-:W-:Y:S05]  /*19c30*/  WARPSYNC.COLLECTIVE R15, `(.L_x_1713) ;  /* 0x000000000f087348 */ /* 0x000fea0003c00000 */
[----:B------:R0:W1:Y:S02]  /*19c40*/  SHFL.IDX P6, R14, R13, R12, R11 ;  /* 0x0000000c0d0e7389 */ /* 0x00006400000c000b */
[----:B01----:R-:W-:Y:S01]  /*19c50*/  ENDCOLLECTIVE ;  /* 0x000000000000791b */ /* 0x003fe20003800000 */
.L_x_1713:
        /* <DEDUP_REMOVED lines=14> */
.L_x_1714:
[----:B------:R-:W-:Y:S02]  /*19d40*/  IMAD.MOV.U32 R13, RZ, RZ, R5 ;  /* 0x000000ffff0d7224 */ /* 0x000fe400078e0005 */
[----:B------:R-:W-:Y:S01]  /*19d50*/  IMAD.MOV.U32 R12, RZ, RZ, 0x5 ;  /* 0x00000005ff0c7424 */ /* 0x000fe200078e00ff */
[----:B------:R-:W-:-:S05]  /*19d60*/  @!P2 IADD3 R14, P3, R28, R14, RZ ;  /* 0x0000000e1c0ea210 */ /* 0x000fca0007f7e0ff */
[----:B------:R-:W-:-:S08]  /*19d70*/  @!P2 IMAD.MOV.U32 R2, RZ, RZ, R14 ;  /* 0x000000ffff02a224 */ /* 0x000fd000078e000e */
[----:B------:R-:W-:Y:S05]  /*19d80*/  WARPSYNC.COLLECTIVE R15, `(.L_x_1715) ;  /* 0x000000000f087348 */ /* 0x000fea0003c00000 */
[----:B------:R0:W1:Y:S02]  /*19d90*/  SHFL.IDX P6, R14, R13, R12, R11 ;  /* 0x0000000c0d0e7389 */ /* 0x00006400000c000b */
[----:B01----:R-:W-:Y:S01]  /*19da0*/  ENDCOLLECTIVE ;  /* 0x000000000000791b */ /* 0x003fe20003800000 */
.L_x_1715:
        /* <DEDUP_REMOVED lines=14> */
.L_x_1716:
[----:B------:R-:W-:Y:S02]  /*19e90*/  IMAD.MOV.U32 R13, RZ, RZ, R5 ;  /* 0x000000ffff0d7224 */ /* 0x000fe400078e0005 */
[----:B------:R-:W-:Y:S01]  /*19ea0*/  IMAD.MOV.U32 R12, RZ, RZ, 0x6 ;  /* 0x00000006ff0c7424 */ /* 0x000fe200078e00ff */
[----:B------:R-:W-:-:S05]  /*19eb0*/  @!P2 IADD3 R14, P3, R28, R14, RZ ;  /* 0x0000000e1c0ea210 */ /* 0x000fca0007f7e0ff */
[----:B------:R-:W-:-:S08]  /*19ec0*/  @!P2 IMAD.MOV.U32 R2, RZ, RZ, R14 ;  /* 0x000000ffff02a224 */ /* 0x000fd000078e000e */
[----:B------:R-:W-:Y:S05]  /*19ed0*/  WARPSYNC.COLLECTIVE R15, `(.L_x_1717) ;  /* 0x000000000f087348 */ /* 0x000fea0003c00000 */
[----:B------:R0:W1:Y:S02]  /*19ee0*/  SHFL.IDX P6, R14, R13, R12, R11 ;  /* 0x0000000c0d0e7389 */ /* 0x00006400000c000b */
[----:B01----:R-:W-:Y:S01]  /*19ef0*/  ENDCOLLECTIVE ;  /* 0x000000000000791b */ /* 0x003fe20003800000 */
.L_x_1717:
        /* <DEDUP_REMOVED lines=14> */
.L_x_1718:
[----:B------:R-:W-:Y:S02]  /*19fe0*/  IMAD.MOV.U32 R13, RZ, RZ, R5 ;  /* 0x000000ffff0d7224 */ /* 0x000fe400078e0005 */
[----:B------:R-:W-:Y:S01]  /*19ff0*/  IMAD.MOV.U32 R12, RZ, RZ, 0x7 ;  /* 0x00000007ff0c7424 */ /* 0x000fe200078e00ff */
[----:B------:R-:W-:-:S05]  /*1a000*/  @!P2 IADD3 R14, P3, R28, R14, RZ ;  /* 0x0000000e1c0ea210 */ /* 0x000fca0007f7e0ff */
[----:B------:R-:W-:-:S08]  /*1a010*/  @!P2 IMAD.MOV.U32 R2, RZ, RZ, R14 ;  /* 0x000000ffff02a224 */ /* 0x000fd000078e000e */
[----:B------:R-:W-:Y:S05]  /*1a020*/  WARPSYNC.COLLECTIVE R15, `(.L_x_1719) ;  /* 0x000000000f087348 */ /* 0x000fea0003c00000 */
[----:B------:R0:W1:Y:S02]  /*1a030*/  SHFL.IDX P6, R14, R13, R12, R11 ;  /* 0x0000000c0d0e7389 */ /* 0x00006400000c000b */
[----:B01----:R-:W-:Y:S01]  /*1a040*/  ENDCOLLECTIVE ;  /* 0x000000000000791b */ /* 0x003fe20003800000 */
.L_x_1719:
        /* <DEDUP_REMOVED lines=12> */
.L_x_1720:
[----:B------:R-:W-:Y:S05]  /*1a110*/  BRA `(.L_x_1721) ;  /* 0xffffffb800187947 */ /* 0x000fea000383ffff */
.L_x_1622:
[----:B0-----:R0:W2:Y:S02]  /*1a120*/  SYNCS.PHASECHK.TRANS64.TRYWAIT P0, [R17+URZ+0x28420], R0 ;  /* 0x02842000110075a7 */ /* 0x0010a4000800017f */
[----:B--2---:R-:W-:Y:S05]  /*1a130*/  @!P0 NANOSLEEP.SYNCS 0x989680 ;  /* 0x009896800000895d */ /* 0x004fea0003900000 */
[----:B------:R-:W2:Y:S02]  /*1a140*/  @!P0 SYNCS.PHASECHK.TRANS64 P0, [R17+URZ+0x28420], R0 ;  /* 0x02842000110085a7 */ /* 0x000ea4000800007f */
[----:B--2---:R-:W-:Y:S05]  /*1a150*/  @!P0 BRA `(.L_x_1622) ;  /* 0xfffffffc00f08947 */ /* 0x004fea000383ffff */
[----:B------:R-:W-:Y:S05]  /*1a160*/  BRA `(.L_x_1722) ;  /* 0xffffffb800887947 */ /* 0x000fea000383ffff */
.L_x_1626:
[----:B--2---:R2:W3:Y:S02]  /*1a170*/  SYNCS.PHASECHK.TRANS64.TRYWAIT P0, [R0+URZ+0x28480], R18 ;  /* 0x02848012000075a7 */ /* 0x0044e4000800017f */
[----:B---3--:R-:W-:Y:S05]  /*1a180*/  @!P0 NANOSLEEP.SYNCS 0x989680 ;  /* 0x009896800000895d */ /* 0x008fea0003900000 */
[----:B------:R-:W3:Y:S02]  /*1a190*/  @!P0 SYNCS.PHASECHK.TRANS64 P0, [R0+URZ+0x28480], R18 ;  /* 0x02848012000085a7 */ /* 0x000ee4000800007f */
[----:B---3--:R-:W-:Y:S05]  /*1a1a0*/  @!P0 BRA `(.L_x_1626) ;  /* 0xfffffffc00f08947 */ /* 0x008fea000383ffff */
[----:B------:R-:W-:Y:S05]  /*1a1b0*/  BRA `(.L_x_1723) ;  /* 0xffffffbc003c7947 */ /* 0x000fea000383ffff */
.L_x_1627:
[----:B------:R-:W-:Y:S01]  /*1a1c0*/  BSSY B0, `(.L_x_1724) ;  /* 0x0000008000007945 */ /* 0x000fe20003800000 */
[----:B------:R-:W-:Y:S02]  /*1a1d0*/  IMAD.MOV.U32 R13, RZ, RZ, R26 ;  /* 0x000000ffff0d7224 */ /* 0x000fe400078e001a */
[----:B------:R-:W-:Y:S02]  /*1a1e0*/  IMAD.MOV.U32 R12, RZ, RZ, RZ ;  /* 0x000000ffff0c7224 */ /* 0x000fe400078e00ff */
[----:B------:R-:W-:Y:S02]  /*1a1f0*/  IMAD.MOV.U32 R11, RZ, RZ, 0x181f ;  /* 0x0000181fff0b7424 */ /* 0x000fe400078e00ff */
[----:B------:R-:W-:-:S07]  /*1a200*/  IMAD.MOV.U32 R15, RZ, RZ, -0x1 ;  /* 0xffffffffff0f7424 */ /* 0x000fce00078e00ff */
[----:B-12---:R-:W-:Y:S05]  /*1a210*/  WARPSYNC.COLLECTIVE R15, `(.L_x_1725) ;  /* 0x000000000f087348 */ /* 0x006fea0003c00000 */
[----:B-1----:R0:W1:Y:S02]  /*1a220*/  SHFL.IDX P6, R14, R13, R12, R11 ;  /* 0x0000000c0d0e7389 */ /* 0x00206400000c000b */
[----:B012---:R-:W-:Y:S01]  /*1a230*/  ENDCOLLECTIVE ;  /* 0x000000000000791b */ /* 0x007fe20003800000 */
.L_x_1725:
[----:B------:R-:W-:Y:S05]  /*1a240*/  BSYNC B0 ;  /* 0x0000000000007941 */ /* 0x000fea0003800000 */
.L_x_1724:
        /* <DEDUP_REMOVED lines=9> */
.L_x_1726:
[----:B------:R-:W-:Y:S02]  /*1a2e0*/  IMAD.MOV.U32 R13, RZ, RZ, R26 ;  /* 0x000000ffff0d7224 */ /* 0x000fe400078e001a */
[----:B------:R-:W-:Y:S02]  /*1a2f0*/  IMAD.MOV.U32 R12, RZ, RZ, 0x1 ;  /* 0x00000001ff0c7424 */ /* 0x000fe400078e00ff */
[----:B------:R-:W-:-:S07]  /*1a300*/  IMAD.MOV.U32 R2, RZ, RZ, R14 ;  /* 0x000000ffff027224 */ /* 0x000fce00078e000e */
[----:B------:R-:W-:Y:S05]  /*1a310*/  WARPSYNC.COLLECTIVE R15, `(.L_x_1727) ;  /* 0x000000000f087348 */ /* 0x000fea0003c00000 */
[----:B------:R0:W1:Y:S02]  /*1a320*/  SHFL.IDX P6, R14, R13, R12, R11 ;  /* 0x0000000c0d0e7389 */ /* 0x00006400000c000b */
[----:B01----:R-:W-:Y:S01]  /*1a330*/  ENDCOLLECTIVE ;  /* 0x000000000000791b */ /* 0x003fe20003800000 */
.L_x_1727:
        /* <DEDUP_REMOVED lines=12> */
.L_x_1728:
[----:B------:R-:W-:Y:S02]  /*1a400*/  IMAD.MOV.U32 R13, RZ, RZ, R26 ;  /* 0x000000ffff0d7224 */ /* 0x000fe400078e001a */
[----:B------:R-:W-:Y:S02]  /*1a410*/  IMAD.MOV.U32 R12, RZ, RZ, 0x2 ;  /* 0x00000002ff0c7424 */ /* 0x000fe400078e00ff */
[----:B------:R-:W-:-:S07]  /*1a420*/  IMAD.MOV.U32 R2, RZ, RZ, R14 ;  /* 0x000000ffff027224 */ /* 0x000fce00078e000e */
[----:B------:R-:W-:Y:S05]  /*1a430*/  WARPSYNC.COLLECTIVE R15, `(.L_x_1729) ;  /* 0x000000000f087348 */ /* 0x000fea0003c00000 */
[----:B------:R0:W1:Y:S02]  /*1a440*/  SHFL.IDX P6, R14, R13, R12, R11 ;  /* 0x0000000c0d0e7389 */ /* 0x00006400000c000b */
[----:B01----:R-:W-:Y:S01]  /*1a450*/  ENDCOLLECTIVE ;  /* 0x000000000000791b */ /* 0x003fe20003800000 */
.L_x_1729:
        /* <DEDUP_REMOVED lines=12> */
.L_x_1730:
[----:B------:R-:W-:Y:S02]  /*1a520*/  IMAD.MOV.U32 R13, RZ, RZ, R26 ;  /* 0x000000ffff0d7224 */ /* 0x000fe400078e001a */
[----:B------:R-:W-:Y:S02]  /*1a530*/  IMAD.MOV.U32 R12, RZ, RZ, 0x3 ;  /* 0x00000003ff0c7424 */ /* 0x000fe400078e00ff */
[----:B------:R-:W-:-:S07]  /*1a540*/  IMAD.MOV.U32 R2, RZ, RZ, R14 ;  /* 0x000000ffff027224 */ /* 0x000fce00078e000e */
[----:B------:R-:W-:Y:S05]  /*1a550*/  WARPSYNC.COLLECTIVE R15, `(.L_x_1731) ;  /* 0x000000000f087348 */ /* 0x000fea0003c00000 */
[----:B------:R0:W1:Y:S02]  /*1a560*/  SHFL.IDX P6, R14, R13, R12, R11 ;  /* 0x0000000c0d0e7389 */ /* 0x00006400000c000b */
[----:B01----:R-:W-:Y:S01]  /*1a570*/  ENDCOLLECTIVE ;  /* 0x000000000000791b */ /* 0x003fe20003800000 */
.L_x_1731:
        /* <DEDUP_REMOVED lines=12> */
.L_x_1732:
[----:B------:R-:W-:Y:S01]  /*1a640*/  IMAD.MOV.U32 R2, RZ, RZ, R14 ;  /* 0x000000ffff027224 */ /* 0x000fe200078e000e */
[----:B------:R-:W-:Y:S06]  /*1a650*/  BRA `(.L_x_1733) ;  /* 0xffffffb800d07947 */ /* 0x000fec000383ffff */
.L_x_1632:
[----:B------:R0:W0:Y:S02]  /*1a660*/  SYNCS.PHASECHK.TRANS64.TRYWAIT P0, [R0+URZ+0x28440], R18 ;  /* 0x02844012000075a7 */ /* 0x000024000800017f */
[----:B0-----:R-:W-:Y:S05]  /*1a670*/  @!P0 NANOSLEEP.SYNCS 0x989680 ;  /* 0x009896800000895d */ /* 0x001fea0003900000 */
[----:B------:R-:W0:Y:S02]  /*1a680*/  @!P0 SYNCS.PHASECHK.TRANS64 P0, [R0+URZ+0x28440], R18 ;  /* 0x02844012000085a7 */ /* 0x000e24000800007f */
[----:B0-----:R-:W-:Y:S05]  /*1a690*/  @!P0 BRA `(.L_x_1632) ;  /* 0xfffffffc00f08947 */ /* 0x001fea000383ffff */
[----:B------:R-:W-:Y:S05]  /*1a6a0*/  BRA `(.L_x_1734) ;  /* 0xffffffbc00207947 */ /* 0x000fea000383ffff */
.L_x_1633:
[----:B------:R-:W-:Y:S01]  /*1a6b0*/  BSSY B0, `(.L_x_1735) ;  /* 0x0000008000007945 */ /* 0x000fe20003800000 */
[----:B------:R-:W-:Y:S02]  /*1a6c0*/  IMAD.MOV.U32 R13, RZ, RZ, R10 ;  /* 0x000000ffff0d7224 */ /* 0x000fe400078e000a */
[----:B------:R-:W-:Y:S02]  /*1a6d0*/  IMAD.MOV.U32 R12, RZ, RZ, RZ ;  /* 0x000000ffff0c7224 */ /* 0x000fe400078e00ff */
[----:B------:R-:W-:Y:S02]  /*1a6e0*/  IMAD.MOV.U32 R11, RZ, RZ, 0x181f ;  /* 0x0000181fff0b7424 */ /* 0x000fe400078e00ff */
[----:B------:R-:W-:-:S07]  /*1a6f0*/  IMAD.MOV.U32 R15, RZ, RZ, -0x1 ;  /* 0xffffffffff0f7424 */ /* 0x000fce00078e00ff */
[----:B012-4-:R-:W-:Y:S05]  /*1a700*/  WARPSYNC.COLLECTIVE R15, `(.L_x_1736) ;  /* 0x000000000f087348 */ /* 0x017fea0003c00000 */
[----:B-1----:R1:W3:Y:S02]  /*1a710*/  SHFL.IDX P6, R14, R13, R12, R11 ;  /* 0x0000000c0d0e7389 */ /* 0x0022e400000c000b */
[----:B01234-:R-:W-:Y:S01]  /*1a720*/  ENDCOLLECTIVE ;  /* 0x000000000000791b */ /* 0x01ffe20003800000 */
.L_x_1736:
[----:B------:R-:W-:Y:S05]  /*1a730*/  BSYNC B0 ;  /* 0x0000000000007941 */ /* 0x000fea0003800000 */
.L_x_1735:
        /* <DEDUP_REMOVED lines=8> */
.L_x_1737:
[----:B------:R-:W-:Y:S02]  /*1a7c0*/  IMAD.MOV.U32 R13, RZ, RZ, R10 ;  /* 0x000000ffff0d7224 */ /* 0x000fe400078e000a */
[----:B------:R-:W-:Y:S01]  /*1a7d0*/  IMAD.MOV.U32 R12, RZ, RZ, 0x1 ;  /* 0x00000001ff0c7424 */ /* 0x000fe200078e00ff */
[----:B------:R-:W-:-:S13]  /*1a7e0*/  IADD3 R2, P0, R28, R14, RZ ;  /* 0x0000000e1c027210 */ /* 0x000fda0007f1e0ff */
[----:B------:R-:W-:Y:S05]  /*1a7f0*/  WARPSYNC.COLLECTIVE R15, `(.L_x_1738) ;  /* 0x000000000f087348 */ /* 0x000fea0003c00000 */
[----:B------:R0:W1:Y:S02]  /*1a800*/  SHFL.IDX P6, R14, R13, R12, R11 ;  /* 0x0000000c0d0e7389 */ /* 0x00006400000c000b */
[----:B01----:R-:W-:Y:S01]  /*1a810*/  ENDCOLLECTIVE ;  /* 0x000000000000791b */ /* 0x003fe20003800000 */
.L_x_1738:
        /* <DEDUP_REMOVED lines=11> */
.L_x_1739:
[----:B------:R-:W-:Y:S02]  /*1a8d0*/  IMAD.MOV.U32 R13, RZ, RZ, R10 ;  /* 0x000000ffff0d7224 */ /* 0x000fe400078e000a */
[----:B------:R-:W-:Y:S01]  /*1a8e0*/  IMAD.MOV.U32 R12, RZ, RZ, 0x2 ;  /* 0x00000002ff0c7424 */ /* 0x000fe200078e00ff */
[----:B------:R-:W-:-:S13]  /*1a8f0*/  IADD3 R2, P0, R28, R14, RZ ;  /* 0x0000000e1c027210 */ /* 0x000fda0007f1e0ff */
[----:B------:R-:W-:Y:S05]  /*1a900*/  WARPSYNC.COLLECTIVE R15, `(.L_x_1740) ;  /* 0x000000000f087348 */ /* 0x000fea0003c00000 */
[----:B------:R0:W1:Y:S02]  /*1a910*/  SHFL.IDX P6, R14, R13, R12, R11 ;  /* 0x0000000c0d0e7389 */ /* 0x00006400000c000b */
[----:B01----:R-:W-:Y:S01]  /*1a920*/  ENDCOLLECTIVE ;  /* 0x000000000000791b */ /* 0x003fe20003800000 */
.L_x_1740:
        /* <DEDUP_REMOVED lines=11> */
.L_x_1741:
[----:B------:R-:W-:Y:S02]  /*1a9e0*/  IMAD.MOV.U32 R13, RZ, RZ, R10 ;  /* 0x000000ffff0d7224 */ /* 0x000fe400078e000a */
[----:B------:R-:W-:Y:S01]  /*1a9f0*/  IMAD.MOV.U32 R12, RZ, RZ, 0x3 ;  /* 0x00000003ff0c7424 */ /* 0x000fe200078e00ff */
[----:B------:R-:W-:-:S13]  /*1aa00*/  IADD3 R2, P0, R28, R14, RZ ;  /* 0x0000000e1c027210 */ /* 0x000fda0007f1e0ff */
[----:B------:R-:W-:Y:S05]  /*1aa10*/  WARPSYNC.COLLECTIVE R15, `(.L_x_1742) ;  /* 0x000000000f087348 */ /* 0x000fea0003c00000 */
[----:B------:R0:W1:Y:S02]  /*1aa20*/  SHFL.IDX P6, R14, R13, R12, R11 ;  /* 0x0000000c0d0e7389 */ /* 0x00006400000c000b */
[----:B01----:R-:W-:Y:S01]  /*1aa30*/  ENDCOLLECTIVE ;  /* 0x000000000000791b */ /* 0x003fe20003800000 */
.L_x_1742:
        /* <DEDUP_REMOVED lines=11> */
.L_x_1743:
[----:B------:R-:W-:Y:S05]  /*1aaf0*/  BRA `(.L_x_1744) ;  /* 0xffffffb800b87947 */ /* 0x000fea000383ffff */
.L_x_1638:
[----:B0-----:R0:W1:Y:S02]  /*1ab00*/  SYNCS.PHASECHK.TRANS64.TRYWAIT P2, [R0+URZ+0x28470], R3 ;  /* 0x02847003000075a7 */ /* 0x001064000804017f */
[----:B-1----:R-:W-:Y:S05]  /*1ab10*/  @!P2 NANOSLEEP.SYNCS 0x989680 ;  /* 0x009896800000a95d */ /* 0x002fea0003900000 */
[----:B------:R-:W1:Y:S02]  /*1ab20*/  @!P2 SYNCS.PHASECHK.TRANS64 P2, [R0+URZ+0x28470], R3 ;  /* 0x028470030000a5a7 */ /* 0x000e64000804007f */
[----:B-1----:R-:W-:Y:S05]  /*1ab30*/  @!P2 BRA `(.L_x_1638) ;  /* 0xfffffffc00f0a947 */ /* 0x002fea000383ffff */
[----:B------:R-:W-:Y:S05]  /*1ab40*/  BRA `(.L_x_1745) ;  /* 0xffffffbc001c7947 */ /* 0x000fea000383ffff */
.L_x_1640:
[----:B0-----:R0:W1:Y:S02]  /*1ab50*/  SYNCS.PHASECHK.TRANS64.TRYWAIT P2, [R0+URZ+0x28460], R3 ;  /* 0x02846003000075a7 */ /* 0x001064000804017f */
[----:B-1----:R-:W-:Y:S05]  /*1ab60*/  @!P2 NANOSLEEP.SYNCS 0x989680 ;  /* 0x009896800000a95d */ /* 0x002fea0003900000 */
[----:B------:R-:W1:Y:S02]  /*1ab70*/  @!P2 SYNCS.PHASECHK.TRANS64 P2, [R0+URZ+0x28460], R3 ;  /* 0x028460030000a5a7 */ /* 0x000e64000804007f */
[----:B-1----:R-:W-:Y:S05]  /*1ab80*/  @!P2 BRA `(.L_x_1640) ;  /* 0xfffffffc00f0a947 */ /* 0x002fea000383ffff */
[----:B------:R-:W-:Y:S05]  /*1ab90*/  BRA `(.L_x_1746) ;  /* 0xffffffbc00287947 */ /* 0x000fea000383ffff */
.L_x_1648:
[----:B0-----:R0:W2:Y:S02]  /*1aba0*/  SYNCS.PHASECHK.TRANS64.TRYWAIT P1, [R18+URZ+0x28470], R3 ;  /* 0x02847003120075a7 */ /* 0x0010a4000802017f */
[----:B--2---:R-:W-:Y:S05]  /*1abb0*/  @!P1 NANOSLEEP.SYNCS 0x989680 ;  /* 0x009896800000995d */ /* 0x004fea0003900000 */
[----:B------:R-:W2:Y:S02]  /*1abc0*/  @!P1 SYNCS.PHASECHK.TRANS64 P1, [R18+URZ+0x28470], R3 ;  /* 0x02847003120095a7 */ /* 0x000ea4000802007f */
[----:B--2---:R-:W-:Y:S05]  /*1abd0*/  @!P1 BRA `(.L_x_1648) ;  /* 0xfffffffc00f09947 */ /* 0x004fea000383ffff */
[----:B------:R-:W-:Y:S05]  /*1abe0*/  BRA `(.L_x_1747) ;  /* 0xffffffc000a87947 */ /* 0x000fea000383ffff */
.L_x_1650:
[----:B0-----:R0:W2:Y:S02]  /*1abf0*/  SYNCS.PHASECHK.TRANS64.TRYWAIT P1, [R18+URZ+0x28460], R3 ;  /* 0x02846003120075a7 */ /* 0x0010a4000802017f */
[----:B--2---:R-:W-:Y:S05]  /*1ac00*/  @!P1 NANOSLEEP.SYNCS 0x989680 ;  /* 0x009896800000995d */ /* 0x004fea0003900000 */
[----:B------:R-:W2:Y:S02]  /*1ac10*/  @!P1 SYNCS.PHASECHK.TRANS64 P1, [R18+URZ+0x28460], R3 ;  /* 0x02846003120095a7 */ /* 0x000ea4000802007f */
[----:B--2---:R-:W-:Y:S05]  /*1ac20*/  @!P1 BRA `(.L_x_1650) ;  /* 0xfffffffc00f09947 */ /* 0x004fea000383ffff */
[----:B------:R-:W-:Y:S05]  /*1ac30*/  BRA `(.L_x_1748) ;  /* 0xffffffc000b07947 */ /* 0x000fea000383ffff */
.L_x_1664:
[----:B0-----:R0:W2:Y:S02]  /*1ac40*/  SYNCS.PHASECHK.TRANS64.TRYWAIT P0, [R5+URZ+0x28420], R0 ;  /* 0x02842000050075a7 */ /* 0x0010a4000800017f */
[----:B--2---:R-:W-:Y:S05]  /*1ac50*/  @!P0 NANOSLEEP.SYNCS 0x989680 ;  /* 0x009896800000895d */ /* 0x004fea0003900000 */
[----:B------:R-:W2:Y:S02]  /*1ac60*/  @!P0 SYNCS.PHASECHK.TRANS64 P0, [R5+URZ+0x28420], R0 ;  /* 0x02842000050085a7 */ /* 0x000ea4000800007f */
[----:B--2---:R-:W-:Y:S05]  /*1ac70*/  @!P0 BRA `(.L_x_1664) ;  /* 0xfffffffc00f08947 */ /* 0x004fea000383ffff */
[----:B------:R-:W-:Y:S05]  /*1ac80*/  BRA `(.L_x_1749) ;  /* 0xffffffd400f07947 */ /* 0x000fea000383ffff */
.L_x_1665:
[----:B------:R-:W2:Y:S01]  /*1ac90*/  S2R R2, SR_TID.X ;  /* 0x0000000000027919 */ /* 0x000ea20000002100 */
[----:B------:R-:W-:Y:S01]  /*1aca0*/  BSSY B0, `(.L_x_1750) ;  /* 0x000000a000007945 */ /* 0x000fe20003800000 */
[----:B------:R-:W-:Y:S02]  /*1acb0*/  IMAD.MOV.U32 R12, RZ, RZ, RZ ;  /* 0x000000ffff0c7224 */ /* 0x000fe400078e00ff */
[----:B------:R-:W-:Y:S02]  /*1acc0*/  IMAD.MOV.U32 R11, RZ, RZ, 0x1f ;  /* 0x0000001fff0b7424 */ /* 0x000fe400078e00ff */
[----:B------:R-:W-:Y:S01]  /*1acd0*/  IMAD.MOV.U32 R15, RZ, RZ, -0x1 ;  /* 0xffffffffff0f7424 */ /* 0x000fe200078e00ff */
[----:B--2---:R-:W-:-:S04]  /*1ace0*/  SHF.R.U32.HI R2, RZ, 0x5, R2 ;  /* 0x00000005ff027819 */ /* 0x004fc80000011602 */
[----:B------:R-:W-:-:S05]  /*1acf0*/  LOP3.LUT R2, R2, 0x3, RZ, 0xc0, !PT ;  /* 0x0000000302027812 */ /* 0x000fca00078ec0ff */
[----:B------:R-:W-:-:S07]  /*1ad00*/  IMAD.MOV.U32 R13, RZ, RZ, R2 ;  /* 0x000000ffff0d7224 */ /* 0x000fce00078e0002 */
[----:B01----:R-:W-:Y:S05]  /*1ad10*/  WARPSYNC.COLLECTIVE R15, `(.L_x_1751) ;  /* 0x000000000f087348 */ /* 0x003fea0003c00000 */
[----:B------:R2:W3:Y:S02]  /*1ad20*/  SHFL.IDX P6, R14, R13, R12, R11 ;  /* 0x0000000c0d0e7389 */ /* 0x0004e400000c000b */
[----:B0123--:R-:W-:Y:S01]  /*1ad30*/  ENDCOLLECTIVE ;  /* 0x000000000000791b */ /* 0x00ffe20003800000 */
.L_x_1751:
[----:B------:R-:W-:Y:S05]  /*1ad40*/  BSYNC B0 ;  /* 0x0000000000007941 */ /* 0x000fea0003800000 */
.L_x_1750:
[----:B------:R-:W-:Y:S05]  /*1ad50*/  BRA `(.L_x_1752) ;  /* 0xffffffd400d87947 */ /* 0x000fea000383ffff */
.L_x_1668:
[----:B------:R-:W-:Y:S01]  /*1ad60*/  BSSY B1, `(.L_x_1753) ;  /* 0x0000006000017945 */ /* 0x000fe20003800000 */
[----:B------:R-:W-:-:S07]  /*1ad70*/  IMAD.MOV.U32 R15, RZ, RZ, -0x1 ;  /* 0xffffffffff0f7424 */ /* 0x000fce00078e00ff */
[----:B01----:R-:W-:Y:S05]  /*1ad80*/  WARPSYNC.COLLECTIVE R15, `(.L_x_1754) ;  /* 0x000000000f0c7348 */ /* 0x003fea0003c00000 */
[----:B------:R-:W-:Y:S02]  /*1ad90*/  ELECT P6, UR62, PT ;  /* 0x00000000003e782f */ /* 0x000fe400038c0000 */
[----:B------:R-:W-:Y:S01]  /*1ada0*/  MOV R14, UR62 ;  /* 0x0000003e000e7c02 */ /* 0x000fe20008000f00 */
[----:B01----:R-:W-:Y:S10]  /*1adb0*/  ENDCOLLECTIVE ;  /* 0x000000000000791b */ /* 0x003ff40003800000 */
.L_x_1754:
[----:B------:R-:W-:Y:S05]  /*1adc0*/  BSYNC B1 ;  /* 0x0000000000017941 */ /* 0x000fea0003800000 */
.L_x_1753:
[----:B------:R-:W-:Y:S05]  /*1add0*/  BRA `(.L_x_1755) ;  /* 0xffffffd400d07947 */ /* 0x000fea000383ffff */
.L_x_1670:
[----:B0-----:R0:W2:Y:S02]  /*1ade0*/  SYNCS.PHASECHK.TRANS64.TRYWAIT P1, [R3+URZ+0x28440], R2 ;  /* 0x02844002030075a7 */ /* 0x0010a4000802017f */
[----:B--2---:R-:W-:Y:S05]  /*1adf0*/  @!P1 NANOSLEEP.SYNCS 0x989680 ;  /* 0x009896800000995d */ /* 0x004fea0003900000 */
[----:B------:R-:W2:Y:S02]  /*1ae00*/  @!P1 SYNCS.PHASECHK.TRANS64 P1, [R3+URZ+0x28440], R2 ;  /* 0x02844002030095a7 */ /* 0x000ea4000802007f */
[----:B--2---:R-:W-:Y:S05]  /*1ae10*/  @!P1 BRA `(.L_x_1670) ;  /* 0xfffffffc00f09947 */ /* 0x004fea000383ffff */
[----:B------:R-:W-:Y:S05]  /*1ae20*/  BRA `(.L_x_1756) ;  /* 0xffffffd400f87947 */ /* 0x000fea000383ffff */
.L_x_1672:
[----:B--2---:R2:W3:Y:S02]  /*1ae30*/  SYNCS.PHASECHK.TRANS64.TRYWAIT P1, [R5+URZ+0x28440], R0 ;  /* 0x02844000050075a7 */ /* 0x0044e4000802017f */
[----:B---3--:R-:W-:Y:S05]  /*1ae40*/  @!P1 NANOSLEEP.SYNCS 0x989680 ;  /* 0x009896800000995d */ /* 0x008fea0003900000 */
[----:B------:R-:W3:Y:S02]  /*1ae50*/  @!P1 SYNCS.PHASECHK.TRANS64 P1, [R5+URZ+0x28440], R0 ;  /* 0x02844000050095a7 */ /* 0x000ee4000802007f */
[----:B---3--:R-:W-:Y:S05]  /*1ae60*/  @!P1 BRA `(.L_x_1672) ;  /* 0xfffffffc00f09947 */ /* 0x008fea000383ffff */
[----:B------:R-:W-:Y:S05]  /*1ae70*/  BRA `(.L_x_1757) ;  /* 0xffffffd800047947 */ /* 0x000fea000383ffff */
.L_x_1674:
[----:B---3--:R3:W4:Y:S02]  /*1ae80*/  SYNCS.PHASECHK.TRANS64.TRYWAIT P1, [R3+URZ+0x28460], R2 ;  /* 0x02846002030075a7 */ /* 0x008724000802017f */
[----:B----4-:R-:W-:Y:S05]  /*1ae90*/  @!P1 NANOSLEEP.SYNCS 0x989680 ;  /* 0x009896800000995d */ /* 0x010fea0003900000 */
[----:B------:R-:W4:Y:S02]  /*1aea0*/  @!P1 SYNCS.PHASECHK.TRANS64 P1, [R3+URZ+0x28460], R2 ;  /* 0x02846002030095a7 */ /* 0x000f24000802007f */
[----:B----4-:R-:W-:Y:S05]  /*1aeb0*/  @!P1 BRA `(.L_x_1674) ;  /* 0xfffffffc00f09947 */ /* 0x010fea000383ffff */
[----:B------:R-:W-:Y:S05]  /*1aec0*/  BRA `(.L_x_1758) ;  /* 0xffffffd800007947 */ /* 0x000fea000383ffff */
.L_x_1676:
[----:B----4-:R4:W0:Y:S02]  /*1aed0*/  SYNCS.PHASECHK.TRANS64.TRYWAIT P1, [R5+URZ+0x28460], R0 ;  /* 0x02846000050075a7 */ /* 0x010824000802017f */
[----:B0-----:R-:W-:Y:S05]  /*1aee0*/  @!P1 NANOSLEEP.SYNCS 0x989680 ;  /* 0x009896800000995d */ /* 0x001fea0003900000 */
[----:B------:R-:W0:Y:S02]  /*1aef0*/  @!P1 SYNCS.PHASECHK.TRANS64 P1, [R5+URZ+0x28460], R0 ;  /* 0x02846000050095a7 */ /* 0x000e24000802007f */
[----:B0-----:R-:W-:Y:S05]  /*1af00*/  @!P1 BRA `(.L_x_1676) ;  /* 0xfffffffc00f09947 */ /* 0x001fea000383ffff */
[----:B------:R-:W-:Y:S05]  /*1af10*/  BRA `(.L_x_1759) ;  /* 0xffffffd400fc7947 */ /* 0x000fea000383ffff */
.L_x_1678:
[----:B------:R0:W0:Y:S02]  /*1af20*/  SYNCS.PHASECHK.TRANS64.TRYWAIT P1, [R3+URZ+0x28480], R2 ;  /* 0x02848002030075a7 */ /* 0x000024000802017f */
[----:B0-----:R-:W-:Y:S05]  /*1af30*/  @!P1 NANOSLEEP.SYNCS 0x989680 ;  /* 0x009896800000995d */ /* 0x001fea0003900000 */
[----:B------:R-:W0:Y:S02]  /*1af40*/  @!P1 SYNCS.PHASECHK.TRANS64 P1, [R3+URZ+0x28480], R2 ;  /* 0x02848002030095a7 */ /* 0x000e24000802007f */
[----:B0-----:R-:W-:Y:S05]  /*1af50*/  @!P1 BRA `(.L_x_1678) ;  /* 0xfffffffc00f09947 */ /* 0x001fea000383ffff */
[----:B------:R-:W-:Y:S05]  /*1af60*/  BRA `(.L_x_1760) ;  /* 0xffffffd400f87947 */ /* 0x000fea000383ffff */
.L_x_1761:
        /* <DEDUP_REMOVED lines=9> */
.L_x_3856:


//--------------------- .text._ZN7cutlass13device_kernelIN5flash11enable_sm90INS1_16FlashAttnFwdSm90INS1_25CollectiveMainloopFwdSm90ILi2EN4cute5tupleIJNS5_1CILi1EEES8_S8_EEENS6_IJNS7_ILi128EEENS7_ILi64EEENS7_ILi256EEEEEELi256ENS_12float_e4m3_tEfNS_4arch4Sm90ELb0ELb1ELb0ELb1ELb1ELb1ELb0ELb1ELb0ELb1ELb1ELb0EEENS1_21CollectiveEpilogueFwdINS6_IJSA_SC_SB_EEES9_NS_10bfloat16_tESG_Li256ELb1ELb1ELb1ELb1EEENS1_36VarlenDynamicPersistentTileSchedulerILi128ELi64ELi256ELi128ELb1ELb1ELb1ELb1ELb0ELb1EEEEEEEEEvNT_6ParamsE --------------------------
	.section	.text._ZN7cutlass13device_kernelIN5flash11enable_sm90INS1_16FlashAttnFwdSm90INS1_25CollectiveMainloopFwdSm90ILi2EN4cute5tupleIJNS5_1CILi1EEES8_S8_EEENS6_IJNS7_ILi128EEENS7_ILi64EEENS7_ILi256EEEEEELi256ENS_12float_e4m3_tEfNS_4arch4Sm90ELb0ELb1ELb0ELb1ELb1ELb1ELb0ELb1ELb0ELb1ELb1ELb0EEENS1_21CollectiveEpilogueFwdINS6_IJSA_SC_SB_EEES9_NS_10bfloat16_tESG_Li256ELb1ELb1ELb1ELb1EEENS1_36VarlenDynamicPersistentTileSchedulerILi128ELi64ELi256ELi128ELb1ELb1ELb1ELb1ELb0ELb1EEEEEEEEEvNT_6ParamsE,"ax",@progbits
	.align	128
.text._ZN7cutlass13device_kernelIN5flash11enable_sm90INS1_16FlashAttnFwdSm90INS1_25CollectiveMainloopFwdSm90ILi2EN4cute5tupleIJNS5_1CILi1EEES8_S8_EEENS6_IJNS7_ILi128EEENS7_ILi64EEENS7_ILi256EEEEEELi256ENS_12float_e4m3_tEfNS_4arch4Sm90ELb0ELb1ELb0ELb1ELb1ELb1ELb0ELb1ELb0ELb1ELb1ELb0EEENS1_21CollectiveEpilogueFwdINS6_IJSA_SC_SB_EEES9_NS_10bfloat16_tESG_Li256ELb1ELb1ELb1ELb1EEENS1_36VarlenDynamicPersistentTileSchedulerILi128ELi64ELi256ELi128ELb1ELb1ELb1ELb1ELb0ELb1EEEEEEEEEvNT_6ParamsE:
        .type           _ZN7cutlass13device_kernelIN5flash11enable_sm90INS1_16FlashAttnFwdSm90INS1_25CollectiveMainloopFwdSm90ILi2EN4cute5tupleIJNS5_1CILi1EEES8_S8_EEENS6_IJNS7_ILi128EEENS7_ILi64EEENS7_ILi256EEEEEELi256ENS_12float_e4m3_tEfNS_4arch4Sm90ELb0ELb1ELb0ELb1ELb1ELb1ELb0ELb1ELb0ELb1ELb1ELb0EEENS1_21CollectiveEpilogueFwdINS6_IJSA_SC_SB_EEES9_NS_10bfloat16_tESG_Li256ELb1ELb1ELb1ELb1EEENS1_36VarlenDynamicPersistentTileSchedulerILi128ELi64ELi256ELi128ELb1ELb1ELb1ELb1ELb0ELb1EEEEEEEEEvNT_6ParamsE,@function
        .size           _ZN7cutlass13device_kernelIN5flash11enable_sm90INS1_16FlashAttnFwdSm90INS1_25CollectiveMainloopFwdSm90ILi2EN4cute5tupleIJNS5_1CILi1EEES8_S8_EEENS6_IJNS7_ILi128EEENS7_ILi64EEENS7_ILi256EEEEEELi256ENS_12float_e4m3_tEfNS_4arch4Sm90ELb0ELb1ELb0ELb1ELb1ELb1ELb0ELb1ELb0ELb1ELb1ELb0EEENS1_21CollectiveEpilogueFwdINS6_IJSA_SC_SB_EEES9_NS_10bfloat16_tESG_Li256ELb1ELb1ELb1ELb1EEENS1_36VarlenDynamicPersistentTileSchedulerILi128ELi64ELi256ELi128ELb1ELb1ELb1ELb1ELb0ELb1EEEEEEEEEvNT_6ParamsE,(.L_x_3857 - _ZN7cutlass13device_kernelIN5flash11enable_sm90INS1_16FlashAttnFwdSm90INS1_25CollectiveMainloopFwdSm90ILi2EN4cute5tupleIJNS5_1CILi1EEES8_S8_EEENS6_IJNS7_ILi128EEENS7_ILi64EEENS7_ILi256EEEEEELi256ENS_12float_e4m3_tEfNS_4arch4Sm90ELb0ELb1ELb0ELb1ELb1ELb1ELb0ELb1ELb0ELb1ELb1ELb0EEENS1_21CollectiveEpilogueFwdINS6_IJSA_SC_SB_EEES9_NS_10bfloat16_tESG_Li256ELb1ELb1ELb1ELb1EEENS1_36VarlenDynamicPersistentTileSchedulerILi128ELi64ELi256ELi128ELb1ELb1ELb1ELb1ELb0ELb1EEEEEEEEEvNT_6ParamsE)
        .other          _ZN7cutlass13device_kernelIN5flash11enable_sm90INS1_16FlashAttnFwdSm90INS1_25CollectiveMainloopFwdSm90ILi2EN4cute5tupleIJNS5_1CILi1EEES8_S8_EEENS6_IJNS7_ILi128EEENS7_ILi64EEENS7_ILi256EEEEEELi256ENS_12float_e4m3_tEfNS_4arch4Sm90ELb0ELb1ELb0ELb1ELb1ELb1ELb0ELb1ELb0ELb1ELb1ELb0EEENS1_21CollectiveEpilogueFwdINS6_IJSA_SC_SB_EEES9_NS_10bfloat16_tESG_Li256ELb1ELb1ELb1ELb1EEENS1_36VarlenDynamicPersistentTileSchedulerILi128ELi64ELi256ELi128ELb1ELb1ELb1ELb1ELb0ELb1EEEEEEEEEvNT_6ParamsE,@"STO_CUDA_ENTRY STV_DEFAULT"
_ZN7cutlass13device_kernelIN5flash11enable_sm90INS1_16FlashAttnFwdSm90INS1_25CollectiveMainloopFwdSm90ILi2EN4cute5tupleIJNS5_1CILi1EEES8_S8_EEENS6_IJNS7_ILi128EEENS7_ILi64EEENS7_ILi256EEEEEELi256ENS_12float_e4m3_tEfNS_4arch4Sm90ELb0ELb1ELb0ELb1ELb1ELb1ELb0ELb1ELb0ELb1ELb1ELb0EEENS1_21CollectiveEpilogueFwdINS6_IJSA_SC_SB_EEES9_NS_10bfloat16_tESG_Li256ELb1ELb1ELb1ELb1EEENS1_36VarlenDynamicPersistentTileSchedulerILi128ELi64ELi256ELi128ELb1ELb1ELb1ELb1ELb0ELb1EEEEEEEEEvNT_6ParamsE:
        /* <DEDUP_REMOVED lines=18> */
.L_x_1763:
[----:B------:R-:W-:Y:S05]  /*0120*/  BSYNC B0 ;  /* 0x0000000000007941 */ /* 0x000fea0003800000 */
.L_x_1762:
        /* <DEDUP_REMOVED lines=41> */
.L_x_1764:
        /* <DEDUP_REMOVED lines=22> */
.L_x_1765:
        /* <DEDUP_REMOVED lines=18> */
.L_x_1766:
        /* <DEDUP_REMOVED lines=22> */
.L_x_1767:
        /* <DEDUP_REMOVED lines=23> */
.L_x_1768:
        /* <DEDUP_REMOVED lines=10> */
.L_x_1771:
        /* <DEDUP_REMOVED lines=8> */
[----:B--2---:R-:W-:-:S06]  /*0a30*/  ULEA UR4, UR39, UR4, 0x18 ;  /* 0x0000000427047291 */ /* 0x004fcc000f8ec03f */
[----:B------:R-:W-:Y:S01]  /*0a40*/  IMAD.U32 R22, RZ, RZ, UR4 ;  /* 0x00000004ff167e24 */ /* 0x000fe2000f8e00ff */
[----:B-1----:R-:W-:Y:S01]  /*0a50*/  SHF.R.U32.HI R0, RZ, 0x7, R0 ;  /* 0x00000007ff007819 */ /* 0x002fe20000011600 */
[----:B------:R-:W-:-:S03]  /*0a60*/  ULDC UR4, c[0x0][0xc3c] ;  /* 0x00030f0000047ab9 */ /* 0x000fc60000000800 */
[----:B------:R-:W-:-:S13]  /*0a70*/  ISETP.NE.AND P0, PT, R0, 0x1, PT ;  /* 0x000000010000780c */ /* 0x000fda0003f05270 */
[----:B------:R-:W-:Y:S08]  /*0a80*/  @!P0 BAR.ARV 0x9, 0x100 ;  /* 0x0244000000008b1d */ /* 0x000ff00000002000 */
[----:B------:R-:W-:Y:S06]  /*0a90*/  BAR.SYNC.DEFER_BLOCKING 0x5, 0x180 ;  /* 0x0146000000007b1d */ /* 0x000fec0000010000 */
[----:B------:R-:W1:Y:S02]  /*0aa0*/  LDS.128 R204, [R22+0x284d0] ;  /* 0x0284d00016cc7984 */ /* 0x000e640000000c00 */
[----:B------:R-:W-:Y:S06]  /*0ab0*/  BAR.ARV 0x4, 0x180 ;  /* 0x0106000000007b1d */ /* 0x000fec0000002000 */
[----:B-1----:R-:W-:-:S13]  /*0ac0*/  ISETP.GE.AND P0, PT, R207, UR4, PT ;  /* 0x00000004cf007c0c */ /* 0x002fda000bf06270 */
[----:B------:R-:W-:Y:S05]  /*0ad0*/  @P0 BRA `(.L_x_1772) ;  /* 0x000002a000e80947 */ /* 0x000fea0003800000 */
[----:B------:R-:W2:Y:S01]  /*0ae0*/  LDL R2, [R1+0x98] ;  /* 0x0000980001027983 */ /* 0x000ea20000100800 */
[----:B------:R-:W-:Y:S01]  /*0af0*/  R2UR UR4, R22 ;  /* 0x00000000160472ca */ /* 0x000fe200000e0000 */
[----:B------:R-:W-:Y:S01]  /*0b00*/  IMAD.MOV.U32 R217, RZ, RZ, RZ ;  /* 0x000000ffffd97224 */ /* 0x000fe200078e00ff */
[----:B------:R-:W1:Y:S01]  /*0b10*/  S2R R0, SR_TID.X ;  /* 0x0000000000007919 */ /* 0x000e620000002100 */
[----:B------:R-:W-:Y:S02]  /*0b20*/  IMAD.MOV.U32 R185, RZ, RZ, RZ ;  /* 0x000000ffffb97224 */ /* 0x000fe400078e00ff */
[----:B------:R-:W-:Y:S02]  /*0b30*/  IMAD.MOV.U32 R200, RZ, RZ, RZ ;  /* 0x000000ffffc87224 */ /* 0x000fe400078e00ff */
[----:B------:R-:W-:Y:S02]  /*0b40*/  IMAD.MOV.U32 R186, RZ, RZ, RZ ;  /* 0x000000ffffba7224 */ /* 0x000fe400078e00ff */
[----:B------:R-:W-:-:S04]  /*0b50*/  IMAD.MOV.U32 R23, RZ, RZ, RZ ;  /* 0x000000ffff177224 */ /* 0x000fc800078e00ff */
[----:B------:R-:W-:Y:S01]  /*0b60*/  UIADD3 UR4, UR4, 0x18000, URZ ;  /* 0x0001800004047890 */ /* 0x000fe2000fffe03f */
[----:B-1----:R-:W-:-:S05]  /*0b70*/  VIADD R0, R0, 0xffffff80 ;  /* 0xffffff8000007836 */ /* 0x002fca0000000000 */
[----:B0-----:R-:W-:-:S04]  /*0b80*/  SHF.R.S32.HI R3, RZ, 0x1f, R0 ;  /* 0x0000001fff037819 */ /* 0x001fc80000011400 */
[CC--:B------:R-:W-:Y:S02]  /*0b90*/  LEA.HI R5, R3.reuse, R0.reuse, RZ, 0x4 ;  /* 0x0000000003057211 */ /* 0x0c0fe400078f20ff */
[CC--:B------:R-:W-:Y:S02]  /*0ba0*/  LEA.HI R187, R3.reuse, R0.reuse, RZ, 0x3 ;  /* 0x0000000003bb7211 */ /* 0x0c0fe400078f18ff */
[CC--:B------:R-:W-:Y:S02]  /*0bb0*/  LEA.HI R8, R3.reuse, R0.reuse, RZ, 0x2 ;  /* 0x0000000003087211 */ /* 0x0c0fe400078f10ff */
[CC--:B------:R-:W-:Y:S02]  /*0bc0*/  LEA.HI R6, R3.reuse, R0.reuse, RZ, 0x5 ;  /* 0x0000000003067211 */ /* 0x0c0fe400078f28ff */
[----:B------:R-:W-:Y:S02]  /*0bd0*/  LEA.HI R4, R3, R0, RZ, 0x6 ;  /* 0x0000000003047211 */ /* 0x000fe400078f30ff */
[----:B------:R-:W-:Y:S01]  /*0be0*/  LOP3.LUT R7, R5, 0x3fffff0, RZ, 0xc0, !PT ;  /* 0x03fffff005077812 */ /* 0x000fe200078ec0ff */
[----:B------:R-:W-:Y:S01]  /*0bf0*/  IMAD.SHL.U32 R6, R6, 0x20, RZ ;  /* 0x0000002006067824 */ /* 0x000fe200078e00ff */
[----:B------:R-:W-:Y:S01]  /*0c00*/  LOP3.LUT R11, R8, 0xfffffffc, RZ, 0xc0, !PT ;  /* 0xfffffffc080b7812 */ /* 0x000fe200078ec0ff */
[----:B------:R-:W-:-:S02]  /*0c10*/  IMAD.SHL.U32 R4, R4, 0x10, RZ ;  /* 0x0000001004047824 */ /* 0x000fc400078e00ff */
[----:B------:R-:W-:Y:S01]  /*0c20*/  IMAD.IADD R7, R0, 0x1, -R7 ;  /* 0x0000000100077824 */ /* 0x000fe200078e0a07 */
[----:B------:R-:W-:Y:S01]  /*0c30*/  LOP3.LUT R6, R6, 0xfffffc00, RZ, 0xc0, !PT ;  /* 0xfffffc0006067812 */ /* 0x000fe200078ec0ff */
[----:B------:R-:W-:Y:S01]  /*0c40*/  IMAD.IADD R11, R0, 0x1, -R11 ;  /* 0x00000001000b7824 */ /* 0x000fe200078e0a0b */
[----:B------:R-:W-:-:S03]  /*0c50*/  LOP3.LUT R203, R4, 0xfffffc00, RZ, 0xc0, !PT ;  /* 0xfffffc0004cb7812 */ /* 0x000fc600078ec0ff */
[----:B------:R-:W-:Y:S01]  /*0c60*/  IMAD R6, R7, 0x40, R6 ;  /* 0x0000004007067824 */ /* 0x000fe200078e0206 */
[----:B--2---:R-:W-:Y:S02]  /*0c70*/  R2UR UR5, R2 ;  /* 0x00000000020572ca */ /* 0x004fe400000e0000 */
[----:B------:R-:W-:Y:S02]  /*0c80*/  LEA.HI R2, R3, R0, RZ, 0x7 ;  /* 0x0000000003027211 */ /* 0x000fe400078f38ff */
[----:B------:R-:W-:Y:S02]  /*0c90*/  LOP3.LUT R3, R187, 0xfffffff8, RZ, 0xc0, !PT ;  /* 0xfffffff8bb037812 */ /* 0x000fe400078ec0ff */
[----:B------:R-:W-:Y:S02]  /*0ca0*/  LOP3.LUT R9, R2, 0xffffff80, RZ, 0xc0, !PT ;  /* 0xffffff8002097812 */ /* 0x000fe400078ec0ff */
[----:B------:R-:W-:Y:S01]  /*0cb0*/  SHF.R.S32.HI R187, RZ, 0x3, R187 ;  /* 0x00000003ffbb7819 */ /* 0x000fe200000114bb */
[C---:B------:R-:W-:Y:S01]  /*0cc0*/  IMAD.IADD R18, R0.reuse, 0x1, -R3 ;  /* 0x0000000100127824 */ /* 0x040fe200078e0a03 */
[----:B------:R-:W-:Y:S01]  /*0cd0*/  SHF.R.S32.HI R3, RZ, 0x7, R2 ;  /* 0x00000007ff037819 */ /* 0x000fe20000011402 */
[----:B------:R-:W-:Y:S01]  /*0ce0*/  IMAD.IADD R20, R0, 0x1, -R9 ;  /* 0x0000000100147824 */ /* 0x000fe200078e0a09 */
[----:B------:R-:W-:Y:S01]  /*0cf0*/  SHF.R.S32.HI R0, RZ, 0x4, R5 ;  /* 0x00000004ff007819 */ /* 0x000fe20000011405 */
[C---:B------:R-:W-:Y:S01]  /*0d00*/  VIADD R12, R187.reuse, 0x60 ;  /* 0x00000060bb0c7836 */ /* 0x040fe20000000000 */
[----:B------:R-:W-:Y:S01]  /*0d10*/  LEA.HI R2, R2, R3, RZ, 0x1 ;  /* 0x0000000302027211 */ /* 0x000fe200078f08ff */
[----:B------:R-:W-:Y:S01]  /*0d20*/  VIADD R21, R187, 0x20 ;  /* 0x00000020bb157836 */ /* 0x000fe20000000000 */
[----:B------:R-:W-:Y:S01]  /*0d30*/  SHF.R.S32.HI R8, RZ, 0x1f, R20 ;  /* 0x0000001fff087819 */ /* 0x000fe20000011414 */
[----:B------:R-:W-:Y:S01]  /*0d40*/  STL [R1+0x7c], R20 ;  /* 0x00007c1401007387 */ /* 0x000fe20000100800 */
[----:B------:R-:W-:Y:S01]  /*0d50*/  LEA.HI R5, R5, R0, RZ, 0x1 ;  /* 0x0000000005057211 */ /* 0x000fe200078f08ff */
[----:B------:R-:W-:Y:S01]  /*0d60*/  IMAD.SHL.U32 R16, R18, 0x10, RZ ;  /* 0x0000001012107824 */ /* 0x000fe200078e00ff */
[-C--:B------:R-:W-:Y:S01]  /*0d70*/  LEA.HI R9, R8, R20.reuse, RZ, 0x2 ;  /* 0x0000001408097211 */ /* 0x080fe200078f10ff */
[----:B------:R-:W-:Y:S01]  /*0d80*/  IMAD.SHL.U32 R202, R187, 0x80, RZ ;  /* 0x00000080bbca7824 */ /* 0x000fe200078e00ff */
[----:B------:R-:W-:Y:S01]  /*0d90*/  LOP3.LUT R5, R5, 0x1ffffffe, RZ, 0xc0, !PT ;  /* 0x1ffffffe05057812 */ /* 0x000fe200078ec0ff */
[----:B------:R-:W-:Y:S01]  /*0da0*/  IMAD.SHL.U32 R18, R18, 0x8, RZ ;  /* 0x0000000812127824 */ /* 0x000fe200078e00ff */
[--C-:B------:R-:W-:Y:S01]  /*0db0*/  SHF.R.S32.HI R7, RZ, 0x2, R9.reuse ;  /* 0x00000002ff077819 */ /* 0x100fe20000011409 */
[----:B------:R-:W-:Y:S01]  /*0dc0*/  VIADD R184, R16, 0x80 ;  /* 0x0000008010b87836 */ /* 0x000fe20000000000 */
[----:B------:R-:W-:Y:S01]  /*0dd0*/  SHF.R.S32.HI R10, RZ, 0x1f, R9 ;  /* 0x0000001fff0a7819 */ /* 0x000fe20000011409 */
[----:B------:R-:W-:Y:S01]  /*0de0*/  IMAD.IADD R5, R0, 0x1, -R5 ;  /* 0x0000000100057824 */ /* 0x000fe200078e0a05 */
[----:B------:R-:W-:Y:S01]  /*0df0*/  LOP3.LUT R2, R2, 0x3fffffe, RZ, 0xc0, !PT ;  /* 0x03fffffe02027812 */ /* 0x000fe200078ec0ff */
[----:B------:R-:W-:Y:S01]  /*0e00*/  VIADD R0, R187, 0x40 ;  /* 0x00000040bb007836 */ /* 0x000fe20000000000 */
[----:B------:R-:W-:Y:S01]  /*0e10*/  LEA.HI R10, R10, R7, RZ, 0x3 ;  /* 0x000000070a0a7211 */ /* 0x000fe200078f18ff */
[----:B------:R-:W-:Y:S01]  /*0e20*/  IMAD R5, R5, 0x8, R6 ;  /* 0x0000000805057824 */ /* 0x000fe200078e0206 */
[----:B------:R-:W-:Y:S01]  /*0e30*/  LEA.HI R8, R8, R20, RZ, 0x5 ;  /* 0x0000001408087211 */ /* 0x000fe200078f28ff */
[----:B------:R-:W-:Y:S01]  /*0e40*/  IMAD.IADD R2, R3, 0x1, -R2 ;  /* 0x0000000103027824 */ /* 0x000fe200078e0a02 */
[----:B------:R-:W-:Y:S01]  /*0e50*/  LOP3.LUT R10, R10, 0xfffffff8, RZ, 0xc0, !PT ;  /* 0xfffffff80a0a7812 */ /* 0x000fe200078ec0ff */
[C---:B------:R-:W-:Y:S01]  /*0e60*/  VIADD R190, R18.reuse, 0x40 ;  /* 0x0000004012be7836 */ /* 0x040fe20000000000 */
[----:B------:R-:W-:Y:S01]  /*0e70*/  SHF.R.S32.HI R3, RZ, 0x1f, R0 ;  /* 0x0000001fff037819 */ /* 0x000fe20000011400 */
[----:B------:R0:W-:Y:S01]  /*0e80*/  STL [R1+0x94], R5 ;  /* 0x0000940501007387 */ /* 0x0001e20000100800 */
[----:B------:R-:W-:Y:S01]  /*0e90*/  SHF.R.S32.HI R8, RZ, 0x5, R8 ;  /* 0x00000005ff087819 */ /* 0x000fe20000011408 */
[----:B------:R-:W-:Y:S01]  /*0ea0*/  IMAD.IADD R7, R7, 0x1, -R10 ;  /* 0x0000000107077824 */ /* 0x000fe200078e0a0a */
[----:B------:R-:W-:Y:S01]  /*0eb0*/  SHF.R.S32.HI R13, RZ, 0x1f, R12 ;  /* 0x0000001fff0d7819 */ /* 0x000fe2000001140c */
[----:B------:R-:W-:Y:S01]  /*0ec0*/  VIADD R210, R18, 0x80 ;  /* 0x0000008012d27836 */ /* 0x000fe20000000000 */
[----:B------:R-:W-:Y:S01]  /*0ed0*/  LOP3.LUT R9, R9, 0x7ffffffc, RZ, 0xc0, !PT ;  /* 0x7ffffffc09097812 */ /* 0x000fe200078ec0ff */
[----:B------:R-:W-:Y:S01]  /*0ee0*/  IMAD R7, R8, 0x10, R7 ;  /* 0x0000001008077824 */ /* 0x000fe200078e0207 */
[----:B------:R-:W-:Y:S01]  /*0ef0*/  LEA.HI R10, R13, R12, RZ, 0x3 ;  /* 0x0000000c0d0a7211 */ /* 0x000fe200078f18ff */
[----:B------:R-:W-:Y:S01]  /*0f00*/  IMAD.SHL.U32 R12, R12, 0x80, RZ ;  /* 0x000000800c0c7824 */ /* 0x000fe200078e00ff */
[----:B------:R-:W-:Y:S01]  /*0f10*/  LOP3.LUT R202, R202, 0x380, RZ, 0xc0, !PT ;  /* 0x00000380caca7812 */ /* 0x000fe200078ec0ff */
[----:B------:R-:W-:Y:S01]  /*0f20*/  IMAD R15, R2, 0x40, R7 ;  /* 0x00000040020f7824 */ /* 0x000fe200078e0207 */
[----:B0-----:R-:W-:Y:S01]  /*0f30*/  LEA.HI R5, R3, R0, RZ, 0x3 ;  /* 0x0000000003057211 */ /* 0x001fe200078f18ff */
[----:B------:R-:W-:Y:S01]  /*0f40*/  IMAD.U32 R2, RZ, RZ, UR4 ;  /* 0x00000004ff027e24 */ /* 0x000fe2000f8e00ff */
[----:B------:R-:W-:Y:S01]  /*0f50*/  SHF.L.U32 R3, R0, 0x7, RZ ;  /* 0x0000000700037819 */ /* 0x000fe200000006ff */
[----:B------:R-:W-:Y:S01]  /*0f60*/  IMAD.IADD R9, R20, 0x1, -R9 ;  /* 0x0000000114097824 */ /* 0x000fe200078e0a09 */
[----:B------:R-:W-:Y:S01]  /*0f70*/  LEA.HI R0, R11, R11, RZ, 0x1 ;  /* 0x0000000b0b007211 */ /* 0x000fe200078f08ff */
[----:B------:R-:W-:Y:S01]  /*0f80*/  IMAD.SHL.U32 R6, R5, 0x80, RZ ;  /* 0x0000008005067824 */ /* 0x000fe200078e00ff */
[----:B------:R-:W-:Y:S01]  /*0f90*/  LOP3.LUT R3, R3, 0x380, RZ, 0xc0, !PT ;  /* 0x0000038003037812 */ /* 0x000fe200078ec0ff */
[----:B------:R-:W-:Y:S01]  /*0fa0*/  STL [R1+0x90], R15 ;  /* 0x0000900f01007387 */ /* 0x000fe20000100800 */
[----:B------:R-:W-:Y:S01]  /*0fb0*/  LOP3.LUT R0, R0, 0x1ffffffe, RZ, 0xc0, !PT ;  /* 0x1ffffffe00007812 */ /* 0x000fe200078ec0ff */
[----:B------:R-:W-:Y:S01]  /*0fc0*/  IMAD.SHL.U32 R191, R9, 0x2, RZ ;  /* 0x0000000209bf7824 */ /* 0x000fe200078e00ff */
[----:B------:R-:W-:Y:S01]  /*0fd0*/  LOP3.LUT R5, R3, 0x70, R16, 0xf8, !PT ;  /* 0x0000007003057812 */ /* 0x000fe200078ef810 */
[----:B------:R0:W-:Y:S01]  /*0fe0*/  STL [R1+0x8c], R2 ;  /* 0x00008c0201007387 */ /* 0x0001e20000100800 */
[----:B------:R-:W-:Y:S01]  /*0ff0*/  LOP3.LUT R13, R12, 0x380, RZ, 0xc0, !PT ;  /* 0x000003800c0d7812 */ /* 0x000fe200078ec0ff */
[----:B------:R-:W-:Y:S01]  /*1000*/  IMAD.IADD R208, R11, 0x1, -R0 ;  /* 0x000000010bd07824 */ /* 0x000fe200078e0a00 */
[----:B------:R-:W-:Y:S01]  /*1010*/  SHF.R.S32.HI R0, RZ, 0x1f, R21 ;  /* 0x0000001fff007819 */ /* 0x000fe20000011415 */
[----:B------:R-:W-:Y:S01]  /*1020*/  IMAD.SHL.U32 R12, R10, 0x80, RZ ;  /* 0x000000800a0c7824 */ /* 0x000fe200078e00ff */
[----:B------:R-:W-:Y:S01]  /*1030*/  SHF.R.U32.HI R3, RZ, 0x3, R3 ;  /* 0x00000003ff037819 */ /* 0x000fe20000011603 */
[C---:B------:R-:W-:Y:S01]  /*1040*/  VIADD R31, R191.reuse, 0x8 ;  /* 0x00000008bf1f7836 */ /* 0x040fe20000000000 */
[----:B------:R-:W-:Y:S01]  /*1050*/  LOP3.LUT R6, R6, 0xfffffc00, RZ, 0xc0, !PT ;  /* 0xfffffc0006067812 */ /* 0x000fe200078ec0ff */
[----:B------:R-:W-:Y:S01]  /*1060*/  VIADD R30, R191, 0x10 ;  /* 0x00000010bf1e7836 */ /* 0x000fe20000000000 */
[----:B------:R-:W-:Y:S01]  /*1070*/  SHF.L.U32 R209, R21, 0x7, RZ ;  /* 0x0000000715d17819 */ /* 0x000fe200000006ff */
[C---:B------:R-:W-:Y:S01]  /*1080*/  VIADD R29, R191.reuse, 0x18 ;  /* 0x00000018bf1d7836 */ /* 0x040fe20000000000 */
[----:B0-----:R-:W-:Y:S01]  /*1090*/  LEA.HI R2, R0, R21, RZ, 0x3 ;  /* 0x0000001500027211 */ /* 0x001fe200078f18ff */
[C---:B------:R-:W-:Y:S01]  /*10a0*/  VIADD R28, R191.reuse, 0x20 ;  /* 0x00000020bf1c7836 */ /* 0x040fe20000000000 */
[----:B------:R-:W-:Y:S01]  /*10b0*/  LOP3.LUT R5, R6, R5, R3, 0xf6, !PT ;  /* 0x0000000506057212 */ /* 0x000fe200078ef603 */
[----:B------:R-:W-:Y:S01]  /*10c0*/  VIADD R26, R191, 0x30 ;  /* 0x00000030bf1a7836 */ /* 0x000fe20000000000 */
[--C-:B------:R-:W-:Y:S01]  /*10d0*/  LOP3.LUT R10, R13, 0x70, R16.reuse, 0xf8, !PT ;  /* 0x000000700d0a7812 */ /* 0x100fe200078ef810 */
[----:B------:R-:W-:Y:S01]  /*10e0*/  IMAD.SHL.U32 R2, R2, 0x80, RZ ;  /* 0x0000008002027824 */ /* 0x000fe200078e00ff */
[----:B------:R-:W-:Y:S01]  /*10f0*/  SHF.R.U32.HI R14, RZ, 0x3, R13 ;  /* 0x00000003ff0e7819 */ /* 0x000fe2000001160d */
[C---:B------:R-:W-:Y:S01]  /*1100*/  VIADD R25, R191.reuse, 0x38 ;  /* 0x00000038bf197836 */ /* 0x040fe20000000000 */
[----:B------:R-:W-:Y:S01]  /*1110*/  LOP3.LUT R0, R202, 0x70, R16, 0xf8, !PT ;  /* 0x00000070ca007812 */ /* 0x000fe200078ef810 */
[C---:B------:R-:W-:Y:S01]  /*1120*/  VIADD R24, R191.reuse, 0x40 ;  /* 0x00000040bf187836 */ /* 0x040fe20000000000 */
[----:B------:R-:W-:Y:S01]  /*1130*/  SHF.R.U32.HI R3, RZ, 0x3, R202 ;  /* 0x00000003ff037819 */ /* 0x000fe200000116ca */
[C---:B------:R-:W-:Y:S01]  /*1140*/  VIADD R21, R191.reuse, 0x48 ;  /* 0x00000048bf157836 */ /* 0x040fe20000000000 */
[----:B------:R-:W-:Y:S01]  /*1150*/  LOP3.LUT R13, R12, 0xfffffc00, RZ, 0xc0, !PT ;  /* 0xfffffc000c0d7812 */ /* 0x000fe200078ec0ff */
[----:B------:R-:W-:Y:S01]  /*1160*/  VIADD R20, R191, 0x50 ;  /* 0x00000050bf147836 */ /* 0x000fe20000000000 */
[----:B------:R-:W-:Y:S01]  /*1170*/  LOP3.LUT R209, R209, 0x380, RZ, 0xc0, !PT ;  /* 0x00000380d1d17812 */ /* 0x000fe200078ec0ff */
[----:B------:R-:W-:Y:S01]  /*1180*/  VIADD R12, R191, 0x68 ;  /* 0x00000068bf0c7836 */ /* 0x000fe20000000000 */
[----:B------:R-:W-:Y:S01]  /*1190*/  LOP3.LUT R213, R203, R0, R3, 0xf6, !PT ;  /* 0x00000000cbd57212 */ /* 0x000fe200078ef603 */
[----:B------:R-:W-:Y:S01]  /*11a0*/  IMAD.IADD R0, R22, 0x1, R5 ;  /* 0x0000000116007824 */ /* 0x000fe200078e0205 */
[----:B------:R-:W-:Y:S01]  /*11b0*/  LOP3.LUT R13, R13, R10, R14, 0xf6, !PT ;  /* 0x0000000a0d0d7212 */ /* 0x000fe200078ef60e */
[C---:B------:R-:W-:Y:S01]  /*11c0*/  VIADD R14, R191.reuse, 0x58 ;  /* 0x00000058bf0e7836 */ /* 0x040fe20000000000 */
[----:B------:R-:W-:Y:S01]  /*11d0*/  SHF.R.U32.HI R4, RZ, 0x3, R209 ;  /* 0x00000003ff047819 */ /* 0x000fe200000116d1 */
[----:B------:R-:W-:Y:S01]  /*11e0*/  VIADD R11, R191, 0x70 ;  /* 0x00000070bf0b7836 */ /* 0x000fe20000000000 */
[----:B------:R-:W-:Y:S01]  /*11f0*/  LOP3.LUT R3, R209, 0x70, R16, 0xf8, !PT ;  /* 0x00000070d1037812 */ /* 0x000fe200078ef810 */
[C---:B------:R-:W-:Y:S01]  /*1200*/  VIADD R10, R191.reuse, 0x78 ;  /* 0x00000078bf0a7836 */ /* 0x040fe20000000000 */
[----:B------:R-:W-:Y:S01]  /*1210*/  LOP3.LUT R212, R2, 0xfffffc00, RZ, 0xc0, !PT ;  /* 0xfffffc0002d47812 */ /* 0x000fe200078ec0ff */
[C---:B------:R-:W-:Y:S01]  /*1220*/  VIADD R9, R191.reuse, 0x80 ;  /* 0x00000080bf097836 */ /* 0x040fe20000000000 */
[C---:B------:R-:W-:Y:S01]  /*1230*/  IADD3 R27, R191.reuse, 0x28, RZ ;  /* 0x00000028bf1b7810 */ /* 0x040fe20007ffe0ff */
[C---:B------:R-:W-:Y:S01]  /*1240*/  VIADD R8, R191.reuse, 0x88 ;  /* 0x00000088bf087836 */ /* 0x040fe20000000000 */
[----:B------:R-:W-:Y:S01]  /*1250*/  SHF.R.S32.HI R32, RZ, 0x1f, R31 ;  /* 0x0000001fff207819 */ /* 0x000fe2000001141f */
[C---:B------:R-:W-:Y:S01]  /*1260*/  VIADD R7, R191.reuse, 0x90 ;  /* 0x00000090bf077836 */ /* 0x040fe20000000000 */
[----:B------:R-:W-:Y:S01]  /*1270*/  SHF.R.S32.HI R31, RZ, 0x1f, R30 ;  /* 0x0000001fff1f7819 */ /* 0x000fe2000001141e */
[----:B------:R-:W-:Y:S01]  /*1280*/  STL [R1+0x84], R0 ;  /* 0x0000840001007387 */ /* 0x000fe20000100800 */
[----:B------:R-:W-:Y:S01]  /*1290*/  SHF.R.S32.HI R30, RZ, 0x1f, R29 ;  /* 0x0000001fff1e7819 */ /* 0x000fe2000001141d */
[C---:B------:R-:W-:Y:S01]  /*12a0*/  VIADD R6, R191.reuse, 0x98 ;  /* 0x00000098bf067836 */ /* 0x040fe20000000000 */
[----:B------:R-:W-:Y:S01]  /*12b0*/  SHF.R.S32.HI R29, RZ, 0x1f, R28 ;  /* 0x0000001fff1d7819 */ /* 0x000fe2000001141c */
[C---:B------:R-:W-:Y:S01]  /*12c0*/  VIADD R5, R191.reuse, 0xa0 ;  /* 0x000000a0bf057836 */ /* 0x040fe20000000000 */
[----:B------:R-:W-:Y:S01]  /*12d0*/  LOP3.LUT R3, R212, R3, R4, 0xf6, !PT ;  /* 0x00000003d4037212 */ /* 0x000fe200078ef604 */
[C---:B------:R-:W-:Y:S01]  /*12e0*/  IMAD.IADD R4, R22.reuse, 0x1, R13 ;  /* 0x0000000116047824 */ /* 0x040fe200078e020d */
[----:B------:R-:W-:Y:S01]  /*12f0*/  SHF.R.S32.HI R28, RZ, 0x1f, R27 ;  /* 0x0000001fff1c7819 */ /* 0x000fe2000001141b */
[C---:B------:R-:W-:Y:S01]  /*1300*/  VIADD R13, R191.reuse, 0x60 ;  /* 0x00000060bf0d7836 */ /* 0x040fe20000000000 */
[----:B------:R-:W-:Y:S01]  /*1310*/  SHF.R.S32.HI R27, RZ, 0x1f, R26 ;  /* 0x0000001fff1b7819 */ /* 0x000fe2000001141a */
[----:B------:R-:W-:Y:S01]  /*1320*/  IMAD.IADD R2, R22, 0x1, R3 ;  /* 0x0000000116027824 */ /* 0x000fe200078e0203 */
[----:B------:R-:W-:Y:S01]  /*1330*/  SHF.R.S32.HI R26, RZ, 0x1f, R25 ;  /* 0x0000001fff1a7819 */ /* 0x000fe20000011419 */
[----:B------:R0:W-:Y:S01]  /*1340*/  STL [R1+0x80], R4 ;  /* 0x0000800401007387 */ /* 0x0001e20000100800 */
[----:B------:R-:W-:Y:S01]  /*1350*/  SHF.R.S32.HI R25, RZ, 0x1f, R24 ;  /* 0x0000001fff197819 */ /* 0x000fe20000011418 */
[C---:B------:R-:W-:Y:S01]  /*1360*/  VIADD R228, R191.reuse, 0xc8 ;  /* 0x000000c8bfe47836 */ /* 0x040fe20000000000 */
[----:B------:R-:W-:Y:S01]  /*1370*/  SHF.R.S32.HI R24, RZ, 0x1f, R21 ;  /* 0x0000001fff187819 */ /* 0x000fe20000011415 */
[----:B------:R1:W-:Y:S01]  /*1380*/  STL [R1+0x88], R2 ;  /* 0x0000880201007387 */ /* 0x0003e20000100800 */
[----:B------:R-:W-:Y:S01]  /*1390*/  SHF.R.S32.HI R21, RZ, 0x1f, R20 ;  /* 0x0000001fff157819 */ /* 0x000fe20000011414 */
[C---:B------:R-:W-:Y:S01]  /*13a0*/  VIADD R227, R191.reuse, 0xd0 ;  /* 0x000000d0bfe37836 */ /* 0x040fe20000000000 */
[----:B------:R-:W-:Y:S01]  /*13b0*/  SHF.R.S32.HI R20, RZ, 0x1f, R14 ;  /* 0x0000001fff147819 */ /* 0x000fe2000001140e */
[C---:B------:R-:W-:Y:S01]  /*13c0*/  VIADD R225, R191.reuse, 0xd8 ;  /* 0x000000d8bfe17836 */ /* 0x040fe20000000000 */
[----:B------:R-:W-:Y:S01]  /*13d0*/  SHF.R.S32.HI R14, RZ, 0x1f, R13 ;  /* 0x0000001fff0e7819 */ /* 0x000fe2000001140d */
[C---:B0-----:R-:W-:Y:S01]  /*13e0*/  VIADD R4, R191.reuse, 0xa8 ;  /* 0x000000a8bf047836 */ /* 0x041fe20000000000 */
[----:B------:R-:W-:Y:S01]  /*13f0*/  SHF.R.S32.HI R13, RZ, 0x1f, R12 ;  /* 0x0000001fff0d7819 */ /* 0x000fe2000001140c */
[C---:B------:R-:W-:Y:S01]  /*1400*/  VIADD R224, R191.reuse, 0xe0 ;  /* 0x000000e0bfe07836 */ /* 0x040fe20000000000 */
[----:B------:R-:W-:Y:S01]  /*1410*/  SHF.R.S32.HI R12, RZ, 0x1f, R11 ;  /* 0x0000001fff0c7819 */ /* 0x000fe2000001140b */
[C---:B-1----:R-:W-:Y:S01]  /*1420*/  VIADD R2, R191.reuse, 0xb8 ;  /* 0x000000b8bf027836 */ /* 0x042fe20000000000 */
[----:B------:R-:W-:Y:S01]  /*1430*/  SHF.R.S32.HI R11, RZ, 0x1f, R10 ;  /* 0x0000001fff0b7819 */ /* 0x000fe2000001140a */
[----:B------:R-:W-:Y:S01]  /*1440*/  VIADD R211, R18, 0xc0 ;  /* 0x000000c012d37836 */ /* 0x000fe20000000000 */
[----:B------:R-:W-:Y:S01]  /*1450*/  SHF.R.S32.HI R10, RZ, 0x1f, R9 ;  /* 0x0000001fff0a7819 */ /* 0x000fe20000011409 */
[C---:B------:R-:W-:Y:S01]  /*1460*/  VIADD R223, R191.reuse, 0xe8 ;  /* 0x000000e8bfdf7836 */ /* 0x040fe20000000000 */
[----:B------:R-:W-:Y:S01]  /*1470*/  SHF.R.S32.HI R9, RZ, 0x1f, R8 ;  /* 0x0000001fff097819 */ /* 0x000fe20000011408 */
[C---:B------:R-:W-:Y:S01]  /*1480*/  VIADD R222, R191.reuse, 0xf0 ;  /* 0x000000f0bfde7836 */ /* 0x040fe20000000000 */
[----:B------:R-:W-:Y:S01]  /*1490*/  SHF.R.S32.HI R0, RZ, 0x1f, R191 ;  /* 0x0000001fff007819 */ /* 0x000fe200000114bf */
[C---:B------:R-:W-:Y:S01]  /*14a0*/  VIADD R0, R191.reuse, 0xc0 ;  /* 0x000000c0bf007836 */ /* 0x040fe20000000000 */
[C---:B------:R-:W-:Y:S01]  /*14b0*/  IADD3 R3, R191.reuse, 0xb0, RZ ;  /* 0x000000b0bf037810 */ /* 0x040fe20007ffe0ff */
[----:B------:R-:W-:Y:S01]  /*14c0*/  VIADD R221, R191, 0xf8 ;  /* 0x000000f8bfdd7836 */ /* 0x000fe20000000000 */
[----:B------:R-:W-:Y:S01]  /*14d0*/  SHF.R.S32.HI R8, RZ, 0x1f, R7 ;  /* 0x0000001fff087819 */ /* 0x000fe20000011407 */
[----:B------:R-:W-:Y:S01]  /*14e0*/  IMAD.IADD R213, R22, 0x1, R213 ;  /* 0x0000000116d57824 */ /* 0x000fe200078e02d5 */
[----:B------:R-:W-:Y:S01]  /*14f0*/  SHF.R.S32.HI R7, RZ, 0x1f, R6 ;  /* 0x0000001fff077819 */ /* 0x000fe20000011406 */
[----:B------:R-:W-:Y:S01]  /*1500*/  IMAD R208, R208, 0x8, R15 ;  /* 0x00000008d0d07824 */ /* 0x000fe200078e020f */
[----:B------:R-:W-:Y:S01]  /*1510*/  SHF.R.S32.HI R6, RZ, 0x1f, R5 ;  /* 0x0000001fff067819 */ /* 0x000fe20000011405 */
[----:B------:R-:W-:Y:S01]  /*1520*/  ULOP3.LUT UR61, UR5, 0x1, URZ, 0xfc, !UPT ;  /* 0x00000001053d7892 */ /* 0x000fe2000f8efc3f */
[----:B------:R-:W-:-:S02]  /*1530*/  SHF.R.S32.HI R5, RZ, 0x1f, R4 ;  /* 0x0000001fff057819 */ /* 0x000fc40000011404 */
[----:B------:R-:W-:Y:S02]  /*1540*/  SHF.R.S32.HI R4, RZ, 0x1f, R3 ;  /* 0x0000001fff047819 */ /* 0x000fe40000011403 */
[----:B------:R-:W-:Y:S02]  /*1550*/  SHF.R.S32.HI R3, RZ, 0x1f, R2 ;  /* 0x0000001fff037819 */ /* 0x000fe40000011402 */
[----:B------:R-:W-:Y:S02]  /*1560*/  SHF.R.S32.HI R2, RZ, 0x1f, R0 ;  /* 0x0000001fff027819 */ /* 0x000fe40000011400 */
[----:B------:R-:W-:Y:S02]  /*1570*/  SHF.R.S32.HI R0, RZ, 0x1f, R228 ;  /* 0x0000001fff007819 */ /* 0x000fe400000114e4 */
[----:B------:R-:W-:Y:S02]  /*1580*/  SHF.R.S32.HI R3, RZ, 0x1f, R227 ;  /* 0x0000001fff037819 */ /* 0x000fe400000114e3 */
        /* <DEDUP_REMOVED lines=10> */
[----:B------:R-:W-:-:S07]  /*1630*/  SHF.R.S32.HI R0, RZ, 0x1f, R221 ;  /* 0x0000001fff007819 */ /* 0x000fce00000114dd */
.L_x_2025:
[----:B------:R-:W-:Y:S05]  /*1640*/  YIELD ;  /* 0x0000000000007946 */ /* 0x000fea0003800000 */
[----:B------:R-:W-:Y:S01]  /*1650*/  ULDC.64 UR4, c[0x0][0xa28] ;  /* 0x00028a0000047ab9 */ /* 0x000fe20000000a00 */
[----:B0--3--:R-:W0:Y:S01]  /*1660*/  LDC.64 R2, c[0x0][0xa08] ;  /* 0x00028200ff027b82 */ /* 0x009e220000000a00 */
[----:B------:R-:W-:Y:S01]  /*1670*/  ISETP.NE.U32.AND P1, PT, RZ, UR4, PT ;  /* 0x00000004ff007c0c */ /* 0x000fe2000bf25070 */
[----:B-1--4-:R-:W-:Y:S02]  /*1680*/  IMAD.MOV.U32 R9, RZ, RZ, RZ ;  /* 0x000000ffff097224 */ /* 0x012fe400078e00ff */
[----:B-----5:R-:W-:Y:S01]  /*1690*/  IMAD.MOV.U32 R45, RZ, RZ, RZ ;  /* 0x000000ffff2d7224 */ /* 0x020fe200078e00ff */
[----:B------:R-:W-:Y:S01]  /*16a0*/  ISETP.NE.AND.EX P1, PT, RZ, UR5, PT, P1 ;  /* 0x00000005ff007c0c */ /* 0x000fe2000bf25310 */
[----:B------:R-:W-:-:S02]  /*16b0*/  ULDC.64 UR4, c[0x0][0xa18] ;  /* 0x0002860000047ab9 */ /* 0x000fc40000000a00 */
[----:B------:R-:W-:-:S04]  /*16c0*/  ISETP.NE.U32.AND P2, PT, RZ, UR4, PT ;  /* 0x00000004ff007c0c */ /* 0x000fc8000bf45070 */
[----:B------:R-:W-:Y:S01]  /*16d0*/  ISETP.NE.AND.EX P2, PT, RZ, UR5, PT, P2 ;  /* 0x00000005ff007c0c */ /* 0x000fe2000bf45320 */
[----:B------:R-:W-:Y:S02]  /*16e0*/  ULDC.64 UR4, c[0x0][0xa08] ;  /* 0x0002820000047ab9 */ /* 0x000fe40000000a00 */
[----:B------:R-:W-:-:S03]  /*16f0*/  ISETP.NE.U32.AND P0, PT, RZ, UR4, PT ;  /* 0x00000004ff007c0c */ /* 0x000fc6000bf05070 */
[----:B------:R-:W1:Y:S01]  /*1700*/  @P1 LDC.64 R4, c[0x0][0xa28] ;  /* 0x00028a00ff041b82 */ /* 0x000e620000000a00 */
[----:B------:R-:W-:Y:S01]  /*1710*/  ISETP.NE.AND.EX P0, PT, RZ, UR5, PT, P0 ;  /* 0x00000005ff007c0c */ /* 0x000fe2000bf05300 */
[----:B0-----:R-:W-:-:S06]  /*1720*/  IMAD.WIDE R2, R207, 0x4, R2 ;  /* 0x00000004cf027825 */ /* 0x001fcc00078e0202 */
[----:B------:R-:W0:Y:S01]  /*1730*/  @P2 LDC.64 R6, c[0x0][0xa18] ;  /* 0x00028600ff062b82 */ /* 0x000e220000000a00 */
[----:B------:R-:W-:Y:S02]  /*1740*/  ULDC UR4, c[0x0][0x288] ;  /* 0x0000a20000047ab9 */ /* 0x000fe40000000800 */
[----:B------:R-:W-:Y:S01]  /*1750*/  IMAD.U32 R189, RZ, RZ, UR4 ;  /* 0x00000004ffbd7e24 */ /* 0x000fe2000f8e00ff */
[----:B------:R-:W-:Y:S02]  /*1760*/  ULDC.64 UR4, c[0x0][0x418] ;  /* 0x0001060000047ab9 */ /* 0x000fe40000000a00 */
[----:B------:R2:W5:Y:S01]  /*1770*/  @P0 LDG.E R45, desc[UR36][R2.64] ;  /* 0x00000024022d0981 */ /* 0x000562000c1e1900 */
[----:B-1----:R-:W-:-:S05]  /*1780*/  @P1 IMAD.WIDE R4, R207, 0x4, R4 ;  /* 0x00000004cf041825 */ /* 0x002fca00078e0204 */
[----:B------:R2:W5:Y:S01]  /*1790*/  @P1 LDG.E R9, desc[UR36][R4.64] ;  /* 0x0000002404091981 */ /* 0x000562000c1e1900 */
[----:B0-----:R-:W-:-:S05]  /*17a0*/  @P2 IMAD.WIDE R6, R207, 0x4, R6 ;  /* 0x00000004cf062825 */ /* 0x001fca00078e0206 */
[----:B------:R2:W5:Y:S01]  /*17b0*/  @P2 LDG.E R189, desc[UR36][R6.64] ;  /* 0x0000002406bd2981 */ /* 0x000562000c1e1900 */
[----:B------:R-:W-:-:S03]  /*17c0*/  UISETP.NE.U32.AND UP0, UPT, UR4, URZ, UPT ;  /* 0x0000003f0400728c */ /* 0x000fc6000bf05070 */
[----:B------:R-:W-:Y:S01]  /*17d0*/  ULDC UR4, c[0x0][0x424] ;  /* 0x0001090000047ab9 */ /* 0x000fe20000000800 */
[----:B------:R-:W-:-:S03]  /*17e0*/  UISETP.NE.AND.EX UP0, UPT, UR5, URZ, UPT, UP0 ;  /* 0x0000003f0500728c */ /* 0x000fc6000bf05300 */
[----:B------:R-:W-:Y:S01]  /*17f0*/  ULDC UR5, c[0x0][0x2f0] ;  /* 0x0000bc0000057ab9 */ /* 0x000fe20000000800 */
[----:B------:R-:W-:-:S04]  /*1800*/  USEL UR4, UR4, 0x1, UP0 ;  /* 0x0000000104047887 */ /* 0x000fc80008000000 */
[----:B------:R-:W-:-:S03]  /*1810*/  UIMAD UR4, UR4, UR5, URZ ;  /* 0x00000005040472a4 */ /* 0x000fc6000f8e023f */
[----:B------:R-:W-:Y:S02]  /*1820*/  ULDC UR5, c[0x0][0x348] ;  /* 0x0000d20000057ab9 */ /* 0x000fe40000000800 */
[----:B------:R-:W-:Y:S02]  /*1830*/  IMAD.U32 R39, RZ, RZ, UR5 ;  /* 0x00000005ff277e24 */ /* 0x000fe4000f8e00ff */
[----:B------:R-:W-:Y:S01]  /*1840*/  IMAD.U32 R24, RZ, RZ, UR4 ;  /* 0x00000004ff187e24 */ /* 0x000fe2000f8e00ff */
[----:B--2---:R-:W-:Y:S06]  /*1850*/  @P2 BRA `(.L_x_1773) ;  /* 0x0000000000242947 */ /* 0x004fec0003800000 */
        /* <DEDUP_REMOVED lines=9> */
.L_x_1773:
[----:B------:R-:W-:Y:S01]  /*18f0*/  ULDC.64 UR4, c[0x0][0xa20] ;  /* 0x0002880000047ab9 */ /* 0x000fe20000000a00 */
[C---:B------:R-:W-:Y:S02]  /*1900*/  LOP3.LUT R4, R206.reuse, 0xff000000, RZ, 0xc0, !PT ;  /* 0xff000000ce047812 */ /* 0x040fe400078ec0ff */
[----:B------:R-:W-:Y:S02]  /*1910*/  ISETP.NE.U32.AND P1, PT, RZ, UR4, PT ;  /* 0x00000004ff007c0c */ /* 0x000fe4000bf25070 */
[C---:B------:R-:W-:Y:S02]  /*1920*/  LOP3.LUT R0, R206.reuse, 0xff0000, RZ, 0xc0, !PT ;  /* 0x00ff0000ce007812 */ /* 0x040fe400078ec0ff */
[----:B------:R-:W-:Y:S02]  /*1930*/  ISETP.NE.AND.EX P1, PT, RZ, UR5, PT, P1 ;  /* 0x00000005ff007c0c */ /* 0x000fe4000bf25310 */
[----:B------:R-:W-:Y:S02]  /*1940*/  SHF.R.U32.HI R5, RZ, 0x8, R4 ;  /* 0x00000008ff057819 */ /* 0x000fe40000011604 */
[----:B------:R-:W-:-:S02]  /*1950*/  LOP3.LUT R188, R206, 0xffff, RZ, 0xc0, !PT ;  /* 0x0000ffffcebc7812 */ /* 0x000fc400078ec0ff */
[----:B------:R-:W-:Y:S02]  /*1960*/  LEA.HI R215, R0, R5, RZ, 0x10 ;  /* 0x0000000500d77211 */ /* 0x000fe400078f80ff */
[----:B------:R-:W-:-:S05]  /*1970*/  MOV R216, R207 ;  /* 0x000000cf00d87202 */ /* 0x000fca0000000f00 */
[----:B------:R-:W-:Y:S05]  /*1980*/  @!P1 BRA `(.L_x_1774) ;  /* 0x0000000000109947 */ /* 0x000fea0003800000 */
[----:B------:R-:W0:Y:S02]  /*1990*/  LDC.64 R24, c[0x0][0xa20] ;  /* 0x00028800ff187b82 */ /* 0x000e240000000a00 */
[----:B0-----:R-:W-:-:S06]  /*19a0*/  IMAD.WIDE R24, R207, 0x4, R24 ;  /* 0x00000004cf187825 */ /* 0x001fcc00078e0218 */
[----:B------:R0:W5:Y:S01]  /*19b0*/  LDG.E R24, desc[UR36][R24.64] ;  /* 0x0000002418187981 */ /* 0x000162000c1e1900 */
[----:B------:R-:W-:Y:S05]  /*19c0*/  BRA `(.L_x_1775) ;  /* 0x0000000000107947 */ /* 0x000fea0003800000 */
.L_x_1774:
[----:B------:R-:W-:Y:S05]  /*19d0*/  @!P0 BRA `(.L_x_1775) ;  /* 0x00000000000c8947 */ /* 0x000fea0003800000 */
[----:B------:R-:W2:Y:S04]  /*19e0*/  LDG.E R5, desc[UR36][R2.64] ;  /* 0x0000002402057981 */ /* 0x000ea8000c1e1900 */
[----:B------:R-:W2:Y:S02]  /*19f0*/  LDG.E R24, desc[UR36][R2.64+0x4] ;  /* 0x0000042402187981 */ /* 0x000ea4000c1e1900 */
[----:B--2---:R-:W-:-:S07]  /*1a00*/  IMAD.IADD R24, R24, 0x1, -R5 ;  /* 0x0000000118187824 */ /* 0x004fce00078e0a05 */
.L_x_1775:
[----:B------:R-:W-:Y:S02]  /*1a10*/  ULDC.64 UR4, c[0x0][0xa10] ;  /* 0x0002840000047ab9 */ /* 0x000fe40000000a00 */
[----:B------:R-:W-:-:S04]  /*1a20*/  ISETP.NE.U32.AND P0, PT, RZ, UR4, PT ;  /* 0x00000004ff007c0c */ /* 0x000fc8000bf05070 */
[----:B------:R-:W-:Y:S01]  /*1a30*/  ISETP.NE.AND.EX P0, PT, RZ, UR5, PT, P0 ;  /* 0x00000005ff007c0c */ /* 0x000fe2000bf05300 */
[----:B------:R-:W-:Y:S02]  /*1a40*/  ULDC.64 UR4, c[0x0][0xa30] ;  /* 0x00028c0000047ab9 */ /* 0x000fe40000000a00 */
[----:B------:R-:W-:-:S04]  /*1a50*/  ISETP.NE.U32.AND P1, PT, RZ, UR4, PT ;  /* 0x00000004ff007c0c */ /* 0x000fc8000bf25070 */
[----:B------:R-:W-:-:S06]  /*1a60*/  ISETP.NE.AND.EX P1, PT, RZ, UR5, PT, P1 ;  /* 0x00000005ff007c0c */ /* 0x000fcc000bf25310 */
[----:B------:R-:W1:Y:S08]  /*1a70*/  @P0 LDC.64 R4, c[0x0][0xa10] ;  /* 0x00028400ff040b82 */ /* 0x000e700000000a00 */
[----:B------:R-:W2:Y:S01]  /*1a80*/  @P1 LDC.64 R2, c[0x0][0xa30] ;  /* 0x00028c00ff021b82 */ /* 0x000ea20000000a00 */
[----:B-1----:R-:W-:-:S05]  /*1a90*/  @P0 IMAD.WIDE R4, R207, 0x4, R4 ;  /* 0x00000004cf040825 */ /* 0x002fca00078e0204 */
[----:B------:R-:W3:Y:S04]  /*1aa0*/  @P0 LDG.E R0, desc[UR36][R4.64] ;  /* 0x0000002404000981 */ /* 0x000ee8000c1e1900 */
[----:B------:R-:W3:Y:S01]  /*1ab0*/  @P0 LDG.E R11, desc[UR36][R4.64+0x4] ;  /* 0x00000424040b0981 */ /* 0x000ee2000c1e1900 */
[----:B--2---:R-:W-:Y:S02]  /*1ac0*/  @P1 IMAD.WIDE R6, R207, 0x4, R2 ;  /* 0x00000004cf061825 */ /* 0x004fe400078e0202 */
[----:B------:R-:W1:Y:S02]  /*1ad0*/  LDC R2, c[0x0][0x448] ;  /* 0x00011200ff027b82 */ /* 0x000e640000000800 */
[----:B-----5:R-:W-:-:S06]  /*1ae0*/  IMAD.MOV.U32 R38, RZ, RZ, R24 ;  /* 0x000000ffff267224 */ /* 0x020fcc00078e0018 */
[----:B------:R2:W5:Y:S01]  /*1af0*/  @P1 LDG.E R38, desc[UR36][R6.64] ;  /* 0x0000002406261981 */ /* 0x000562000c1e1900 */
[----:B------:R-:W-:Y:S02]  /*1b00*/  IMAD.SHL.U32 R201, R205, 0x80, RZ ;  /* 0x00000080cdc97824 */ /* 0x000fe400078e00ff */
[----:B------:R-:W-:Y:S01]  /*1b10*/  IMAD.IADD R10, R24, 0x1, -R9 ;  /* 0x00000001180a7824 */ /* 0x000fe200078e0a09 */
[----:B-1----:R-:W-:Y:S02]  /*1b20*/  ISETP.NE.AND P1, PT, R2, 0x1, PT ;  /* 0x000000010200780c */ /* 0x002fe40003f25270 */
[----:B------:R-:W1:Y:S11]  /*1b30*/  LDC.64 R2, c[0x0][0x9e0] ;  /* 0x00027800ff027b82 */ /* 0x000e760000000a00 */
[----:B------:R-:W4:Y:S08]  /*1b40*/  @P1 LDC R13, c[0x0][0x44c] ;  /* 0x00011300ff0d1b82 */ /* 0x000f300000000800 */
[----:B------:R-:W0:Y:S01]  /*1b50*/  @P1 LDC R8, c[0x0][0x450] ;  /* 0x00011400ff081b82 */ /* 0x000e220000000800 */
[----:B-1----:R-:W-:Y:S01]  /*1b60*/  ISETP.GE.AND P2, PT, R3, 0x1, PT ;  /* 0x000000010300780c */ /* 0x002fe20003f46270 */
[----:B---3--:R-:W-:-:S02]  /*1b70*/  @P0 IMAD.IADD R39, R11, 0x1, -R0 ;  /* 0x000000010b270824 */ /* 0x008fc400078e0a00 */
[----:B------:R-:W-:Y:S02]  /*1b80*/  VIADD R0, R201, 0x7f ;  /* 0x0000007fc9007836 */ /* 0x000fe40000000000 */
[----:B------:R-:W-:Y:S02]  /*1b90*/  IMAD.IADD R192, R10, 0x1, R39 ;  /* 0x000000010ac07824 */ /* 0x000fe400078e0227 */
[----:B----4-:R-:W-:-:S03]  /*1ba0*/  @P1 IMAD.HI.U32 R5, R0, R13, RZ ;  /* 0x0000000d00051227 */ /* 0x010fc600078e00ff */
[C---:B--2---:R-:W-:Y:S01]  /*1bb0*/  IADD3 R7, R192.reuse, 0x1, -R189 ;  /* 0x00000001c0077810 */ /* 0x044fe20007ffe8bd */
[----:B------:R-:W-:Y:S01]  /*1bc0*/  IMAD.MOV.U32 R4, RZ, RZ, R0 ;  /* 0x000000ffff047224 */ /* 0x000fe200078e0000 */
[----:B0-----:R-:W-:Y:S01]  /*1bd0*/  @P1 SHF.R.U32.HI R4, RZ, R8, R5 ;  /* 0x00000008ff041219 */ /* 0x001fe20000011605 */
[----:B------:R-:W-:-:S04]  /*1be0*/  VIADD R0, R192, 0x3f ;  /* 0x0000003fc0007836 */ /* 0x000fc80000000000 */
[----:B------:R-:W-:Y:S01]  /*1bf0*/  IMAD.IADD R7, R7, 0x1, R4 ;  /* 0x0000000107077824 */ /* 0x000fe200078e0204 */
[----:B------:R-:W-:-:S03]  /*1c00*/  SHF.R.S32.HI R5, RZ, 0x1f, R0 ;  /* 0x0000001fff057819 */ /* 0x000fc60000011400 */
[----:B------:R-:W-:Y:S01]  /*1c10*/  IMAD.IADD R2, R7, 0x1, R2 ;  /* 0x0000000107027824 */ /* 0x000fe200078e0202 */
[----:B------:R-:W-:-:S04]  /*1c20*/  LEA.HI R5, R5, R0, RZ, 0x6 ;  /* 0x0000000005057211 */ /* 0x000fc800078f30ff */
[----:B------:R-:W-:Y:S01]  /*1c30*/  SHF.R.S32.HI R42, RZ, 0x6, R5 ;  /* 0x00000006ff2a7819 */ /* 0x000fe20000011405 */
[----:B------:R-:W-:Y:S06]  /*1c40*/  @!P2 BRA `(.L_x_1776) ;  /* 0x000000000048a947 */ /* 0x000fec0003800000 */
[C---:B------:R-:W-:Y:S01]  /*1c50*/  ISETP.GT.AND P0, PT, R7.reuse, RZ, PT ;  /* 0x000000ff0700720c */ /* 0x040fe20003f04270 */
[----:B------:R-:W-:Y:S01]  /*1c60*/  BSSY B0, `(.L_x_1777) ;  /* 0x000000e000007945 */ /* 0x000fe20003800000 */
[----:B------:R-:W-:-:S11]  /*1c70*/  VIADD R0, R7, 0xffffffff ;  /* 0xffffffff07007836 */ /* 0x000fd60000000000 */
[----:B------:R-:W-:Y:S05]  /*1c80*/  @P0 BRA `(.L_x_1778) ;  /* 0x00000000001c0947 */ /* 0x000fea0003800000 */
[----:B------:R-:W-:Y:S01]  /*1c90*/  ISETP.NE.AND P0, PT, R3, 0x1, PT ;  /* 0x000000010300780c */ /* 0x000fe20003f05270 */
[----:B------:R-:W-:-:S12]  /*1ca0*/  IMAD.MOV R7, RZ, RZ, -R7 ;  /* 0x000000ffff077224 */ /* 0x000fd800078e0a07 */
[----:B------:R-:W0:Y:S02]  /*1cb0*/  @P0 LDC.64 R4, c[0x0][0x9e8] ;  /* 0x00027a00ff040b82 */ /* 0x000e240000000a00 */
[----:B0-----:R-:W-:-:S05]  /*1cc0*/  @P0 IMAD.HI.U32 R4, R7, R4, RZ ;  /* 0x0000000407040227 */ /* 0x001fca00078e00ff */
[----:B------:R-:W-:-:S04]  /*1cd0*/  @P0 SHF.R.U32.HI R7, RZ, R5, R4 ;  /* 0x00000005ff070219 */ /* 0x000fc80000011604 */
[----:B------:R-:W-:Y:S01]  /*1ce0*/  LOP3.LUT R0, RZ, R7, RZ, 0x33, !PT ;  /* 0x00000007ff007212 */ /* 0x000fe200078e33ff */
[----:B------:R-:W-:Y:S06]  /*1cf0*/  BRA `(.L_x_1779) ;  /* 0x0000000000107947 */ /* 0x000fec0003800000 */
.L_x_1778:
[----:B------:R-:W-:-:S13]  /*1d00*/  ISETP.NE.AND P0, PT, R3, 0x1, PT ;  /* 0x000000010300780c */ /* 0x000fda0003f05270 */
[----:B------:R-:W0:Y:S02]  /*1d10*/  @P0 LDC.64 R4, c[0x0][0x9e8] ;  /* 0x00027a00ff040b82 */ /* 0x000e240000000a00 */
[----:B0-----:R-:W-:-:S05]  /*1d20*/  @P0 IMAD.HI.U32 R4, R0, R4, RZ ;  /* 0x0000000400040227 */ /* 0x001fca00078e00ff */
[----:B------:R-:W-:-:S07]  /*1d30*/  @P0 SHF.R.U32.HI R0, RZ, R5, R4 ;  /* 0x00000005ff000219 */ /* 0x000fce0000011604 */
.L_x_1779:
[----:B------:R-:W-:Y:S05]  /*1d40*/  BSYNC B0 ;  /* 0x0000000000007941 */ /* 0x000fea0003800000 */
.L_x_1777:
[----:B------:R-:W-:-:S05]  /*1d50*/  IMAD R5, R0, R3, R3 ;  /* 0x0000000300057224 */ /* 0x000fca00078e0203 */
[----:B------:R-:W-:-:S07]  /*1d60*/  VIMNMX R2, R2, R5, PT ;  /* 0x0000000502027248 */ /* 0x000fce0003fe0100 */
.L_x_1776:
[----:B------:R-:W0:Y:S01]  /*1d70*/  @P1 LDC R4, c[0x0][0x44c] ;  /* 0x00011300ff041b82 */ /* 0x000e220000000800 */
[----:B------:R-:W-:Y:S01]  /*1d80*/  VIADD R2, R2, 0x3f ;  /* 0x0000003f02027836 */ /* 0x000fe20000000000 */
[----:B------:R-:W-:Y:S01]  /*1d90*/  ULDC UR4, c[0x0][0x9dc] ;  /* 0x0002770000047ab9 */ /* 0x000fe20000000800 */
[----:B------:R-:W-:Y:S02]  /*1da0*/  IMAD.MOV.U32 R0, RZ, RZ, R201 ;  /* 0x000000ffff007224 */ /* 0x000fe400078e00c9 */
[----:B------:R-:W-:Y:S01]  /*1db0*/  IMAD.IADD R161, R192, 0x1, -R189 ;  /* 0x00000001c0a17824 */ /* 0x000fe200078e0abd */
[----:B------:R-:W-:Y:S02]  /*1dc0*/  SHF.R.S32.HI R5, RZ, 0x1f, R2 ;  /* 0x0000001fff057819 */ /* 0x000fe40000011402 */
[----:B------:R-:W1:Y:S02]  /*1dd0*/  @P1 LDC R7, c[0x0][0x450] ;  /* 0x00011400ff071b82 */ /* 0x000e640000000800 */
[----:B------:R-:W-:-:S04]  /*1de0*/  LEA.HI R5, R5, R2, RZ, 0x6 ;  /* 0x0000000205057211 */ /* 0x000fc800078f30ff */
[----:B------:R-:W-:-:S04]  /*1df0*/  SHF.R.S32.HI R5, RZ, 0x6, R5 ;  /* 0x00000006ff057819 */ /* 0x000fc80000011405 */
[----:B------:R-:W-:Y:S01]  /*1e00*/  VIMNMX R6, R42, R5, PT ;  /* 0x000000052a067248 */ /* 0x000fe20003fe0100 */
[----:B0-----:R-:W-:-:S05]  /*1e10*/  @P1 IMAD.HI.U32 R4, R201, R4, RZ ;  /* 0x00000004c9041227 */ /* 0x001fca00078e00ff */
[----:B-1----:R-:W-:-:S04]  /*1e20*/  @P1 SHF.R.U32.HI R0, RZ, R7, R4 ;  /* 0x00000007ff001219 */ /* 0x002fc80000011604 */
[----:B------:R-:W-:-:S05]  /*1e30*/  IADD3 R0, R161, R0, RZ ;  /* 0x00000000a1007210 */ /* 0x000fca0007ffe0ff */
[----:B------:R-:W-:Y:S01]  /*1e40*/  VIADD R2, R0, -UR4 ;  /* 0x8000000400027c36 */ /* 0x000fe20008000000 */
[----:B------:R-:W-:Y:S06]  /*1e50*/  @!P2 BRA `(.L_x_1780) ;  /* 0x000000000044a947 */ /* 0x000fec0003800000 */
[----:B------:R-:W-:Y:S01]  /*1e60*/  ISETP.GT.AND P0, PT, R0, -0x1, PT ;  /* 0xffffffff0000780c */ /* 0x000fe20003f04270 */
[----:B------:R-:W-:-:S12]  /*1e70*/  BSSY B0, `(.L_x_1781) ;  /* 0x000000d000007945 */ /* 0x000fd80003800000 */
[----:B------:R-:W-:Y:S05]  /*1e80*/  @P0 BRA `(.L_x_1782) ;  /* 0x00000000001c0947 */ /* 0x000fea0003800000 */
[----:B------:R-:W-:Y:S02]  /*1e90*/  ISETP.NE.AND P0, PT, R3, 0x1, PT ;  /* 0x000000010300780c */ /* 0x000fe40003f05270 */
[----:B------:R-:W-:-:S11]  /*1ea0*/  LOP3.LUT R7, RZ, R0, RZ, 0x33, !PT ;  /* 0x00000000ff077212 */ /* 0x000fd600078e33ff */
[----:B------:R-:W0:Y:S02]  /*1eb0*/  @P0 LDC.64 R4, c[0x0][0x9e8] ;  /* 0x00027a00ff040b82 */ /* 0x000e240000000a00 */
[----:B0-----:R-:W-:-:S05]  /*1ec0*/  @P0 IMAD.HI.U32 R4, R7, R4, RZ ;  /* 0x0000000407040227 */ /* 0x001fca00078e00ff */
[----:B------:R-:W-:-:S04]  /*1ed0*/  @P0 SHF.R.U32.HI R7, RZ, R5, R4 ;  /* 0x00000005ff070219 */ /* 0x000fc80000011604 */
[----:B------:R-:W-:Y:S01]  /*1ee0*/  LOP3.LUT R0, RZ, R7, RZ, 0x33, !PT ;  /* 0x00000007ff007212 */ /* 0x000fe200078e33ff */
[----:B------:R-:W-:Y:S06]  /*1ef0*/  BRA `(.L_x_1783) ;  /* 0x0000000000107947 */ /* 0x000fec0003800000 */
.L_x_1782:
[----:B------:R-:W-:-:S13]  /*1f00*/  ISETP.NE.AND P0, PT, R3, 0x1, PT ;  /* 0x000000010300780c */ /* 0x000fda0003f05270 */
[----:B------:R-:W0:Y:S02]  /*1f10*/  @P0 LDC.64 R4, c[0x0][0x9e8] ;  /* 0x00027a00ff040b82 */ /* 0x000e240000000a00 */
[----:B0-----:R-:W-:-:S05]  /*1f20*/  @P0 IMAD.HI.U32 R4, R0, R4, RZ ;  /* 0x0000000400040227 */ /* 0x001fca00078e00ff */
[----:B------:R-:W-:-:S07]  /*1f30*/  @P0 SHF.R.U32.HI R0, RZ, R5, R4 ;  /* 0x00000005ff000219 */ /* 0x000fce0000011604 */
.L_x_1783:
[----:B------:R-:W-:Y:S05]  /*1f40*/  BSYNC B0 ;  /* 0x0000000000007941 */ /* 0x000fea0003800000 */
.L_x_1781:
[----:B------:R-:W-:-:S05]  /*1f50*/  IMAD R3, R0, R3, RZ ;  /* 0x0000000300037224 */ /* 0x000fca00078e02ff */
[----:B------:R-:W-:-:S07]  /*1f60*/  VIMNMX R2, R2, R3, !PT ;  /* 0x0000000302027248 */ /* 0x000fce0007fe0100 */
.L_x_1780:
[----:B------:R-:W-:Y:S01]  /*1f70*/  SHF.R.S32.HI R3, RZ, 0x1f, R2 ;  /* 0x0000001fff037819 */ /* 0x000fe20000011402 */
[----:B------:R-:W-:Y:S01]  /*1f80*/  BSSY B0, `(.L_x_1784) ;  /* 0x0000027000007945 */ /* 0x000fe20003800000 */
[----:B------:R-:W-:Y:S02]  /*1f90*/  LOP3.LUT R220, R215, 0xff, RZ, 0xc0, !PT ;  /* 0x000000ffd7dc7812 */ /* 0x000fe400078ec0ff */
[----:B------:R-:W-:Y:S02]  /*1fa0*/  LEA.HI R3, R3, R2, RZ, 0x6 ;  /* 0x0000000203037211 */ /* 0x000fe400078f30ff */
[----:B------:R-:W-:Y:S02]  /*1fb0*/  SHF.R.U32.HI R215, RZ, 0x10, R215 ;  /* 0x00000010ffd77819 */ /* 0x000fe400000116d7 */
[----:B------:R-:W-:-:S04]  /*1fc0*/  SHF.R.S32.HI R3, RZ, 0x6, R3 ;  /* 0x00000006ff037819 */ /* 0x000fc80000011403 */
[----:B------:R-:W-:Y:S01]  /*1fd0*/  VIMNMX R9, RZ, R3, !PT ;  /* 0x00000003ff097248 */ /* 0x000fe20007fe0100 */
[----:B------:R-:W-:-:S03]  /*1fe0*/  IMAD.MOV.U32 R3, RZ, RZ, RZ ;  /* 0x000000ffff037224 */ /* 0x000fc600078e00ff */
[----:B------:R-:W-:-:S13]  /*1ff0*/  ISETP.GT.AND P0, PT, R6, R9, PT ;  /* 0x000000090600720c */ /* 0x000fda0003f04270 */
[----:B------:R-:W-:Y:S05]  /*2000*/  @!P0 BRA `(.L_x_1785) ;  /* 0x0000000000788947 */ /* 0x000fea0003800000 */
[----:B------:R-:W-:Y:S01]  /*2010*/  ISETP.NE.AND P0, PT, R215, RZ, PT ;  /* 0x000000ffd700720c */ /* 0x000fe20003f05270 */
[----:B------:R-:W-:-:S03]  /*2020*/  ULDC UR4, c[0x0][0x9f0] ;  /* 0x00027c0000047ab9 */ /* 0x000fc60000000800 */
[----:B------:R-:W-:-:S04]  /*2030*/  SEL R11, R215, UR4, P0 ;  /* 0x00000004d70b7c07 */ /* 0x000fc80008000000 */
[-C--:B------:R-:W-:Y:S02]  /*2040*/  IABS R5, R11.reuse ;  /* 0x0000000b00057213 */ /* 0x080fe40000000000 */
[----:B------:R-:W-:Y:S02]  /*2050*/  IADD3 R0, R11, -0x1, R6 ;  /* 0xffffffff0b007810 */ /* 0x000fe40007ffe006 */
[----:B------:R-:W0:Y:S01]  /*2060*/  I2F.RP R4, R5 ;  /* 0x0000000500047306 */ /* 0x000e220000209400 */
[----:B------:R-:W-:Y:S02]  /*2070*/  IABS R12, R11 ;  /* 0x0000000b000c7213 */ /* 0x000fe40000000000 */
[----:B------:R-:W-:-:S05]  /*2080*/  IMAD.IADD R0, R0, 0x1, -R9 ;  /* 0x0000000100007824 */ /* 0x000fca00078e0a09 */
[----:B0-----:R-:W0:Y:S02]  /*2090*/  MUFU.RCP R4, R4 ;  /* 0x0000000400047308 */ /* 0x001e240000001000 */
[----:B0-----:R-:W-:Y:S02]  /*20a0*/  VIADD R2, R4, 0xffffffe ;  /* 0x0ffffffe04027836 */ /* 0x001fe40000000000 */
[----:B------:R-:W-:-:S04]  /*20b0*/  IMAD.MOV R4, RZ, RZ, -R12 ;  /* 0x000000ffff047224 */ /* 0x000fc800078e0a0c */
[----:B------:R0:W1:Y:S02]  /*20c0*/  F2I.FTZ.U32.TRUNC.NTZ R3, R2 ;  /* 0x0000000200037305 */ /* 0x000064000021f000 */
[----:B0-----:R-:W-:Y:S02]  /*20d0*/  IMAD.MOV.U32 R2, RZ, RZ, RZ ;  /* 0x000000ffff027224 */ /* 0x001fe400078e00ff */
[----:B-1----:R-:W-:-:S04]  /*20e0*/  IMAD.MOV R8, RZ, RZ, -R3 ;  /* 0x000000ffff087224 */ /* 0x002fc800078e0a03 */
[----:B------:R-:W-:Y:S01]  /*20f0*/  IMAD R7, R8, R5, RZ ;  /* 0x0000000508077224 */ /* 0x000fe200078e02ff */
[----:B------:R-:W-:Y:S02]  /*2100*/  IABS R8, R0 ;  /* 0x0000000000087213 */ /* 0x000fe40000000000 */
[----:B------:R-:W-:Y:S01]  /*2110*/  LOP3.LUT R0, R0, R11, RZ, 0x3c, !PT ;  /* 0x0000000b00007212 */ /* 0x000fe200078e3cff */
[----:B------:R-:W-:-:S03]  /*2120*/  IMAD.HI.U32 R3, R3, R7, R2 ;  /* 0x0000000703037227 */ /* 0x000fc600078e0002 */
[----:B------:R-:W-:Y:S01]  /*2130*/  ISETP.GE.AND P2, PT, R0, RZ, PT ;  /* 0x000000ff0000720c */ /* 0x000fe20003f46270 */
[----:B------:R-:W-:-:S04]  /*2140*/  IMAD.MOV.U32 R2, RZ, RZ, R8 ;  /* 0x000000ffff027224 */ /* 0x000fc800078e0008 */
[----:B------:R-:W-:-:S04]  /*2150*/  IMAD.HI.U32 R3, R3, R2, RZ ;  /* 0x0000000203037227 */ /* 0x000fc800078e00ff */
[----:B------:R-:W-:-:S05]  /*2160*/  IMAD R2, R3, R4, R2 ;  /* 0x0000000403027224 */ /* 0x000fca00078e0202 */
[----:B------:R-:W-:-:S13]  /*2170*/  ISETP.GT.U32.AND P1, PT, R5, R2, PT ;  /* 0x000000020500720c */ /* 0x000fda0003f24070 */
[----:B------:R-:W-:Y:S02]  /*2180*/  @!P1 IMAD.IADD R2, R2, 0x1, -R5 ;  /* 0x0000000102029824 */ /* 0x000fe400078e0a05 */
[----:B------:R-:W-:Y:S01]  /*2190*/  @!P1 VIADD R3, R3, 0x1 ;  /* 0x0000000103039836 */ /* 0x000fe20000000000 */
[----:B------:R-:W-:Y:S02]  /*21a0*/  ISETP.NE.AND P1, PT, R11, RZ, PT ;  /* 0x000000ff0b00720c */ /* 0x000fe40003f25270 */
[----:B------:R-:W-:-:S13]  /*21b0*/  ISETP.GE.U32.AND P0, PT, R2, R5, PT ;  /* 0x000000050200720c */ /* 0x000fda0003f06070 */
[----:B------:R-:W-:-:S04]  /*21c0*/  @P0 VIADD R3, R3, 0x1 ;  /* 0x0000000103030836 */ /* 0x000fc80000000000 */
[----:B------:R-:W-:Y:S01]  /*21d0*/  @!P2 IMAD.MOV R3, RZ, RZ, -R3 ;  /* 0x000000ffff03a224 */ /* 0x000fe200078e0a03 */
[----:B------:R-:W-:-:S07]  /*21e0*/  @!P1 LOP3.LUT R3, RZ, R11, RZ, 0x33, !PT ;  /* 0x0000000bff039212 */ /* 0x000fce00078e33ff */
.L_x_1785:
[----:B------:R-:W-:Y:S05]  /*21f0*/  BSYNC B0 ;  /* 0x0000000000007941 */ /* 0x000fea0003800000 */
.L_x_1784:
[----:B------:R-:W-:-:S05]  /*2200*/  IMAD R0, R220, R3, R9 ;  /* 0x00000003dc007224 */ /* 0x000fca00078e0209 */
[C---:B------:R-:W-:Y:S01]  /*2210*/  VIADDMNMX R3, R0.reuse, R3, R6, PT ;  /* 0x0000000300037246 */ /* 0x040fe20003800106 */
[----:B------:R-:W-:-:S04]  /*2220*/  IMAD R0, R0, 0x40, -R10 ;  /* 0x0000004000007824 */ /* 0x000fc800078e0a0a */
[----:B------:R-:W-:Y:S01]  /*2230*/  IMAD R2, R3, 0x40, -R10 ;  /* 0x0000004003027824 */ /* 0x000fe200078e0a0a */
[----:B------:R-:W-:-:S04]  /*2240*/  VIMNMX R0, RZ, R0, !PT ;  /* 0x00000000ff007248 */ /* 0x000fc80007fe0100 */
        /* <DEDUP_REMOVED lines=11> */
[----:B------:R-:W-:Y:S01]  /*2300*/  IADD3 R0, R22, 0x20000, RZ ;  /* 0x0002000016007810 */ /* 0x000fe20007ffe0ff */
[----:B------:R-:W-:Y:S03]  /*2310*/  BSSY B6, `(.L_x_1787) ;  /* 0x0000013000067945 */ /* 0x000fe60003800000 */
        /* <DEDUP_REMOVED lines=18> */
.L_x_1788:
[----:B------:R-:W-:Y:S05]  /*2440*/  BSYNC B6 ;  /* 0x0000000000067941 */ /* 0x000fea0003800000 */
.L_x_1787:
        /* <DEDUP_REMOVED lines=8> */
[----:B------:R-:W-:Y:S01]  /*24d0*/  MOV R8, 0x70 ;  /* 0x0000007000087802 */ /* 0x000fe20000000f00 */
        /* <DEDUP_REMOVED lines=8> */
[----:B------:R-:W-:-:S07]  /*2560*/  IMAD.MOV.U32 R13, RZ, RZ, RZ ;  /* 0x000000ffff0d7224 */ /* 0x000fce00078e00ff */
[----:B------:R-:W-:-:S07]  /*2570*/  LEPC R20, `(.L_x_1790) ;  /* 0x000000001014794e */ /* 0x000fce0000000000 */
[----:B0----5:R-:W-:Y:S05]  /*2580*/  CALL.ABS.NOINC R2 ;  /* 0x0000000002007343 */ /* 0x021fea0003c00000 */
.L_x_1790:
[----:B------:R-:W-:Y:S05]  /*2590*/  BSYNC B6 ;  /* 0x0000000000067941 */ /* 0x000fea0003800000 */
.L_x_1789:
[----:B------:R-:W-:Y:S01]  /*25a0*/  ULDC.64 UR4, c[0x0][0x9f8] ;  /* 0x00027e0000047ab9 */ /* 0x000fe20000000a00 */
[----:B------:R-:W-:Y:S01]  /*25b0*/  IMAD.MOV.U32 R0, RZ, RZ, R207 ;  /* 0x000000ffff007224 */ /* 0x000fe200078e00cf */
[----:B------:R-:W-:Y:S01]  /*25c0*/  ISETP.NE.U32.AND P0, PT, RZ, UR4, PT ;  /* 0x00000004ff007c0c */ /* 0x000fe2000bf05070 */
[----:B------:R-:W0:Y:S01]  /*25d0*/  S2R R25, SR_TID.X ;  /* 0x0000000000197919 */ /* 0x000e220000002100 */
[----:B------:R-:W1:Y:S02]  /*25e0*/  LDC.64 R6, c[0x0][0x3f8] ;  /* 0x0000fe00ff067b82 */ /* 0x000e640000000a00 */
[----:B------:R-:W-:-:S06]  /*25f0*/  ISETP.NE.AND.EX P0, PT, RZ, UR5, PT, P0 ;  /* 0x00000005ff007c0c */ /* 0x000fcc000bf05300 */
[----:B------:R-:W2:Y:S08]  /*2600*/  LDC R57, c[0x0][0x3f4] ;  /* 0x0000fd00ff397b82 */ /* 0x000eb00000000800 */
[----:B------:R-:W3:Y:S08]  /*2610*/  @P0 LDC.64 R2, c[0x0][0x9f8] ;  /* 0x00027e00ff020b82 */ /* 0x000ef00000000a00 */
[----:B------:R-:W4:Y:S01]  /*2620*/  LDC.64 R4, c[0x0][0x408] ;  /* 0x00010200ff047b82 */ /* 0x000f220000000a00 */
[----:B---3--:R-:W-:-:S05]  /*2630*/  @P0 IMAD.WIDE R2, R207, 0x4, R2 ;  /* 0x00000004cf020825 */ /* 0x008fca00078e0202 */
[----:B------:R3:W3:Y:S01]  /*2640*/  @P0 LDG.E R0, desc[UR36][R2.64] ;  /* 0x0000002402000981 */ /* 0x0006e2000c1e1900 */
[----:B0-----:R-:W-:Y:S01]  /*2650*/  VIADD R10, R25, 0xffffff80 ;  /* 0xffffff80190a7836 */ /* 0x001fe20000000000 */
[----:B------:R-:W-:Y:S01]  /*2660*/  SHF.R.S32.HI R9, RZ, 0x1f, R187 ;  /* 0x0000001fff097819 */ /* 0x000fe200000114bb */
[----:B----4-:R-:W-:Y:S01]  /*2670*/  IMAD.WIDE.U32 R36, R187, R4, R18 ;  /* 0x00000004bb247225 */ /* 0x010fe200078e0012 */
[----:B------:R-:W-:Y:S02]  /*2680*/  SHF.R.U32.HI R14, RZ, 0x7, R25 ;  /* 0x00000007ff0e7819 */ /* 0x000fe40000011619 */
[----:B------:R-:W-:Y:S01]  /*2690*/  SHF.R.S32.HI R11, RZ, 0x1f, R10 ;  /* 0x0000001fff0b7819 */ /* 0x000fe2000001140a */
[----:B-1----:R-:W-:Y:S01]  /*26a0*/  IMAD R8, R9, R6, RZ ;  /* 0x0000000609087224 */ /* 0x002fe200078e02ff */
[----:B------:R-:W-:Y:S01]  /*26b0*/  ISETP.NE.AND P6, PT, R14, 0x1, PT ;  /* 0x000000010e00780c */ /* 0x000fe20003fc5270 */
[----:B------:R-:W-:Y:S01]  /*26c0*/  IMAD.WIDE.U32 R40, R187, R4, R16 ;  /* 0x00000004bb287225 */ /* 0x000fe200078e0010 */
[----:B--2---:R-:W-:-:S02]  /*26d0*/  ISETP.GE.AND P0, PT, R16, R57, PT ;  /* 0x000000391000720c */ /* 0x004fc40003f06270 */
[----:B------:R-:W-:Y:S01]  /*26e0*/  LEA.HI R12, R11, R10, RZ, 0x3 ;  /* 0x0000000a0b0c7211 */ /* 0x000fe200078f18ff */
[----:B------:R-:W-:Y:S01]  /*26f0*/  IMAD R11, R187, R7, R8 ;  /* 0x00000007bb0b7224 */ /* 0x000fe200078e0208 */
[----:B------:R-:W-:Y:S01]  /*2700*/  SHF.R.U32.HI R27, RZ, 0x3, R202 ;  /* 0x00000003ff1b7819 */ /* 0x000fe200000116ca */
[----:B------:R-:W-:Y:S01]  /*2710*/  IMAD R8, R9, R4, RZ ;  /* 0x0000000409087224 */ /* 0x000fe200078e02ff */
[----:B------:R-:W-:Y:S01]  /*2720*/  SEL R9, R57, RZ, P0 ;  /* 0x000000ff39097207 */ /* 0x000fe20000000000 */
[CC--:B---3--:R-:W-:Y:S01]  /*2730*/  IMAD.WIDE.U32 R2, R187.reuse, R6.reuse, R18 ;  /* 0x00000006bb027225 */ /* 0x0c8fe200078e0012 */
[----:B------:R-:W-:Y:S02]  /*2740*/  LOP3.LUT R15, R12, 0xfffffff8, RZ, 0xc0, !PT ;  /* 0xfffffff80c0f7812 */ /* 0x000fe400078ec0ff */
[----:B------:R-:W-:Y:S01]  /*2750*/  SHF.R.U32.HI R26, RZ, 0x3, R209 ;  /* 0x00000003ff1a7819 */ /* 0x000fe200000116d1 */
[----:B------:R-:W-:Y:S01]  /*2760*/  IMAD.IADD R9, R16, 0x1, R9 ;  /* 0x0000000110097824 */ /* 0x000fe200078e0209 */
[----:B------:R-:W-:Y:S05]  /*2770*/  @!P6 WARPSYNC.ALL ;  /* 0x000000000000e948 */ /* 0x000fea0003800000 */
[----:B------:R-:W-:Y:S01]  /*2780*/  IMAD R13, R187, R5, R8 ;  /* 0x00000005bb0d7224 */ /* 0x000fe200078e0208 */
[----:B------:R-:W-:Y:S01]  /*2790*/  SHF.R.S32.HI R8, RZ, 0x1f, R9 ;  /* 0x0000001fff087819 */ /* 0x000fe20000011409 */
[----:B------:R-:W-:Y:S01]  /*27a0*/  IMAD.IADD R58, R10, 0x1, -R15 ;  /* 0x000000010a3a7824 */ /* 0x000fe200078e0a0f */
[----:B------:R-:W-:Y:S01]  /*27b0*/  ULDC UR4, c[0x0][0x2f4] ;  /* 0x0000bd0000047ab9 */ /* 0x000fe20000000800 */
[----:B------:R-:W-:Y:S01]  /*27c0*/  IMAD.IADD R37, R37, 0x1, R13 ;  /* 0x0000000125257824 */ /* 0x000fe200078e020d */
[CC--:B------:R-:W-:Y:S01]  /*27d0*/  LEA.HI R10, R8.reuse, R9.reuse, RZ, 0x7 ;  /* 0x00000009080a7211 */ /* 0x0c0fe200078f38ff */
[----:B------:R-:W-:Y:S01]  /*27e0*/  IMAD.IADD R41, R13, 0x1, R41 ;  /* 0x000000010d297824 */ /* 0x000fe200078e0229 */
[----:B-----5:R-:W-:Y:S01]  /*27f0*/  SHF.R.S32.HI R13, RZ, 0x1f, R38 ;  /* 0x0000001fff0d7819 */ /* 0x020fe20000011426 */
[----:B------:R-:W-:Y:S01]  /*2800*/  IMAD.WIDE.U32 R20, R187, R6, R16 ;  /* 0x00000006bb147225 */ /* 0x000fe200078e0010 */
[----:B------:R-:W-:-:S02]  /*2810*/  LEA.HI R8, R8, R9, RZ, 0x4 ;  /* 0x0000000908087211 */ /* 0x000fc400078f20ff */
[----:B------:R-:W-:Y:S01]  /*2820*/  SHF.L.U64.HI R48, R6, 0x6, R7 ;  /* 0x0000000606307819 */ /* 0x000fe20000010207 */
[----:B------:R-:W-:Y:S01]  /*2830*/  IMAD.IADD R3, R3, 0x1, R11 ;  /* 0x0000000103037824 */ /* 0x000fe200078e020b */
[--C-:B------:R-:W-:Y:S01]  /*2840*/  LOP3.LUT R9, R202, 0x70, R8.reuse, 0xf8, !PT ;  /* 0x00000070ca097812 */ /* 0x100fe200078ef808 */
[----:B------:R-:W-:Y:S01]  /*2850*/  IMAD.IADD R21, R11, 0x1, R21 ;  /* 0x000000010b157824 */ /* 0x000fe200078e0215 */
[----:B------:R-:W-:Y:S01]  /*2860*/  LOP3.LUT R11, R209, 0x70, R8, 0xf8, !PT ;  /* 0x00000070d10b7812 */ /* 0x000fe200078ef808 */
[----:B------:R-:W-:Y:S01]  /*2870*/  IMAD.SHL.U32 R10, R10, 0x40, RZ ;  /* 0x000000400a0a7824 */ /* 0x000fe200078e00ff */
[----:B------:R-:W-:Y:S01]  /*2880*/  LOP3.LUT R9, R9, R27, RZ, 0x3c, !PT ;  /* 0x0000001b09097212 */ /* 0x000fe200078e3cff */
[----:B------:R-:W-:Y:S01]  /*2890*/  IMAD R12, R13, R6, RZ ;  /* 0x000000060d0c7224 */ /* 0x000fe200078e02ff */
[----:B------:R-:W-:Y:S01]  /*28a0*/  LOP3.LUT R11, R11, R26, RZ, 0x3c, !PT ;  /* 0x0000001a0b0b7212 */ /* 0x000fe200078e3cff */
[----:B------:R-:W-:Y:S01]  /*28b0*/  IMAD R13, R13, R4, RZ ;  /* 0x000000040d0d7224 */ /* 0x000fe200078e02ff */
[----:B------:R-:W-:Y:S01]  /*28c0*/  LOP3.LUT R10, R10, 0xffffe000, RZ, 0xc0, !PT ;  /* 0xffffe0000a0a7812 */ /* 0x000fe200078ec0ff */
[----:B------:R-:W-:Y:S01]  /*28d0*/  IMAD R61, R38, R7, R12 ;  /* 0x00000007263d7224 */ /* 0x000fe200078e020c */
[----:B------:R-:W-:Y:S01]  /*28e0*/  LOP3.LUT R62, R8, 0xfffffff0, RZ, 0xc0, !PT ;  /* 0xfffffff0083e7812 */ /* 0x000fe200078ec0ff */
[----:B------:R-:W-:Y:S01]  /*28f0*/  IMAD.WIDE.U32 R2, R38, R6, R2 ;  /* 0x0000000626027225 */ /* 0x000fe200078e0002 */
[----:B------:R-:W-:-:S02]  /*2900*/  IADD3 R46, R9, R10, R203 ;  /* 0x0000000a092e7210 */ /* 0x000fc40007ffe0cb */
[----:B------:R-:W-:Y:S01]  /*2910*/  IADD3 R47, R11, R10, R212 ;  /* 0x0000000a0b2f7210 */ /* 0x000fe20007ffe0d4 */
[----:B------:R-:W-:Y:S01]  /*2920*/  IMAD.WIDE.U32 R20, R38, R6, R20 ;  /* 0x0000000626147225 */ /* 0x000fe200078e0014 */
[----:B------:R-:W-:Y:S02]  /*2930*/  SHF.L.U64.HI R49, R6, 0x5, R7 ;  /* 0x0000000506317819 */ /* 0x000fe40000010207 */
[----:B------:R-:W-:Y:S01]  /*2940*/  SHF.L.U64.HI R52, R4, 0x6, R5 ;  /* 0x0000000604347819 */ /* 0x000fe20000010205 */
[----:B------:R-:W-:Y:S01]  /*2950*/  IMAD R13, R38, R5, R13 ;  /* 0x00000005260d7224 */ /* 0x000fe200078e020d */
[----:B------:R-:W-:Y:S01]  /*2960*/  SHF.L.U64.HI R53, R4, 0x5, R5 ;  /* 0x0000000504357819 */ /* 0x000fe20000010205 */
[-C--:B------:R-:W-:Y:S01]  /*2970*/  IMAD.WIDE.U32 R36, R38, R4.reuse, R36 ;  /* 0x0000000426247225 */ /* 0x080fe200078e0024 */
[----:B------:R-:W-:Y:S02]  /*2980*/  IADD3 R56, R14, 0x8, RZ ;  /* 0x000000080e387810 */ /* 0x000fe40007ffe0ff */
[----:B------:R-:W-:Y:S01]  /*2990*/  ISETP.GE.AND P1, PT, R16, UR4, PT ;  /* 0x0000000410007c0c */ /* 0x000fe2000bf26270 */
[----:B------:R-:W-:Y:S01]  /*29a0*/  IMAD.WIDE.U32 R40, R38, R4, R40 ;  /* 0x0000000426287225 */ /* 0x000fe200078e0028 */
[----:B------:R-:W-:-:S02]  /*29b0*/  ISETP.GE.AND P2, PT, R184, UR4, PT ;  /* 0x00000004b8007c0c */ /* 0x000fc4000bf46270 */
[----:B------:R-:W-:Y:S01]  /*29c0*/  SHF.R.S32.HI R65, RZ, 0x4, R8 ;  /* 0x00000004ff417819 */ /* 0x000fe20000011408 */
[----:B------:R-:W-:Y:S01]  /*29d0*/  IMAD.IADD R60, R3, 0x1, R61 ;  /* 0x00000001033c7824 */ /* 0x000fe200078e023d */
[----:B------:R-:W-:Y:S01]  /*29e0*/  SHF.R.S32.HI R66, RZ, 0x1f, R62 ;  /* 0x0000001fff427819 */ /* 0x000fe2000001143e */
[----:B------:R-:W-:Y:S02]  /*29f0*/  IMAD.IADD R45, R45, 0x1, R24 ;  /* 0x000000012d2d7824 */ /* 0x000fe400078e0218 */
[C---:B------:R-:W-:Y:S02]  /*2a00*/  IMAD.SHL.U32 R50, R6.reuse, 0x40, RZ ;  /* 0x0000004006327824 */ /* 0x040fe400078e00ff */
[----:B------:R-:W-:Y:S02]  /*2a10*/  IMAD.SHL.U32 R51, R6, 0x20, RZ ;  /* 0x0000002006337824 */ /* 0x000fe400078e00ff */
[C---:B------:R-:W-:Y:S02]  /*2a20*/  IMAD.SHL.U32 R54, R4.reuse, 0x40, RZ ;  /* 0x0000004004367824 */ /* 0x040fe400078e00ff */
[----:B------:R-:W-:-:S02]  /*2a30*/  IMAD.SHL.U32 R55, R4, 0x20, RZ ;  /* 0x0000002004377824 */ /* 0x000fc400078e00ff */
[----:B------:R-:W-:Y:S02]  /*2a40*/  IMAD.SHL.U32 R57, R57, 0x2, RZ ;  /* 0x0000000239397824 */ /* 0x000fe400078e00ff */
[----:B------:R-:W-:Y:S02]  /*2a50*/  IMAD R58, R58, 0x20, R187 ;  /* 0x000000203a3a7824 */ /* 0x000fe400078e02bb */
[----:B------:R-:W-:Y:S02]  /*2a60*/  IMAD.IADD R61, R61, 0x1, R21 ;  /* 0x000000013d3d7824 */ /* 0x000fe400078e0215 */
[----:B------:R-:W-:Y:S02]  /*2a70*/  IMAD.IADD R63, R37, 0x1, R13 ;  /* 0x00000001253f7824 */ /* 0x000fe400078e020d */
[----:B------:R-:W-:Y:S01]  /*2a80*/  IMAD.IADD R64, R13, 0x1, R41 ;  /* 0x000000010d407824 */ /* 0x000fe200078e0229 */
[----:B------:R-:W-:Y:S01]  /*2a90*/  @!P6 BAR.SYNC.DEFER_BLOCKING 0x9, 0x100 ;  /* 0x024400000000eb1d */ /* 0x000fe20000010000 */
[----:B------:R-:W-:-:S07]  /*2aa0*/  SHF.R.S32.HI R59, RZ, 0x1f, R0 ;  /* 0x0000001fff3b7819 */ /* 0x000fce0000011400 */
.L_x_1844:
[----:B------:R-:W0:Y:S01]  /*2ab0*/  LDC R72, c[0x0][0x430] ;  /* 0x00010c00ff487b82 */ /* 0x000e220000000800 */
[----:B------:R-:W-:Y:S02]  /*2ac0*/  VIADD R43, R43, 0xffffffff ;  /* 0xffffffff2b2b7836 */ /* 0x000fe40000000000 */
[----:B------:R-:W-:Y:S02]  /*2ad0*/  IMAD.MOV.U32 R71, RZ, RZ, RZ ;  /* 0x000000ffff477224 */ /* 0x000fe400078e00ff */
[----:B------:R-:W-:-:S03]  /*2ae0*/  IMAD R4, R43, 0x40, R58 ;  /* 0x000000402b047824 */ /* 0x000fc600078e023a */
[----:B------:R-:W1:Y:S01]  /*2af0*/  LDC R78, c[0x0][0x3f4] ;  /* 0x0000fd00ff4e7b82 */ /* 0x000e620000000800 */
[----:B------:R-:W-:Y:S01]  /*2b00*/  IMAD.IADD R12, R45, 0x1, R4 ;  /* 0x000000012d0c7824 */ /* 0x000fe200078e0204 */
[----:B------:R-:W-:-:S03]  /*2b10*/  ISETP.GE.AND P3, PT, R4, R39, PT ;  /* 0x000000270400720c */ /* 0x000fc60003f66270 */
[----:B------:R-:W-:Y:S01]  /*2b20*/  IMAD.MOV.U32 R8, RZ, RZ, R12 ;  /* 0x000000ffff087224 */ /* 0x000fe200078e000c */
[----:B------:R-:W-:Y:S02]  /*2b30*/  ISETP.GT.OR P3, PT, R58, 0x3f, P3 ;  /* 0x0000003f3a00780c */ /* 0x000fe40001f64670 */
[----:B0-----:R-:W-:-:S11]  /*2b40*/  ISETP.NE.AND P4, PT, R72, 0x1, PT ;  /* 0x000000014800780c */ /* 0x001fd60003f85270 */
[----:B------:R-:W0:Y:S08]  /*2b50*/  @!P3 LDC.64 R6, c[0x0][0x428] ;  /* 0x00010a00ff06bb82 */ /* 0x000e300000000a00 */
[----:B--2---:R-:W2:Y:S08]  /*2b60*/  @!P3 LDC.64 R4, c[0x0][0x418] ;  /* 0x00010600ff04bb82 */ /* 0x004eb00000000a00 */
[----:B----4-:R-:W3:Y:S08]  /*2b70*/  @P4 LDC R9, c[0x0][0x434] ;  /* 0x00010d00ff094b82 */ /* 0x010ef00000000800 */
[----:B------:R-:W4:Y:S01]  /*2b80*/  @P4 LDC R10, c[0x0][0x438] ;  /* 0x00010e00ff0a4b82 */ /* 0x000f220000000800 */
[----:B---3--:R-:W-:-:S05]  /*2b90*/  @P4 IMAD.HI.U32 R9, R12, R9, RZ ;  /* 0x000000090c094227 */ /* 0x008fca00078e00ff */
[----:B----4-:R-:W-:Y:S01]  /*2ba0*/  @P4 SHF.R.U32.HI R8, RZ, R10, R9 ;  /* 0x0000000aff084219 */ /* 0x010fe20000011609 */
[----:B0-----:R-:W-:-:S03]  /*2bb0*/  @!P3 IMAD R10, R59, R6, RZ ;  /* 0x000000063b0ab224 */ /* 0x001fc600078e02ff */
[----:B------:R-:W-:Y:S01]  /*2bc0*/  @!P3 SHF.R.S32.HI R9, RZ, 0x1f, R8 ;  /* 0x0000001fff09b819 */ /* 0x000fe20000011408 */
[C---:B------:R-:W-:Y:S02]  /*2bd0*/  @!P3 IMAD R11, R0.reuse, R7, R10 ;  /* 0x00000007000bb224 */ /* 0x040fe400078e020a */
[----:B------:R-:W-:-:S04]  /*2be0*/  @!P3 IMAD.WIDE.U32 R6, R0, R6, R8 ;  /* 0x000000060006b225 */ /* 0x000fc800078e0008 */
[----:B------:R-:W-:Y:S01]  /*2bf0*/  @!P3 IMAD.IADD R7, R7, 0x1, R11 ;  /* 0x000000010707b824 */ /* 0x000fe200078e020b */
[----:B--2---:R-:W-:-:S04]  /*2c00*/  @!P3 LEA R4, P4, R6, R4, 0x2 ;  /* 0x000000040604b211 */ /* 0x004fc800078810ff */
[----:B------:R-:W-:Y:S02]  /*2c10*/  @!P3 LEA.HI.X R5, R6, R5, R7, 0x2, P4 ;  /* 0x000000050605b211 */ /* 0x000fe400020f1407 */
[----:B------:R-:W-:-:S03]  /*2c20*/  SHF.R.U32.HI R13, RZ, 0x3, R202 ;  /* 0x00000003ff0d7819 */ /* 0x000fc600000116ca */
[----:B------:R0:W5:Y:S01]  /*2c30*/  @!P3 LDG.E R71, desc[UR36][R4.64] ;  /* 0x000000240447b981 */ /* 0x000162000c1e1900 */
[----:B-1----:R-:W-:Y:S01]  /*2c40*/  ISETP.GE.AND P3, PT, R78, 0x1, PT ;  /* 0x000000014e00780c */ /* 0x002fe20003f66270 */
[----:B------:R-:W-:Y:S01]  /*2c50*/  IMAD.MOV R7, RZ, RZ, -R8 ;  /* 0x000000ffff077224 */ /* 0x000fe200078e0a08 */
[----:B------:R-:W-:Y:S01]  /*2c60*/  LOP3.LUT R6, R202, 0x70, R16, 0xf8, !PT ;  /* 0x00000070ca067812 */ /* 0x000fe200078ef810 */
[----:B------:R-:W-:Y:S05]  /*2c70*/  YIELD ;  /* 0x0000000000007946 */ /* 0x000fea0003800000 */
[----:B------:R-:W-:Y:S01]  /*2c80*/  LOP3.LUT R6, R203, R6, R13, 0xf6, !PT ;  /* 0x00000006cb067212 */ /* 0x000fe200078ef60d */
[----:B------:R-:W-:Y:S01]  /*2c90*/  IMAD R72, R72, R7, R12 ;  /* 0x0000000748487224 */ /* 0x000fe200078e020c */
[----:B------:R-:W-:Y:S01]  /*2ca0*/  ISETP.GT.AND P4, PT, R43, R44, PT ;  /* 0x0000002c2b00720c */ /* 0x000fe20003f84270 */
[----:B------:R-:W-:Y:S02]  /*2cb0*/  BSSY B0, `(.L_x_1791) ;  /* 0x00004a3000007945 */ /* 0x000fe40003800000 */
[----:B------:R-:W-:Y:S01]  /*2cc0*/  IMAD R7, R185, 0x4000, R6 ;  /* 0x00004000b9077824 */ /* 0x000fe200078e0206 */
[----:B------:R-:W-:-:S03]  /*2cd0*/  P2R R67, PR, RZ, 0x10 ;  /* 0x00000010ff437803 */ /* 0x000fc60000000000 */
[----:B------:R-:W-:Y:S01]  /*2ce0*/  IMAD.IADD R70, R22, 0x1, R7 ;  /* 0x0000000116467824 */ /* 0x000fe200078e0207 */
[----:B0-----:R-:W-:Y:S06]  /*2cf0*/  @!P3 BRA `(.L_x_1792) ;  /* 0x00000044006cb947 */ /* 0x001fec0003800000 */
[----:B------:R-:W-:Y:S01]  /*2d00*/  SHF.R.S32.HI R73, RZ, 0x1f, R72 ;  /* 0x0000001fff497819 */ /* 0x000fe20000011448 */
[----:B------:R-:W-:Y:S01]  /*2d10*/  ULDC.64 UR4, c[0x0][0x300] ;  /* 0x0000c00000047ab9 */ /* 0x000fe20000000a00 */
[----:B-----5:R-:W-:Y:S01]  /*2d20*/  SHF.R.S32.HI R74, RZ, 0x1f, R71 ;  /* 0x0000001fff4a7819 */ /* 0x020fe20000011447 */
[----:B------:R-:W-:Y:S01]  /*2d30*/  IMAD.WIDE.U32 R4, R72, UR4, RZ ;  /* 0x0000000448047c25 */ /* 0x000fe2000f8e00ff */
[----:B------:R-:W-:-:S03]  /*2d40*/  ULDC.64 UR6, c[0x0][0x2e8] ;  /* 0x0000ba0000067ab9 */ /* 0x000fc60000000a00 */
[----:B------:R-:W-:Y:S02]  /*2d50*/  IMAD R7, R73, UR4, RZ ;  /* 0x0000000449077c24 */ /* 0x000fe4000f8e02ff */
[----:B------:R-:W-:Y:S02]  /*2d60*/  IMAD R8, R52, R43, RZ ;  /* 0x0000002b34087224 */ /* 0x000fe400078e02ff */
[----:B------:R-:W-:Y:S01]  /*2d70*/  IMAD R7, R72, UR5, R7 ;  /* 0x0000000548077c24 */ /* 0x000fe2000f8e0207 */
[----:B------:R-:W-:Y:S01]  /*2d80*/  ULDC.64 UR4, c[0x0][0x310] ;  /* 0x0000c40000047ab9 */ /* 0x000fe20000000a00 */
[----:B------:R-:W-:Y:S02]  /*2d90*/  IMAD R75, R43, -0x40, R39 ;  /* 0xffffffc02b4b7824 */ /* 0x000fe400078e0227 */
[----:B------:R-:W-:Y:S02]  /*2da0*/  IMAD R6, R74, UR4, RZ ;  /* 0x000000044a067c24 */ /* 0x000fe4000f8e02ff */
[----:B------:R-:W-:Y:S01]  /*2db0*/  IMAD.IADD R5, R5, 0x1, R7 ;  /* 0x0000000105057824 */ /* 0x000fe200078e0207 */
[----:B------:R-:W-:Y:S01]  /*2dc0*/  VIMNMX R75, R75, 0x40, PT ;  /* 0x000000404b4b7848 */ /* 0x000fe20003fe0100 */
[----:B------:R-:W-:-:S02]  /*2dd0*/  IMAD R7, R71, UR5, R6 ;  /* 0x0000000547077c24 */ /* 0x000fc4000f8e0206 */
[----:B------:R-:W-:Y:S01]  /*2de0*/  IMAD.WIDE.U32 R4, R71, UR4, R4 ;  /* 0x0000000447047c25 */ /* 0x000fe2000f8e0004 */
[----:B------:R-:W-:-:S03]  /*2df0*/  ULDC.64 UR4, c[0x0][0x308] ;  /* 0x0000c20000047ab9 */ /* 0x000fc60000000a00 */
[----:B------:R-:W-:Y:S01]  /*2e00*/  IMAD R6, R48, R43, RZ ;  /* 0x0000002b30067224 */ /* 0x000fe200078e02ff */
[----:B------:R-:W-:Y:S02]  /*2e10*/  IADD3 R5, R5, R7, RZ ;  /* 0x0000000705057210 */ /* 0x000fe40007ffe0ff */
[----:B------:R-:W-:Y:S01]  /*2e20*/  SHF.R.S32.HI R7, RZ, 0x1f, R43 ;  /* 0x0000001fff077819 */ /* 0x000fe2000001142b */
[C---:B------:R-:W-:Y:S01]  /*2e30*/  IMAD.WIDE.U32 R4, R188.reuse, UR4, R4 ;  /* 0x00000004bc047c25 */ /* 0x040fe2000f8e0004 */
[----:B------:R-:W-:Y:S02]  /*2e40*/  ULDC.U8 UR4, c[0x0][0x410] ;  /* 0x0001040000047ab9 */ /* 0x000fe40000000000 */
[----:B------:R-:W-:Y:S01]  /*2e50*/  ISETP.NE.AND P3, PT, RZ, UR4, PT ;  /* 0x00000004ff007c0c */ /* 0x000fe2000bf65270 */
[----:B------:R-:W-:Y:S01]  /*2e60*/  IMAD R80, R188, UR5, R5 ;  /* 0x00000005bc507c24 */ /* 0x000fe2000f8e0205 */
[----:B------:R-:W-:Y:S01]  /*2e70*/  IADD3 R79, P4, R4, UR6, RZ ;  /* 0x00000006044f7c10 */ /* 0x000fe2000ff9e0ff */
[----:B------:R-:W-:-:S02]  /*2e80*/  IMAD R9, R7, R50, R6 ;  /* 0x0000003207097224 */ /* 0x000fc400078e0206 */
[----:B------:R-:W-:Y:S01]  /*2e90*/  IMAD R11, R7, R54, R8 ;  /* 0x00000036070b7224 */ /* 0x000fe200078e0208 */
[----:B------:R-:W-:Y:S01]  /*2ea0*/  IADD3.X R80, R80, UR7, RZ, P4, !PT ;  /* 0x0000000750507c10 */ /* 0x000fe2000a7fe4ff */
[----:B------:R-:W-:-:S04]  /*2eb0*/  IMAD.WIDE.U32 R6, R50, R43, RZ ;  /* 0x0000002b32067225 */ /* 0x000fc800078e00ff */
[----:B------:R-:W-:-:S04]  /*2ec0*/  IMAD.WIDE.U32 R4, R54, R43, RZ ;  /* 0x0000002b36047225 */ /* 0x000fc800078e00ff */
[----:B------:R-:W-:Y:S02]  /*2ed0*/  IMAD.IADD R14, R7, 0x1, R9 ;  /* 0x00000001070e7824 */ /* 0x000fe400078e0209 */
[----:B------:R-:W-:Y:S01]  /*2ee0*/  IMAD.IADD R76, R5, 0x1, R11 ;  /* 0x00000001054c7824 */ /* 0x000fe200078e020b */
[----:B------:R-:W-:Y:S06]  /*2ef0*/  @!P3 BRA `(.L_x_1793) ;  /* 0x000000200064b947 */ /* 0x000fec0003800000 */
[----:B------:R-:W-:Y:S01]  /*2f00*/  ISETP.GE.AND P3, PT, R187, R75, PT ;  /* 0x0000004bbb00720c */ /* 0x000fe20003f66270 */
[----:B------:R-:W-:Y:S01]  /*2f10*/  BSSY B1, `(.L_x_1794) ;  /* 0x0000017000017945 */ /* 0x000fe20003800000 */
[----:B------:R-:W-:Y:S02]  /*2f20*/  CS2R R8, SRZ ;  /* 0x0000000000087805 */ /* 0x000fe4000001ff00 */
[----:B------:R-:W-:Y:S02]  /*2f30*/  CS2R R30, SRZ ;  /* 0x00000000001e7805 */ /* 0x000fe4000001ff00 */
[----:B------:R-:W-:Y:S02]  /*2f40*/  CS2R R34, SRZ ;  /* 0x0000000000227805 */ /* 0x000fe4000001ff00 */
[----:B------:R-:W-:Y:S02]  /*2f50*/  CS2R R32, SRZ ;  /* 0x0000000000207805 */ /* 0x000fe4000001ff00 */
[----:B------:R-:W-:-:S03]  /*2f60*/  CS2R R68, SRZ ;  /* 0x0000000000447805 */ /* 0x000fc6000001ff00 */
[----:B------:R-:W-:Y:S05]  /*2f70*/  @P3 BRA `(.L_x_1795) ;  /* 0x0000000000403947 */ /* 0x000fea0003800000 */
        /* <DEDUP_REMOVED lines=16> */
.L_x_1795:
[----:B------:R-:W-:Y:S05]  /*3080*/  BSYNC B1 ;  /* 0x0000000000017941 */ /* 0x000fea0003800000 */
.L_x_1794:
[----:B0-----:R-:W-:Y:S01]  /*3090*/  VIADD R10, R187, 0x20 ;  /* 0x00000020bb0a7836 */ /* 0x001fe20000000000 */
[----:B------:R-:W-:Y:S01]  /*30a0*/  BSSY B1, `(.L_x_1796) ;  /* 0x000001c000017945 */ /* 0x000fe20003800000 */
[----:B------:R-:W-:Y:S02]  /*30b0*/  CS2R R26, SRZ ;  /* 0x00000000001a7805 */ /* 0x000fe4000001ff00 */
[----:B------:R-:W-:Y:S01]  /*30c0*/  CS2R R24, SRZ ;  /* 0x0000000000187805 */ /* 0x000fe2000001ff00 */
[----:B-----5:R-:W-:Y:S01]  /*30d0*/  IMAD.MOV.U32 R86, RZ, RZ, R30 ;  /* 0x000000ffff567224 */ /* 0x020fe200078e001e */
[----:B------:R-:W-:Y:S01]  /*30e0*/  ISETP.GE.AND P4, PT, R10, R75, PT ;  /* 0x0000004b0a00720c */ /* 0x000fe20003f86270 */
[----:B------:R-:W-:Y:S01]  /*30f0*/  IMAD.MOV.U32 R88, RZ, RZ, R34 ;  /* 0x000000ffff587224 */ /* 0x000fe200078e0022 */
[----:B------:R-:W-:-:S11]  /*3100*/  CS2R R28, SRZ ;  /* 0x00000000001c7805 */ /* 0x000fd6000001ff00 */
        /* <DEDUP_REMOVED lines=21> */
.L_x_1797:
[----:B------:R-:W-:Y:S05]  /*3260*/  BSYNC B1 ;  /* 0x0000000000017941 */ /* 0x000fea0003800000 */
.L_x_1796:
[----:B------:R-:W-:Y:S01]  /*3270*/  UISETP.NE.AND UP0, UPT, UR61, 0x3, UPT ;  /* 0x000000033d00788c */ /* 0x000fe2000bf05270 */
[----:B------:R-:W-:Y:S02]  /*3280*/  IMAD.MOV.U32 R87, RZ, RZ, R32 ;  /* 0x000000ffff577224 */ /* 0x000fe400078e0020 */
[----:B------:R-:W-:Y:S02]  /*3290*/  IMAD.MOV.U32 R89, RZ, RZ, R68 ;  /* 0x000000ffff597224 */ /* 0x000fe400078e0044 */
[----:B-----5:R-:W-:Y:S01]  /*32a0*/  IMAD.MOV.U32 R82, RZ, RZ, R8 ;  /* 0x000000ffff527224 */ /* 0x020fe200078e0008 */
[----:B------:R-:W-:Y:S01]  /*32b0*/  PLOP3.LUT P5, PT, PT, PT, UP0, 0x80, 0x0 ;  /* 0x000000000000781c */ /* 0x000fe20003faf008 */
[----:B------:R-:W-:Y:S02]  /*32c0*/  IMAD.MOV.U32 R84, RZ, RZ, R26 ;  /* 0x000000ffff547224 */ /* 0x000fe400078e001a */
[----:B------:R-:W-:Y:S02]  /*32d0*/  IMAD.MOV.U32 R83, RZ, RZ, R24 ;  /* 0x000000ffff537224 */ /* 0x000fe400078e0018 */
[----:B------:R-:W-:-:S08]  /*32e0*/  IMAD.MOV.U32 R85, RZ, RZ, R28 ;  /* 0x000000ffff557224 */ /* 0x000fd000078e001c */
[----:B------:R-:W-:Y:S05]  /*32f0*/  @!P5 BRA `(.L_x_1798) ;  /* 0x000000000004d947 */ /* 0x000fea0003800000 */
[----:B------:R-:W-:Y:S01]  /*3300*/  BPT.TRAP 0x1 ;  /* 0x000000040000795c */ /* 0x000fe20000300000 */
.L_x_1798:
[----:B------:R-:W-:Y:S01]  /*3310*/  IMAD R76, R185, 0x8, R22 ;  /* 0x00000008b94c7824 */ /* 0x000fe200078e0216 */
[----:B------:R-:W-:Y:S01]  /*3320*/  SHF.L.U32 R77, R200, 0x1f, RZ ;  /* 0x0000001fc84d7819 */ /* 0x000fe200000006ff */
[----:B------:R-:W-:Y:S03]  /*3330*/  BSSY B1, `(.L_x_1799) ;  /* 0x0000003000017945 */ /* 0x000fe60003800000 */
[----:B------:R-:W1:Y:S02]  /*3340*/  SYNCS.PHASECHK.TRANS64.TRYWAIT P6, [R76+URZ+0x28490], R77 ;  /* 0x0284904d4c0075a7 */ /* 0x000e6400080c017f */
[----:B-1----:R-:W-:Y:S05]  /*3350*/  @!P6 BRA `(.L_x_1800) ;  /* 0x0000027800d0e947 */ /* 0x002fea0003800000 */
.L_x_2184:
[----:B------:R-:W-:Y:S05]  /*3360*/  BSYNC B1 ;  /* 0x0000000000017941 */ /* 0x000fea0003800000 */
.L_x_1799:
[----:B------:R-:W-:-:S03]  /*3370*/  UMOV UR4, 0xffffffff ;  /* 0xffffffff00047882 */ /* 0x000fc60000000000 */
[----:B------:R-:W-:Y:S05]  /*3380*/  BRA.DIV UR4, `(.L_x_1801) ;  /* 0x0000027a04d87947 */ /* 0x000fea000b800000 */
[----:B------:R2:W3:Y:S04]  /*3390*/  SHFL.IDX PT, R81, R80, RZ, 0x181f ;  /* 0x00181fff50517589 */ /* 0x0004e800000e0000 */
[----:B------:R2:W4:Y:S02]  /*33a0*/  SHFL.IDX PT, R14, R79, RZ, 0x181f ;  /* 0x00181fff4f0e7589 */ /* 0x00052400000e0000 */
.L_x_2188:
[----:B------:R-:W-:Y:S04]  /*33b0*/  BSSY B1, `(.L_x_1802) ;  /* 0x00000e4000017945 */ /* 0x000fe80003800000 */
[----:B------:R-:W-:Y:S05]  /*33c0*/  @P3 BRA `(.L_x_1803) ;  /* 0x0000000c00883947 */ /* 0x000fea0003800000 */
[----:B------:R-:W-:Y:S04]  /*33d0*/  BSSY B2, `(.L_x_1804) ;  /* 0x0000071000027945 */ /* 0x000fe80003800000 */
[----:B------:R-:W-:Y:S05]  /*33e0*/  @P1 BRA `(.L_x_1805) ;  /* 0x0000000400bc1947 */ /* 0x000fea0003800000 */
[----:B0-----:R0:W0:Y:S01]  /*33f0*/  LDS.128 R4, [R70+0x20000] ;  /* 0x0200000046047984 */ /* 0x0010220000000c00 */
[----:B----4-:R-:W-:Y:S01]  /*3400*/  IADD3 R10, P3, R16, R14, RZ ;  /* 0x0000000e100a7210 */ /* 0x010fe20007f7e0ff */
[----:B------:R-:W-:Y:S04]  /*3410*/  BSSY B3, `(.L_x_1806) ;  /* 0x000006b000037945 */ /* 0x000fe80003800000 */
[----:B---3--:R-:W-:Y:S01]  /*3420*/  IMAD.X R11, R81, 0x1, R17, P3 ;  /* 0x00000001510b7824 */ /* 0x008fe200018e0611 */
[----:B------:R-:W-:-:S13]  /*3430*/  ISETP.GE.AND P3, PT, R18, R78, PT ;  /* 0x0000004e1200720c */ /* 0x000fda0003f66270 */
[----:B------:R-:W-:Y:S05]  /*3440*/  @P3 BRA `(.L_x_1807) ;  /* 0x00000004009c3947 */ /* 0x000fea0003800000 */
[----:B------:R-:W-:Y:S01]  /*3450*/  SHF.R.U32.HI R12, RZ, 0x8, R35 ;  /* 0x00000008ff0c7819 */ /* 0x000fe20000011623 */
[----:B0-----:R-:W-:Y:S01]  /*3460*/  IMAD.MOV.U32 R15, RZ, RZ, R4 ;  /* 0x000000ffff0f7224 */ /* 0x001fe200078e0004 */
[----:B------:R-:W-:Y:S02]  /*3470*/  SHF.R.U32.HI R34, RZ, 0x8, R69 ;  /* 0x00000008ff227819 */ /* 0x000fe40000011645 */
[----:B------:R-:W-:Y:S01]  /*3480*/  SHF.R.U32.HI R90, RZ, 0x10, R35 ;  /* 0x00000010ff5a7819 */ /* 0x000fe20000011623 */
[----:B------:R-:W-:Y:S01]  /*3490*/  IMAD.SHL.U32 R12, R12, 0x100, RZ ;  /* 0x000001000c0c7824 */ /* 0x000fe200078e00ff */
[----:B------:R-:W-:Y:S01]  /*34a0*/  LOP3.LUT R13, R35, 0xff0000ff, RZ, 0xc0, !PT ;  /* 0xff0000ff230d7812 */ /* 0x000fe200078ec0ff */
[----:B------:R-:W-:Y:S01]  /*34b0*/  IMAD.SHL.U32 R34, R34, 0x100, RZ ;  /* 0x0000010022227824 */ /* 0x000fe200078e00ff */
[----:B------:R-:W-:Y:S02]  /*34c0*/  SHF.R.U32.HI R68, RZ, 0x10, R69 ;  /* 0x00000010ff447819 */ /* 0x000fe40000011645 */
[----:B------:R-:W-:-:S02]  /*34d0*/  LOP3.LUT R35, R69, 0xff0000ff, RZ, 0xc0, !PT ;  /* 0xff0000ff45237812 */ /* 0x000fc400078ec0ff */
[----:B------:R-:W-:Y:S02]  /*34e0*/  LOP3.LUT R13, R13, 0xff00, R12, 0xf8, !PT ;  /* 0x0000ff000d0d7812 */ /* 0x000fe400078ef80c */
[----:B------:R-:W-:Y:S01]  /*34f0*/  LOP3.LUT R69, R35, 0xff00, R34, 0xf8, !PT ;  /* 0x0000ff0023457812 */ /* 0x000fe200078ef822 */
[----:B------:R-:W-:Y:S01]  /*3500*/  IMAD.U32 R34, R68, 0x10000, RZ ;  /* 0x0001000044227824 */ /* 0x000fe200078e00ff */
[----:B------:R-:W-:Y:S02]  /*3510*/  SHF.L.U32 R12, R90, 0x10, RZ ;  /* 0x000000105a0c7819 */ /* 0x000fe400000006ff */
[----:B------:R-:W-:Y:S02]  /*3520*/  F2FP.F16.E4M3.UNPACK_B R4, R5 ;  /* 0x00000005ff04723e */ /* 0x000fe400020006ff */
[----:B------:R-:W-:Y:S02]  /*3530*/  F2FP.F16.E4M3.UNPACK_B R35, R89.H1 ;  /* 0x00000059ff23723e */ /* 0x000fe400030006ff */
[----:B------:R-:W-:-:S02]  /*3540*/  LOP3.LUT R12, R13, 0xff0000, R12, 0xf8, !PT ;  /* 0x00ff00000d0c7812 */ /* 0x000fc400078ef80c */
[----:B------:R-:W-:Y:S01]  /*3550*/  LOP3.LUT R13, R69, 0xff0000, R34, 0xf8, !PT ;  /* 0x00ff0000450d7812 */ /* 0x000fe200078ef822 */
[--C-:B------:R-:W-:Y:S01]  /*3560*/  HADD2.F32 R34, -RZ, R4.reuse.H1_H1 ;  /* 0x30000004ff227230 */ /* 0x100fe20000004100 */
[-C--:B------:R-:W-:Y:S01]  /*3570*/  F2FP.F16.E4M3.UNPACK_B R69, R88.reuse.H1 ;  /* 0x00000058ff45723e */ /* 0x080fe200030006ff */
[--C-:B------:R-:W-:Y:S01]  /*3580*/  HADD2.F32 R93, -RZ, R35.reuse.H0_H0 ;  /* 0x20000023ff5d7230 */ /* 0x100fe20000004100 */
[----:B------:R-:W-:Y:S01]  /*3590*/  F2FP.F16.E4M3.UNPACK_B R5, R5.H1 ;  /* 0x00000005ff05723e */ /* 0x000fe200030006ff */
[----:B------:R-:W-:Y:S01]  /*35a0*/  HADD2.F32 R4, -RZ, R4.H0_H0 ;  /* 0x20000004ff047230 */ /* 0x000fe20000004100 */
[----:B------:R-:W-:Y:S01]  /*35b0*/  F2FP.F16.E4M3.UNPACK_B R89, R89 ;  /* 0x00000059ff59723e */ /* 0x000fe200020006ff */
[----:B------:R-:W-:Y:S02]  /*35c0*/  HADD2.F32 R90, -RZ, R35.H1_H1 ;  /* 0x30000023ff5a7230 */ /* 0x000fe40000004100 */
[----:B------:R-:W-:Y:S01]  /*35d0*/  FMUL.FTZ R95, R34, R93 ;  /* 0x0000005d225f7220 */ /* 0x000fe20000410000 */
[----:B------:R-:W-:Y:S01]  /*35e0*/  HADD2.F32 R91, -RZ, R69.H0_H0 ;  /* 0x20000045ff5b7230 */ /* 0x000fe20000004100 */
[----:B------:R-:W-:Y:S01]  /*35f0*/  F2FP.F16.E4M3.UNPACK_B R88, R88 ;  /* 0x00000058ff58723e */ /* 0x000fe200020006ff */
[----:B------:R-:W-:-:S02]  /*3600*/  HADD2.F32 R68, -RZ, R5.H1_H1 ;  /* 0x30000005ff447230 */ /* 0x000fc40000004100 */
[----:B------:R-:W-:Y:S02]  /*3610*/  HADD2.F32 R35, -RZ, R5.H0_H0 ;  /* 0x20000005ff237230 */ /* 0x000fe40000004100 */
[----:B------:R-:W-:Y:S01]  /*3620*/  FMUL.FTZ R5, R4, R93 ;  /* 0x0000005d04057220 */ /* 0x000fe20000410000 */
[----:B------:R-:W-:Y:S02]  /*3630*/  HADD2.F32 R69, -RZ, R69.H1_H1 ;  /* 0x30000045ff457230 */ /* 0x000fe40000004100 */
[-C--:B------:R-:W-:Y:S01]  /*3640*/  FMUL.FTZ R92, R68, R90.reuse ;  /* 0x0000005a445c7220 */ /* 0x080fe20000410000 */
[-C--:B------:R-:W-:Y:S01]  /*3650*/  FFMA.FTZ R4, R4, R91.reuse, -R95 ;  /* 0x0000005b04047223 */ /* 0x080fe2000001085f */
[----:B------:R-:W-:Y:S01]  /*3660*/  FFMA.FTZ R5, R34, R91, R5 ;  /* 0x0000005b22057223 */ /* 0x000fe20000010005 */
[C---:B------:R-:W-:Y:S01]  /*3670*/  FMUL.FTZ R93, R35.reuse, R90 ;  /* 0x0000005a235d7220 */ /* 0x040fe20000410000 */
[----:B------:R-:W-:Y:S01]  /*3680*/  F2FP.F16.E4M3.UNPACK_B R34, R15.H1 ;  /* 0x0000000fff22723e */ /* 0x000fe200030006ff */
[----:B------:R-:W-:Y:S01]  /*3690*/  FFMA.FTZ R94, R35, R69, -R92 ;  /* 0x00000045235e7223 */ /* 0x000fe2000001085c */
[----:B------:R-:W-:Y:S01]  /*36a0*/  F2FP.F16.E4M3.UNPACK_B R15, R15 ;  /* 0x0000000fff0f723e */ /* 0x000fe200020006ff */
[----:B------:R-:W-:Y:S01]  /*36b0*/  FFMA.FTZ R95, R68, R69, R93 ;  /* 0x00000045445f7223 */ /* 0x000fe2000001005d */
[----:B------:R-:W-:-:S02]  /*36c0*/  HADD2.F32 R90, -RZ, R89.H1_H1 ;  /* 0x30000059ff5a7230 */ /* 0x000fc40000004100 */
[--C-:B------:R-:W-:Y:S02]  /*36d0*/  HADD2.F32 R68, -RZ, R34.reuse.H0_H0 ;  /* 0x20000022ff447230 */ /* 0x100fe40000004100 */
[----:B------:R-:W-:Y:S02]  /*36e0*/  HADD2.F32 R69, -RZ, R34.H1_H1 ;  /* 0x30000022ff457230 */ /* 0x000fe40000004100 */
[----:B------:R-:W-:Y:S02]  /*36f0*/  HADD2.F32 R89, -RZ, R89.H0_H0 ;  /* 0x20000059ff597230 */ /* 0x000fe40000004100 */
[-C--:B------:R-:W-:Y:S01]  /*3700*/  FMUL.FTZ R92, R68, R90.reuse ;  /* 0x0000005a445c7220 */ /* 0x080fe20000410000 */
[--C-:B------:R-:W-:Y:S02]  /*3710*/  HADD2.F32 R35, -RZ, R15.reuse.H1_H1 ;  /* 0x3000000fff237230 */ /* 0x100fe40000004100 */
[----:B------:R-:W-:Y:S01]  /*3720*/  FMUL.FTZ R93, R69, R90 ;  /* 0x0000005a455d7220 */ /* 0x000fe20000410000 */
[----:B------:R-:W-:-:S02]  /*3730*/  HADD2.F32 R34, -RZ, R15.H0_H0 ;  /* 0x2000000fff227230 */ /* 0x000fc40000004100 */
[--C-:B------:R-:W-:Y:S02]  /*3740*/  HADD2.F32 R15, -RZ, R88.reuse.H1_H1 ;  /* 0x30000058ff0f7230 */ /* 0x100fe40000004100 */
[-C--:B------:R-:W-:Y:S01]  /*3750*/  FMUL.FTZ R91, R35, R89.reuse ;  /* 0x00000059235b7220 */ /* 0x080fe20000410000 */
[----:B------:R-:W-:Y:S02]  /*3760*/  HADD2.F32 R88, -RZ, R88.H0_H0 ;  /* 0x20000058ff587230 */ /* 0x000fe40000004100 */
[----:B------:R-:W-:Y:S01]  /*3770*/  FMUL.FTZ R90, R34, R89 ;  /* 0x00000059225a7220 */ /* 0x000fe20000410000 */
[-C--:B------:R-:W-:Y:S01]  /*3780*/  FFMA.FTZ R68, R68, R15.reuse, -R93 ;  /* 0x0000000f44447223 */ /* 0x080fe2000001085d */
[----:B------:R-:W-:Y:S01]  /*3790*/  FFMA.FTZ R69, R69, R15, R92 ;  /* 0x0000000f45457223 */ /* 0x000fe2000001005c */
[-C--:B------:R-:W-:Y:S01]  /*37a0*/  FFMA.FTZ R15, R34, R88.reuse, -R91 ;  /* 0x00000058220f7223 */ /* 0x080fe2000001085b */
[----:B------:R-:W-:Y:S01]  /*37b0*/  FFMA.FTZ R34, R35, R88, R90 ;  /* 0x0000005823227223 */ /* 0x000fe2000001005a */
[----:B------:R-:W-:-:S02]  /*37c0*/  F2FP.F16.E4M3.UNPACK_B R88, R7.H1 ;  /* 0x00000007ff58723e */ /* 0x000fc400030006ff */
[----:B------:R-:W-:Y:S02]  /*37d0*/  F2FP.SATFINITE.E4M3.F32.PACK_AB_MERGE_C R35, R95, R94, RZ ;  /* 0x0000005e5f23723e */ /* 0x000fe400048070ff */
[----:B------:R-:W-:Y:S01]  /*37e0*/  F2FP.SATFINITE.E4M3.F32.PACK_AB_MERGE_C R68, R69, R68, RZ ;  /* 0x000000444544723e */ /* 0x000fe200048070ff */
[--C-:B------:R-:W-:Y:S01]  /*37f0*/  HADD2.F32 R89, -RZ, R88.reuse.H0_H0 ;  /* 0x20000058ff597230 */ /* 0x100fe20000004100 */
[-C--:B------:R-:W-:Y:S01]  /*3800*/  F2FP.F16.E4M3.UNPACK_B R95, R13.reuse.H1 ;  /* 0x0000000dff5f723e */ /* 0x080fe200030006ff */
[----:B------:R-:W-:Y:S01]  /*3810*/  HADD2.F32 R88, -RZ, R88.H1_H1 ;  /* 0x30000058ff587230 */ /* 0x000fe20000004100 */
[----:B------:R-:W-:Y:S02]  /*3820*/  F2FP.F16.E4M3.UNPACK_B R69, R6.H1 ;  /* 0x00000006ff45723e */ /* 0x000fe400030006ff */
[----:B------:R-:W-:Y:S01]  /*3830*/  F2FP.F16.E4M3.UNPACK_B R94, R13 ;  /* 0x0000000dff5e723e */ /* 0x000fe200020006ff */
[----:B------:R-:W-:Y:S01]  /*3840*/  HADD2.F32 R92, -RZ, R95.H1_H1 ;  /* 0x3000005fff5c7230 */ /* 0x000fe20000004100 */
[-C--:B------:R-:W-:Y:S01]  /*3850*/  F2FP.F16.E4M3.UNPACK_B R91, R12.reuse.H1 ;  /* 0x0000000cff5b723e */ /* 0x080fe200030006ff */
[----:B------:R-:W-:Y:S01]  /*3860*/  HADD2.F32 R13, -RZ, R69.H1_H1 ;  /* 0x30000045ff0d7230 */ /* 0x000fe20000004100 */
[----:B------:R-:W-:Y:S01]  /*3870*/  F2FP.F16.E4M3.UNPACK_B R90, R12 ;  /* 0x0000000cff5a723e */ /* 0x000fe200020006ff */
[----:B------:R-:W-:-:S02]  /*3880*/  HADD2.F32 R96, -RZ, R94.H1_H1 ;  /* 0x3000005eff607230 */ /* 0x000fc40000004100 */
[CC--:B------:R-:W-:Y:S01]  /*3890*/  FMUL.FTZ R12, R88.reuse, R92.reuse ;  /* 0x0000005c580c7220 */ /* 0x0c0fe20000410000 */
[----:B------:R-:W-:Y:S02]  /*38a0*/  HADD2.F32 R69, -RZ, R69.H0_H0 ;  /* 0x20000045ff457230 */ /* 0x000fe40000004100 */
[----:B------:R-:W-:Y:S01]  /*38b0*/  FMUL.FTZ R97, R89, R92 ;  /* 0x0000005c59617220 */ /* 0x000fe20000410000 */
[----:B------:R-:W-:Y:S02]  /*38c0*/  HADD2.F32 R93, -RZ, R91.H1_H1 ;  /* 0x3000005bff5d7230 */ /* 0x000fe40000004100 */
[-C--:B------:R-:W-:Y:S01]  /*38d0*/  FMUL.FTZ R98, R13, R96.reuse ;  /* 0x000000600d627220 */ /* 0x080fe20000410000 */
[----:B------:R-:W-:Y:S01]  /*38e0*/  HADD2.F32 R92, -RZ, R90.H1_H1 ;  /* 0x3000005aff5c7230 */ /* 0x000fe20000004100 */
[----:B------:R-:W-:Y:S01]  /*38f0*/  F2FP.F16.E4M3.UNPACK_B R7, R7 ;  /* 0x00000007ff07723e */ /* 0x000fe200020006ff */
[----:B------:R-:W-:Y:S01]  /*3900*/  FMUL.FTZ R96, R69, R96 ;  /* 0x0000006045607220 */ /* 0x000fe20000410000 */
[----:B------:R-:W-:Y:S01]  /*3910*/  F2FP.F16.E4M3.UNPACK_B R6, R6 ;  /* 0x00000006ff06723e */ /* 0x000fe200020006ff */
[-C--:B------:R-:W-:Y:S01]  /*3920*/  FFMA.FTZ R12, R89, R93.reuse, -R12 ;  /* 0x0000005d590c7223 */ /* 0x080fe2000001080c */
[----:B------:R-:W-:Y:S01]  /*3930*/  FFMA.FTZ R97, R88, R93, R97 ;  /* 0x0000005d58617223 */ /* 0x000fe20000010061 */
[-C--:B------:R-:W-:Y:S01]  /*3940*/  FFMA.FTZ R98, R69, R92.reuse, -R98 ;  /* 0x0000005c45627223 */ /* 0x080fe20000010862 */
[----:B------:R-:W-:Y:S01]  /*3950*/  FFMA.FTZ R93, R13, R92, R96 ;  /* 0x0000005c0d5d7223 */ /* 0x000fe20000010060 */
[--C-:B------:R-:W-:Y:S01]  /*3960*/  HADD2.F32 R13, -RZ, R7.reuse.H0_H0 ;  /* 0x20000007ff0d7230 */ /* 0x100fe20000004100 */
[----:B------:R-:W-:Y:S01]  /*3970*/  F2FP.SATFINITE.E4M3.F32.PACK_AB_MERGE_C R5, R5, R4, R35 ;  /* 0x000000040505723e */ /* 0x000fe20004807023 */
[----:B------:R-:W-:Y:S01]  /*3980*/  HADD2.F32 R69, -RZ, R7.H1_H1 ;  /* 0x30000007ff457230 */ /* 0x000fe20000004100 */
[----:B------:R-:W-:Y:S01]  /*3990*/  F2FP.SATFINITE.E4M3.F32.PACK_AB_MERGE_C R12, R97, R12, RZ ;  /* 0x0000000c610c723e */ /* 0x000fe200048070ff */
[----:B------:R-:W-:Y:S01]  /*39a0*/  HADD2.F32 R92, -RZ, R95.H0_H0 ;  /* 0x2000005fff5c7230 */ /* 0x000fe20000004100 */
[----:B------:R-:W-:Y:S01]  /*39b0*/  F2FP.SATFINITE.E4M3.F32.PACK_AB_MERGE_C R93, R93, R98, RZ ;  /* 0x000000625d5d723e */ /* 0x000fe200048070ff */
[--C-:B------:R-:W-:Y:S01]  /*39c0*/  HADD2.F32 R7, -RZ, R6.reuse.H0_H0 ;  /* 0x20000006ff077230 */ /* 0x100fe20000004100 */
[----:B------:R-:W-:Y:S01]  /*39d0*/  F2FP.SATFINITE.E4M3.F32.PACK_AB_MERGE_C R4, R34, R15, R68 ;  /* 0x0000000f2204723e */ /* 0x000fe20004807044 */
[----:B------:R-:W-:-:S02]  /*39e0*/  HADD2.F32 R6, -RZ, R6.H1_H1 ;  /* 0x30000006ff067230 */ /* 0x000fc40000004100 */
[-C--:B------:R-:W-:Y:S01]  /*39f0*/  FMUL.FTZ R96, R69, R92.reuse ;  /* 0x0000005c45607220 */ /* 0x080fe20000410000 */
[----:B------:R-:W-:Y:S02]  /*3a00*/  HADD2.F32 R94, -RZ, R94.H0_H0 ;  /* 0x2000005eff5e7230 */ /* 0x000fe40000004100 */
[----:B------:R-:W-:Y:S01]  /*3a10*/  FMUL.FTZ R100, R13, R92 ;  /* 0x0000005c0d647220 */ /* 0x000fe20000410000 */
[----:B------:R-:W-:Y:S02]  /*3a20*/  HADD2.F32 R88, -RZ, R91.H0_H0 ;  /* 0x2000005bff587230 */ /* 0x000fe40000004100 */
[----:B------:R-:W-:Y:S02]  /*3a30*/  HADD2.F32 R90, -RZ, R90.H0_H0 ;  /* 0x2000005aff5a7230 */ /* 0x000fe40000004100 */
[CC--:B------:R-:W-:Y:S01]  /*3a40*/  FMUL.FTZ R92, R6.reuse, R94.reuse ;  /* 0x0000005e065c7220 */ /* 0x0c0fe20000410000 */
[----:B------:R-:W-:Y:S01]  /*3a50*/  FMUL.FTZ R89, R7, R94 ;  /* 0x0000005e07597220 */ /* 0x000fe20000410000 */
[-C--:B------:R-:W-:Y:S01]  /*3a60*/  FFMA.FTZ R96, R13, R88.reuse, -R96 ;  /* 0x000000580d607223 */ /* 0x080fe20000010860 */
[----:B------:R-:W-:Y:S01]  /*3a70*/  FFMA.FTZ R69, R69, R88, R100 ;  /* 0x0000005845457223 */ /* 0x000fe20000010064 */
[-C--:B------:R-:W-:Y:S01]  /*3a80*/  FFMA.FTZ R92, R7, R90.reuse, -R92 ;  /* 0x0000005a075c7223 */ /* 0x080fe2000001085c */
[----:B------:R-:W-:-:S03]  /*3a90*/  FFMA.FTZ R89, R6, R90, R89 ;  /* 0x0000005a06597223 */ /* 0x000fc60000010059 */
[----:B------:R-:W-:Y:S02]  /*3aa0*/  F2FP.SATFINITE.E4M3.F32.PACK_AB_MERGE_C R7, R69, R96, R12 ;  /* 0x000000604507723e */ /* 0x000fe4000480700c */
[----:B------:R-:W-:-:S07]  /*3ab0*/  F2FP.SATFINITE.E4M3.F32.PACK_AB_MERGE_C R6, R89, R92, R93 ;  /* 0x0000005c5906723e */ /* 0x000fce000480705d */
.L_x_1807:
[----:B------:R-:W-:Y:S05]  /*3ac0*/  BSYNC B3 ;  /* 0x0000000000037941 */ /* 0x000fea0003800000 */
.L_x_1806:
[----:B0-----:R0:W-:Y:S02]  /*3ad0*/  ST.E.128 desc[UR36][R10.64], R4 ;  /* 0x000000040a007985 */ /* 0x0011e4000c101d24 */
.L_x_1805:
[----:B------:R-:W-:Y:S05]  /*3ae0*/  BSYNC B2 ;  /* 0x0000000000027941 */ /* 0x000fea0003800000 */
.L_x_1804:
        /* <DEDUP_REMOVED lines=10> */
[----:B------:R-:W-:Y:S01]  /*3b90*/  LOP3.LUT R12, R31, 0xff0000ff, RZ, 0xc0, !PT ;  /* 0xff0000ff1f0c7812 */ /* 0x000fe200078ec0ff */
[----:B------:R-:W-:Y:S01]  /*3ba0*/  IMAD.SHL.U32 R13, R13, 0x100, RZ ;  /* 0x000001000d0d7824 */ /* 0x000fe200078e00ff */
[----:B------:R-:W-:Y:S01]  /*3bb0*/  SHF.R.U32.HI R31, RZ, 0x10, R31 ;  /* 0x00000010ff1f7819 */ /* 0x000fe2000001161f */
[----:B------:R-:W-:Y:S01]  /*3bc0*/  IMAD.SHL.U32 R30, R30, 0x100, RZ ;  /* 0x000001001e1e7824 */ /* 0x000fe200078e00ff */
[----:B------:R-:W-:Y:S02]  /*3bd0*/  SHF.R.U32.HI R32, RZ, 0x10, R33 ;  /* 0x00000010ff207819 */ /* 0x000fe40000011621 */
[----:B------:R-:W-:-:S02]  /*3be0*/  LOP3.LUT R15, R33, 0xff0000ff, RZ, 0xc0, !PT ;  /* 0xff0000ff210f7812 */ /* 0x000fc400078ec0ff */
[----:B------:R-:W-:Y:S01]  /*3bf0*/  LOP3.LUT R12, R12, 0xff00, R13, 0xf8, !PT ;  /* 0x0000ff000c0c7812 */ /* 0x000fe200078ef80d */
[----:B------:R-:W-:Y:S01]  /*3c00*/  IMAD.U32 R13, R31, 0x10000, RZ ;  /* 0x000100001f0d7824 */ /* 0x000fe200078e00ff */
[----:B------:R-:W-:Y:S01]  /*3c10*/  LOP3.LUT R15, R15, 0xff00, R30, 0xf8, !PT ;  /* 0x0000ff000f0f7812 */ /* 0x000fe200078ef81e */
[----:B------:R-:W-:Y:S01]  /*3c20*/  IMAD.U32 R32, R32, 0x10000, RZ ;  /* 0x0001000020207824 */ /* 0x000fe200078e00ff */
[----:B------:R-:W-:Y:S02]  /*3c30*/  F2FP.F16.E4M3.UNPACK_B R30, R87.H1 ;  /* 0x00000057ff1e723e */ /* 0x000fe400030006ff */
[-C--:B------:R-:W-:Y:S02]  /*3c40*/  F2FP.F16.E4M3.UNPACK_B R4, R5.reuse ;  /* 0x00000005ff04723e */ /* 0x080fe400020006ff */
[----:B------:R-:W-:Y:S01]  /*3c50*/  LOP3.LUT R12, R12, 0xff0000, R13, 0xf8, !PT ;  /* 0x00ff00000c0c7812 */ /* 0x000fe200078ef80d */
[----:B------:R-:W-:Y:S01]  /*3c60*/  HADD2.F32 R34, -RZ, R30.H0_H0 ;  /* 0x2000001eff227230 */ /* 0x000fe20000004100 */
[----:B------:R-:W-:Y:S01]  /*3c70*/  LOP3.LUT R13, R15, 0xff0000, R32, 0xf8, !PT ;  /* 0x00ff00000f0d7812 */ /* 0x000fe200078ef820 */
[--C-:B------:R-:W-:Y:S01]  /*3c80*/  HADD2.F32 R15, -RZ, R4.reuse.H1_H1 ;  /* 0x30000004ff0f7230 */ /* 0x100fe20000004100 */
[----:B------:R-:W-:Y:S01]  /*3c90*/  F2FP.F16.E4M3.UNPACK_B R32, R86.H1 ;  /* 0x00000056ff20723e */ /* 0x000fe200030006ff */
[----:B------:R-:W-:Y:S01]  /*3ca0*/  HADD2.F32 R4, -RZ, R4.H0_H0 ;  /* 0x20000004ff047230 */ /* 0x000fe20000004100 */
[----:B------:R-:W-:Y:S01]  /*3cb0*/  F2FP.F16.E4M3.UNPACK_B R5, R5.H1 ;  /* 0x00000005ff05723e */ /* 0x000fe200030006ff */
[----:B------:R-:W-:-:S02]  /*3cc0*/  HADD2.F32 R35, -RZ, R30.H1_H1 ;  /* 0x3000001eff237230 */ /* 0x000fc40000004100 */
[CC--:B------:R-:W-:Y:S01]  /*3cd0*/  FMUL.FTZ R69, R15.reuse, R34.reuse ;  /* 0x000000220f457220 */ /* 0x0c0fe20000410000 */
[--C-:B------:R-:W-:Y:S02]  /*3ce0*/  HADD2.F32 R33, -RZ, R32.reuse.H0_H0 ;  /* 0x20000020ff217230 */ /* 0x100fe40000004100 */
        /* <DEDUP_REMOVED lines=15> */
[--C-:B------:R-:W-:Y:S01]  /*3de0*/  HADD2.F32 R32, -RZ, R15.reuse.H1_H1 ;  /* 0x3000000fff207230 */ /* 0x100fe20000004100 */
[----:B------:R-:W-:Y:S01]  /*3df0*/  F2FP.F16.E4M3.UNPACK_B R81, R13 ;  /* 0x0000000dff51723e */ /* 0x000fe200020006ff */
[----:B------:R-:W-:Y:S01]  /*3e00*/  HADD2.F32 R31, -RZ, R15.H0_H0 ;  /* 0x2000000fff1f7230 */ /* 0x000fe20000004100 */
[----:B------:R-:W-:Y:S01]  /*3e10*/  F2FP.F16.E4M3.UNPACK_B R35, R12 ;  /* 0x0000000cff23723e */ /* 0x000fe200020006ff */
[----:B------:R-:W-:-:S02]  /*3e20*/  HADD2.F32 R87, -RZ, R87.H0_H0 ;  /* 0x20000057ff577230 */ /* 0x000fc40000004100 */
[-C--:B------:R-:W-:Y:S01]  /*3e30*/  FMUL.FTZ R68, R32, R33.reuse ;  /* 0x0000002120447220 */ /* 0x080fe20000410000 */
[--C-:B------:R-:W-:Y:S02]  /*3e40*/  HADD2.F32 R30, -RZ, R14.reuse.H1_H1 ;  /* 0x3000000eff1e7230 */ /* 0x100fe40000004100 */
[----:B------:R-:W-:Y:S01]  /*3e50*/  FMUL.FTZ R33, R31, R33 ;  /* 0x000000211f217220 */ /* 0x000fe20000410000 */
[----:B------:R-:W-:Y:S02]  /*3e60*/  HADD2.F32 R15, -RZ, R14.H0_H0 ;  /* 0x2000000eff0f7230 */ /* 0x000fe40000004100 */
        /* <DEDUP_REMOVED lines=8> */
[----:B------:R-:W-:Y:S01]  /*3ef0*/  F2FP.F16.E4M3.UNPACK_B R33, R7.H1 ;  /* 0x00000007ff21723e */ /* 0x000fe200030006ff */
[--C-:B------:R-:W-:Y:S01]  /*3f00*/  HADD2.F32 R87, -RZ, R81.reuse.H1_H1 ;  /* 0x30000051ff577230 */ /* 0x100fe20000004100 */
[----:B------:R-:W-:Y:S01]  /*3f10*/  F2FP.F16.E4M3.UNPACK_B R86, R13.H1 ;  /* 0x0000000dff56723e */ /* 0x000fe200030006ff */
[----:B------:R-:W-:Y:S01]  /*3f20*/  HADD2.F32 R81, -RZ, R81.H0_H0 ;  /* 0x20000051ff517230 */ /* 0x000fe20000004100 */
[----:B------:R-:W-:Y:S01]  /*3f30*/  F2FP.SATFINITE.E4M3.F32.PACK_AB_MERGE_C R31, R32, R31, RZ ;  /* 0x0000001f201f723e */ /* 0x000fe200048070ff */
[--C-:B------:R-:W-:Y:S01]  /*3f40*/  HADD2.F32 R34, -RZ, R33.reuse.H0_H0 ;  /* 0x20000021ff227230 */ /* 0x100fe20000004100 */
[----:B------:R-:W-:Y:S01]  /*3f50*/  F2FP.SATFINITE.E4M3.F32.PACK_AB_MERGE_C R30, R88, R69, RZ ;  /* 0x00000045581e723e */ /* 0x000fe200048070ff */
[----:B------:R-:W-:Y:S01]  /*3f60*/  HADD2.F32 R33, -RZ, R33.H1_H1 ;  /* 0x30000021ff217230 */ /* 0x000fe20000004100 */
[----:B------:R-:W-:Y:S01]  /*3f70*/  F2FP.F16.E4M3.UNPACK_B R32, R6.H1 ;  /* 0x00000006ff20723e */ /* 0x000fe200030006ff */
[----:B------:R-:W-:Y:S01]  /*3f80*/  HADD2.F32 R88, -RZ, R86.H1_H1 ;  /* 0x30000056ff587230 */ /* 0x000fe20000004100 */
[----:B------:R-:W-:Y:S01]  /*3f90*/  F2FP.F16.E4M3.UNPACK_B R68, R12.H1 ;  /* 0x0000000cff44723e */ /* 0x000fe200030006ff */
[----:B------:R-:W-:Y:S01]  /*3fa0*/  HADD2.F32 R12, -RZ, R35.H1_H1 ;  /* 0x30000023ff0c7230 */ /* 0x000fe20000004100 */
[----:B------:R-:W-:Y:S01]  /*3fb0*/  F2FP.F16.E4M3.UNPACK_B R7, R7 ;  /* 0x00000007ff07723e */ /* 0x000fe200020006ff */
[----:B------:R-:W-:-:S02]  /*3fc0*/  HADD2.F32 R13, -RZ, R32.H1_H1 ;  /* 0x30000020ff0d7230 */ /* 0x000fc40000004100 */
[-C--:B------:R-:W-:Y:S01]  /*3fd0*/  FMUL.FTZ R89, R33, R88.reuse ;  /* 0x0000005821597220 */ /* 0x080fe20000410000 */
[----:B------:R-:W-:Y:S02]  /*3fe0*/  HADD2.F32 R69, -RZ, R68.H1_H1 ;  /* 0x30000044ff457230 */ /* 0x000fe40000004100 */
[C---:B------:R-:W-:Y:S01]  /*3ff0*/  FMUL.FTZ R90, R34.reuse, R88 ;  /* 0x00000058225a7220 */ /* 0x040fe20000410000 */
[----:B------:R-:W-:Y:S01]  /*4000*/  HADD2.F32 R32, -RZ, R32.H0_H0 ;  /* 0x20000020ff207230 */ /* 0x000fe20000004100 */
[----:B------:R-:W-:Y:S01]  /*4010*/  F2FP.F16.E4M3.UNPACK_B R6, R6 ;  /* 0x00000006ff06723e */ /* 0x000fe200020006ff */
[----:B------:R-:W-:Y:S02]  /*4020*/  HADD2.F32 R86, -RZ, R86.H0_H0 ;  /* 0x20000056ff567230 */ /* 0x000fe40000004100 */
[----:B------:R-:W-:Y:S01]  /*4030*/  FFMA.FTZ R88, R34, R69, -R89 ;  /* 0x0000004522587223 */ /* 0x000fe20000010859 */
[-C--:B------:R-:W-:Y:S01]  /*4040*/  FMUL.FTZ R89, R13, R87.reuse ;  /* 0x000000570d597220 */ /* 0x080fe20000410000 */
[----:B------:R-:W-:Y:S01]  /*4050*/  FMUL.FTZ R34, R32, R87 ;  /* 0x0000005720227220 */ /* 0x000fe20000410000 */
[----:B------:R-:W-:Y:S01]  /*4060*/  FFMA.FTZ R69, R33, R69, R90 ;  /* 0x0000004521457223 */ /* 0x000fe2000001005a */
[----:B------:R-:W-:-:S02]  /*4070*/  HADD2.F32 R68, -RZ, R68.H0_H0 ;  /* 0x20000044ff447230 */ /* 0x000fc40000004100 */
[-C--:B------:R-:W-:Y:S01]  /*4080*/  FFMA.FTZ R89, R32, R12.reuse, -R89 ;  /* 0x0000000c20597223 */ /* 0x080fe20000010859 */
[----:B------:R-:W-:Y:S01]  /*4090*/  FFMA.FTZ R34, R13, R12, R34 ;  /* 0x0000000c0d227223 */ /* 0x000fe20000010022 */
[--C-:B------:R-:W-:Y:S01]  /*40a0*/  HADD2.F32 R12, -RZ, R7.reuse.H0_H0 ;  /* 0x20000007ff0c7230 */ /* 0x100fe20000004100 */
[----:B------:R-:W-:Y:S01]  /*40b0*/  F2FP.SATFINITE.E4M3.F32.PACK_AB_MERGE_C R69, R69, R88, RZ ;  /* 0x000000584545723e */ /* 0x000fe200048070ff */
[----:B------:R-:W-:Y:S01]  /*40c0*/  HADD2.F32 R13, -RZ, R7.H1_H1 ;  /* 0x30000007ff0d7230 */ /* 0x000fe20000004100 */
[----:B------:R-:W-:Y:S01]  /*40d0*/  F2FP.SATFINITE.E4M3.F32.PACK_AB_MERGE_C R5, R5, R4, R30 ;  /* 0x000000040505723e */ /* 0x000fe2000480701e */
[--C-:B------:R-:W-:Y:S01]  /*40e0*/  HADD2.F32 R7, -RZ, R6.reuse.H0_H0 ;  /* 0x20000006ff077230 */ /* 0x100fe20000004100 */
[----:B------:R-:W-:Y:S01]  /*40f0*/  F2FP.SATFINITE.E4M3.F32.PACK_AB_MERGE_C R34, R34, R89, RZ ;  /* 0x000000592222723e */ /* 0x000fe200048070ff */
[----:B------:R-:W-:Y:S02]  /*4100*/  HADD2.F32 R6, -RZ, R6.H1_H1 ;  /* 0x30000006ff067230 */ /* 0x000fe40000004100 */
[----:B------:R-:W-:Y:S01]  /*4110*/  FMUL.FTZ R33, R13, R86 ;  /* 0x000000560d217220 */ /* 0x000fe20000410000 */
[----:B------:R-:W-:-:S02]  /*4120*/  HADD2.F32 R35, -RZ, R35.H0_H0 ;  /* 0x20000023ff237230 */ /* 0x000fc40000004100 */
[----:B------:R-:W-:Y:S01]  /*4130*/  FMUL.FTZ R86, R12, R86 ;  /* 0x000000560c567220 */ /* 0x000fe20000410000 */
[----:B------:R-:W-:Y:S01]  /*4140*/  F2FP.SATFINITE.E4M3.F32.PACK_AB_MERGE_C R4, R15, R14, R31 ;  /* 0x0000000e0f04723e */ /* 0x000fe2000480701f */
[-C--:B------:R-:W-:Y:S01]  /*4150*/  FMUL.FTZ R32, R6, R81.reuse ;  /* 0x0000005106207220 */ /* 0x080fe20000410000 */
[----:B------:R-:W-:Y:S01]  /*4160*/  FMUL.FTZ R81, R7, R81 ;  /* 0x0000005107517220 */ /* 0x000fe20000410000 */
[-C--:B------:R-:W-:Y:S01]  /*4170*/  FFMA.FTZ R33, R12, R68.reuse, -R33 ;  /* 0x000000440c217223 */ /* 0x080fe20000010821 */
[----:B------:R-:W-:Y:S01]  /*4180*/  FFMA.FTZ R86, R13, R68, R86 ;  /* 0x000000440d567223 */ /* 0x000fe20000010056 */
[-C--:B------:R-:W-:Y:S01]  /*4190*/  FFMA.FTZ R32, R7, R35.reuse, -R32 ;  /* 0x0000002307207223 */ /* 0x080fe20000010820 */
[----:B------:R-:W-:-:S03]  /*41a0*/  FFMA.FTZ R81, R6, R35, R81 ;  /* 0x0000002306517223 */ /* 0x000fc60000010051 */
[----:B------:R-:W-:Y:S02]  /*41b0*/  F2FP.SATFINITE.E4M3.F32.PACK_AB_MERGE_C R7, R86, R33, R69 ;  /* 0x000000215607723e */ /* 0x000fe40004807045 */
[----:B------:R-:W-:-:S07]  /*41c0*/  F2FP.SATFINITE.E4M3.F32.PACK_AB_MERGE_C R6, R81, R32, R34 ;  /* 0x000000205106723e */ /* 0x000fce0004807022 */
.L_x_1809:
[----:B------:R-:W-:Y:S05]  /*41d0*/  BSYNC B2 ;  /* 0x0000000000027941 */ /* 0x000fea0003800000 */
.L_x_1808:
[----:B0-----:R0:W-:Y:S02]  /*41e0*/  ST.E.128 desc[UR36][R10.64], R4 ;  /* 0x000000040a007985 */ /* 0x0011e4000c101d24 */
.L_x_1803:
[----:B------:R-:W-:Y:S05]  /*41f0*/  BSYNC B1 ;  /* 0x0000000000017941 */ /* 0x000fea0003800000 */
.L_x_1802:
[----:B------:R-:W-:-:S03]  /*4200*/  UMOV UR4, 0xffffffff ;  /* 0xffffffff00047882 */ /* 0x000fc60000000000 */
[----:B------:R-:W-:Y:S05]  /*4210*/  BRA.DIV UR4, `(.L_x_1810) ;  /* 0x0000026e047c7947 */ /* 0x000fea000b800000 */
[----:B--2---:R-:W2:Y:S04]  /*4220*/  SHFL.IDX PT, R80, R80, 0x1, 0x181f ;  /* 0x00381f0050507f89 */ /* 0x004ea800000e0000 */
[----:B----4-:R4:W0:Y:S02]  /*4230*/  SHFL.IDX PT, R14, R79, 0x1, 0x181f ;  /* 0x00381f004f0e7f89 */ /* 0x01082400000e0000 */
.L_x_2192:
[----:B------:R-:W-:Y:S05]  /*4240*/  @P4 BRA `(.L_x_1811) ;  /* 0x0000003400244947 */ /* 0x000fea0003800000 */
[----:B------:R-:W-:Y:S04]  /*4250*/  BSSY B1, `(.L_x_1812) ;  /* 0x0000072000017945 */ /* 0x000fe80003800000 */
[----:B------:R-:W-:Y:S05]  /*4260*/  @P1 BRA `(.L_x_1813) ;  /* 0x0000000400c01947 */ /* 0x000fea0003800000 */
[----:B0-----:R0:W0:Y:S01]  /*4270*/  LDS.128 R4, [R70+0x21000] ;  /* 0x0210000046047984 */ /* 0x0010220000000c00 */
[----:B------:R-:W-:Y:S01]  /*4280*/  IADD3 R10, P3, R16, R14, RZ ;  /* 0x0000000e100a7210 */ /* 0x000fe20007f7e0ff */
[----:B------:R-:W-:Y:S04]  /*4290*/  BSSY B2, `(.L_x_1814) ;  /* 0x000006c000027945 */ /* 0x000fe80003800000 */
[----:B--2---:R-:W-:Y:S01]  /*42a0*/  IMAD.X R11, R80, 0x1, R17, P3 ;  /* 0x00000001500b7824 */ /* 0x004fe200018e0611 */
[----:B------:R-:W-:-:S13]  /*42b0*/  ISETP.GE.AND P3, PT, R18, R78, PT ;  /* 0x0000004e1200720c */ /* 0x000fda0003f66270 */
[----:B------:R-:W-:Y:S05]  /*42c0*/  @P3 BRA `(.L_x_1815) ;  /* 0x0000000400a03947 */ /* 0x000fea0003800000 */
[----:B------:R-:W-:Y:S02]  /*42d0*/  SHF.R.U32.HI R15, RZ, 0x8, R27 ;  /* 0x00000008ff0f7819 */ /* 0x000fe4000001161b */
[----:B------:R-:W-:Y:S02]  /*42e0*/  SHF.R.U32.HI R13, RZ, 0x8, R29 ;  /* 0x00000008ff0d7819 */ /* 0x000fe4000001161d */
[----:B------:R-:W-:Y:S02]  /*42f0*/  LOP3.LUT R12, R27, 0xff0000ff, RZ, 0xc0, !PT ;  /* 0xff0000ff1b0c7812 */ /* 0x000fe400078ec0ff */
[----:B------:R-:W-:Y:S01]  /*4300*/  SHF.R.U32.HI R30, RZ, 0x10, R27 ;  /* 0x00000010ff1e7819 */ /* 0x000fe2000001161b */
[----:B------:R-:W-:Y:S01]  /*4310*/  IMAD.SHL.U32 R27, R15, 0x100, RZ ;  /* 0x000001000f1b7824 */ /* 0x000fe200078e00ff */
[----:B------:R-:W-:Y:S01]  /*4320*/  LOP3.LUT R26, R29, 0xff0000ff, RZ, 0xc0, !PT ;  /* 0xff0000ff1d1a7812 */ /* 0x000fe200078ec0ff */
[----:B0-----:R-:W-:Y:S01]  /*4330*/  IMAD.MOV.U32 R15, RZ, RZ, R4 ;  /* 0x000000ffff0f7224 */ /* 0x001fe200078e0004 */
[----:B------:R-:W-:Y:S01]  /*4340*/  SHF.R.U32.HI R28, RZ, 0x10, R29 ;  /* 0x00000010ff1c7819 */ /* 0x000fe2000001161d */
[----:B------:R-:W-:-:S02]  /*4350*/  IMAD.SHL.U32 R29, R13, 0x100, RZ ;  /* 0x000001000d1d7824 */ /* 0x000fc400078e00ff */
[----:B------:R-:W-:Y:S01]  /*4360*/  IMAD.MOV.U32 R13, RZ, RZ, R5 ;  /* 0x000000ffff0d7224 */ /* 0x000fe200078e0005 */
[----:B------:R-:W-:Y:S01]  /*4370*/  LOP3.LUT R5, R12, 0xff00, R27, 0xf8, !PT ;  /* 0x0000ff000c057812 */ /* 0x000fe200078ef81b */
[----:B------:R-:W-:Y:S01]  /*4380*/  IMAD.U32 R12, R30, 0x10000, RZ ;  /* 0x000100001e0c7824 */ /* 0x000fe200078e00ff */
[----:B------:R-:W-:Y:S01]  /*4390*/  LOP3.LUT R26, R26, 0xff00, R29, 0xf8, !PT ;  /* 0x0000ff001a1a7812 */ /* 0x000fe200078ef81d */
[----:B------:R-:W-:Y:S01]  /*43a0*/  IMAD.U32 R29, R28, 0x10000, RZ ;  /* 0x000100001c1d7824 */ /* 0x000fe200078e00ff */
[----:B------:R-:W-:Y:S02]  /*43b0*/  F2FP.F16.E4M3.UNPACK_B R4, R13 ;  /* 0x0000000dff04723e */ /* 0x000fe400020006ff */
[----:B------:R-:W-:Y:S02]  /*43c0*/  F2FP.F16.E4M3.UNPACK_B R27, R85.H1 ;  /* 0x00000055ff1b723e */ /* 0x000fe400030006ff */
[----:B------:R-:W-:Y:S02]  /*43d0*/  LOP3.LUT R5, R5, 0xff0000, R12, 0xf8, !PT ;  /* 0x00ff000005057812 */ /* 0x000fe400078ef80c */
[----:B------:R-:W-:Y:S01]  /*43e0*/  LOP3.LUT R12, R26, 0xff0000, R29, 0xf8, !PT ;  /* 0x00ff00001a0c7812 */ /* 0x000fe200078ef81d */
[--C-:B------:R-:W-:Y:S01]  /*43f0*/  HADD2.F32 R26, -RZ, R4.reuse.H1_H1 ;  /* 0x30000004ff1a7230 */ /* 0x100fe20000004100 */
[----:B------:R-:W-:Y:S01]  /*4400*/  F2FP.F16.E4M3.UNPACK_B R29, R84.H1 ;  /* 0x00000054ff1d723e */ /* 0x000fe200030006ff */
[--C-:B------:R-:W-:Y:S01]  /*4410*/  HADD2.F32 R33, -RZ, R27.reuse.H0_H0 ;  /* 0x2000001bff217230 */ /* 0x100fe20000004100 */
[----:B------:R-:W-:Y:S01]  /*4420*/  F2FP.F16.E4M3.UNPACK_B R13, R13.H1 ;  /* 0x0000000dff0d723e */ /* 0x000fe200030006ff */
[----:B------:R-:W-:Y:S01]  /*4430*/  HADD2.F32 R4, -RZ, R4.H0_H0 ;  /* 0x20000004ff047230 */ /* 0x000fe20000004100 */
[----:B------:R-:W-:Y:S01]  /*4440*/  F2FP.F16.E4M3.UNPACK_B R85, R85 ;  /* 0x00000055ff55723e */ /* 0x000fe200020006ff */
[----:B------:R-:W-:-:S02]  /*4450*/  HADD2.F32 R30, -RZ, R27.H1_H1 ;  /* 0x3000001bff1e7230 */ /* 0x000fc40000004100 */
[-C--:B------:R-:W-:Y:S01]  /*4460*/  FMUL.FTZ R35, R26, R33.reuse ;  /* 0x000000211a237220 */ /* 0x080fe20000410000 */
[----:B------:R-:W-:Y:S01]  /*4470*/  HADD2.F32 R31, -RZ, R29.H0_H0 ;  /* 0x2000001dff1f7230 */ /* 0x000fe20000004100 */
[----:B------:R-:W-:Y:S01]  /*4480*/  F2FP.F16.E4M3.UNPACK_B R84, R84 ;  /* 0x00000054ff54723e */ /* 0x000fe200020006ff */
[--C-:B------:R-:W-:Y:S02]  /*4490*/  HADD2.F32 R28, -RZ, R13.reuse.H1_H1 ;  /* 0x3000000dff1c7230 */ /* 0x100fe40000004100 */
        /* <DEDUP_REMOVED lines=13> */
[----:B------:R-:W-:Y:S01]  /*4570*/  HADD2.F32 R29, -RZ, R26.H1_H1 ;  /* 0x3000001aff1d7230 */ /* 0x000fe20000004100 */
[----:B---3--:R-:W-:Y:S01]  /*4580*/  F2FP.SATFINITE.E4M3.F32.PACK_AB_MERGE_C R81, R35, R34, RZ ;  /* 0x000000222351723e */ /* 0x008fe200048070ff */
[--C-:B------:R-:W-:Y:S02]  /*4590*/  HADD2.F32 R26, -RZ, R15.reuse.H0_H0 ;  /* 0x2000000fff1a7230 */ /* 0x100fe40000004100 */
[-C--:B------:R-:W-:Y:S01]  /*45a0*/  FMUL.FTZ R32, R28, R30.reuse ;  /* 0x0000001e1c207220 */ /* 0x080fe20000410000 */
[----:B------:R-:W-:Y:S02]  /*45b0*/  HADD2.F32 R27, -RZ, R15.H1_H1 ;  /* 0x3000000fff1b7230 */ /* 0x000fe40000004100 */
[----:B------:R-:W-:Y:S01]  /*45c0*/  FMUL.FTZ R33, R29, R30 ;  /* 0x0000001e1d217220 */ /* 0x000fe20000410000 */
[----:B------:R-:W-:Y:S01]  /*45d0*/  HADD2.F32 R85, -RZ, R85.H0_H0 ;  /* 0x20000055ff557230 */ /* 0x000fe20000004100 */
[----:B------:R-:W-:Y:S01]  /*45e0*/  F2FP.F16.E4M3.UNPACK_B R34, R12.H1 ;  /* 0x0000000cff22723e */ /* 0x000fe200030006ff */
[----:B------:R-:W-:-:S02]  /*45f0*/  HADD2.F32 R15, -RZ, R84.H1_H1 ;  /* 0x30000054ff0f7230 */ /* 0x000fc40000004100 */
[----:B------:R-:W-:Y:S02]  /*4600*/  HADD2.F32 R84, -RZ, R84.H0_H0 ;  /* 0x20000054ff547230 */ /* 0x000fe40000004100 */
[-C--:B------:R-:W-:Y:S01]  /*4610*/  FMUL.FTZ R31, R27, R85.reuse ;  /* 0x000000551b1f7220 */ /* 0x080fe20000410000 */
[----:B------:R-:W-:Y:S01]  /*4620*/  FMUL.FTZ R30, R26, R85 ;  /* 0x000000551a1e7220 */ /* 0x000fe20000410000 */
[-C--:B------:R-:W-:Y:S01]  /*4630*/  FFMA.FTZ R33, R28, R15.reuse, -R33 ;  /* 0x0000000f1c217223 */ /* 0x080fe20000010821 */
[----:B------:R-:W-:Y:S01]  /*4640*/  FFMA.FTZ R32, R29, R15, R32 ;  /* 0x0000000f1d207223 */ /* 0x000fe20000010020 */
[-C--:B------:R-:W-:Y:S01]  /*4650*/  FFMA.FTZ R15, R26, R84.reuse, -R31 ;  /* 0x000000541a0f7223 */ /* 0x080fe2000001081f */
[----:B------:R-:W-:Y:S01]  /*4660*/  F2FP.F16.E4M3.UNPACK_B R28, R7.H1 ;  /* 0x00000007ff1c723e */ /* 0x000fe200030006ff */
[----:B------:R-:W-:Y:S01]  /*4670*/  FFMA.FTZ R26, R27, R84, R30 ;  /* 0x000000541b1a7223 */ /* 0x000fe2000001001e */
[----:B------:R-:W-:Y:S01]  /*4680*/  F2FP.F16.E4M3.UNPACK_B R27, R6.H1 ;  /* 0x00000006ff1b723e */ /* 0x000fe200030006ff */
[----:B------:R-:W-:Y:S01]  /*4690*/  HADD2.F32 R68, -RZ, R34.H1_H1 ;  /* 0x30000022ff447230 */ /* 0x000fe20000004100 */
[----:B----4-:R-:W-:Y:S01]  /*46a0*/  F2FP.SATFINITE.E4M3.F32.PACK_AB_MERGE_C R79, R32, R33, RZ ;  /* 0x00000021204f723e */ /* 0x010fe200048070ff */
[--C-:B------:R-:W-:Y:S01]  /*46b0*/  HADD2.F32 R29, -RZ, R28.reuse.H0_H0 ;  /* 0x2000001cff1d7230 */ /* 0x100fe20000004100 */
[----:B------:R-:W-:Y:S01]  /*46c0*/  F2FP.F16.E4M3.UNPACK_B R33, R12 ;  /* 0x0000000cff21723e */ /* 0x000fe200020006ff */
[----:B------:R-:W-:Y:S01]  /*46d0*/  HADD2.F32 R28, -RZ, R28.H1_H1 ;  /* 0x3000001cff1c7230 */ /* 0x000fe20000004100 */
[-C--:B------:R-:W-:Y:S01]  /*46e0*/  F2FP.F16.E4M3.UNPACK_B R30, R5.reuse ;  /* 0x00000005ff1e723e */ /* 0x080fe200020006ff */
[----:B------:R-:W-:Y:S01]  /*46f0*/  HADD2.F32 R12, -RZ, R27.H1_H1 ;  /* 0x3000001bff0c7230 */ /* 0x000fe20000004100 */
[----:B------:R-:W-:Y:S01]  /*4700*/  F2FP.F16.E4M3.UNPACK_B R31, R5.H1 ;  /* 0x00000005ff1f723e */ /* 0x000fe200030006ff */
[----:B------:R-:W-:-:S02]  /*4710*/  HADD2.F32 R35, -RZ, R33.H1_H1 ;  /* 0x30000021ff237230 */ /* 0x000fc40000004100 */
        /* <DEDUP_REMOVED lines=12> */
[----:B------:R-:W-:Y:S02]  /*47e0*/  HADD2.F32 R5, -RZ, R6.H0_H0 ;  /* 0x20000006ff057230 */ /* 0x000fe40000004100 */
[-C--:B------:R-:W-:Y:S01]  /*47f0*/  FFMA.FTZ R69, R28, R32.reuse, R69 ;  /* 0x000000201c457223 */ /* 0x080fe20000010045 */
[----:B------:R-:W-:Y:S02]  /*4800*/  HADD2.F32 R7, -RZ, R7.H1_H1 ;  /* 0x30000007ff077230 */ /* 0x000fe40000004100 */
[----:B------:R-:W-:Y:S01]  /*4810*/  FFMA.FTZ R84, R29, R32, -R84 ;  /* 0x000000201d547223 */ /* 0x000fe20000010854 */
[----:B------:R-:W-:Y:S01]  /*4820*/  HADD2.F32 R34, -RZ, R34.H0_H0 ;  /* 0x20000022ff227230 */ /* 0x000fe20000004100 */
[----:B------:R-:W-:Y:S01]  /*4830*/  F2FP.SATFINITE.E4M3.F32.PACK_AB_MERGE_C R35, R35, R68, RZ ;  /* 0x000000442323723e */ /* 0x000fe200048070ff */
[----:B------:R-:W-:-:S02]  /*4840*/  HADD2.F32 R6, -RZ, R6.H1_H1 ;  /* 0x30000006ff067230 */ /* 0x000fc40000004100 */
[----:B------:R-:W-:Y:S02]  /*4850*/  HADD2.F32 R33, -RZ, R33.H0_H0 ;  /* 0x20000021ff217230 */ /* 0x000fe40000004100 */
        /* <DEDUP_REMOVED lines=15> */
.L_x_1815:
[----:B------:R-:W-:Y:S05]  /*4950*/  BSYNC B2 ;  /* 0x0000000000027941 */ /* 0x000fea0003800000 */
.L_x_1814:
[----:B0-----:R0:W-:Y:S02]  /*4960*/  ST.E.128 desc[UR36][R10.64], R4 ;  /* 0x000000040a007985 */ /* 0x0011e4000c101d24 */
.L_x_1813:
[----:B------:R-:W-:Y:S05]  /*4970*/  BSYNC B1 ;  /* 0x0000000000017941 */ /* 0x000fea0003800000 */
.L_x_1812:
        /* <DEDUP_REMOVED lines=9> */
[----:B------:R-:W-:Y:S02]  /*4a10*/  SHF.R.U32.HI R26, RZ, 0x10, R9 ;  /* 0x00000010ff1a7819 */ /* 0x000fe40000011609 */
[----:B------:R-:W-:Y:S01]  /*4a20*/  LOP3.LUT R12, R9, 0xff0000ff, RZ, 0xc0, !PT ;  /* 0xff0000ff090c7812 */ /* 0x000fe200078ec0ff */
[----:B------:R-:W-:Y:S01]  /*4a30*/  IMAD.SHL.U32 R9, R8, 0x100, RZ ;  /* 0x0000010008097824 */ /* 0x000fe200078e00ff */
[----:B------:R-:W-:Y:S01]  /*4a40*/  SHF.R.U32.HI R24, RZ, 0x10, R25 ;  /* 0x00000010ff187819 */ /* 0x000fe20000011619 */
[----:B0-----:R-:W-:Y:S01]  /*4a50*/  IMAD.MOV.U32 R8, RZ, RZ, R4 ;  /* 0x000000ffff087224 */ /* 0x001fe200078e0004 */
[----:B------:R-:W-:-:S02]  /*4a60*/  LOP3.LUT R14, R25, 0xff0000ff, RZ, 0xc0, !PT ;  /* 0xff0000ff190e7812 */ /* 0x000fc400078ec0ff */
[----:B------:R-:W-:Y:S02]  /*4a70*/  SHF.L.U32 R13, R13, 0x8, RZ ;  /* 0x000000080d0d7819 */ /* 0x000fe400000006ff */
[----:B------:R-:W-:Y:S01]  /*4a80*/  LOP3.LUT R12, R12, 0xff00, R9, 0xf8, !PT ;  /* 0x0000ff000c0c7812 */ /* 0x000fe200078ef809 */
[----:B------:R-:W-:Y:S01]  /*4a90*/  IMAD.U32 R9, R26, 0x10000, RZ ;  /* 0x000100001a097824 */ /* 0x000fe200078e00ff */
[----:B------:R-:W-:Y:S01]  /*4aa0*/  LOP3.LUT R15, R14, 0xff00, R13, 0xf8, !PT ;  /* 0x0000ff000e0f7812 */ /* 0x000fe200078ef80d */
[----:B------:R-:W-:Y:S01]  /*4ab0*/  IMAD.U32 R14, R24, 0x10000, RZ ;  /* 0x00010000180e7824 */ /* 0x000fe200078e00ff */
[----:B------:R-:W-:Y:S02]  /*4ac0*/  F2FP.F16.E4M3.UNPACK_B R4, R5 ;  /* 0x00000005ff04723e */ /* 0x000fe400020006ff */
[----:B------:R-:W-:Y:S02]  /*4ad0*/  F2FP.F16.E4M3.UNPACK_B R13, R83.H1 ;  /* 0x00000053ff0d723e */ /* 0x000fe400030006ff */
[----:B------:R-:W-:Y:S01]  /*4ae0*/  LOP3.LUT R24, R12, 0xff0000, R9, 0xf8, !PT ;  /* 0x00ff00000c187812 */ /* 0x000fe200078ef809 */
[--C-:B------:R-:W-:Y:S01]  /*4af0*/  HADD2.F32 R9, -RZ, R4.reuse.H1_H1 ;  /* 0x30000004ff097230 */ /* 0x100fe20000004100 */
[----:B------:R-:W-:Y:S01]  /*4b00*/  LOP3.LUT R27, R15, 0xff0000, R14, 0xf8, !PT ;  /* 0x00ff00000f1b7812 */ /* 0x000fe200078ef80e */
[--C-:B------:R-:W-:Y:S01]  /*4b10*/  HADD2.F32 R25, -RZ, R13.reuse.H0_H0 ;  /* 0x2000000dff197230 */ /* 0x100fe20000004100 */
[----:B------:R-:W-:Y:S01]  /*4b20*/  F2FP.F16.E4M3.UNPACK_B R14, R82.H1 ;  /* 0x00000052ff0e723e */ /* 0x000fe200030006ff */
[----:B------:R-:W-:Y:S01]  /*4b30*/  HADD2.F32 R4, -RZ, R4.H0_H0 ;  /* 0x20000004ff047230 */ /* 0x000fe20000004100 */
[----:B------:R-:W-:Y:S01]  /*4b40*/  F2FP.F16.E4M3.UNPACK_B R5, R5.H1 ;  /* 0x00000005ff05723e */ /* 0x000fe200030006ff */
[----:B------:R-:W-:-:S02]  /*4b50*/  HADD2.F32 R26, -RZ, R13.H1_H1 ;  /* 0x3000000dff1a7230 */ /* 0x000fc40000004100 */
[CC--:B------:R-:W-:Y:S01]  /*4b60*/  FMUL.FTZ R29, R9.reuse, R25.reuse ;  /* 0x00000019091d7220 */ /* 0x0c0fe20000410000 */
[--C-:B------:R-:W-:Y:S02]  /*4b70*/  HADD2.F32 R15, -RZ, R14.reuse.H0_H0 ;  /* 0x2000000eff0f7230 */ /* 0x100fe40000004100 */
[----:B------:R-:W-:Y:S01]  /*4b80*/  FMUL.FTZ R28, R4, R25 ;  /* 0x00000019041c7220 */ /* 0x000fe20000410000 */
[--C-:B------:R-:W-:Y:S01]  /*4b90*/  HADD2.F32 R13, -RZ, R5.reuse.H1_H1 ;  /* 0x30000005ff0d7230 */ /* 0x100fe20000004100 */
[----:B------:R-:W-:Y:S01]  /*4ba0*/  F2FP.F16.E4M3.UNPACK_B R83, R83 ;  /* 0x00000053ff53723e */ /* 0x000fe200020006ff */
[----:B------:R-:W-:Y:S02]  /*4bb0*/  HADD2.F32 R12, -RZ, R5.H0_H0 ;  /* 0x20000005ff0c7230 */ /* 0x000fe40000004100 */
[-C--:B------:R-:W-:Y:S01]  /*4bc0*/  FFMA.FTZ R5, R9, R15.reuse, R28 ;  /* 0x0000000f09057223 */ /* 0x080fe2000001001c */
[----:B------:R-:W-:Y:S02]  /*4bd0*/  HADD2.F32 R14, -RZ, R14.H1_H1 ;  /* 0x3000000eff0e7230 */ /* 0x000fe40000004100 */
[C---:B------:R-:W-:Y:S01]  /*4be0*/  FMUL.FTZ R25, R13.reuse, R26 ;  /* 0x0000001a0d197220 */ /* 0x040fe20000410000 */
[----:B------:R-:W-:Y:S01]  /*4bf0*/  F2FP.F16.E4M3.UNPACK_B R9, R8.H1 ;  /* 0x00000008ff09723e */ /* 0x000fe200030006ff */
[----:B------:R-:W-:Y:S01]  /*4c00*/  FMUL.FTZ R26, R12, R26 ;  /* 0x0000001a0c1a7220 */ /* 0x000fe20000410000 */
[----:B------:R-:W-:Y:S01]  /*4c10*/  FFMA.FTZ R4, R4, R15, -R29 ;  /* 0x0000000f04047223 */ /* 0x000fe2000001081d */
[----:B------:R-:W-:Y:S01]  /*4c20*/  FFMA.FTZ R30, R12, R14, -R25 ;  /* 0x0000000e0c1e7223 */ /* 0x000fe20000010819 */
[----:B------:R-:W-:Y:S01]  /*4c30*/  F2FP.F16.E4M3.UNPACK_B R8, R8 ;  /* 0x00000008ff08723e */ /* 0x000fe200020006ff */
[----:B------:R-:W-:Y:S01]  /*4c40*/  FFMA.FTZ R31, R13, R14, R26 ;  /* 0x0000000e0d1f7223 */ /* 0x000fe2000001001a */
[----:B------:R-:W-:Y:S01]  /*4c50*/  F2FP.F16.E4M3.UNPACK_B R82, R82 ;  /* 0x00000052ff52723e */ /* 0x000fe200020006ff */
[----:B------:R-:W-:-:S02]  /*4c60*/  HADD2.F32 R15, -RZ, R83.H1_H1 ;  /* 0x30000053ff0f7230 */ /* 0x000fc40000004100 */
[--C-:B------:R-:W-:Y:S01]  /*4c70*/  HADD2.F32 R12, -RZ, R9.reuse.H0_H0 ;  /* 0x20000009ff0c7230 */ /* 0x100fe20000004100 */
[----:B------:R-:W-:Y:S01]  /*4c80*/  F2FP.SATFINITE.E4M3.F32.PACK_AB_MERGE_C R33, R31, R30, RZ ;  /* 0x0000001e1f21723e */ /* 0x000fe200048070ff */
[----:B------:R-:W-:Y:S02]  /*4c90*/  HADD2.F32 R13, -RZ, R9.H1_H1 ;  /* 0x30000009ff0d7230 */ /* 0x000fe40000004100 */
[----:B------:R-:W-:Y:S02]  /*4ca0*/  HADD2.F32 R9, -RZ, R8.H0_H0 ;  /* 0x20000008ff097230 */ /* 0x000fe40000004100 */
[-C--:B------:R-:W-:Y:S01]  /*4cb0*/  FMUL.FTZ R28, R12, R15.reuse ;  /* 0x0000000f0c1c7220 */ /* 0x080fe20000410000 */
[----:B------:R-:W-:Y:S02]  /*4cc0*/  HADD2.F32 R14, -RZ, R82.H1_H1 ;  /* 0x30000052ff0e7230 */ /* 0x000fe40000004100 */
[----:B------:R-:W-:Y:S01]  /*4cd0*/  FMUL.FTZ R25, R13, R15 ;  /* 0x0000000f0d197220 */ /* 0x000fe20000410000 */
[----:B------:R-:W-:Y:S01]  /*4ce0*/  HADD2.F32 R83, -RZ, R83.H0_H0 ;  /* 0x20000053ff537230 */ /* 0x000fe20000004100 */
[----:B------:R-:W-:Y:S01]  /*4cf0*/  F2FP.SATFINITE.E4M3.F32.PACK_AB_MERGE_C R5, R5, R4, R33 ;  /* 0x000000040505723e */ /* 0x000fe20004807021 */
[----:B------:R-:W-:-:S02]  /*4d00*/  HADD2.F32 R8, -RZ, R8.H1_H1 ;  /* 0x30000008ff087230 */ /* 0x000fc40000004100 */
[-C--:B------:R-:W-:Y:S01]  /*4d10*/  FFMA.FTZ R25, R12, R14.reuse, -R25 ;  /* 0x0000000e0c197223 */ /* 0x080fe20000010819 */
[----:B------:R-:W-:Y:S02]  /*4d20*/  HADD2.F32 R82, -RZ, R82.H0_H0 ;  /* 0x20000052ff527230 */ /* 0x000fe40000004100 */
[----:B------:R-:W-:Y:S01]  /*4d30*/  FFMA.FTZ R28, R13, R14, R28 ;  /* 0x0000000e0d1c7223 */ /* 0x000fe2000001001c */
[-C--:B------:R-:W-:Y:S01]  /*4d40*/  F2FP.F16.E4M3.UNPACK_B R14, R24.reuse.H1 ;  /* 0x00000018ff0e723e */ /* 0x080fe200030006ff */
[-C--:B------:R-:W-:Y:S01]  /*4d50*/  FMUL.FTZ R26, R8, R83.reuse ;  /* 0x00000053081a7220 */ /* 0x080fe20000410000 */
[C---:B------:R-:W-:Y:S01]  /*4d60*/  FMUL.FTZ R83, R9.reuse, R83 ;  /* 0x0000005309537220 */ /* 0x040fe20000410000 */
[----:B------:R-:W-:Y:S02]  /*4d70*/  F2FP.F16.E4M3.UNPACK_B R24, R24 ;  /* 0x00000018ff18723e */ /* 0x000fe400020006ff */
[-C--:B------:R-:W-:Y:S01]  /*4d80*/  FFMA.FTZ R29, R9, R82.reuse, -R26 ;  /* 0x00000052091d7223 */ /* 0x080fe2000001081a */
[----:B------:R-:W-:Y:S01]  /*4d90*/  F2FP.SATFINITE.E4M3.F32.PACK_AB_MERGE_C R32, R28, R25, RZ ;  /* 0x000000191c20723e */ /* 0x000fe200048070ff */
[----:B------:R-:W-:Y:S01]  /*4da0*/  FFMA.FTZ R82, R8, R82, R83 ;  /* 0x0000005208527223 */ /* 0x000fe20000010053 */
[----:B------:R-:W-:Y:S01]  /*4db0*/  F2FP.F16.E4M3.UNPACK_B R9, R7.H1 ;  /* 0x00000007ff09723e */ /* 0x000fe200030006ff */
[--C-:B------:R-:W-:Y:S01]  /*4dc0*/  HADD2.F32 R15, -RZ, R14.reuse.H1_H1 ;  /* 0x3000000eff0f7230 */ /* 0x100fe20000004100 */
[-C--:B------:R-:W-:Y:S01]  /*4dd0*/  F2FP.F16.E4M3.UNPACK_B R25, R27.reuse.H1 ;  /* 0x0000001bff19723e */ /* 0x080fe200030006ff */
[----:B------:R-:W-:Y:S01]  /*4de0*/  HADD2.F32 R14, -RZ, R14.H0_H0 ;  /* 0x2000000eff0e7230 */ /* 0x000fe20000004100 */
[-C--:B------:R-:W-:Y:S01]  /*4df0*/  F2FP.F16.E4M3.UNPACK_B R8, R6.reuse.H1 ;  /* 0x00000006ff08723e */ /* 0x080fe200030006ff */
[----:B------:R-:W-:Y:S01]  /*4e00*/  HADD2.F32 R13, -RZ, R9.H1_H1 ;  /* 0x30000009ff0d7230 */ /* 0x000fe20000004100 */
[----:B------:R-:W-:Y:S01]  /*4e10*/  F2FP.F16.E4M3.UNPACK_B R27, R27 ;  /* 0x0000001bff1b723e */ /* 0x000fe200020006ff */
[----:B------:R-:W-:Y:S01]  /*4e20*/  HADD2.F32 R28, -RZ, R25.H1_H1 ;  /* 0x30000019ff1c7230 */ /* 0x000fe20000004100 */
[----:B------:R-:W-:Y:S01]  /*4e30*/  F2FP.F16.E4M3.UNPACK_B R7, R7 ;  /* 0x00000007ff07723e */ /* 0x000fe200020006ff */
[----:B------:R-:W-:Y:S01]  /*4e40*/  HADD2.F32 R12, -RZ, R9.H0_H0 ;  /* 0x20000009ff0c7230 */ /* 0x000fe20000004100 */
[----:B------:R-:W-:Y:S01]  /*4e50*/  F2FP.F16.E4M3.UNPACK_B R6, R6 ;  /* 0x00000006ff06723e */ /* 0x000fe200020006ff */
[----:B------:R-:W-:-:S02]  /*4e60*/  HADD2.F32 R9, -RZ, R8.H1_H1 ;  /* 0x30000008ff097230 */ /* 0x000fc40000004100 */
[-C--:B------:R-:W-:Y:S01]  /*4e70*/  FMUL.FTZ R31, R13, R28.reuse ;  /* 0x0000001c0d1f7220 */ /* 0x080fe20000410000 */
[--C-:B------:R-:W-:Y:S02]  /*4e80*/  HADD2.F32 R26, -RZ, R27.reuse.H1_H1 ;  /* 0x3000001bff1a7230 */ /* 0x100fe40000004100 */
[C---:B------:R-:W-:Y:S01]  /*4e90*/  FMUL.FTZ R28, R12.reuse, R28 ;  /* 0x0000001c0c1c7220 */ /* 0x040fe20000410000 */
[----:B------:R-:W-:Y:S02]  /*4ea0*/  HADD2.F32 R8, -RZ, R8.H0_H0 ;  /* 0x20000008ff087230 */ /* 0x000fe40000004100 */
[----:B------:R-:W-:Y:S01]  /*4eb0*/  FFMA.FTZ R30, R12, R15, -R31 ;  /* 0x0000000f0c1e7223 */ /* 0x000fe2000001081f */
[----:B------:R-:W-:Y:S02]  /*4ec0*/  HADD2.F32 R12, -RZ, R24.H1_H1 ;  /* 0x30000018ff0c7230 */ /* 0x000fe40000004100 */
[----:B------:R-:W-:Y:S01]  /*4ed0*/  FMUL.FTZ R31, R9, R26 ;  /* 0x0000001a091f7220 */ /* 0x000fe20000410000 */
[----:B------:R-:W-:-:S02]  /*4ee0*/  HADD2.F32 R27, -RZ, R27.H0_H0 ;  /* 0x2000001bff1b7230 */ /* 0x000fc40000004100 */
[C---:B------:R-:W-:Y:S01]  /*4ef0*/  FMUL.FTZ R26, R8.reuse, R26 ;  /* 0x0000001a081a7220 */ /* 0x040fe20000410000 */
[----:B------:R-:W-:Y:S02]  /*4f00*/  HADD2.F32 R25, -RZ, R25.H0_H0 ;  /* 0x20000019ff197230 */ /* 0x000fe40000004100 */
[-C--:B------:R-:W-:Y:S01]  /*4f10*/  FFMA.FTZ R31, R8, R12.reuse, -R31 ;  /* 0x0000000c081f7223 */ /* 0x080fe2000001081f */
[--C-:B------:R-:W-:Y:S02]  /*4f20*/  HADD2.F32 R8, -RZ, R7.reuse.H0_H0 ;  /* 0x20000007ff087230 */ /* 0x100fe40000004100 */
[----:B------:R-:W-:Y:S01]  /*4f30*/  FFMA.FTZ R26, R9, R12, R26 ;  /* 0x0000000c091a7223 */ /* 0x000fe2000001001a */
[----:B------:R-:W-:Y:S02]  /*4f40*/  HADD2.F32 R9, -RZ, R7.H1_H1 ;  /* 0x30000007ff097230 */ /* 0x000fe40000004100 */
[----:B------:R-:W-:Y:S01]  /*4f50*/  FFMA.FTZ R15, R13, R15, R28 ;  /* 0x0000000f0d0f7223 */ /* 0x000fe2000001001c */
[----:B------:R-:W-:-:S02]  /*4f60*/  HADD2.F32 R7, -RZ, R6.H0_H0 ;  /* 0x20000006ff077230 */ /* 0x000fc40000004100 */
[-C--:B------:R-:W-:Y:S01]  /*4f70*/  FMUL.FTZ R28, R8, R25.reuse ;  /* 0x00000019081c7220 */ /* 0x080fe20000410000 */
[----:B------:R-:W-:Y:S02]  /*4f80*/  HADD2.F32 R6, -RZ, R6.H1_H1 ;  /* 0x30000006ff067230 */ /* 0x000fe40000004100 */
[C---:B------:R-:W-:Y:S01]  /*4f90*/  FMUL.FTZ R13, R9.reuse, R25 ;  /* 0x00000019090d7220 */ /* 0x040fe20000410000 */
[----:B------:R-:W-:Y:S02]  /*4fa0*/  HADD2.F32 R24, -RZ, R24.H0_H0 ;  /* 0x20000018ff187230 */ /* 0x000fe40000004100 */
[-C--:B------:R-:W-:Y:S01]  /*4fb0*/  FFMA.FTZ R28, R9, R14.reuse, R28 ;  /* 0x0000000e091c7223 */ /* 0x080fe2000001001c */
[----:B------:R-:W-:Y:S01]  /*4fc0*/  F2FP.SATFINITE.E4M3.F32.PACK_AB_MERGE_C R26, R26, R31, RZ ;  /* 0x0000001f1a1a723e */ /* 0x000fe200048070ff */
[-C--:B------:R-:W-:Y:S01]  /*4fd0*/  FMUL.FTZ R12, R6, R27.reuse ;  /* 0x0000001b060c7220 */ /* 0x080fe20000410000 */
[----:B------:R-:W-:Y:S01]  /*4fe0*/  FMUL.FTZ R27, R7, R27 ;  /* 0x0000001b071b7220 */ /* 0x000fe20000410000 */
[----:B------:R-:W-:Y:S01]  /*4ff0*/  FFMA.FTZ R13, R8, R14, -R13 ;  /* 0x0000000e080d7223 */ /* 0x000fe2000001080d */
[----:B------:R-:W-:Y:S01]  /*5000*/  F2FP.SATFINITE.E4M3.F32.PACK_AB_MERGE_C R15, R15, R30, RZ ;  /* 0x0000001e0f0f723e */ /* 0x000fe200048070ff */
[-C--:B------:R-:W-:Y:S01]  /*5010*/  FFMA.FTZ R12, R7, R24.reuse, -R12 ;  /* 0x00000018070c7223 */ /* 0x080fe2000001080c */
[----:B------:R-:W-:Y:S01]  /*5020*/  FFMA.FTZ R27, R6, R24, R27 ;  /* 0x00000018061b7223 */ /* 0x000fe2000001001b */
[----:B------:R-:W-:-:S02]  /*5030*/  F2FP.SATFINITE.E4M3.F32.PACK_AB_MERGE_C R4, R82, R29, R32 ;  /* 0x0000001d5204723e */ /* 0x000fc40004807020 */
[----:B------:R-:W-:Y:S02]  /*5040*/  F2FP.SATFINITE.E4M3.F32.PACK_AB_MERGE_C R7, R28, R13, R15 ;  /* 0x0000000d1c07723e */ /* 0x000fe4000480700f */
[----:B------:R-:W-:-:S07]  /*5050*/  F2FP.SATFINITE.E4M3.F32.PACK_AB_MERGE_C R6, R27, R12, R26 ;  /* 0x0000000c1b06723e */ /* 0x000fce000480701a */
.L_x_1817:
[----:B------:R-:W-:Y:S05]  /*5060*/  BSYNC B1 ;  /* 0x0000000000017941 */ /* 0x000fea0003800000 */
.L_x_1816:
[----:B0-----:R0:W-:Y:S01]  /*5070*/  ST.E.128 desc[UR36][R10.64], R4 ;  /* 0x000000040a007985 */ /* 0x0011e2000c101d24 */
[----:B------:R-:W-:Y:S05]  /*5080*/  BRA `(.L_x_1811) ;  /* 0x0000002400947947 */ /* 0x000fea0003800000 */
.L_x_1793:
[----:B------:R-:W-:Y:S01]  /*5090*/  VIADD R8, R187, 0x20 ;  /* 0x00000020bb087836 */ /* 0x000fe20000000000 */
[----:B------:R-:W-:Y:S02]  /*50a0*/  CS2R R26, SRZ ;  /* 0x00000000001a7805 */ /* 0x000fe4000001ff00 */
[----:B------:R-:W-:Y:S02]  /*50b0*/  CS2R R24, SRZ ;  /* 0x0000000000187805 */ /* 0x000fe4000001ff00 */
[----:B------:R-:W-:-:S04]  /*50c0*/  ISETP.GE.AND P3, PT, R8, R75, PT ;  /* 0x0000004b0800720c */ /* 0x000fc80003f66270 */
[----:B------:R-:W-:-:S13]  /*50d0*/  ISETP.GE.OR P3, PT, R16, R78, P3 ;  /* 0x0000004e1000720c */ /* 0x000fda0001f66670 */
[----:B------:R-:W-:Y:S01]  /*50e0*/  @!P3 IADD3 R31, P4, P5, R20, R6, R51 ;  /* 0x00000006141fb210 */ /* 0x000fe20007d9e033 */
[----:B------:R-:W0:Y:S03]  /*50f0*/  @!P3 LDC.64 R10, c[0x0][0x400] ;  /* 0x00010000ff0abb82 */ /* 0x000e260000000a00 */
[----:B------:R-:W-:Y:S02]  /*5100*/  @!P3 IADD3.X R30, R61, R14, R49, P4, P5 ;  /* 0x0000000e3d1eb210 */ /* 0x000fe400027ea431 */
[----:B------:R-:W-:-:S04]  /*5110*/  ISETP.GE.AND P4, PT, R187, R75, PT ;  /* 0x0000004bbb00720c */ /* 0x000fc80003f86270 */
[----:B------:R-:W-:-:S13]  /*5120*/  ISETP.GE.OR P4, PT, R16, R78, P4 ;  /* 0x0000004e1000720c */ /* 0x000fda0002786670 */
[----:B------:R-:W1:Y:S08]  /*5130*/  @!P4 LDC.64 R8, c[0x0][0x3e8] ;  /* 0x0000fa00ff08cb82 */ /* 0x000e700000000a00 */
[----:B------:R-:W2:Y:S01]  /*5140*/  @!P4 LDC.64 R12, c[0x0][0x400] ;  /* 0x00010000ff0ccb82 */ /* 0x000ea20000000a00 */
[----:B-1----:R-:W-:Y:S02]  /*5150*/  @!P4 IADD3 R8, P5, P6, R20, R8, R6 ;  /* 0x000000081408c210 */ /* 0x002fe40007ebe006 */
[----:B------:R-:W-:-:S02]  /*5160*/  CS2R R6, SRZ ;  /* 0x0000000000067805 */ /* 0x000fc4000001ff00 */
[----:B------:R-:W-:-:S03]  /*5170*/  @!P4 IADD3.X R9, R61, R9, R14, P5, P6 ;  /* 0x000000093d09c210 */ /* 0x000fc60002fec40e */
[----:B------:R-:W1:Y:S01]  /*5180*/  @!P3 LDC.64 R14, c[0x0][0x3e8] ;  /* 0x0000fa00ff0ebb82 */ /* 0x000e620000000a00 */
[----:B--2---:R-:W-:-:S04]  /*5190*/  @!P4 IADD3 R12, P5, P6, R40, R12, R4 ;  /* 0x0000000c280cc210 */ /* 0x004fc80007ebe004 */
[----:B------:R-:W-:Y:S02]  /*51a0*/  @!P4 IADD3.X R13, R64, R13, R76, P5, P6 ;  /* 0x0000000d400dc210 */ /* 0x000fe40002fec44c */
[----:B------:R-:W-:Y:S02]  /*51b0*/  @!P3 IADD3 R29, P5, P6, R40, R4, R55 ;  /* 0x00000004281db210 */ /* 0x000fe40007ebe037 */
[----:B------:R-:W-:Y:S01]  /*51c0*/  CS2R R4, SRZ ;  /* 0x0000000000047805 */ /* 0x000fe2000001ff00 */
[----:B------:R-:W2:Y:S01]  /*51d0*/  @!P4 LDG.E.128 R24, desc[UR36][R12.64] ;  /* 0x000000240c18c981 */ /* 0x000ea2000c1e1d00 */
[----:B------:R-:W-:-:S04]  /*51e0*/  @!P3 IADD3.X R28, R64, R76, R53, P5, P6 ;  /* 0x0000004c401cb210 */ /* 0x000fc80002fec435 */
[----:B------:R1:W3:Y:S02]  /*51f0*/  @!P4 LDG.E.128 R4, desc[UR36][R8.64] ;  /* 0x000000240804c981 */ /* 0x0002e4000c1e1d00 */
[----:B-1----:R-:W-:-:S05]  /*5200*/  @!P3 IADD3 R8, P4, R31, R14, RZ ;  /* 0x0000000e1f08b210 */ /* 0x002fca0007f9e0ff */
[----:B------:R-:W-:Y:S01]  /*5210*/  @!P3 IMAD.X R9, R30, 0x1, R15, P4 ;  /* 0x000000011e09b824 */ /* 0x000fe200020e060f */
[----:B0-----:R-:W-:Y:S02]  /*5220*/  @!P3 IADD3 R10, P4, R29, R10, RZ ;  /* 0x0000000a1d0ab210 */ /* 0x001fe40007f9e0ff */
[----:B------:R-:W-:Y:S02]  /*5230*/  CS2R R30, SRZ ;  /* 0x00000000001e7805 */ /* 0x000fe4000001ff00 */
[----:B------:R-:W-:Y:S02]  /*5240*/  CS2R R34, SRZ ;  /* 0x0000000000227805 */ /* 0x000fe4000001ff00 */
[----:B------:R-:W-:Y:S01]  /*5250*/  CS2R R32, SRZ ;  /* 0x0000000000207805 */ /* 0x000fe2000001ff00 */
[----:B------:R-:W-:Y:S01]  /*5260*/  @!P3 IMAD.X R11, R28, 0x1, R11, P4 ;  /* 0x000000011c0bb824 */ /* 0x000fe200020e060b */
[----:B------:R-:W-:-:S04]  /*5270*/  CS2R R28, SRZ ;  /* 0x00000000001c7805 */ /* 0x000fc8000001ff00 */
[----:B------:R-:W4:Y:S04]  /*5280*/  @!P3 LDG.E.128 R32, desc[UR36][R10.64] ;  /* 0x000000240a20b981 */ /* 0x000f28000c1e1d00 */
[----:B------:R-:W5:Y:S01]  /*5290*/  @!P3 LDG.E.128 R28, desc[UR36][R8.64] ;  /* 0x00000024081cb981 */ /* 0x000f62000c1e1d00 */
[----:B------:R-:W-:-:S06]  /*52a0*/  UISETP.NE.AND UP0, UPT, UR61, 0x3, UPT ;  /* 0x000000033d00788c */ /* 0x000fcc000bf05270 */
[----:B------:R-:W-:Y:S02]  /*52b0*/  PLOP3.LUT P5, PT, PT, PT, UP0, 0x80, 0x0 ;  /* 0x000000000000781c */ /* 0x000fe40003faf008 */
[----:B------:R-:W-:Y:S01]  /*52c0*/  ISETP.GE.AND P3, PT, R16, R78, PT ;  /* 0x0000004e1000720c */ /* 0x000fe20003f66270 */
[----:B--2---:R-:W-:Y:S02]  /*52d0*/  IMAD.MOV.U32 R89, RZ, RZ, R26 ;  /* 0x000000ffff597224 */ /* 0x004fe400078e001a */
[----:B------:R-:W-:Y:S02]  /*52e0*/  IMAD.MOV.U32 R92, RZ, RZ, R24 ;  /* 0x000000ffff5c7224 */ /* 0x000fe400078e0018 */
[----:B---3--:R-:W-:Y:S02]  /*52f0*/  IMAD.MOV.U32 R90, RZ, RZ, R6 ;  /* 0x000000ffff5a7224 */ /* 0x008fe400078e0006 */
[----:B------:R-:W-:Y:S02]  /*5300*/  IMAD.MOV.U32 R91, RZ, RZ, R4 ;  /* 0x000000ffff5b7224 */ /* 0x000fe400078e0004 */
[----:B----4-:R-:W-:-:S02]  /*5310*/  IMAD.MOV.U32 R84, RZ, RZ, R34 ;  /* 0x000000ffff547224 */ /* 0x010fc400078e0022 */
[----:B------:R-:W-:Y:S02]  /*5320*/  IMAD.MOV.U32 R85, RZ, RZ, R32 ;  /* 0x000000ffff557224 */ /* 0x000fe400078e0020 */
[----:B-----5:R-:W-:Y:S02]  /*5330*/  IMAD.MOV.U32 R78, RZ, RZ, R30 ;  /* 0x000000ffff4e7224 */ /* 0x020fe400078e001e */
[----:B------:R-:W-:Y:S01]  /*5340*/  IMAD.MOV.U32 R82, RZ, RZ, R28 ;  /* 0x000000ffff527224 */ /* 0x000fe200078e001c */
[----:B------:R-:W-:Y:S06]  /*5350*/  @!P5 BRA `(.L_x_1818) ;  /* 0x000000000004d947 */ /* 0x000fec0003800000 */
[----:B------:R-:W-:Y:S01]  /*5360*/  BPT.TRAP 0x1 ;  /* 0x000000040000795c */ /* 0x000fe20000300000 */
.L_x_1818:
[----:B------:R-:W-:Y:S01]  /*5370*/  IMAD R76, R185, 0x8, R22 ;  /* 0x00000008b94c7824 */ /* 0x000fe200078e0216 */
[----:B------:R-:W-:Y:S01]  /*5380*/  SHF.L.U32 R77, R200, 0x1f, RZ ;  /* 0x0000001fc84d7819 */ /* 0x000fe200000006ff */
[----:B------:R-:W0:Y:S01]  /*5390*/  LDC R86, c[0x0][0x2f4] ;  /* 0x0000bd00ff567b82 */ /* 0x000e220000000800 */
[----:B------:R-:W-:Y:S02]  /*53a0*/  BSSY B1, `(.L_x_1819) ;  /* 0x0000003000017945 */ /* 0x000fe40003800000 */
[----:B------:R-:W1:Y:S02]  /*53b0*/  SYNCS.PHASECHK.TRANS64.TRYWAIT P4, [R76+URZ+0x28490], R77 ;  /* 0x0284904d4c0075a7 */ /* 0x000e64000808017f */
[----:B-1----:R-:W-:Y:S05]  /*53c0*/  @!P4 BRA `(.L_x_1820) ;  /* 0x0000025c0058c947 */ /* 0x002fea0003800000 */
.L_x_2193:
[----:B------:R-:W-:Y:S05]  /*53d0*/  BSYNC B1 ;  /* 0x0000000000017941 */ /* 0x000fea0003800000 */
.L_x_1819:
[----:B------:R-:W-:Y:S01]  /*53e0*/  UMOV UR4, 0xffffffff ;  /* 0xffffffff00047882 */ /* 0x000fe20000000000 */
[----:B0-----:R-:W-:Y:S02]  /*53f0*/  IMAD.IADD R88, R86, 0x1, -R57 ;  /* 0x0000000156587824 */ /* 0x001fe400078e0a39 */
[----:B------:R-:W-:Y:S05]  /*5400*/  BRA.DIV UR4, `(.L_x_1821) ;  /* 0x0000025e045c7947 */ /* 0x000fea000b800000 */
[----:B------:R0:W2:Y:S04]  /*5410*/  SHFL.IDX PT, R81, R80, RZ, 0x181f ;  /* 0x00181fff50517589 */ /* 0x0000a800000e0000 */
[----:B------:R0:W3:Y:S02]  /*5420*/  SHFL.IDX PT, R83, R79, RZ, 0x181f ;  /* 0x00181fff4f537589 */ /* 0x0000e400000e0000 */
.L_x_2197:
[----:B------:R-:W-:Y:S01]  /*5430*/  ISETP.GE.OR P4, PT, R187, R75, P1 ;  /* 0x0000004bbb00720c */ /* 0x000fe20000f86670 */
[----:B------:R-:W-:-:S12]  /*5440*/  BSSY B1, `(.L_x_1822) ;  /* 0x00000ed000017945 */ /* 0x000fd80003800000 */
[----:B------:R-:W-:Y:S05]  /*5450*/  @P4 BRA `(.L_x_1823) ;  /* 0x0000000c00ac4947 */ /* 0x000fea0003800000 */
[----:B------:R-:W-:Y:S01]  /*5460*/  SEL R8, R57, R88, !P0 ;  /* 0x0000005839087207 */ /* 0x000fe20004000000 */
[----:B------:R-:W-:Y:S01]  /*5470*/  BSSY B2, `(.L_x_1824) ;  /* 0x00000e4000027945 */ /* 0x000fe20003800000 */
[----:B------:R-:W-:Y:S02]  /*5480*/  SHF.R.U32.HI R10, RZ, 0x3, R202 ;  /* 0x00000003ff0a7819 */ /* 0x000fe400000116ca */
[----:B------:R-:W-:Y:S02]  /*5490*/  SHF.R.S32.HI R9, RZ, 0x1f, R8 ;  /* 0x0000001fff097819 */ /* 0x000fe40000011408 */
[----:B---3--:R-:W-:Y:S02]  /*54a0*/  IADD3 R68, P4, R62, R83, RZ ;  /* 0x000000533e447210 */ /* 0x008fe40007f9e0ff */
[----:B------:R-:W-:Y:S02]  /*54b0*/  LEA.HI R8, R9, R8, RZ, 0x5 ;  /* 0x0000000809087211 */ /* 0x000fe400078f28ff */
[----:B--2---:R-:W-:-:S02]  /*54c0*/  IADD3.X R69, R81, R66, RZ, P4, !PT ;  /* 0x0000004251457210 */ /* 0x004fc400027fe4ff */
[----:B------:R-:W-:-:S04]  /*54d0*/  LEA.HI.SX32 R8, R8, R65, 0x1b ;  /* 0x0000004108087211 */ /* 0x000fc800078fdaff */
[----:B------:R-:W-:Y:S01]  /*54e0*/  SHF.R.S32.HI R9, RZ, 0x1f, R8 ;  /* 0x0000001fff097819 */ /* 0x000fe20000011408 */
[----:B------:R-:W-:-:S03]  /*54f0*/  IMAD.SHL.U32 R87, R8, 0x10, RZ ;  /* 0x0000001008577824 */ /* 0x000fc600078e00ff */
[----:B------:R-:W-:Y:S02]  /*5500*/  LEA.HI R9, R9, R8, RZ, 0x3 ;  /* 0x0000000809097211 */ /* 0x000fe400078f18ff */
[----:B------:R-:W-:-:S03]  /*5510*/  LOP3.LUT R8, R202, 0x70, R87, 0xf8, !PT ;  /* 0x00000070ca087812 */ /* 0x000fc600078ef857 */
[----:B------:R-:W-:Y:S01]  /*5520*/  IMAD.SHL.U32 R9, R9, 0x400, RZ ;  /* 0x0000040009097824 */ /* 0x000fe200078e00ff */
[----:B------:R-:W-:-:S04]  /*5530*/  LOP3.LUT R10, R8, R10, RZ, 0x3c, !PT ;  /* 0x0000000a080a7212 */ /* 0x000fc800078e3cff */
[----:B------:R-:W-:Y:S01]  /*5540*/  LOP3.LUT R8, R9, 0xffffe000, RZ, 0xc0, !PT ;  /* 0xffffe00009087812 */ /* 0x000fe200078ec0ff */
[----:B------:R-:W-:-:S03]  /*5550*/  IMAD R9, R185, 0x4000, R46 ;  /* 0x00004000b9097824 */ /* 0x000fc600078e022e */
[----:B------:R-:W-:Y:S01]  /*5560*/  IADD3 R8, R10, R8, R203 ;  /* 0x000000080a087210 */ /* 0x000fe20007ffe0cb */
[----:B------:R-:W-:-:S04]  /*5570*/  IMAD.IADD R9, R22, 0x1, R9 ;  /* 0x0000000116097824 */ /* 0x000fc800078e0209 */
[----:B------:R-:W-:-:S04]  /*5580*/  IMAD R11, R185, 0x4000, R8 ;  /* 0x00004000b90b7824 */ /* 0x000fc800078e0208 */
[----:B------:R-:W-:Y:S02]  /*5590*/  IMAD.IADD R12, R22, 0x1, R11 ;  /* 0x00000001160c7824 */ /* 0x000fe400078e020b */
[----:B------:R-:W2:Y:S04]  /*55a0*/  LDS.128 R8, [R9+0x20000] ;  /* 0x0200000009087984 */ /* 0x000ea80000000c00 */
[----:B------:R-:W3:Y:S01]  /*55b0*/  LDS.128 R12, [R12+0x20000] ;  /* 0x020000000c0c7984 */ /* 0x000ee20000000c00 */
[----:B------:R-:W-:Y:S05]  /*55c0*/  @P3 BRA `(.L_x_1825) ;  /* 0x0000000c00383947 */ /* 0x000fea0003800000 */
[----:B------:R-:W-:Y:S01]  /*55d0*/  SHF.R.U32.HI R98, RZ, 0x8, R5 ;  /* 0x00000008ff627819 */ /* 0x000fe20000011605 */
[----:B--2---:R-:W-:Y:S01]  /*55e0*/  IMAD.MOV.U32 R24, RZ, RZ, R8 ;  /* 0x000000ffff187224 */ /* 0x004fe200078e0008 */
[--C-:B------:R-:W-:Y:S02]  /*55f0*/  SHF.R.U32.HI R93, RZ, 0x8, R7.reuse ;  /* 0x00000008ff5d7819 */ /* 0x100fe40000011607 */
[----:B------:R-:W-:Y:S02]  /*5600*/  LOP3.LUT R6, R7, 0xff0000ff, RZ, 0xc0, !PT ;  /* 0xff0000ff07067812 */ /* 0x000fe400078ec0ff */
[----:B------:R-:W-:Y:S01]  /*5610*/  SHF.R.U32.HI R99, RZ, 0x10, R7 ;  /* 0x00000010ff637819 */ /* 0x000fe20000011607 */
[----:B------:R-:W-:Y:S01]  /*5620*/  IMAD.SHL.U32 R93, R93, 0x100, RZ ;  /* 0x000001005d5d7824 */ /* 0x000fe200078e00ff */
[----:B------:R-:W-:Y:S02]  /*5630*/  SHF.R.U32.HI R97, RZ, 0x8, R27 ;  /* 0x00000008ff617819 */ /* 0x000fe4000001161b */
[----:B------:R-:W-:-:S02]  /*5640*/  LOP3.LUT R96, R27, 0xff0000ff, RZ, 0xc0, !PT ;  /* 0xff0000ff1b607812 */ /* 0x000fc400078ec0ff */
[----:B------:R-:W-:Y:S01]  /*5650*/  SHF.R.U32.HI R7, RZ, 0x10, R27 ;  /* 0x00000010ff077819 */ /* 0x000fe2000001161b */
[----:B------:R-:W-:Y:S01]  /*5660*/  IMAD.SHL.U32 R27, R98, 0x100, RZ ;  /* 0x00000100621b7824 */ /* 0x000fe200078e00ff */
[----:B------:R-:W-:Y:S01]  /*5670*/  LOP3.LUT R4, R5, 0xff0000ff, RZ, 0xc0, !PT ;  /* 0xff0000ff05047812 */ /* 0x000fe200078ec0ff */
[----:B------:R-:W-:Y:S01]  /*5680*/  IMAD.SHL.U32 R97, R97, 0x100, RZ ;  /* 0x0000010061617824 */ /* 0x000fe200078e00ff */
[----:B------:R-:W-:Y:S02]  /*5690*/  SHF.R.U32.HI R94, RZ, 0x10, R5 ;  /* 0x00000010ff5e7819 */ /* 0x000fe40000011605 */
[----:B------:R-:W-:Y:S02]  /*56a0*/  SHF.R.U32.HI R95, RZ, 0x8, R25 ;  /* 0x00000008ff5f7819 */ /* 0x000fe40000011619 */
[----:B------:R-:W-:Y:S01]  /*56b0*/  LOP3.LUT R4, R4, 0xff00, R27, 0xf8, !PT ;  /* 0x0000ff0004047812 */ /* 0x000fe200078ef81b */
[----:B------:R-:W-:Y:S01]  /*56c0*/  IMAD.U32 R27, R94, 0x10000, RZ ;  /* 0x000100005e1b7824 */ /* 0x000fe200078e00ff */
[----:B------:R-:W-:Y:S01]  /*56d0*/  LOP3.LUT R26, R25, 0xff0000ff, RZ, 0xc0, !PT ;  /* 0xff0000ff191a7812 */ /* 0x000fe200078ec0ff */
[----:B------:R-:W-:Y:S01]  /*56e0*/  IMAD.SHL.U32 R95, R95, 0x100, RZ ;  /* 0x000001005f5f7824 */ /* 0x000fe200078e00ff */
[----:B------:R-:W-:Y:S01]  /*56f0*/  SHF.R.U32.HI R5, RZ, 0x10, R25 ;  /* 0x00000010ff057819 */ /* 0x000fe20000011619 */
[----:B---3--:R-:W-:Y:S01]  /*5700*/  IMAD.MOV.U32 R25, RZ, RZ, R12 ;  /* 0x000000ffff197224 */ /* 0x008fe200078e000c */
[----:B------:R-:W-:-:S02]  /*5710*/  LOP3.LUT R93, R6, 0xff00, R93, 0xf8, !PT ;  /* 0x0000ff00065d7812 */ /* 0x000fc400078ef85d */
[----:B------:R-:W-:Y:S01]  /*5720*/  LOP3.LUT R6, R4, 0xff0000, R27, 0xf8, !PT ;  /* 0x00ff000004067812 */ /* 0x000fe200078ef81b */
[----:B------:R-:W-:Y:S01]  /*5730*/  IMAD.U32 R4, R99, 0x10000, RZ ;  /* 0x0001000063047824 */ /* 0x000fe200078e00ff */
[----:B------:R-:W-:Y:S01]  /*5740*/  LOP3.LUT R98, R96, 0xff00, R97, 0xf8, !PT ;  /* 0x0000ff0060627812 */ /* 0x000fe200078ef861 */
[----:B------:R-:W-:Y:S01]  /*5750*/  IMAD.U32 R5, R5, 0x10000, RZ ;  /* 0x0001000005057824 */ /* 0x000fe200078e00ff */
[----:B------:R-:W-:Y:S01]  /*5760*/  LOP3.LUT R94, R26, 0xff00, R95, 0xf8, !PT ;  /* 0x0000ff001a5e7812 */ /* 0x000fe200078ef85f */
[----:B------:R-:W-:Y:S01]  /*5770*/  IMAD.U32 R99, R7, 0x10000, RZ ;  /* 0x0001000007637824 */ /* 0x000fe200078e00ff */
[----:B------:R-:W-:Y:S02]  /*5780*/  F2FP.F16.E4M3.UNPACK_B R96, R92.H1 ;  /* 0x0000005cff60723e */ /* 0x000fe400030006ff */
[----:B------:R-:W-:Y:S02]  /*5790*/  F2FP.F16.E4M3.UNPACK_B R27, R25.H1 ;  /* 0x00000019ff1b723e */ /* 0x000fe400030006ff */
[----:B------:R-:W-:Y:S01]  /*57a0*/  F2FP.F16.E4M3.UNPACK_B R26, R24.H1 ;  /* 0x00000018ff1a723e */ /* 0x000fe200030006ff */
[----:B------:R-:W-:Y:S01]  /*57b0*/  HADD2.F32 R97, -RZ, R96.H0_H0 ;  /* 0x20000060ff617230 */ /* 0x000fe20000004100 */
[----:B------:R-:W-:Y:S01]  /*57c0*/  LOP3.LUT R4, R93, 0xff0000, R4, 0xf8, !PT ;  /* 0x00ff00005d047812 */ /* 0x000fe200078ef804 */
[----:B------:R-:W-:Y:S01]  /*57d0*/  HADD2.F32 R12, -RZ, R27.H0_H0 ;  /* 0x2000001bff0c7230 */ /* 0x000fe20000004100 */
[----:B------:R-:W-:Y:S01]  /*57e0*/  F2FP.F16.E4M3.UNPACK_B R93, R91.H1 ;  /* 0x0000005bff5d723e */ /* 0x000fe200030006ff */
[--C-:B------:R-:W-:Y:S01]  /*57f0*/  HADD2.F32 R8, -RZ, R26.reuse.H0_H0 ;  /* 0x2000001aff087230 */ /* 0x100fe20000004100 */
[----:B------:R-:W-:Y:S01]  /*5800*/  LOP3.LUT R7, R94, 0xff0000, R5, 0xf8, !PT ;  /* 0x00ff00005e077812 */ /* 0x000fe200078ef805 */
[----:B------:R-:W-:-:S02]  /*5810*/  HADD2.F32 R26, -RZ, R26.H1_H1 ;  /* 0x3000001aff1a7230 */ /* 0x000fc40000004100 */
[-C--:B------:R-:W-:Y:S01]  /*5820*/  FMUL.FTZ R101, R12, R97.reuse ;  /* 0x000000610c657220 */ /* 0x080fe20000410000 */
[--C-:B------:R-:W-:Y:S02]  /*5830*/  HADD2.F32 R95, -RZ, R93.reuse.H0_H0 ;  /* 0x2000005dff5f7230 */ /* 0x100fe40000004100 */
[----:B------:R-:W-:Y:S01]  /*5840*/  FMUL.FTZ R97, R8, R97 ;  /* 0x0000006108617220 */ /* 0x000fe20000410000 */
[----:B------:R-:W-:Y:S01]  /*5850*/  HADD2.F32 R94, -RZ, R93.H1_H1 ;  /* 0x3000005dff5e7230 */ /* 0x000fe20000004100 */
[----:B------:R-:W-:Y:S01]  /*5860*/  LOP3.LUT R5, R98, 0xff0000, R99, 0xf8, !PT ;  /* 0x00ff000062057812 */ /* 0x000fe200078ef863 */
[----:B------:R-:W-:Y:S02]  /*5870*/  HADD2.F32 R93, -RZ, R96.H1_H1 ;  /* 0x30000060ff5d7230 */ /* 0x000fe40000004100 */
[-C--:B------:R-:W-:Y:S01]  /*5880*/  FFMA.FTZ R8, R8, R95.reuse, -R101 ;  /* 0x0000005f08087223 */ /* 0x080fe20000010865 */
[----:B------:R-:W-:Y:S02]  /*5890*/  HADD2.F32 R27, -RZ, R27.H1_H1 ;  /* 0x3000001bff1b7230 */ /* 0x000fe40000004100 */
[----:B------:R-:W-:Y:S01]  /*58a0*/  FFMA.FTZ R12, R12, R95, R97 ;  /* 0x0000005f0c0c7223 */ /* 0x000fe20000010061 */
[----:B------:R-:W-:Y:S01]  /*58b0*/  F2FP.F16.E4M3.UNPACK_B R96, R92 ;  /* 0x0000005cff60723e */ /* 0x000fe200020006ff */
[----:B------:R-:W-:Y:S01]  /*58c0*/  FMUL.FTZ R98, R26, R93 ;  /* 0x0000005d1a627220 */ /* 0x000fe20000410000 */
[----:B------:R-:W-:-:S02]  /*58d0*/  F2FP.F16.E4M3.UNPACK_B R95, R91 ;  /* 0x0000005bff5f723e */ /* 0x000fc400020006ff */
[----:B------:R-:W-:Y:S01]  /*58e0*/  F2FP.F16.E4M3.UNPACK_B R92, R25 ;  /* 0x00000019ff5c723e */ /* 0x000fe200020006ff */
[C---:B------:R-:W-:Y:S01]  /*58f0*/  FMUL.FTZ R25, R27.reuse, R93 ;  /* 0x0000005d1b197220 */ /* 0x040fe20000410000 */
[----:B------:R-:W-:Y:S01]  /*5900*/  F2FP.F16.E4M3.UNPACK_B R91, R24 ;  /* 0x00000018ff5b723e */ /* 0x000fe200020006ff */
[----:B------:R-:W-:Y:S02]  /*5910*/  HADD2.F32 R97, -RZ, R96.H0_H0 ;  /* 0x20000060ff617230 */ /* 0x000fe40000004100 */
[-C--:B------:R-:W-:Y:S01]  /*5920*/  FFMA.FTZ R27, R27, R94.reuse, R98 ;  /* 0x0000005e1b1b7223 */ /* 0x080fe20000010062 */
[----:B------:R-:W-:Y:S02]  /*5930*/  HADD2.F32 R93, -RZ, R92.H0_H0 ;  /* 0x2000005cff5d7230 */ /* 0x000fe40000004100 */
[----:B------:R-:W-:Y:S01]  /*5940*/  FFMA.FTZ R25, R26, R94, -R25 ;  /* 0x0000005e1a197223 */ /* 0x000fe20000010819 */
[----:B------:R-:W-:Y:S02]  /*5950*/  HADD2.F32 R24, -RZ, R91.H0_H0 ;  /* 0x2000005bff187230 */ /* 0x000fe40000004100 */
[----:B------:R-:W-:-:S02]  /*5960*/  HADD2.F32 R96, -RZ, R96.H1_H1 ;  /* 0x30000060ff607230 */ /* 0x000fc40000004100 */
[-C--:B------:R-:W-:Y:S01]  /*5970*/  FMUL.FTZ R99, R93, R97.reuse ;  /* 0x000000615d637220 */ /* 0x080fe20000410000 */
[----:B------:R-:W-:Y:S02]  /*5980*/  HADD2.F32 R94, -RZ, R92.H1_H1 ;  /* 0x3000005cff5e7230 */ /* 0x000fe40000004100 */
[----:B------:R-:W-:Y:S01]  /*5990*/  FMUL.FTZ R98, R24, R97 ;  /* 0x0000006118627220 */ /* 0x000fe20000410000 */
[----:B------:R-:W-:Y:S01]  /*59a0*/  HADD2.F32 R26, -RZ, R95.H0_H0 ;  /* 0x2000005fff1a7230 */ /* 0x000fe20000004100 */
[----:B------:R-:W-:Y:S01]  /*59b0*/  F2FP.SATFINITE.E4M3.F32.PACK_AB_MERGE_C R8, R25, R8, RZ ;  /* 0x000000081908723e */ /* 0x000fe200048070ff */
[----:B------:R-:W-:Y:S02]  /*59c0*/  HADD2.F32 R91, -RZ, R91.H1_H1 ;  /* 0x3000005bff5b7230 */ /* 0x000fe40000004100 */
[----:B------:R-:W-:Y:S01]  /*59d0*/  FMUL.FTZ R92, R94, R96 ;  /* 0x000000605e5c7220 */ /* 0x000fe20000410000 */
[----:B------:R-:W-:Y:S02]  /*59e0*/  HADD2.F32 R97, -RZ, R95.H1_H1 ;  /* 0x3000005fff617230 */ /* 0x000fe40000004100 */
[-C--:B------:R-:W-:Y:S01]  /*59f0*/  FFMA.FTZ R24, R24, R26.reuse, -R99 ;  /* 0x0000001a18187223 */ /* 0x080fe20000010863 */
[----:B------:R-:W-:Y:S01]  /*5a00*/  FFMA.FTZ R26, R93, R26, R98 ;  /* 0x0000001a5d1a7223 */ /* 0x000fe20000010062 */
[----:B------:R-:W-:Y:S01]  /*5a10*/  F2FP.F16.E4M3.UNPACK_B R99, R89.H1 ;  /* 0x00000059ff63723e */ /* 0x000fe200030006ff */
[C---:B------:R-:W-:Y:S01]  /*5a20*/  FMUL.FTZ R103, R91.reuse, R96 ;  /* 0x000000605b677220 */ /* 0x040fe20000410000 */
[----:B------:R-:W-:Y:S01]  /*5a30*/  F2FP.F16.E4M3.UNPACK_B R95, R14.H1 ;  /* 0x0000000eff5f723e */ /* 0x000fe200030006ff */
[----:B------:R-:W-:Y:S01]  /*5a40*/  FFMA.FTZ R93, R91, R97, -R92 ;  /* 0x000000615b5d7223 */ /* 0x000fe2000001085c */
[----:B------:R-:W-:Y:S01]  /*5a50*/  F2FP.F16.E4M3.UNPACK_B R92, R10.H1 ;  /* 0x0000000aff5c723e */ /* 0x000fe200030006ff */
[----:B------:R-:W-:Y:S01]  /*5a60*/  HADD2.F32 R101, -RZ, R99.H0_H0 ;  /* 0x20000063ff657230 */ /* 0x000fe20000004100 */
[----:B------:R-:W-:Y:S01]  /*5a70*/  F2FP.F16.E4M3.UNPACK_B R98, R90.H1 ;  /* 0x0000005aff62723e */ /* 0x000fe200030006ff */
[----:B------:R-:W-:-:S02]  /*5a80*/  HADD2.F32 R96, -RZ, R95.H0_H0 ;  /* 0x2000005fff607230 */ /* 0x000fc40000004100 */
        /* <DEDUP_REMOVED lines=8> */
[----:B------:R-:W-:Y:S01]  /*5b10*/  F2FP.SATFINITE.E4M3.F32.PACK_AB_MERGE_C R12, R27, R12, RZ ;  /* 0x0000000c1b0c723e */ /* 0x000fe200048070ff */
[----:B------:R-:W-:-:S02]  /*5b20*/  HADD2.F32 R95, -RZ, R92.H1_H1 ;  /* 0x3000005cff5f7230 */ /* 0x000fc40000004100 */
[-C--:B------:R-:W-:Y:S01]  /*5b30*/  FMUL.FTZ R102, R97, R100.reuse ;  /* 0x0000006461667220 */ /* 0x080fe20000410000 */
[----:B------:R-:W-:Y:S02]  /*5b40*/  HADD2.F32 R98, -RZ, R98.H1_H1 ;  /* 0x30000062ff627230 */ /* 0x000fe40000004100 */
[-C--:B------:R-:W-:Y:S01]  /*5b50*/  FFMA.FTZ R92, R94, R99.reuse, -R103 ;  /* 0x000000635e5c7223 */ /* 0x080fe20000010867 */
[----:B------:R-:W-:Y:S01]  /*5b60*/  FFMA.FTZ R94, R96, R99, R101 ;  /* 0x00000063605e7223 */ /* 0x000fe20000010065 */
[C---:B------:R-:W-:Y:S01]  /*5b70*/  FMUL.FTZ R100, R95.reuse, R100 ;  /* 0x000000645f647220 */ /* 0x040fe20000410000 */
[----:B------:R-:W-:Y:S01]  /*5b80*/  F2FP.F16.E4M3.UNPACK_B R96, R89 ;  /* 0x00000059ff60723e */ /* 0x000fe200020006ff */
[----:B------:R-:W-:Y:S01]  /*5b90*/  FFMA.FTZ R89, R95, R98, -R102 ;  /* 0x000000625f597223 */ /* 0x000fe20000010866 */
[----:B------:R-:W-:Y:S01]  /*5ba0*/  F2FP.F16.E4M3.UNPACK_B R95, R14 ;  /* 0x0000000eff5f723e */ /* 0x000fe200020006ff */
[----:B------:R-:W-:Y:S01]  /*5bb0*/  FFMA.FTZ R105, R97, R98, R100 ;  /* 0x0000006261697223 */ /* 0x000fe20000010064 */
[----:B------:R-:W-:Y:S01]  /*5bc0*/  HADD2.F32 R14, -RZ, R10.H0_H0 ;  /* 0x2000000aff0e7230 */ /* 0x000fe20000004100 */
[----:B------:R-:W-:Y:S01]  /*5bd0*/  F2FP.SATFINITE.E4M3.F32.PACK_AB_MERGE_C R8, R93, R24, R8 ;  /* 0x000000185d08723e */ /* 0x000fe20004807008 */
[--C-:B------:R-:W-:Y:S01]  /*5be0*/  HADD2.F32 R99, -RZ, R96.reuse.H0_H0 ;  /* 0x20000060ff637230 */ /* 0x100fe20000004100 */
[----:B------:R-:W-:Y:S01]  /*5bf0*/  F2FP.F16.E4M3.UNPACK_B R27, R13 ;  /* 0x0000000dff1b723e */ /* 0x000fe200020006ff */
[----:B------:R-:W-:Y:S01]  /*5c00*/  HADD2.F32 R98, -RZ, R96.H1_H1 ;  /* 0x30000060ff627230 */ /* 0x000fe20000004100 */
[----:B------:R-:W-:Y:S01]  /*5c10*/  F2FP.F16.E4M3.UNPACK_B R96, R90 ;  /* 0x0000005aff60723e */ /* 0x000fe200020006ff */
[--C-:B------:R-:W-:Y:S01]  /*5c20*/  HADD2.F32 R90, -RZ, R95.reuse.H0_H0 ;  /* 0x2000005fff5a7230 */ /* 0x100fe20000004100 */
[----:B------:R-:W-:Y:S01]  /*5c30*/  F2FP.F16.E4M3.UNPACK_B R93, R7 ;  /* 0x00000007ff5d723e */ /* 0x000fe200020006ff */
[----:B------:R-:W-:Y:S01]  /*5c40*/  HADD2.F32 R95, -RZ, R95.H1_H1 ;  /* 0x3000005fff5f7230 */ /* 0x000fe20000004100 */
[----:B------:R-:W-:Y:S01]  /*5c50*/  F2FP.F16.E4M3.UNPACK_B R25, R9 ;  /* 0x00000009ff19723e */ /* 0x000fe200020006ff */
[----:B------:R-:W-:-:S02]  /*5c60*/  HADD2.F32 R10, -RZ, R10.H1_H1 ;  /* 0x3000000aff0a7230 */ /* 0x000fc40000004100 */
[-C--:B------:R-:W-:Y:S01]  /*5c70*/  FMUL.FTZ R101, R90, R99.reuse ;  /* 0x000000635a657220 */ /* 0x080fe20000410000 */
[--C-:B------:R-:W-:Y:S02]  /*5c80*/  HADD2.F32 R97, -RZ, R96.reuse.H0_H0 ;  /* 0x20000060ff617230 */ /* 0x100fe40000004100 */
[-C--:B------:R-:W-:Y:S01]  /*5c90*/  FMUL.FTZ R103, R95, R98.reuse ;  /* 0x000000625f677220 */ /* 0x080fe20000410000 */
[----:B------:R-:W-:Y:S02]  /*5ca0*/  HADD2.F32 R96, -RZ, R96.H1_H1 ;  /* 0x30000060ff607230 */ /* 0x000fe40000004100 */
[----:B------:R-:W-:Y:S01]  /*5cb0*/  FMUL.FTZ R99, R14, R99 ;  /* 0x000000630e637220 */ /* 0x000fe20000410000 */
[----:B------:R-:W-:Y:S01]  /*5cc0*/  FMUL.FTZ R98, R10, R98 ;  /* 0x000000620a627220 */ /* 0x000fe20000410000 */
[-C--:B------:R-:W-:Y:S01]  /*5cd0*/  FFMA.FTZ R101, R14, R97.reuse, -R101 ;  /* 0x000000610e657223 */ /* 0x080fe20000010865 */
[----:B------:R-:W-:Y:S01]  /*5ce0*/  F2FP.SATFINITE.E4M3.F32.PACK_AB_MERGE_C R12, R91, R26, R12 ;  /* 0x0000001a5b0c723e */ /* 0x000fe2000480700c */
[-C--:B------:R-:W-:Y:S01]  /*5cf0*/  FFMA.FTZ R10, R10, R96.reuse, -R103 ;  /* 0x000000600a0a7223 */ /* 0x080fe20000010867 */
[----:B------:R-:W-:Y:S01]  /*5d00*/  FFMA.FTZ R14, R90, R97, R99 ;  /* 0x000000615a0e7223 */ /* 0x000fe20000010063 */
[----:B------:R-:W-:Y:S01]  /*5d10*/  FFMA.FTZ R95, R95, R96, R98 ;  /* 0x000000605f5f7223 */ /* 0x000fe20000010062 */
[----:B------:R-:W-:Y:S01]  /*5d20*/  F2FP.SATFINITE.E4M3.F32.PACK_AB_MERGE_C R92, R89, R92, RZ ;  /* 0x0000005c595c723e */ /* 0x000fe200048070ff */
[----:B------:R-:W-:Y:S01]  /*5d30*/  HADD2.F32 R89, -RZ, R27.H0_H0 ;  /* 0x2000001bff597230 */ /* 0x000fe20000004100 */
[----:B------:R-:W-:Y:S01]  /*5d40*/  F2FP.F16.E4M3.UNPACK_B R91, R6 ;  /* 0x00000006ff5b723e */ /* 0x000fe200020006ff */
[----:B------:R-:W-:Y:S01]  /*5d50*/  HADD2.F32 R26, -RZ, R93.H0_H0 ;  /* 0x2000005dff1a7230 */ /* 0x000fe20000004100 */
[----:B------:R-:W-:Y:S01]  /*5d60*/  F2FP.SATFINITE.E4M3.F32.PACK_AB_MERGE_C R94, R105, R94, RZ ;  /* 0x0000005e695e723e */ /* 0x000fe200048070ff */
[----:B------:R-:W-:Y:S01]  /*5d70*/  HADD2.F32 R24, -RZ, R25.H0_H0 ;  /* 0x20000019ff187230 */ /* 0x000fe20000004100 */
[----:B------:R-:W-:Y:S01]  /*5d80*/  F2FP.SATFINITE.E4M3.F32.PACK_AB_MERGE_C R10, R10, R101, R92 ;  /* 0x000000650a0a723e */ /* 0x000fe2000480705c */
[----:B------:R-:W-:Y:S01]  /*5d90*/  HADD2.F32 R92, -RZ, R91.H0_H0 ;  /* 0x2000005bff5c7230 */ /* 0x000fe20000004100 */
[----:B------:R-:W-:Y:S01]  /*5da0*/  F2FP.SATFINITE.E4M3.F32.PACK_AB_MERGE_C R14, R95, R14, R94 ;  /* 0x0000000e5f0e723e */ /* 0x000fe2000480705e */
        /* <DEDUP_REMOVED lines=14> */
[----:B------:R-:W-:Y:S01]  /*5e90*/  F2FP.F16.E4M3.UNPACK_B R6, R6.H1 ;  /* 0x00000006ff06723e */ /* 0x000fe200030006ff */
[----:B------:R-:W-:Y:S02]  /*5ea0*/  HADD2.F32 R89, -RZ, R13.H0_H0 ;  /* 0x2000000dff597230 */ /* 0x000fe40000004100 */
[----:B------:R-:W-:Y:S01]  /*5eb0*/  FFMA.FTZ R26, R90, R91, R93 ;  /* 0x0000005b5a1a7223 */ /* 0x000fe2000001005d */
[----:B------:R-:W-:Y:S01]  /*5ec0*/  HADD2.F32 R94, -RZ, R92.H0_H0 ;  /* 0x2000005cff5e7230 */ /* 0x000fe20000004100 */
[----:B------:R-:W-:Y:S01]  /*5ed0*/  F2FP.F16.E4M3.UNPACK_B R91, R15 ;  /* 0x0000000fff5b723e */ /* 0x000fe200020006ff */
[----:B------:R-:W-:Y:S01]  /*5ee0*/  HADD2.F32 R7, -RZ, R27.H0_H0 ;  /* 0x2000001bff077230 */ /* 0x000fe20000004100 */
[----:B------:R-:W-:Y:S01]  /*5ef0*/  F2FP.F16.E4M3.UNPACK_B R99, R5 ;  /* 0x00000005ff63723e */ /* 0x000fe200020006ff */
[----:B------:R-:W-:-:S02]  /*5f00*/  HADD2.F32 R90, -RZ, R13.H1_H1 ;  /* 0x3000000dff5a7230 */ /* 0x000fc40000004100 */
[-C--:B------:R-:W-:Y:S01]  /*5f10*/  FMUL.FTZ R96, R89, R94.reuse ;  /* 0x0000005e59607220 */ /* 0x080fe20000410000 */
[----:B------:R-:W-:Y:S02]  /*5f20*/  HADD2.F32 R13, -RZ, R92.H1_H1 ;  /* 0x3000005cff0d7230 */ /* 0x000fe40000004100 */
[C---:B------:R-:W-:Y:S01]  /*5f30*/  FMUL.FTZ R94, R7.reuse, R94 ;  /* 0x0000005e075e7220 */ /* 0x040fe20000410000 */
[--C-:B------:R-:W-:Y:S01]  /*5f40*/  HADD2.F32 R92, -RZ, R6.reuse.H0_H0 ;  /* 0x20000006ff5c7230 */ /* 0x100fe20000004100 */
[----:B------:R-:W-:Y:S01]  /*5f50*/  F2FP.F16.E4M3.UNPACK_B R100, R5.H1 ;  /* 0x00000005ff64723e */ /* 0x000fe200030006ff */
[----:B------:R-:W-:Y:S02]  /*5f60*/  HADD2.F32 R27, -RZ, R27.H1_H1 ;  /* 0x3000001bff1b7230 */ /* 0x000fe40000004100 */
[CC--:B------:R-:W-:Y:S01]  /*5f70*/  FMUL.FTZ R98, R90.reuse, R13.reuse ;  /* 0x0000000d5a627220 */ /* 0x0c0fe20000410000 */
[----:B------:R-:W-:Y:S02]  /*5f80*/  HADD2.F32 R93, -RZ, R6.H1_H1 ;  /* 0x30000006ff5d7230 */ /* 0x000fe40000004100 */
[-C--:B------:R-:W-:Y:S01]  /*5f90*/  FFMA.FTZ R6, R7, R92.reuse, -R96 ;  /* 0x0000005c07067223 */ /* 0x080fe20000010860 */
[----:B------:R-:W-:Y:S01]  /*5fa0*/  FFMA.FTZ R7, R89, R92, R94 ;  /* 0x0000005c59077223 */ /* 0x000fe2000001005e */
[C---:B------:R-:W-:Y:S01]  /*5fb0*/  FMUL.FTZ R89, R27.reuse, R13 ;  /* 0x0000000d1b597220 */ /* 0x040fe20000410000 */
[----:B------:R-:W-:Y:S01]  /*5fc0*/  F2FP.F16.E4M3.UNPACK_B R92, R15.H1 ;  /* 0x0000000fff5c723e */ /* 0x000fe200030006ff */
[----:B------:R-:W-:Y:S01]  /*5fd0*/  FFMA.FTZ R13, R27, R93, -R98 ;  /* 0x0000005d1b0d7223 */ /* 0x000fe20000010862 */
[----:B------:R-:W-:Y:S01]  /*5fe0*/  F2FP.F16.E4M3.UNPACK_B R27, R11 ;  /* 0x0000000bff1b723e */ /* 0x000fe200020006ff */
[----:B------:R-:W-:Y:S01]  /*5ff0*/  FFMA.FTZ R90, R90, R93, R89 ;  /* 0x0000005d5a5a7223 */ /* 0x000fe20000010059 */
[----:B------:R-:W-:Y:S01]  /*6000*/  F2FP.F16.E4M3.UNPACK_B R11, R11.H1 ;  /* 0x0000000bff0b723e */ /* 0x000fe200030006ff */
[----:B------:R-:W-:Y:S01]  /*6010*/  HADD2.F32 R93, -RZ, R91.H0_H0 ;  /* 0x2000005bff5d7230 */ /* 0x000fe20000004100 */
[-C--:B------:R-:W-:Y:S01]  /*6020*/  F2FP.F16.E4M3.UNPACK_B R95, R4.reuse ;  /* 0x00000004ff5f723e */ /* 0x080fe200020006ff */
[----:B------:R-:W-:Y:S01]  /*6030*/  HADD2.F32 R15, -RZ, R27.H0_H0 ;  /* 0x2000001bff0f7230 */ /* 0x000fe20000004100 */
[----:B------:R-:W-:Y:S01]  /*6040*/  F2FP.F16.E4M3.UNPACK_B R96, R4.H1 ;  /* 0x00000004ff60723e */ /* 0x000fe200030006ff */
[----:B------:R-:W-:Y:S01]  /*6050*/  HADD2.F32 R4, -RZ, R99.H0_H0 ;  /* 0x20000063ff047230 */ /* 0x000fe20000004100 */
[----:B------:R-:W-:Y:S01]  /*6060*/  F2FP.SATFINITE.E4M3.F32.PACK_AB_MERGE_C R6, R13, R6, RZ ;  /* 0x000000060d06723e */ /* 0x000fe200048070ff */
[----:B------:R-:W-:Y:S01]  /*6070*/  HADD2.F32 R89, -RZ, R11.H0_H0 ;  /* 0x2000000bff597230 */ /* 0x000fe20000004100 */
[----:B------:R-:W-:Y:S01]  /*6080*/  F2FP.SATFINITE.E4M3.F32.PACK_AB_MERGE_C R7, R90, R7, RZ ;  /* 0x000000075a07723e */ /* 0x000fe200048070ff */
[----:B------:R-:W-:-:S02]  /*6090*/  HADD2.F32 R94, -RZ, R92.H0_H0 ;  /* 0x2000005cff5e7230 */ /* 0x000fc40000004100 */
[-C--:B------:R-:W-:Y:S01]  /*60a0*/  FMUL.FTZ R102, R93, R4.reuse ;  /* 0x000000045d667220 */ /* 0x080fe20000410000 */
[----:B------:R-:W-:Y:S02]  /*60b0*/  HADD2.F32 R5, -RZ, R100.H0_H0 ;  /* 0x20000064ff057230 */ /* 0x000fe40000004100 */
[----:B------:R-:W-:Y:S01]  /*60c0*/  FMUL.FTZ R104, R15, R4 ;  /* 0x000000040f687220 */ /* 0x000fe20000410000 */
[----:B------:R-:W-:Y:S01]  /*60d0*/  HADD2.F32 R98, -RZ, R95.H0_H0 ;  /* 0x2000005fff627230 */ /* 0x000fe20000004100 */
[----:B------:R-:W-:Y:S01]  /*60e0*/  F2FP.SATFINITE.E4M3.F32.PACK_AB_MERGE_C R9, R9, R24, R6 ;  /* 0x000000180909723e */ /* 0x000fe20004807006 */
[----:B------:R-:W-:Y:S02]  /*60f0*/  HADD2.F32 R92, -RZ, R92.H1_H1 ;  /* 0x3000005cff5c7230 */ /* 0x000fe40000004100 */
[-C--:B------:R-:W-:Y:S01]  /*6100*/  FMUL.FTZ R106, R94, R5.reuse ;  /* 0x000000055e6a7220 */ /* 0x080fe20000410000 */
[----:B------:R-:W-:Y:S02]  /*6110*/  HADD2.F32 R100, -RZ, R100.H1_H1 ;  /* 0x30000064ff647230 */ /* 0x000fe40000004100 */
[----:B------:R-:W-:Y:S01]  /*6120*/  FMUL.FTZ R101, R89, R5 ;  /* 0x0000000559657220 */ /* 0x000fe20000410000 */
[----:B------:R-:W-:-:S02]  /*6130*/  HADD2.F32 R11, -RZ, R11.H1_H1 ;  /* 0x3000000bff0b7230 */ /* 0x000fc40000004100 */
[-C--:B------:R-:W-:Y:S01]  /*6140*/  FFMA.FTZ R4, R15, R98.reuse, -R102 ;  /* 0x000000620f047223 */ /* 0x080fe20000010866 */
[----:B------:R-:W-:Y:S02]  /*6150*/  HADD2.F32 R97, -RZ, R96.H0_H0 ;  /* 0x20000060ff617230 */ /* 0x000fe40000004100 */
[----:B------:R-:W-:Y:S01]  /*6160*/  FFMA.FTZ R5, R93, R98, R104 ;  /* 0x000000625d057223 */ /* 0x000fe20000010068 */
[----:B------:R-:W-:Y:S02]  /*6170*/  HADD2.F32 R91, -RZ, R91.H1_H1 ;  /* 0x3000005bff5b7230 */ /* 0x000fe40000004100 */
[-C--:B------:R-:W-:Y:S01]  /*6180*/  FMUL.FTZ R102, R92, R100.reuse ;  /* 0x000000645c667220 */ /* 0x080fe20000410000 */
[----:B------:R-:W-:Y:S02]  /*6190*/  HADD2.F32 R98, -RZ, R99.H1_H1 ;  /* 0x30000063ff627230 */ /* 0x000fe40000004100 */
[----:B------:R-:W-:Y:S01]  /*61a0*/  FMUL.FTZ R15, R11, R100 ;  /* 0x000000640b0f7220 */ /* 0x000fe20000410000 */
[----:B------:R-:W-:-:S02]  /*61b0*/  HADD2.F32 R27, -RZ, R27.H1_H1 ;  /* 0x3000001bff1b7230 */ /* 0x000fc40000004100 */
[-C--:B------:R-:W-:Y:S01]  /*61c0*/  FFMA.FTZ R101, R94, R97.reuse, R101 ;  /* 0x000000615e657223 */ /* 0x080fe20000010065 */
[----:B------:R-:W-:Y:S02]  /*61d0*/  HADD2.F32 R96, -RZ, R96.H1_H1 ;  /* 0x30000060ff607230 */ /* 0x000fe40000004100 */
[-C--:B------:R-:W-:Y:S01]  /*61e0*/  FMUL.FTZ R100, R91, R98.reuse ;  /* 0x000000625b647220 */ /* 0x080fe20000410000 */
[----:B------:R-:W-:Y:S02]  /*61f0*/  HADD2.F32 R94, -RZ, R95.H1_H1 ;  /* 0x3000005fff5e7230 */ /* 0x000fe40000004100 */
[----:B------:R-:W-:Y:S01]  /*6200*/  FFMA.FTZ R106, R89, R97, -R106 ;  /* 0x00000061596a7223 */ /* 0x000fe2000001086a */
[----:B------:R-:W-:Y:S01]  /*6210*/  FMUL.FTZ R98, R27, R98 ;  /* 0x000000621b627220 */ /* 0x000fe20000410000 */
[-C--:B------:R-:W-:Y:S01]  /*6220*/  FFMA.FTZ R11, R11, R96.reuse, -R102 ;  /* 0x000000600b0b7223 */ /* 0x080fe20000010866 */
[----:B------:R-:W-:Y:S01]  /*6230*/  FFMA.FTZ R92, R92, R96, R15 ;  /* 0x000000605c5c7223 */ /* 0x000fe2000001000f */
[-C--:B------:R-:W-:Y:S01]  /*6240*/  FFMA.FTZ R27, R27, R94.reuse, -R100 ;  /* 0x0000005e1b1b7223 */ /* 0x080fe20000010864 */
[----:B------:R-:W-:Y:S01]  /*6250*/  FFMA.FTZ R98, R91, R94, R98 ;  /* 0x0000005e5b627223 */ /* 0x000fe20000010062 */
[----:B------:R-:W-:-:S02]  /*6260*/  F2FP.SATFINITE.E4M3.F32.PACK_AB_MERGE_C R13, R26, R25, R7 ;  /* 0x000000191a0d723e */ /* 0x000fc40004807007 */
[----:B------:R-:W-:Y:S02]  /*6270*/  F2FP.SATFINITE.E4M3.F32.PACK_AB_MERGE_C R11, R11, R106, RZ ;  /* 0x0000006a0b0b723e */ /* 0x000fe400048070ff */
[----:B------:R-:W-:Y:S02]  /*6280*/  F2FP.SATFINITE.E4M3.F32.PACK_AB_MERGE_C R92, R92, R101, RZ ;  /* 0x000000655c5c723e */ /* 0x000fe400048070ff */
[----:B------:R-:W-:Y:S02]  /*6290*/  F2FP.SATFINITE.E4M3.F32.PACK_AB_MERGE_C R11, R27, R4, R11 ;  /* 0x000000041b0b723e */ /* 0x000fe4000480700b */
[----:B------:R-:W-:-:S07]  /*62a0*/  F2FP.SATFINITE.E4M3.F32.PACK_AB_MERGE_C R15, R98, R5, R92 ;  /* 0x00000005620f723e */ /* 0x000fce000480705c */
.L_x_1825:
[----:B------:R-:W-:Y:S05]  /*62b0*/  BSYNC B2 ;  /* 0x0000000000027941 */ /* 0x000fea0003800000 */
.L_x_1824:
[----:B------:R-:W-:Y:S01]  /*62c0*/  ISETP.GE.AND P4, PT, R87, R86, PT ;  /* 0x000000565700720c */ /* 0x000fe20003f86270 */
[----:B--2---:R4:W-:-:S12]  /*62d0*/  ST.E.128 desc[UR36][R68.64], R8 ;  /* 0x0000000844007985 */ /* 0x0049d8000c101d24 */
[----:B------:R-:W-:-:S04]  /*62e0*/  @!P4 IADD3 R4, P6, R83, R87, RZ ;  /* 0x000000575304c210 */ /* 0x000fc80007fde0ff */
[----:B------:R-:W-:-:S05]  /*62f0*/  @!P4 LEA.HI.X.SX32 R5, R87, R81, 0x1, P6 ;  /* 0x000000515705c211 */ /* 0x000fca00030f0eff */
[----:B---3--:R4:W-:Y:S04]  /*6300*/  @!P4 ST.E.128 desc[UR36][R4.64], R12 ;  /* 0x0000000c0400c985 */ /* 0x0089e8000c101d24 */
.L_x_1823:
[----:B------:R-:W-:Y:S05]  /*6310*/  BSYNC B1 ;  /* 0x0000000000017941 */ /* 0x000fea0003800000 */
.L_x_1822:
[----:B------:R-:W-:-:S03]  /*6320*/  UMOV UR4, 0xffffffff ;  /* 0xffffffff00047882 */ /* 0x000fc60000000000 */
[----:B------:R-:W-:Y:S05]  /*6330*/  BRA.DIV UR4, `(.L_x_1826) ;  /* 0x0000024e04dc7947 */ /* 0x000fea000b800000 */
[----:B------:R0:W0:Y:S04]  /*6340*/  SHFL.IDX PT, R25, R80, 0x1, 0x181f ;  /* 0x00381f0050197f89 */ /* 0x00002800000e0000 */
[----:B----4-:R4:W0:Y:S02]  /*6350*/  SHFL.IDX PT, R14, R79, 0x1, 0x181f ;  /* 0x00381f004f0e7f89 */ /* 0x01082400000e0000 */
.L_x_2201:
[----:B------:R-:W-:-:S04]  /*6360*/  IADD3 R4, R187, 0x20, RZ ;  /* 0x00000020bb047810 */ /* 0x000fc80007ffe0ff */
[----:B------:R-:W-:-:S13]  /*6370*/  ISETP.GE.OR P4, PT, R4, R75, P1 ;  /* 0x0000004b0400720c */ /* 0x000fda0000f86670 */
[----:B------:R-:W-:Y:S05]  /*6380*/  @P4 BRA `(.L_x_1811) ;  /* 0x0000001000d44947 */ /* 0x000fea0003800000 */
[----:B------:R-:W-:Y:S01]  /*6390*/  SEL R88, R57, R88, !P0 ;  /* 0x0000005839587207 */ /* 0x000fe20004000000 */
[----:B------:R-:W-:Y:S01]  /*63a0*/  BSSY B1, `(.L_x_1827) ;  /* 0x00000e9000017945 */ /* 0x000fe20003800000 */
[----:B------:R-:W-:Y:S02]  /*63b0*/  SHF.R.U32.HI R7, RZ, 0x3, R209 ;  /* 0x00000003ff077819 */ /* 0x000fe400000116d1 */
[----:B------:R-:W-:Y:S02]  /*63c0*/  SHF.R.S32.HI R5, RZ, 0x1f, R88 ;  /* 0x0000001fff057819 */ /* 0x000fe40000011458 */
[----:B0-----:R-:W-:Y:S02]  /*63d0*/  IADD3 R12, P4, R62, R14, RZ ;  /* 0x0000000e3e0c7210 */ /* 0x001fe40007f9e0ff */
[----:B------:R-:W-:-:S03]  /*63e0*/  LEA.HI R88, R5, R88, RZ, 0x5 ;  /* 0x0000005805587211 */ /* 0x000fc600078f28ff */
[----:B------:R-:W-:Y:S01]  /*63f0*/  IMAD.X R13, R25, 0x1, R66, P4 ;  /* 0x00000001190d7824 */ /* 0x000fe200020e0642 */
[----:B------:R-:W-:-:S04]  /*6400*/  LEA.HI.SX32 R88, R88, R65, 0x1b ;  /* 0x0000004158587211 */ /* 0x000fc800078fdaff */
[----:B------:R-:W-:Y:S01]  /*6410*/  SHF.R.S32.HI R5, RZ, 0x1f, R88 ;  /* 0x0000001fff057819 */ /* 0x000fe20000011458 */
[----:B------:R-:W-:-:S03]  /*6420*/  IMAD.SHL.U32 R15, R88, 0x10, RZ ;  /* 0x00000010580f7824 */ /* 0x000fc600078e00ff */
[----:B------:R-:W-:Y:S02]  /*6430*/  LEA.HI R5, R5, R88, RZ, 0x3 ;  /* 0x0000005805057211 */ /* 0x000fe400078f18ff */
[----:B------:R-:W-:-:S03]  /*6440*/  LOP3.LUT R4, R209, 0x70, R15, 0xf8, !PT ;  /* 0x00000070d1047812 */ /* 0x000fc600078ef80f */
[----:B------:R-:W-:Y:S01]  /*6450*/  IMAD.SHL.U32 R6, R5, 0x400, RZ ;  /* 0x0000040005067824 */ /* 0x000fe200078e00ff */
[----:B------:R-:W-:-:S04]  /*6460*/  LOP3.LUT R5, R4, R7, RZ, 0x3c, !PT ;  /* 0x0000000704057212 */ /* 0x000fc800078e3cff */
[----:B------:R-:W-:-:S04]  /*6470*/  LOP3.LUT R4, R6, 0xffffe000, RZ, 0xc0, !PT ;  /* 0xffffe00006047812 */ /* 0x000fc800078ec0ff */
[----:B------:R-:W-:Y:S01]  /*6480*/  IADD3 R4, R5, R4, R212 ;  /* 0x0000000405047210 */ /* 0x000fe20007ffe0d4 */
[----:B------:R-:W-:-:S04]  /*6490*/  IMAD R5, R185, 0x4000, R47 ;  /* 0x00004000b9057824 */ /* 0x000fc800078e022f */
[----:B------:R-:W-:Y:S02]  /*64a0*/  IMAD R7, R185, 0x4000, R4 ;  /* 0x00004000b9077824 */ /* 0x000fe400078e0204 */
[C---:B------:R-:W-:Y:S02]  /*64b0*/  IMAD.IADD R5, R22.reuse, 0x1, R5 ;  /* 0x0000000116057824 */ /* 0x040fe400078e0205 */
[----:B------:R-:W-:-:S04]  /*64c0*/  IMAD.IADD R8, R22, 0x1, R7 ;  /* 0x0000000116087824 */ /* 0x000fc800078e0207 */
[----:B------:R-:W0:Y:S04]  /*64d0*/  LDS.128 R4, [R5+0x20000] ;  /* 0x0200000005047984 */ /* 0x000e280000000c00 */
[----:B------:R-:W0:Y:S01]  /*64e0*/  LDS.128 R8, [R8+0x20000] ;  /* 0x0200000008087984 */ /* 0x000e220000000c00 */
[----:B------:R-:W-:Y:S05]  /*64f0*/  @P3 BRA `(.L_x_1828) ;  /* 0x0000000c004c3947 */ /* 0x000fea0003800000 */
[--C-:B------:R-:W-:Y:S01]  /*6500*/  SHF.R.U32.HI R26, RZ, 0x8, R29.reuse ;  /* 0x00000008ff1a7819 */ /* 0x100fe2000001161d */
[----:B0-----:R-:W-:Y:S01]  /*6510*/  IMAD.MOV.U32 R30, RZ, RZ, R8 ;  /* 0x000000ffff1e7224 */ /* 0x001fe200078e0008 */
[----:B----4-:R-:W-:Y:S01]  /*6520*/  SHF.R.U32.HI R79, RZ, 0x10, R29 ;  /* 0x00000010ff4f7819 */ /* 0x010fe2000001161d */
[----:B------:R-:W-:Y:S01]  /*6530*/  IMAD.MOV.U32 R24, RZ, RZ, R5 ;  /* 0x000000ffff187224 */ /* 0x000fe200078e0005 */
[----:B------:R-:W-:Y:S01]  /*6540*/  LOP3.LUT R27, R29, 0xff0000ff, RZ, 0xc0, !PT ;  /* 0xff0000ff1d1b7812 */ /* 0x000fe200078ec0ff */
[----:B------:R-:W-:Y:S01]  /*6550*/  IMAD.MOV.U32 R29, RZ, RZ, R4 ;  /* 0x000000ffff1d7224 */ /* 0x000fe200078e0004 */
[----:B------:R-:W-:Y:S01]  /*6560*/  SHF.R.U32.HI R69, RZ, 0x8, R31 ;  /* 0x00000008ff457819 */ /* 0x000fe2000001161f */
[----:B------:R-:W-:Y:S01]  /*6570*/  IMAD.SHL.U32 R4, R26, 0x100, RZ ;  /* 0x000001001a047824 */ /* 0x000fe200078e00ff */
[----:B------:R-:W-:Y:S01]  /*6580*/  SHF.R.U32.HI R32, RZ, 0x8, R33 ;  /* 0x00000008ff207819 */ /* 0x000fe20000011621 */
[----:B------:R-:W-:Y:S01]  /*6590*/  IMAD.MOV.U32 R26, RZ, RZ, R6 ;  /* 0x000000ffff1a7224 */ /* 0x000fe200078e0006 */
[----:B------:R-:W-:Y:S01]  /*65a0*/  SHF.R.U32.HI R28, RZ, 0x8, R35 ;  /* 0x00000008ff1c7819 */ /* 0x000fe20000011623 */
[----:B------:R-:W-:Y:S01]  /*65b0*/  IMAD.U32 R6, R79, 0x10000, RZ ;  /* 0x000100004f067824 */ /* 0x000fe200078e00ff */
[----:B------:R-:W-:Y:S01]  /*65c0*/  LOP3.LUT R27, R27, 0xff00, R4, 0xf8, !PT ;  /* 0x0000ff001b1b7812 */ /* 0x000fe200078ef804 */
[----:B------:R-:W-:Y:S01]  /*65d0*/  IMAD.SHL.U32 R4, R69, 0x100, RZ ;  /* 0x0000010045047824 */ /* 0x000fe200078e00ff */
[----:B------:R-:W-:Y:S01]  /*65e0*/  SHF.R.U32.HI R80, RZ, 0x10, R31 ;  /* 0x00000010ff507819 */ /* 0x000fe2000001161f */
[----:B------:R-:W-:Y:S01]  /*65f0*/  IMAD.SHL.U32 R8, R32, 0x100, RZ ;  /* 0x0000010020087824 */ /* 0x000fe200078e00ff */
[----:B------:R-:W-:Y:S01]  /*6600*/  SHF.R.U32.HI R34, RZ, 0x10, R33 ;  /* 0x00000010ff227819 */ /* 0x000fe20000011621 */
[----:B------:R-:W-:Y:S01]  /*6610*/  IMAD.SHL.U32 R28, R28, 0x100, RZ ;  /* 0x000001001c1c7824 */ /* 0x000fe200078e00ff */
[----:B------:R-:W-:-:S02]  /*6620*/  SHF.R.U32.HI R68, RZ, 0x10, R35 ;  /* 0x00000010ff447819 */ /* 0x000fc40000011623 */
[----:B------:R-:W-:Y:S02]  /*6630*/  LOP3.LUT R31, R31, 0xff0000ff, RZ, 0xc0, !PT ;  /* 0xff0000ff1f1f7812 */ /* 0x000fe400078ec0ff */
[----:B------:R-:W-:Y:S01]  /*6640*/  LOP3.LUT R33, R33, 0xff0000ff, RZ, 0xc0, !PT ;  /* 0xff0000ff21217812 */ /* 0x000fe200078ec0ff */
[----:B------:R-:W-:Y:S01]  /*6650*/  IMAD.U32 R68, R68, 0x10000, RZ ;  /* 0x0001000044447824 */ /* 0x000fe200078e00ff */
[----:B------:R-:W-:Y:S02]  /*6660*/  LOP3.LUT R35, R35, 0xff0000ff, RZ, 0xc0, !PT ;  /* 0xff0000ff23237812 */ /* 0x000fe400078ec0ff */
[----:B------:R-:W-:Y:S02]  /*6670*/  LOP3.LUT R5, R31, 0xff00, R4, 0xf8, !PT ;  /* 0x0000ff001f057812 */ /* 0x000fe400078ef804 */
[----:B------:R-:W-:Y:S01]  /*6680*/  LOP3.LUT R69, R33, 0xff00, R8, 0xf8, !PT ;  /* 0x0000ff0021457812 */ /* 0x000fe200078ef808 */
[----:B------:R-:W-:Y:S01]  /*6690*/  IMAD.U32 R8, R34, 0x10000, RZ ;  /* 0x0001000022087824 */ /* 0x000fe200078e00ff */
[----:B------:R-:W-:-:S02]  /*66a0*/  LOP3.LUT R79, R35, 0xff00, R28, 0xf8, !PT ;  /* 0x0000ff00234f7812 */ /* 0x000fc400078ef81c */
[----:B------:R-:W-:Y:S02]  /*66b0*/  SHF.L.U32 R4, R80, 0x10, RZ ;  /* 0x0000001050047819 */ /* 0x000fe400000006ff */
[----:B------:R-:W-:Y:S02]  /*66c0*/  F2FP.F16.E4M3.UNPACK_B R35, R85.H1 ;  /* 0x00000055ff23723e */ /* 0x000fe400030006ff */
[----:B------:R-:W-:Y:S02]  /*66d0*/  F2FP.F16.E4M3.UNPACK_B R33, R30.H1 ;  /* 0x0000001eff21723e */ /* 0x000fe400030006ff */
[----:B------:R-:W-:Y:S02]  /*66e0*/  F2FP.F16.E4M3.UNPACK_B R31, R29.H1 ;  /* 0x0000001dff1f723e */ /* 0x000fe400030006ff */
[----:B------:R-:W-:Y:S01]  /*66f0*/  LOP3.LUT R6, R27, 0xff0000, R6, 0xf8, !PT ;  /* 0x00ff00001b067812 */ /* 0x000fe200078ef806 */
[----:B------:R-:W-:Y:S01]  /*6700*/  HADD2.F32 R28, -RZ, R33.H0_H0 ;  /* 0x20000021ff1c7230 */ /* 0x000fe20000004100 */
[----:B------:R-:W-:Y:S01]  /*6710*/  LOP3.LUT R4, R5, 0xff0000, R4, 0xf8, !PT ;  /* 0x00ff000005047812 */ /* 0x000fe200078ef804 */
[----:B------:R-:W-:Y:S01]  /*6720*/  HADD2.F32 R5, -RZ, R35.H0_H0 ;  /* 0x20000023ff057230 */ /* 0x000fe20000004100 */
[----:B------:R-:W-:Y:S01]  /*6730*/  F2FP.F16.E4M3.UNPACK_B R32, R82.H1 ;  /* 0x00000052ff20723e */ /* 0x000fe200030006ff */
[----:B------:R-:W-:Y:S01]  /*6740*/  HADD2.F32 R27, -RZ, R31.H0_H0 ;  /* 0x2000001fff1b7230 */ /* 0x000fe20000004100 */
[----:B------:R-:W-:Y:S01]  /*6750*/  LOP3.LUT R8, R69, 0xff0000, R8, 0xf8, !PT ;  /* 0x00ff000045087812 */ /* 0x000fe200078ef808 */
[----:B------:R-:W-:-:S02]  /*6760*/  HADD2.F32 R35, -RZ, R35.H1_H1 ;  /* 0x30000023ff237230 */ /* 0x000fc40000004100 */
[CC--:B------:R-:W-:Y:S01]  /*6770*/  FMUL.FTZ R80, R28.reuse, R5.reuse ;  /* 0x000000051c507220 */ /* 0x0c0fe20000410000 */
[--C-:B------:R-:W-:Y:S02]  /*6780*/  HADD2.F32 R34, -RZ, R32.reuse.H0_H0 ;  /* 0x20000020ff227230 */ /* 0x100fe40000004100 */
[----:B--2---:R-:W-:Y:S01]  /*6790*/  FMUL.FTZ R81, R27, R5 ;  /* 0x000000051b517220 */ /* 0x004fe20000410000 */
[----:B------:R-:W-:Y:S01]  /*67a0*/  LOP3.LUT R5, R79, 0xff0000, R68, 0xf8, !PT ;  /* 0x00ff00004f057812 */ /* 0x000fe200078ef844 */
[----:B------:R-:W-:Y:S01]  /*67b0*/  HADD2.F32 R69, -RZ, R32.H1_H1 ;  /* 0x30000020ff457230 */ /* 0x000fe20000004100 */
[----:B------:R-:W-:Y:S01]  /*67c0*/  F2FP.F16.E4M3.UNPACK_B R85, R85 ;  /* 0x00000055ff55723e */ /* 0x000fe200020006ff */
[----:B------:R-:W-:Y:S02]  /*67d0*/  HADD2.F32 R68, -RZ, R33.H1_H1 ;  /* 0x30000021ff447230 */ /* 0x000fe40000004100 */
[-C--:B------:R-:W-:Y:S01]  /*67e0*/  FFMA.FTZ R27, R27, R34.reuse, -R80 ;  /* 0x000000221b1b7223 */ /* 0x080fe20000010850 */
[----:B------:R-:W-:Y:S01]  /*67f0*/  FFMA.FTZ R28, R28, R34, R81 ;  /* 0x000000221c1c7223 */ /* 0x000fe20000010051 */
[----:B------:R-:W-:Y:S01]  /*6800*/  HADD2.F32 R32, -RZ, R31.H1_H1 ;  /* 0x3000001fff207230 */ /* 0x000fe20000004100 */
[----:B------:R-:W-:Y:S01]  /*6810*/  F2FP.F16.E4M3.UNPACK_B R34, R30 ;  /* 0x0000001eff22723e */ /* 0x000fe200020006ff */
[----:B------:R-:W-:Y:S01]  /*6820*/  HADD2.F32 R80, -RZ, R85.H0_H0 ;  /* 0x20000055ff507230 */ /* 0x000fe20000004100 */
[----:B------:R-:W-:Y:S01]  /*6830*/  F2FP.F16.E4M3.UNPACK_B R33, R29 ;  /* 0x0000001dff21723e */ /* 0x000fe200020006ff */
[-C--:B------:R-:W-:Y:S01]  /*6840*/  FMUL.FTZ R29, R68, R35.reuse ;  /* 0x00000023441d7220 */ /* 0x080fe20000410000 */
[----:B------:R-:W-:Y:S01]  /*6850*/  F2FP.F16.E4M3.UNPACK_B R82, R82 ;  /* 0x00000052ff52723e */ /* 0x000fe200020006ff */
[----:B------:R-:W-:Y:S01]  /*6860*/  FMUL.FTZ R79, R32, R35 ;  /* 0x00000023204f7220 */ /* 0x000fe20000410000 */
[----:B------:R-:W-:-:S02]  /*6870*/  HADD2.F32 R35, -RZ, R34.H0_H0 ;  /* 0x20000022ff237230 */ /* 0x000fc40000004100 */
[-C--:B------:R-:W-:Y:S01]  /*6880*/  FFMA.FTZ R30, R32, R69.reuse, -R29 ;  /* 0x00000045201e7223 */ /* 0x080fe2000001081d */
[----:B------:R-:W-:Y:S02]  /*6890*/  HADD2.F32 R31, -RZ, R33.H0_H0 ;  /* 0x20000021ff1f7230 */ /* 0x000fe40000004100 */
[----:B------:R-:W-:Y:S01]  /*68a0*/  FFMA.FTZ R29, R68, R69, R79 ;  /* 0x00000045441d7223 */ /* 0x000fe2000001004f */
[----:B------:R-:W-:Y:S02]  /*68b0*/  HADD2.F32 R32, -RZ, R82.H0_H0 ;  /* 0x20000052ff207230 */ /* 0x000fe40000004100 */
[-C--:B------:R-:W-:Y:S01]  /*68c0*/  FMUL.FTZ R88, R35, R80.reuse ;  /* 0x0000005023587220 */ /* 0x080fe20000410000 */
[----:B------:R-:W-:Y:S02]  /*68d0*/  HADD2.F32 R85, -RZ, R85.H1_H1 ;  /* 0x30000055ff557230 */ /* 0x000fe40000004100 */
[----:B------:R-:W-:Y:S01]  /*68e0*/  FMUL.FTZ R80, R31, R80 ;  /* 0x000000501f507220 */ /* 0x000fe20000410000 */
[----:B------:R-:W-:Y:S01]  /*68f0*/  HADD2.F32 R68, -RZ, R34.H1_H1 ;  /* 0x30000022ff447230 */ /* 0x000fe20000004100 */
[----:B------:R-:W-:Y:S01]  /*6900*/  F2FP.F16.E4M3.UNPACK_B R81, R84.H1 ;  /* 0x00000054ff51723e */ /* 0x000fe200030006ff */
[----:B------:R-:W-:Y:S01]  /*6910*/  HADD2.F32 R33, -RZ, R33.H1_H1 ;  /* 0x30000021ff217230 */ /* 0x000fe20000004100 */
[----:B------:R-:W-:Y:S01]  /*6920*/  F2FP.F16.E4M3.UNPACK_B R69, R10.H1 ;  /* 0x0000000aff45723e */ /* 0x000fe200030006ff */
[----:B------:R-:W-:-:S02]  /*6930*/  HADD2.F32 R82, -RZ, R82.H1_H1 ;  /* 0x30000052ff527230 */ /* 0x000fc40000004100 */
[-C--:B------:R-:W-:Y:S01]  /*6940*/  FFMA.FTZ R31, R31, R32.reuse, -R88 ;  /* 0x000000201f1f7223 */ /* 0x080fe20000010858 */
[CC--:B------:R-:W-:Y:S01]  /*6950*/  FMUL.FTZ R34, R68.reuse, R85.reuse ;  /* 0x0000005544227220 */ /* 0x0c0fe20000410000 */
[----:B------:R-:W-:Y:S01]  /*6960*/  FFMA.FTZ R32, R35, R32, R80 ;  /* 0x0000002023207223 */ /* 0x000fe20000010050 */
[C---:B------:R-:W-:Y:S01]  /*6970*/  FMUL.FTZ R85, R33.reuse, R85 ;  /* 0x0000005521557220 */ /* 0x040fe20000410000 */
[----:B------:R-:W-:Y:S01]  /*6980*/  F2FP.F16.E4M3.UNPACK_B R80, R78.H1 ;  /* 0x0000004eff50723e */ /* 0x000fe200030006ff */
[----:B---3--:R-:W-:Y:S01]  /*6990*/  HADD2.F32 R83, -RZ, R81.H0_H0 ;  /* 0x20000051ff537230 */ /* 0x008fe20000004100 */
[----:B------:R-:W-:Y:S01]  /*69a0*/  F2FP.F16.E4M3.UNPACK_B R35, R26.H1 ;  /* 0x0000001aff23723e */ /* 0x000fe200030006ff */
[----:B------:R-:W-:Y:S02]  /*69b0*/  HADD2.F32 R79, -RZ, R69.H0_H0 ;  /* 0x20000045ff4f7230 */ /* 0x000fe40000004100 */
[-C--:B------:R-:W-:Y:S01]  /*69c0*/  FFMA.FTZ R34, R33, R82.reuse, -R34 ;  /* 0x0000005221227223 */ /* 0x080fe20000010822 */
[----:B------:R-:W-:Y:S01]  /*69d0*/  FFMA.FTZ R33, R68, R82, R85 ;  /* 0x0000005244217223 */ /* 0x000fe20000010055 */
[----:B------:R-:W-:Y:S01]  /*69e0*/  HADD2.F32 R82, -RZ, R81.H1_H1 ;  /* 0x30000051ff527230 */ /* 0x000fe20000004100 */
[----:B------:R-:W-:Y:S01]  /*69f0*/  F2FP.F16.E4M3.UNPACK_B R84, R84 ;  /* 0x00000054ff54723e */ /* 0x000fe200020006ff */
[----:B------:R-:W-:-:S02]  /*6a00*/  HADD2.F32 R68, -RZ, R35.H0_H0 ;  /* 0x20000023ff447230 */ /* 0x000fc40000004100 */
[-C--:B------:R-:W-:Y:S01]  /*6a10*/  FMUL.FTZ R85, R79, R83.reuse ;  /* 0x000000534f557220 */ /* 0x080fe20000410000 */
[--C-:B------:R-:W-:Y:S01]  /*6a20*/  HADD2.F32 R81, -RZ, R80.reuse.H0_H0 ;  /* 0x20000050ff517230 */ /* 0x100fe20000004100 */
[----:B------:R-:W-:Y:S01]  /*6a30*/  F2FP.F16.E4M3.UNPACK_B R26, R26 ;  /* 0x0000001aff1a723e */ /* 0x000fe200020006ff */
[----:B------:R-:W-:Y:S02]  /*6a40*/  HADD2.F32 R69, -RZ, R69.H1_H1 ;  /* 0x30000045ff457230 */ /* 0x000fe40000004100 */
[C---:B------:R-:W-:Y:S01]  /*6a50*/  FMUL.FTZ R88, R68.reuse, R83 ;  /* 0x0000005344587220 */ /* 0x040fe20000410000 */
[----:B------:R-:W-:Y:S02]  /*6a60*/  HADD2.F32 R35, -RZ, R35.H1_H1 ;  /* 0x30000023ff237230 */ /* 0x000fe40000004100 */
[-C--:B------:R-:W-:Y:S01]  /*6a70*/  FFMA.FTZ R85, R68, R81.reuse, -R85 ;  /* 0x0000005144557223 */ /* 0x080fe20000010855 */
[----:B------:R-:W-:Y:S02]  /*6a80*/  HADD2.F32 R80, -RZ, R80.H1_H1 ;  /* 0x30000050ff507230 */ /* 0x000fe40000004100 */
[-C--:B------:R-:W-:Y:S01]  /*6a90*/  FMUL.FTZ R68, R69, R82.reuse ;  /* 0x0000005245447220 */ /* 0x080fe20000410000 */
[----:B------:R-:W-:Y:S01]  /*6aa0*/  FFMA.FTZ R88, R79, R81, R88 ;  /* 0x000000514f587223 */ /* 0x000fe20000010058 */
[C---:B------:R-:W-:Y:S01]  /*6ab0*/  FMUL.FTZ R90, R35.reuse, R82 ;  /* 0x00000052235a7220 */ /* 0x040fe20000410000 */
[----:B------:R-:W-:Y:S01]  /*6ac0*/  F2FP.F16.E4M3.UNPACK_B R78, R78 ;  /* 0x0000004eff4e723e */ /* 0x000fe200020006ff */
[----:B------:R-:W-:Y:S01]  /*6ad0*/  FFMA.FTZ R82, R35, R80, -R68 ;  /* 0x0000005023527223 */ /* 0x000fe20000010844 */
[----:B------:R-:W-:Y:S01]  /*6ae0*/  F2FP.F16.E4M3.UNPACK_B R35, R10 ;  /* 0x0000000aff23723e */ /* 0x000fe200020006ff */
[----:B------:R-:W-:-:S02]  /*6af0*/  HADD2.F32 R79, -RZ, R84.H0_H0 ;  /* 0x20000054ff4f7230 */ /* 0x000fc40000004100 */
[----:B------:R-:W-:Y:S01]  /*6b00*/  FFMA.FTZ R87, R69, R80, R90 ;  /* 0x0000005045577223 */ /* 0x000fe2000001005a */
[----:B------:R-:W-:Y:S01]  /*6b10*/  HADD2.F32 R84, -RZ, R84.H1_H1 ;  /* 0x30000054ff547230 */ /* 0x000fe20000004100 */
[----:B------:R-:W-:Y:S01]  /*6b20*/  F2FP.SATFINITE.E4M3.F32.PACK_AB_MERGE_C R27, R30, R27, RZ ;  /* 0x0000001b1e1b723e */ /* 0x000fe200048070ff */
[--C-:B------:R-:W-:Y:S01]  /*6b30*/  HADD2.F32 R68, -RZ, R35.reuse.H0_H0 ;  /* 0x20000023ff447230 */ /* 0x100fe20000004100 */
[----:B------:R-:W-:Y:S01]  /*6b40*/  F2FP.SATFINITE.E4M3.F32.PACK_AB_MERGE_C R29, R29, R28, RZ ;  /* 0x0000001c1d1d723e */ /* 0x000fe200048070ff */
[--C-:B------:R-:W-:Y:S01]  /*6b50*/  HADD2.F32 R10, -RZ, R26.reuse.H0_H0 ;  /* 0x2000001aff0a7230 */ /* 0x100fe20000004100 */
[----:B------:R-:W-:Y:S01]  /*6b60*/  F2FP.F16.E4M3.UNPACK_B R30, R24 ;  /* 0x00000018ff1e723e */ /* 0x000fe200020006ff */
[----:B------:R-:W-:Y:S02]  /*6b70*/  HADD2.F32 R35, -RZ, R35.H1_H1 ;  /* 0x30000023ff237230 */ /* 0x000fe40000004100 */
[----:B------:R-:W-:Y:S01]  /*6b80*/  FMUL.FTZ R81, R68, R79 ;  /* 0x0000004f44517220 */ /* 0x000fe20000410000 */
[----:B------:R-:W-:-:S02]  /*6b90*/  HADD2.F32 R26, -RZ, R26.H1_H1 ;  /* 0x3000001aff1a7230 */ /* 0x000fc40000004100 */
[----:B------:R-:W-:Y:S01]  /*6ba0*/  FMUL.FTZ R79, R10, R79 ;  /* 0x0000004f0a4f7220 */ /* 0x000fe20000410000 */
[--C-:B------:R-:W-:Y:S02]  /*6bb0*/  HADD2.F32 R69, -RZ, R78.reuse.H0_H0 ;  /* 0x2000004eff457230 */ /* 0x100fe40000004100 */
[CC--:B------:R-:W-:Y:S01]  /*6bc0*/  FMUL.FTZ R83, R35.reuse, R84.reuse ;  /* 0x0000005423537220 */ /* 0x0c0fe20000410000 */
[----:B------:R-:W-:Y:S02]  /*6bd0*/  HADD2.F32 R78, -RZ, R78.H1_H1 ;  /* 0x3000004eff4e7230 */ /* 0x000fe40000004100 */
[----:B------:R-:W-:Y:S01]  /*6be0*/  FMUL.FTZ R84, R26, R84 ;  /* 0x000000541a547220 */ /* 0x000fe20000410000 */
[----:B------:R-:W-:Y:S01]  /*6bf0*/  F2FP.SATFINITE.E4M3.F32.PACK_AB_MERGE_C R28, R34, R31, R27 ;  /* 0x0000001f221c723e */ /* 0x000fe2000480701b */
[-C--:B------:R-:W-:Y:S01]  /*6c00*/  FFMA.FTZ R81, R10, R69.reuse, -R81 ;  /* 0x000000450a517223 */ /* 0x080fe20000010851 */
[----:B------:R-:W-:Y:S01]  /*6c10*/  FFMA.FTZ R10, R68, R69, R79 ;  /* 0x00000045440a7223 */ /* 0x000fe2000001004f */
[-C--:B------:R-:W-:Y:S01]  /*6c20*/  FFMA.FTZ R69, R35, R78.reuse, R84 ;  /* 0x0000004e23457223 */ /* 0x080fe20000010054 */
[----:B------:R-:W-:Y:S01]  /*6c30*/  F2FP.F16.E4M3.UNPACK_B R35, R9 ;  /* 0x00000009ff23723e */ /* 0x000fe200020006ff */
[----:B------:R-:W-:Y:S01]  /*6c40*/  FFMA.FTZ R26, R26, R78, -R83 ;  /* 0x0000004e1a1a7223 */ /* 0x000fe20000010853 */
[----:B------:R-:W-:-:S02]  /*6c50*/  F2FP.F16.E4M3.UNPACK_B R68, R8 ;  /* 0x00000008ff44723e */ /* 0x000fc400020006ff */
[----:B------:R-:W-:Y:S01]  /*6c60*/  F2FP.SATFINITE.E4M3.F32.PACK_AB_MERGE_C R27, R33, R32, R29 ;  /* 0x00000020211b723e */ /* 0x000fe2000480701d */
[----:B------:R-:W-:Y:S01]  /*6c70*/  HADD2.F32 R31, -RZ, R35.H0_H0 ;  /* 0x20000023ff1f7230 */ /* 0x000fe20000004100 */
[----:B------:R-:W-:Y:S01]  /*6c80*/  F2FP.F16.E4M3.UNPACK_B R33, R6 ;  /* 0x00000006ff21723e */ /* 0x000fe200020006ff */
[----:B------:R-:W-:Y:S01]  /*6c90*/  HADD2.F32 R32, -RZ, R68.H0_H0 ;  /* 0x20000044ff207230 */ /* 0x000fe20000004100 */
[----:B------:R-:W-:Y:S01]  /*6ca0*/  F2FP.SATFINITE.E4M3.F32.PACK_AB_MERGE_C R87, R87, R88, RZ ;  /* 0x000000585757723e */ /* 0x000fe200048070ff */
[----:B------:R-:W-:Y:S01]  /*6cb0*/  HADD2.F32 R29, -RZ, R30.H0_H0 ;  /* 0x2000001eff1d7230 */ /* 0x000fe20000004100 */
[----:B------:R-:W-:Y:S01]  /*6cc0*/  F2FP.F16.E4M3.UNPACK_B R6, R6.H1 ;  /* 0x00000006ff06723e */ /* 0x000fe200030006ff */
[----:B------:R-:W-:Y:S02]  /*6cd0*/  HADD2.F32 R34, -RZ, R33.H0_H0 ;  /* 0x20000021ff227230 */ /* 0x000fe40000004100 */
[----:B------:R-:W-:Y:S01]  /*6ce0*/  FMUL.FTZ R78, R31, R32 ;  /* 0x000000201f4e7220 */ /* 0x000fe20000410000 */
[----:B------:R-:W-:-:S02]  /*6cf0*/  HADD2.F32 R35, -RZ, R35.H1_H1 ;  /* 0x30000023ff237230 */ /* 0x000fc40000004100 */
[----:B------:R-:W-:Y:S01]  /*6d00*/  FMUL.FTZ R80, R29, R32 ;  /* 0x000000201d507220 */ /* 0x000fe20000410000 */
[----:B------:R-:W-:Y:S01]  /*6d10*/  HADD2.F32 R68, -RZ, R68.H1_H1 ;  /* 0x30000044ff447230 */ /* 0x000fe20000004100 */
[----:B------:R-:W-:Y:S01]  /*6d20*/  F2FP.SATFINITE.E4M3.F32.PACK_AB_MERGE_C R10, R69, R10, R87 ;  /* 0x0000000a450a723e */ /* 0x000fe20004807057 */
[----:B------:R-:W-:Y:S02]  /*6d30*/  HADD2.F32 R32, -RZ, R30.H1_H1 ;  /* 0x3000001eff207230 */ /* 0x000fe40000004100 */
[-C--:B------:R-:W-:Y:S01]  /*6d40*/  FFMA.FTZ R29, R29, R34.reuse, -R78 ;  /* 0x000000221d1d7223 */ /* 0x080fe2000001084e */
[----:B------:R-:W-:Y:S01]  /*6d50*/  FFMA.FTZ R30, R31, R34, R80 ;  /* 0x000000221f1e7223 */ /* 0x000fe20000010050 */
[----:B------:R-:W-:Y:S02]  /*6d60*/  HADD2.F32 R34, -RZ, R33.H1_H1 ;  /* 0x30000021ff227230 */ /* 0x000fe40000004100 */
[-C--:B------:R-:W-:Y:S01]  /*6d70*/  FMUL.FTZ R69, R35, R68.reuse ;  /* 0x0000004423457220 */ /* 0x080fe20000410000 */
[----:B------:R-:W-:Y:S01]  /*6d80*/  FMUL.FTZ R78, R32, R68 ;  /* 0x00000044204e7220 */ /* 0x000fe20000410000 */
[----:B------:R-:W-:-:S02]  /*6d90*/  F2FP.F16.E4M3.UNPACK_B R33, R9.H1 ;  /* 0x00000009ff21723e */ /* 0x000fc400030006ff */
[----:B------:R-:W-:Y:S01]  /*6da0*/  F2FP.F16.E4M3.UNPACK_B R68, R8.H1 ;  /* 0x00000008ff44723e */ /* 0x000fe200030006ff */
[----:B------:R-:W-:Y:S01]  /*6db0*/  FFMA.FTZ R9, R35, R34, R78 ;  /* 0x0000002223097223 */ /* 0x000fe2000001004e */
[----:B------:R-:W-:Y:S01]  /*6dc0*/  F2FP.F16.E4M3.UNPACK_B R31, R24.H1 ;  /* 0x00000018ff1f723e */ /* 0x000fe200030006ff */
[----:B------:R-:W-:Y:S01]  /*6dd0*/  FFMA.FTZ R24, R32, R34, -R69 ;  /* 0x0000002220187223 */ /* 0x000fe20000010845 */
[----:B------:R-:W-:Y:S01]  /*6de0*/  HADD2.F32 R32, -RZ, R33.H0_H0 ;  /* 0x20000021ff207230 */ /* 0x000fe20000004100 */
[----:B------:R-:W-:Y:S01]  /*6df0*/  F2FP.SATFINITE.E4M3.F32.PACK_AB_MERGE_C R82, R82, R85, RZ ;  /* 0x000000555252723e */ /* 0x000fe200048070ff */
[----:B------:R-:W-:Y:S01]  /*6e00*/  HADD2.F32 R69, -RZ, R68.H0_H0 ;  /* 0x20000044ff457230 */ /* 0x000fe20000004100 */
[----:B------:R-:W-:Y:S01]  /*6e10*/  F2FP.F16.E4M3.UNPACK_B R80, R5.H1 ;  /* 0x00000005ff50723e */ /* 0x000fe200030006ff */
[----:B------:R-:W-:Y:S01]  /*6e20*/  HADD2.F32 R8, -RZ, R31.H0_H0 ;  /* 0x2000001fff087230 */ /* 0x000fe20000004100 */
[----:B------:R-:W-:Y:S01]  /*6e30*/  F2FP.SATFINITE.E4M3.F32.PACK_AB_MERGE_C R26, R26, R81, R82 ;  /* 0x000000511a1a723e */ /* 0x000fe20004807052 */
[----:B------:R-:W-:-:S02]  /*6e40*/  HADD2.F32 R35, -RZ, R6.H0_H0 ;  /* 0x20000006ff237230 */ /* 0x000fc40000004100 */
[-C--:B------:R-:W-:Y:S01]  /*6e50*/  FMUL.FTZ R79, R32, R69.reuse ;  /* 0x00000045204f7220 */ /* 0x080fe20000410000 */
[----:B------:R-:W-:Y:S02]  /*6e60*/  HADD2.F32 R31, -RZ, R31.H1_H1 ;  /* 0x3000001fff1f7230 */ /* 0x000fe40000004100 */
[C---:B------:R-:W-:Y:S01]  /*6e70*/  FMUL.FTZ R69, R8.reuse, R69 ;  /* 0x0000004508457220 */ /* 0x040fe20000410000 */
[----:B------:R-:W-:Y:S02]  /*6e80*/  HADD2.F32 R34, -RZ, R68.H1_H1 ;  /* 0x30000044ff227230 */ /* 0x000fe40000004100 */
[----:B------:R-:W-:Y:S02]  /*6e90*/  HADD2.F32 R68, -RZ, R6.H1_H1 ;  /* 0x30000006ff447230 */ /* 0x000fe40000004100 */
[-C--:B------:R-:W-:Y:S01]  /*6ea0*/  FFMA.FTZ R6, R8, R35.reuse, -R79 ;  /* 0x0000002308067223 */ /* 0x080fe2000001084f */
[----:B------:R-:W-:Y:S02]  /*6eb0*/  HADD2.F32 R33, -RZ, R33.H1_H1 ;  /* 0x30000021ff217230 */ /* 0x000fe40000004100 */
[----:B------:R-:W-:Y:S01]  /*6ec0*/  FFMA.FTZ R8, R32, R35, R69 ;  /* 0x0000002320087223 */ /* 0x000fe20000010045 */
[----:B------:R-:W-:Y:S01]  /*6ed0*/  FMUL.FTZ R32, R31, R34 ;  /* 0x000000221f207220 */ /* 0x000fe20000410000 */
[----:B------:R-:W-:Y:S01]  /*6ee0*/  F2FP.F16.E4M3.UNPACK_B R79, R5 ;  /* 0x00000005ff4f723e */ /* 0x000fe200020006ff */
[----:B------:R-:W-:-:S02]  /*6ef0*/  HADD2.F32 R81, -RZ, R80.H0_H0 ;  /* 0x20000050ff517230 */ /* 0x000fc40000004100 */
[C---:B------:R-:W-:Y:S01]  /*6f00*/  FMUL.FTZ R78, R33.reuse, R34 ;  /* 0x00000022214e7220 */ /* 0x040fe20000410000 */
[-C--:B------:R-:W-:Y:S01]  /*6f10*/  FFMA.FTZ R85, R33, R68.reuse, R32 ;  /* 0x0000004421557223 */ /* 0x080fe20000010020 */
[----:B------:R-:W-:Y:S01]  /*6f20*/  F2FP.F16.E4M3.UNPACK_B R33, R11.H1 ;  /* 0x0000000bff21723e */ /* 0x000fe200030006ff */
[----:B------:R-:W-:Y:S02]  /*6f30*/  HADD2.F32 R80, -RZ, R80.H1_H1 ;  /* 0x30000050ff507230 */ /* 0x000fe40000004100 */
[----:B------:R-:W-:Y:S01]  /*6f40*/  FFMA.FTZ R83, R31, R68, -R78 ;  /* 0x000000441f537223 */ /* 0x000fe2000001084e */
[-C--:B------:R-:W-:Y:S01]  /*6f50*/  F2FP.F16.E4M3.UNPACK_B R31, R7.reuse ;  /* 0x00000007ff1f723e */ /* 0x080fe200020006ff */
[--C-:B------:R-:W-:Y:S01]  /*6f60*/  HADD2.F32 R82, -RZ, R79.reuse.H0_H0 ;  /* 0x2000004fff527230 */ /* 0x100fe20000004100 */
[----:B------:R-:W-:Y:S01]  /*6f70*/  F2FP.F16.E4M3.UNPACK_B R7, R7.H1 ;  /* 0x00000007ff07723e */ /* 0x000fe200030006ff */
[----:B------:R-:W-:Y:S01]  /*6f80*/  HADD2.F32 R79, -RZ, R79.H1_H1 ;  /* 0x3000004fff4f7230 */ /* 0x000fe20000004100 */
[----:B------:R-:W-:-:S02]  /*6f90*/  F2FP.F16.E4M3.UNPACK_B R5, R4 ;  /* 0x00000004ff05723e */ /* 0x000fc400020006ff */
[----:B------:R-:W-:Y:S01]  /*6fa0*/  F2FP.F16.E4M3.UNPACK_B R68, R4.H1 ;  /* 0x00000004ff44723e */ /* 0x000fe200030006ff */
[----:B------:R-:W-:Y:S01]  /*6fb0*/  HADD2.F32 R4, -RZ, R33.H0_H0 ;  /* 0x20000021ff047230 */ /* 0x000fe20000004100 */
[----:B------:R-:W-:Y:S01]  /*6fc0*/  F2FP.F16.E4M3.UNPACK_B R34, R11 ;  /* 0x0000000bff22723e */ /* 0x000fe200020006ff */
        /* <DEDUP_REMOVED lines=8> */
[--C-:B------:R-:W-:Y:S02]  /*7050*/  HADD2.F32 R35, -RZ, R34.reuse.H0_H0 ;  /* 0x20000022ff237230 */ /* 0x100fe40000004100 */
[-C--:B------:R-:W-:Y:S01]  /*7060*/  FMUL.FTZ R32, R33, R80.reuse ;  /* 0x0000005021207220 */ /* 0x080fe20000410000 */
[--C-:B------:R-:W-:Y:S02]  /*7070*/  HADD2.F32 R11, -RZ, R31.reuse.H0_H0 ;  /* 0x2000001fff0b7230 */ /* 0x100fe40000004100 */
[----:B------:R-:W-:Y:S01]  /*7080*/  FMUL.FTZ R80, R7, R80 ;  /* 0x0000005007507220 */ /* 0x000fe20000410000 */
[----:B------:R-:W-:Y:S02]  /*7090*/  HADD2.F32 R34, -RZ, R34.H1_H1 ;  /* 0x30000022ff227230 */ /* 0x000fe40000004100 */
[----:B------:R-:W-:Y:S01]  /*70a0*/  FFMA.FTZ R81, R4, R69, R81 ;  /* 0x0000004504517223 */ /* 0x000fe20000010051 */
[----:B------:R-:W-:-:S02]  /*70b0*/  HADD2.F32 R31, -RZ, R31.H1_H1 ;  /* 0x3000001fff1f7230 */ /* 0x000fc40000004100 */
[-C--:B------:R-:W-:Y:S01]  /*70c0*/  FMUL.FTZ R84, R35, R82.reuse ;  /* 0x0000005223547220 */ /* 0x080fe20000410000 */
[----:B------:R-:W-:Y:S02]  /*70d0*/  HADD2.F32 R68, -RZ, R68.H1_H1 ;  /* 0x30000044ff447230 */ /* 0x000fe40000004100 */
[CC--:B------:R-:W-:Y:S01]  /*70e0*/  FMUL.FTZ R4, R34.reuse, R79.reuse ;  /* 0x0000004f22047220 */ /* 0x0c0fe20000410000 */
[--C-:B------:R-:W-:Y:S02]  /*70f0*/  HADD2.F32 R78, -RZ, R5.reuse.H0_H0 ;  /* 0x20000005ff4e7230 */ /* 0x100fe40000004100 */
[----:B------:R-:W-:Y:S01]  /*7100*/  FMUL.FTZ R82, R11, R82 ;  /* 0x000000520b527220 */ /* 0x000fe20000410000 */
[----:B------:R-:W-:Y:S02]  /*7110*/  HADD2.F32 R5, -RZ, R5.H1_H1 ;  /* 0x30000005ff057230 */ /* 0x000fe40000004100 */
[----:B------:R-:W-:Y:S01]  /*7120*/  FMUL.FTZ R79, R31, R79 ;  /* 0x0000004f1f4f7220 */ /* 0x000fe20000410000 */
[-C--:B------:R-:W-:Y:S01]  /*7130*/  FFMA.FTZ R32, R7, R68.reuse, -R32 ;  /* 0x0000004407207223 */ /* 0x080fe20000010820 */
[----:B------:R-:W-:Y:S01]  /*7140*/  FFMA.FTZ R80, R33, R68, R80 ;  /* 0x0000004421507223 */ /* 0x000fe20000010050 */
[-C--:B------:R-:W-:Y:S01]  /*7150*/  FFMA.FTZ R84, R11, R78.reuse, -R84 ;  /* 0x0000004e0b547223 */ /* 0x080fe20000010854 */
[----:B------:R-:W-:Y:S01]  /*7160*/  FFMA.FTZ R82, R35, R78, R82 ;  /* 0x0000004e23527223 */ /* 0x000fe20000010052 */
[-C--:B------:R-:W-:Y:S01]  /*7170*/  FFMA.FTZ R31, R31, R5.reuse, -R4 ;  /* 0x000000051f1f7223 */ /* 0x080fe20000010804 */
[----:B------:R-:W-:Y:S01]  /*7180*/  FFMA.FTZ R79, R34, R5, R79 ;  /* 0x00000005224f7223 */ /* 0x000fe2000001004f */
[----:B------:R-:W-:Y:S01]  /*7190*/  F2FP.SATFINITE.E4M3.F32.PACK_AB_MERGE_C R8, R85, R8, RZ ;  /* 0x000000085508723e */ /* 0x000fe200048070ff */
[----:B------:R-:W-:Y:S01]  /*71a0*/  IMAD.MOV.U32 R4, RZ, RZ, R28 ;  /* 0x000000ffff047224 */ /* 0x000fe200078e001c */
[----:B------:R-:W-:-:S02]  /*71b0*/  F2FP.SATFINITE.E4M3.F32.PACK_AB_MERGE_C R32, R32, R87, RZ ;  /* 0x000000572020723e */ /* 0x000fc400048070ff */
[----:B------:R-:W-:Y:S02]  /*71c0*/  F2FP.SATFINITE.E4M3.F32.PACK_AB_MERGE_C R80, R80, R81, RZ ;  /* 0x000000515050723e */ /* 0x000fe400048070ff */
[----:B------:R-:W-:Y:S01]  /*71d0*/  F2FP.SATFINITE.E4M3.F32.PACK_AB_MERGE_C R5, R24, R29, R6 ;  /* 0x0000001d1805723e */ /* 0x000fe20004807006 */
[----:B------:R-:W-:Y:S01]  /*71e0*/  IMAD.MOV.U32 R6, RZ, RZ, R26 ;  /* 0x000000ffff067224 */ /* 0x000fe200078e001a */
[----:B------:R-:W-:Y:S01]  /*71f0*/  F2FP.SATFINITE.E4M3.F32.PACK_AB_MERGE_C R9, R9, R30, R8 ;  /* 0x0000001e0909723e */ /* 0x000fe20004807008 */
[----:B------:R-:W-:Y:S01]  /*7200*/  IMAD.MOV.U32 R8, RZ, RZ, R27 ;  /* 0x000000ffff087224 */ /* 0x000fe200078e001b */
[----:B------:R-:W-:Y:S02]  /*7210*/  F2FP.SATFINITE.E4M3.F32.PACK_AB_MERGE_C R7, R31, R84, R32 ;  /* 0x000000541f07723e */ /* 0x000fe40004807020 */
[----:B------:R-:W-:-:S07]  /*7220*/  F2FP.SATFINITE.E4M3.F32.PACK_AB_MERGE_C R11, R79, R82, R80 ;  /* 0x000000524f0b723e */ /* 0x000fce0004807050 */
.L_x_1828:
[----:B------:R-:W-:Y:S05]  /*7230*/  BSYNC B1 ;  /* 0x0000000000017941 */ /* 0x000fea0003800000 */
.L_x_1827:
[----:B0-----:R0:W-:Y:S01]  /*7240*/  ST.E.128 desc[UR36][R12.64], R4 ;  /* 0x000000040c007985 */ /* 0x0011e2000c101d24 */
[----:B------:R-:W-:-:S13]  /*7250*/  ISETP.GE.AND P3, PT, R15, R86, PT ;  /* 0x000000560f00720c */ /* 0x000fda0003f66270 */
[----:B------:R-:W-:Y:S05]  /*7260*/  @P3 BRA `(.L_x_1811) ;  /* 0x00000004001c3947 */ /* 0x000fea0003800000 */
[----:B0-----:R-:W-:-:S04]  /*7270*/  IADD3 R4, P3, R15, R14, RZ ;  /* 0x0000000e0f047210 */ /* 0x001fc80007f7e0ff */
[----:B------:R-:W-:-:S05]  /*7280*/  LEA.HI.X.SX32 R5, R15, R25, 0x1, P3 ;  /* 0x000000190f057211 */ /* 0x000fca00018f0eff */
[----:B------:R0:W-:Y:S01]  /*7290*/  ST.E.128 desc[UR36][R4.64], R8 ;  /* 0x0000000804007985 */ /* 0x0001e2000c101d24 */
[----:B------:R-:W-:Y:S05]  /*72a0*/  BRA `(.L_x_1811) ;  /* 0x00000004000c7947 */ /* 0x000fea0003800000 */
.L_x_1792:
[----:B------:R-:W-:-:S06]  /*72b0*/  UISETP.NE.AND UP0, UPT, UR61, 0x3, UPT ;  /* 0x000000033d00788c */ /* 0x000fcc000bf05270 */
[----:B------:R-:W-:-:S13]  /*72c0*/  PLOP3.LUT P5, PT, PT, PT, UP0, 0x80, 0x0 ;  /* 0x000000000000781c */ /* 0x000fda0003faf008 */
[----:B------:R-:W-:Y:S05]  /*72d0*/  @!P5 BRA `(.L_x_1829) ;  /* 0x000000000004d947 */ /* 0x000fea0003800000 */
[----:B------:R-:W-:Y:S01]  /*72e0*/  BPT.TRAP 0x1 ;  /* 0x000000040000795c */ /* 0x000fe20000300000 */
.L_x_1829:
[----:B------:R-:W-:Y:S01]  /*72f0*/  IMAD R76, R185, 0x8, R22 ;  /* 0x00000008b94c7824 */ /* 0x000fe200078e0216 */
[----:B------:R-:W-:Y:S01]  /*7300*/  SHF.L.U32 R77, R200, 0x1f, RZ ;  /* 0x0000001fc84d7819 */ /* 0x000fe200000006ff */
[----:B------:R-:W-:Y:S01]  /*7310*/  BSSY B1, `(.L_x_1830) ;  /* 0x0000004000017945 */ /* 0x000fe20003800000 */
[----:B------:R-:W-:Y:S02]  /*7320*/  SHF.R.S32.HI R73, RZ, 0x1f, R72 ;  /* 0x0000001fff497819 */ /* 0x000fe40000011448 */
[----:B------:R-:W0:Y:S02]  /*7330*/  SYNCS.PHASECHK.TRANS64.TRYWAIT P3, [R76+URZ+0x28490], R77 ;  /* 0x0284904d4c0075a7 */ /* 0x000e24000806017f */
[----:B0-----:R-:W-:Y:S05]  /*7340*/  @!P3 BRA `(.L_x_1831) ;  /* 0x000002400020b947 */ /* 0x001fea0003800000 */
.L_x_2202:
[----:B------:R-:W-:Y:S05]  /*7350*/  BSYNC B1 ;  /* 0x0000000000017941 */ /* 0x000fea0003800000 */
.L_x_1830:
[----:B------:R-:W-:Y:S01]  /*7360*/  ULDC.64 UR4, c[0x0][0x300] ;  /* 0x0000c00000047ab9 */ /* 0x000fe20000000a00 */
[----:B-----5:R-:W-:Y:S01]  /*7370*/  SHF.R.S32.HI R74, RZ, 0x1f, R71 ;  /* 0x0000001fff4a7819 */ /* 0x020fe20000011447 */
[----:B------:R-:W-:Y:S01]  /*7380*/  IMAD R7, R73, UR4, RZ ;  /* 0x0000000449077c24 */ /* 0x000fe2000f8e02ff */
[----:B------:R-:W-:Y:S01]  /*7390*/  ULDC.64 UR6, c[0x0][0x2e8] ;  /* 0x0000ba0000067ab9 */ /* 0x000fe20000000a00 */
[----:B------:R-:W-:-:S04]  /*73a0*/  IMAD.WIDE.U32 R4, R72, UR4, RZ ;  /* 0x0000000448047c25 */ /* 0x000fc8000f8e00ff */
        /* <DEDUP_REMOVED lines=20> */
.L_x_2206:
[----:B------:R-:W-:Y:S04]  /*74f0*/  BSSY B1, `(.L_x_1833) ;  /* 0x000000d000017945 */ /* 0x000fe80003800000 */
[----:B------:R-:W-:Y:S05]  /*7500*/  @!P3 BRA `(.L_x_1834) ;  /* 0x00000000002cb947 */ /* 0x000fea0003800000 */
[----:B------:R-:W-:Y:S02]  /*7510*/  ULDC UR4, c[0x0][0x2f4] ;  /* 0x0000bd0000047ab9 */ /* 0x000fe40000000800 */
[----:B------:R-:W-:-:S13]  /*7520*/  ISETP.GE.AND P3, PT, R16, UR4, PT ;  /* 0x0000000410007c0c */ /* 0x000fda000bf66270 */
[----:B---3--:R-:W-:-:S05]  /*7530*/  @!P3 IADD3 R10, P4, R16, R14, RZ ;  /* 0x0000000e100ab210 */ /* 0x008fca0007f9e0ff */
[----:B--2---:R-:W-:Y:S01]  /*7540*/  @!P3 IMAD.X R11, R4, 0x1, R17, P4 ;  /* 0x00000001040bb824 */ /* 0x004fe200020e0611 */
[----:B------:R-:W-:-:S13]  /*7550*/  ISETP.GE.AND P4, PT, R184, UR4, PT ;  /* 0x00000004b8007c0c */ /* 0x000fda000bf86270 */
[----:B------:R-:W-:-:S05]  /*7560*/  @!P4 IADD3 R8, P6, R184, R14, RZ ;  /* 0x0000000eb808c210 */ /* 0x000fca0007fde0ff */
[----:B------:R-:W-:Y:S02]  /*7570*/  @!P4 IMAD.X R9, R4, 0x1, R193, P6 ;  /* 0x000000010409c824 */ /* 0x000fe400030e06c1 */
[----:B------:R-:W2:Y:S04]  /*7580*/  @!P3 LDS.128 R4, [R70+0x20000] ;  /* 0x020000004604b984 */ /* 0x000ea80000000c00 */
[----:B--2---:R-:W-:Y:S04]  /*7590*/  @!P3 ST.E.128 desc[UR36][R10.64], R4 ;  /* 0x000000040a00b985 */ /* 0x004fe8000c101d24 */
[----:B------:R-:W2:Y:S04]  /*75a0*/  @!P4 LDS.128 R4, [R70+0x22000] ;  /* 0x022000004604c984 */ /* 0x000ea80000000c00 */
[----:B--2---:R4:W-:Y:S02]  /*75b0*/  @!P4 ST.E.128 desc[UR36][R8.64], R4 ;  /* 0x000000040800c985 */ /* 0x0049e4000c101d24 */
.L_x_1834:
[----:B------:R-:W-:Y:S05]  /*75c0*/  BSYNC B1 ;  /* 0x0000000000017941 */ /* 0x000fea0003800000 */
.L_x_1833:
[----:B------:R-:W-:-:S03]  /*75d0*/  UMOV UR4, 0xffffffff ;  /* 0xffffffff00047882 */ /* 0x000fc60000000000 */
[----:B------:R-:W-:Y:S05]  /*75e0*/  BRA.DIV UR4, `(.L_x_1835) ;  /* 0x0000023e04d47947 */ /* 0x000fea000b800000 */
[----:B--2-4-:R2:W4:Y:S04]  /*75f0*/  SHFL.IDX PT, R4, R25, 0x1, 0x181f ;  /* 0x00381f0019047f89 */ /* 0x01452800000e0000 */
[----:B---3--:R2:W3:Y:S02]  /*7600*/  SHFL.IDX PT, R14, R24, 0x1, 0x181f ;  /* 0x00381f00180e7f89 */ /* 0x0084e400000e0000 */
.L_x_2210:
[----:B------:R-:W-:-:S13]  /*7610*/  ISETP.GE.AND P3, PT, R26, 0x21, PT ;  /* 0x000000211a00780c */ /* 0x000fda0003f66270 */
[----:B------:R-:W-:Y:S05]  /*7620*/  @!P3 BRA `(.L_x_1811) ;  /* 0x00000000002cb947 */ /* 0x000fea0003800000 */
[----:B------:R-:W-:Y:S02]  /*7630*/  ULDC UR4, c[0x0][0x2f4] ;  /* 0x0000bd0000047ab9 */ /* 0x000fe40000000800 */
[----:B------:R-:W-:-:S13]  /*7640*/  ISETP.GE.AND P3, PT, R16, UR4, PT ;  /* 0x0000000410007c0c */ /* 0x000fda000bf66270 */
[----:B---3--:R-:W-:-:S05]  /*7650*/  @!P3 IADD3 R10, P4, R16, R14, RZ ;  /* 0x0000000e100ab210 */ /* 0x008fca0007f9e0ff */
[----:B----4-:R-:W-:Y:S01]  /*7660*/  @!P3 IMAD.X R11, R4, 0x1, R17, P4 ;  /* 0x00000001040bb824 */ /* 0x010fe200020e0611 */
[----:B------:R-:W-:-:S13]  /*7670*/  ISETP.GE.AND P4, PT, R184, UR4, PT ;  /* 0x00000004b8007c0c */ /* 0x000fda000bf86270 */
[----:B------:R-:W-:-:S05]  /*7680*/  @!P4 IADD3 R8, P6, R184, R14, RZ ;  /* 0x0000000eb808c210 */ /* 0x000fca0007fde0ff */
[----:B------:R-:W-:Y:S02]  /*7690*/  @!P4 IMAD.X R9, R4, 0x1, R193, P6 ;  /* 0x000000010409c824 */ /* 0x000fe400030e06c1 */
[----:B------:R-:W3:Y:S04]  /*76a0*/  @!P3 LDS.128 R4, [R70+0x21000] ;  /* 0x021000004604b984 */ /* 0x000ee80000000c00 */
[----:B---3--:R-:W-:Y:S04]  /*76b0*/  @!P3 ST.E.128 desc[UR36][R10.64], R4 ;  /* 0x000000040a00b985 */ /* 0x008fe8000c101d24 */
[----:B------:R-:W3:Y:S04]  /*76c0*/  @!P4 LDS.128 R4, [R70+0x23000] ;  /* 0x023000004604c984 */ /* 0x000ee80000000c00 */
[----:B---3--:R3:W-:Y:S02]  /*76d0*/  @!P4 ST.E.128 desc[UR36][R8.64], R4 ;  /* 0x000000040800c985 */ /* 0x0087e4000c101d24 */
.L_x_1811:
[----:B------:R-:W-:Y:S05]  /*76e0*/  BSYNC B0 ;  /* 0x0000000000007941 */ /* 0x000fea0003800000 */
.L_x_1791:
[----:B0--34-:R-:W0:Y:S01]  /*76f0*/  S2R R4, SR_TID.X ;  /* 0x0000000000047919 */ /* 0x019e220000002100 */
[----:B------:R-:W-:Y:S01]  /*7700*/  @!PT LDS RZ, [RZ] ;  /* 0x00000000fffff984 */ /* 0x000fe20000000800 */
[----:B------:R-:W-:Y:S01]  /*7710*/  @!PT LDS RZ, [RZ] ;  /* 0x00000000fffff984 */ /* 0x000fe20000000800 */
[----:B------:R-:W-:Y:S01]  /*7720*/  @!PT LDS RZ, [RZ] ;  /* 0x00000000fffff984 */ /* 0x000fe20000000800 */
[----:B------:R-:W-:Y:S01]  /*7730*/  @!PT LDS RZ, [RZ] ;  /* 0x00000000fffff984 */ /* 0x000fe20000000800 */
[----:B------:R3:W-:Y:S06]  /*7740*/  MEMBAR.ALL.CTA ;  /* 0x0000000000007992 */ /* 0x0007ec0000008000 */
[----:B---3--:R-:W3:Y:S01]  /*7750*/  FENCE.VIEW.ASYNC.S ;  /* 0x00000000000073c6 */ /* 0x008ee20000000000 */
[----:B------:R-:W-:Y:S05]  /*7760*/  WARPSYNC.ALL ;  /* 0x0000000000007948 */ /* 0x000fea0003800000 */
[----:B------:R-:W-:Y:S01]  /*7770*/  BSSY B0, `(.L_x_1836) ;  /* 0x0000008000007945 */ /* 0x000fe20003800000 */
[----:B---3--:R3:W-:Y:S01]  /*7780*/  BAR.SYNC.DEFER_BLOCKING R56, 0x80 ;  /* 0x000200380000751d */ /* 0x0087e20000010000 */
[----:B0-----:R-:W-:-:S13]  /*7790*/  LOP3.LUT P3, RZ, R4, 0x7f, RZ, 0xc0, !PT ;  /* 0x0000007f04ff7812 */ /* 0x001fda000786c0ff */
[----:B------:R-:W-:-:S05]  /*77a0*/  @!P3 VIADD R4, R76, 0x284a0 ;  /* 0x000284a04c04b836 */ /* 0x000fca0000000000 */
[----:B------:R-:W-:-:S04]  /*77b0*/  @!P3 PRMT R4, RZ, 0x654, R4 ;  /* 0x00000654ff04b816 */ /* 0x000fc80000000004 */
[----:B------:R3:W-:Y:S01]  /*77c0*/  @!P3 SYNCS.ARRIVE.TRANS64.RED.A1T0 RZ, [R4+URZ], RZ ;  /* 0x000000ff04ffb9a7 */ /* 0x0007e2000810043f */
[----:B------:R-:W-:Y:S05]  /*77d0*/  @!P5 BRA `(.L_x_1837) ;  /* 0x000000000004d947 */ /* 0x000fea0003800000 */
[----:B------:R-:W-:Y:S01]  /*77e0*/  BPT.TRAP 0x1 ;  /* 0x000000040000795c */ /* 0x000fe20000300000 */
.L_x_1837:
[----:B------:R-:W-:Y:S05]  /*77f0*/  BSYNC B0 ;  /* 0x0000000000007941 */ /* 0x000fea0003800000 */
.L_x_1836:
[----:B------:R-:W0:Y:S01]  /*7800*/  SYNCS.PHASECHK.TRANS64.TRYWAIT P4, [R76+URZ+0x284b0], R77 ;  /* 0x0284b04d4c0075a7 */ /* 0x000e22000808017f */
[----:B------:R-:W-:Y:S04]  /*7810*/  BSSY B0, `(.L_x_1838) ;  /* 0x0000002000007945 */ /* 0x000fe80003800000 */
[----:B0-----:R-:W-:Y:S05]  /*7820*/  @!P4 BRA `(.L_x_1839) ;  /* 0x0000023c008cc947 */ /* 0x001fea0003800000 */
.L_x_2211:
[----:B------:R-:W-:Y:S05]  /*7830*/  BSYNC B0 ;  /* 0x0000000000007941 */ /* 0x000fea0003800000 */
.L_x_1838:
[----:B------:R-:W-:Y:S01]  /*7840*/  ULDC.64 UR4, c[0x0][0x328] ;  /* 0x0000ca0000047ab9 */ /* 0x000fe20000000a00 */
[----:B------:R-:W-:Y:S01]  /*7850*/  ULDC.64 UR6, c[0x0][0x318] ;  /* 0x0000c60000067ab9 */ /* 0x000fe20000000a00 */
[----:B------:R-:W-:Y:S01]  /*7860*/  IMAD R73, R73, UR4, RZ ;  /* 0x0000000449497c24 */ /* 0x000fe2000f8e02ff */
[----:B------:R-:W-:Y:S01]  /*7870*/  IADD3 R75, -R187, R75, RZ ;  /* 0x0000004bbb4b7210 */ /* 0x000fe20007ffe1ff */
[C---:B---3--:R-:W-:Y:S01]  /*7880*/  IMAD.WIDE.U32 R4, R72.reuse, UR4, RZ ;  /* 0x0000000448047c25 */ /* 0x048fe2000f8e00ff */
[----:B------:R-:W-:Y:S03]  /*7890*/  BSSY B0, `(.L_x_1840) ;  /* 0x000001c000007945 */ /* 0x000fe60003800000 */
[----:B------:R-:W-:Y:S01]  /*78a0*/  IMAD R73, R72, UR5, R73 ;  /* 0x0000000548497c24 */ /* 0x000fe2000f8e0249 */
[----:B------:R-:W-:Y:S02]  /*78b0*/  ULDC.64 UR4, c[0x0][0x338] ;  /* 0x0000ce0000047ab9 */ /* 0x000fe40000000a00 */
[----:B------:R-:W-:-:S02]  /*78c0*/  IMAD R74, R74, UR4, RZ ;  /* 0x000000044a4a7c24 */ /* 0x000fc4000f8e02ff */
[----:B------:R-:W-:Y:S02]  /*78d0*/  IMAD.IADD R5, R5, 0x1, R73 ;  /* 0x0000000105057824 */ /* 0x000fe400078e0249 */
[C---:B------:R-:W-:Y:S02]  /*78e0*/  IMAD R7, R71.reuse, UR5, R74 ;  /* 0x0000000547077c24 */ /* 0x040fe4000f8e024a */
[----:B------:R-:W-:Y:S01]  /*78f0*/  IMAD.WIDE.U32 R4, R71, UR4, R4 ;  /* 0x0000000447047c25 */ /* 0x000fe2000f8e0004 */
[----:B------:R-:W-:-:S03]  /*7900*/  ULDC.64 UR4, c[0x0][0x330] ;  /* 0x0000cc0000047ab9 */ /* 0x000fc60000000a00 */
[----:B------:R-:W-:Y:S02]  /*7910*/  IMAD.IADD R5, R5, 0x1, R7 ;  /* 0x0000000105057824 */ /* 0x000fe400078e0207 */
[----:B------:R-:W-:-:S04]  /*7920*/  IMAD.WIDE.U32 R4, R188, UR4, R4 ;  /* 0x00000004bc047c25 */ /* 0x000fc8000f8e0004 */
[----:B------:R-:W-:Y:S01]  /*7930*/  IMAD R5, R188, UR5, R5 ;  /* 0x00000005bc057c24 */ /* 0x000fe2000f8e0205 */
[----:B------:R-:W-:-:S04]  /*7940*/  IADD3 R12, P4, R4, UR6, RZ ;  /* 0x00000006040c7c10 */ /* 0x000fc8000ff9e0ff */
[----:B------:R-:W-:Y:S01]  /*7950*/  IADD3.X R13, R5, UR7, RZ, P4, !PT ;  /* 0x00000007050d7c10 */ /* 0x000fe2000a7fe4ff */
[----:B------:R3:W4:Y:S01]  /*7960*/  SHFL.IDX PT, R9, R12, RZ, 0x181f ;  /* 0x00181fff0c097589 */ /* 0x00072200000e0000 */
[----:B------:R-:W-:-:S03]  /*7970*/  ISETP.GE.AND P4, PT, R75, 0x1, PT ;  /* 0x000000014b00780c */ /* 0x000fc60003f86270 */
[----:B------:R3:W0:Y:S10]  /*7980*/  SHFL.IDX PT, R4, R13, RZ, 0x181f ;  /* 0x00181fff0d047589 */ /* 0x00063400000e0000 */
[----:B---3--:R-:W-:Y:S05]  /*7990*/  @!P4 BRA `(.L_x_1841) ;  /* 0x00000000002cc947 */ /* 0x008fea0003800000 */
[----:B------:R-:W-:Y:S02]  /*79a0*/  ULDC UR4, c[0x0][0x2f4] ;  /* 0x0000bd0000047ab9 */ /* 0x000fe40000000800 */
[----:B------:R-:W-:-:S13]  /*79b0*/  ISETP.GE.AND P4, PT, R16, UR4, PT ;  /* 0x0000000410007c0c */ /* 0x000fda000bf86270 */
[----:B----4-:R-:W-:-:S05]  /*79c0*/  @!P4 IADD3 R10, P5, R16, R9, RZ ;  /* 0x00000009100ac210 */ /* 0x010fca0007fbe0ff */
[----:B0-----:R-:W-:Y:S01]  /*79d0*/  @!P4 IMAD.X R11, R4, 0x1, R17, P5 ;  /* 0x00000001040bc824 */ /* 0x001fe200028e0611 */
[----:B------:R-:W-:-:S13]  /*79e0*/  ISETP.GE.AND P5, PT, R184, UR4, PT ;  /* 0x00000004b8007c0c */ /* 0x000fda000bfa6270 */
[----:B------:R-:W-:-:S05]  /*79f0*/  @!P5 IADD3 R8, P6, R184, R9, RZ ;  /* 0x00000009b808d210 */ /* 0x000fca0007fde0ff */
[----:B------:R-:W-:Y:S02]  /*7a00*/  @!P5 IMAD.X R9, R4, 0x1, R193, P6 ;  /* 0x000000010409d824 */ /* 0x000fe400030e06c1 */
[----:B------:R-:W0:Y:S04]  /*7a10*/  @!P4 LDS.128 R4, [R70+0x10000] ;  /* 0x010000004604c984 */ /* 0x000e280000000c00 */
[----:B0-----:R-:W-:Y:S04]  /*7a20*/  @!P4 ST.E.128 desc[UR36][R10.64], R4 ;  /* 0x000000040a00c985 */ /* 0x001fe8000c101d24 */
[----:B------:R-:W0:Y:S04]  /*7a30*/  @!P5 LDS.128 R4, [R70+0x12000] ;  /* 0x012000004604d984 */ /* 0x000e280000000c00 */
[----:B0-----:R3:W-:Y:S02]  /*7a40*/  @!P5 ST.E.128 desc[UR36][R8.64], R4 ;  /* 0x000000040800d985 */ /* 0x0017e4000c101d24 */
.L_x_1841:
[----:B------:R-:W-:Y:S05]  /*7a50*/  BSYNC B0 ;  /* 0x0000000000007941 */ /* 0x000fea0003800000 */
.L_x_1840:
[----:B------:R-:W-:Y:S01]  /*7a60*/  ISETP.GE.AND P4, PT, R75, 0x21, PT ;  /* 0x000000214b00780c */ /* 0x000fe20003f86270 */
[----:B------:R-:W0:Y:S01]  /*7a70*/  SHFL.IDX PT, R13, R13, 0x1, 0x181f ;  /* 0x00381f000d0d7f89 */ /* 0x000e2200000e0000 */
[----:B------:R-:W-:Y:S03]  /*7a80*/  BSSY B0, `(.L_x_1842) ;  /* 0x000000e000007945 */ /* 0x000fe60003800000 */
[----:B---34-:R3:W4:Y:S08]  /*7a90*/  SHFL.IDX PT, R9, R12, 0x1, 0x181f ;  /* 0x00381f000c097f89 */ /* 0x01873000000e0000 */
[----:B---3--:R-:W-:Y:S05]  /*7aa0*/  @!P4 BRA `(.L_x_1843) ;  /* 0x00000000002cc947 */ /* 0x008fea0003800000 */
[----:B------:R-:W-:Y:S02]  /*7ab0*/  ULDC UR4, c[0x0][0x2f4] ;  /* 0x0000bd0000047ab9 */ /* 0x000fe40000000800 */
[----:B------:R-:W-:-:S13]  /*7ac0*/  ISETP.GE.AND P4, PT, R16, UR4, PT ;  /* 0x0000000410007c0c */ /* 0x000fda000bf86270 */
[----:B0-----:R-:W0:Y:S01]  /*7ad0*/  @!P4 LDS.128 R4, [R70+0x11000] ;  /* 0x011000004604c984 */ /* 0x001e220000000c00 */
[----:B----4-:R-:W-:-:S05]  /*7ae0*/  @!P4 IADD3 R10, P5, R16, R9, RZ ;  /* 0x00000009100ac210 */ /* 0x010fca0007fbe0ff */
[----:B------:R-:W-:Y:S01]  /*7af0*/  @!P4 IMAD.X R11, R13, 0x1, R17, P5 ;  /* 0x000000010d0bc824 */ /* 0x000fe200028e0611 */
[----:B------:R-:W-:-:S13]  /*7b00*/  ISETP.GE.AND P5, PT, R184, UR4, PT ;  /* 0x00000004b8007c0c */ /* 0x000fda000bfa6270 */
[----:B------:R-:W-:-:S05]  /*7b10*/  @!P5 IADD3 R8, P6, R184, R9, RZ ;  /* 0x00000009b808d210 */ /* 0x000fca0007fde0ff */
[----:B------:R-:W-:Y:S01]  /*7b20*/  @!P5 IMAD.X R9, R13, 0x1, R193, P6 ;  /* 0x000000010d09d824 */ /* 0x000fe200030e06c1 */
[----:B0-----:R-:W-:Y:S04]  /*7b30*/  @!P4 ST.E.128 desc[UR36][R10.64], R4 ;  /* 0x000000040a00c985 */ /* 0x001fe8000c101d24 */
[----:B------:R-:W0:Y:S04]  /*7b40*/  @!P5 LDS.128 R4, [R70+0x13000] ;  /* 0x013000004604d984 */ /* 0x000e280000000c00 */
[----:B0-----:R3:W-:Y:S02]  /*7b50*/  @!P5 ST.E.128 desc[UR36][R8.64], R4 ;  /* 0x000000040800d985 */ /* 0x0017e4000c101d24 */
.L_x_1843:
[----:B------:R-:W-:Y:S05]  /*7b60*/  BSYNC B0 ;  /* 0x0000000000007941 */ /* 0x000fea0003800000 */
.L_x_1842:
[----:B------:R-:W-:Y:S01]  /*7b70*/  @!PT LDS RZ, [RZ] ;  /* 0x00000000fffff984 */ /* 0x000fe20000000800 */
[----:B------:R-:W-:Y:S01]  /*7b80*/  @!PT LDS RZ, [RZ] ;  /* 0x00000000fffff984 */ /* 0x000fe20000000800 */
[----:B------:R-:W-:Y:S01]  /*7b90*/  @!PT LDS RZ, [RZ] ;  /* 0x00000000fffff984 */ /* 0x000fe20000000800 */
[----:B------:R-:W-:Y:S01]  /*7ba0*/  @!PT LDS RZ, [RZ] ;  /* 0x00000000fffff984 */ /* 0x000fe20000000800 */
[----:B------:R5:W-:Y:S06]  /*7bb0*/  MEMBAR.ALL.CTA ;  /* 0x0000000000007992 */ /* 0x000bec0000008000 */
[----:B-----5:R-:W5:Y:S01]  /*7bc0*/  FENCE.VIEW.ASYNC.S ;  /* 0x00000000000073c6 */ /* 0x020f620000000000 */
[----:B01----:R-:W-:Y:S01]  /*7bd0*/  @!P3 VIADD R76, R76, 0x284c0 ;  /* 0x000284c04c4cb836 */ /* 0x003fe20000000000 */
[----:B-----5:R0:W-:Y:S01]  /*7be0*/  BAR.SYNC.DEFER_BLOCKING R56, 0x80 ;  /* 0x000200380000751d */ /* 0x0201e20000010000 */
[----:B------:R-:W-:Y:S01]  /*7bf0*/  ISETP.NE.AND P4, PT, R67, RZ, PT ;  /* 0x000000ff4300720c */ /* 0x000fe20003f85270 */
[----:B------:R-:W-:-:S02]  /*7c00*/  VIADD R185, R185, 0x1 ;  /* 0x00000001b9b97836 */ /* 0x000fc40000000000 */
[----:B------:R-:W-:-:S04]  /*7c10*/  @!P3 PRMT R76, RZ, 0x654, R76 ;  /* 0x00000654ff4cb816 */ /* 0x000fc8000000004c */
[----:B------:R0:W-:Y:S01]  /*7c20*/  @!P3 SYNCS.ARRIVE.TRANS64.RED.A1T0 RZ, [R76+URZ], RZ ;  /* 0x000000ff4cffb9a7 */ /* 0x0001e2000810043f */
[----:B------:R-:W-:-:S04]  /*7c30*/  ISETP.NE.AND P3, PT, R185, 0x2, PT ;  /* 0x00000002b900780c */ /* 0x000fc80003f65270 */
[----:B---3--:R-:W-:Y:S02]  /*7c40*/  SEL R5, RZ, 0x1, P3 ;  /* 0x00000001ff057807 */ /* 0x008fe40001800000 */
[----:B------:R-:W-:Y:S02]  /*7c50*/  SEL R185, R185, RZ, P3 ;  /* 0x000000ffb9b97207 */ /* 0x000fe40001800000 */
[----:B------:R-:W-:Y:S01]  /*7c60*/  LOP3.LUT R200, R200, R5, RZ, 0x3c, !PT ;  /* 0x00000005c8c87212 */ /* 0x000fe200078e3cff */
[----:B0-----:R-:W-:Y:S06]  /*7c70*/  @P4 BRA `(.L_x_1844) ;  /* 0xffffffac008c4947 */ /* 0x001fec000383ffff */
[----:B------:R-:W0:Y:S01]  /*7c80*/  S2R R4, SR_TID.X ;  /* 0x0000000000047919 */ /* 0x000e220000002100 */
[----:B------:R-:W-:Y:S02]  /*7c90*/  PLOP3.LUT P0, PT, PT, PT, PT, 0x8, 0x0 ;  /* 0x000000000000781c */ /* 0x000fe40003f0e170 */
[----:B0-----:R-:W-:-:S04]  /*7ca0*/  SHF.R.U32.HI R4, RZ, 0x7, R4 ;  /* 0x00000007ff047819 */ /* 0x001fc80000011604 */
[----:B------:R-:W-:-:S13]  /*7cb0*/  ISETP.NE.AND P4, PT, R4, 0x1, PT ;  /* 0x000000010400780c */ /* 0x000fda0003f85270 */
[----:B------:R-:W-:Y:S06]  /*7cc0*/  @!P4 BAR.ARV 0x9, 0x100 ;  /* 0x024400000000cb1d */ /* 0x000fec0000002000 */
.L_x_1786:
[----:B------:R-:W-:Y:S05]  /*7cd0*/  @P0 BRA `(.L_x_1845) ;  /* 0x00000000000c0947 */ /* 0x000fea0003800000 */
[----:B------:R-:W0:Y:S01]  /*7ce0*/  FENCE.VIEW.ASYNC.G ;  /* 0x00000000000073c6 */ /* 0x000e220000000100 */
[----:B------:R-:W-:Y:S05]  /*7cf0*/  WARPSYNC.ALL ;  /* 0x0000000000007948 */ /* 0x000fea0003800000 */
[----:B0-----:R-:W-:Y:S06]  /*7d00*/  BAR.ARV 0xc, 0x180 ;  /* 0x0306000000007b1d */ /* 0x001fec0000002000 */
.L_x_1845:
[----:B------:R-:W-:Y:S01]  /*7d10*/  ULDC.64 UR6, c[0x0][0x998] ;  /* 0x0002660000067ab9 */ /* 0x000fe20000000a00 */
[----:B------:R-:W-:Y:S01]  /*7d20*/  ULDC.64 UR4, c[0x0][0x990] ;  /* 0x0002640000047ab9 */ /* 0x000fe20000000a00 */
[----:B------:R-:W-:Y:S02]  /*7d30*/  ISETP.NE.U32.AND P1, PT, RZ, UR6, PT ;  /* 0x00000006ff007c0c */ /* 0x000fe4000bf25070 */
[----:B------:R-:W-:Y:S02]  /*7d40*/  ISETP.NE.U32.AND P0, PT, RZ, UR4, PT ;  /* 0x00000004ff007c0c */ /* 0x000fe4000bf05070 */
[----:B------:R-:W-:Y:S02]  /*7d50*/  ISETP.NE.AND.EX P1, PT, RZ, UR7, PT, P1 ;  /* 0x00000007ff007c0c */ /* 0x000fe4000bf25310 */
[----:B------:R-:W-:-:S11]  /*7d60*/  ISETP.NE.AND.EX P0, PT, RZ, UR5, PT, P0 ;  /* 0x00000005ff007c0c */ /* 0x000fd6000bf05300 */
[----:B------:R-:W0:Y:S01]  /*7d70*/  @P1 LDC.64 R6, c[0x0][0x9b8] ;  /* 0x00026e00ff061b82 */ /* 0x000e220000000a00 */
[--C-:B------:R-:W-:Y:S02]  /*7d80*/  @P1 SHF.R.S32.HI R13, RZ, 0x1f, R207.reuse ;  /* 0x0000001fff0d1819 */ /* 0x100fe400000114cf */
[----:B------:R-:W-:-:S05]  /*7d90*/  @P0 SHF.R.S32.HI R11, RZ, 0x1f, R207 ;  /* 0x0000001fff0b0819 */ /* 0x000fca00000114cf */
[----:B----4-:R-:W1:Y:S08]  /*7da0*/  @P0 LDC.64 R8, c[0x0][0x9a8] ;  /* 0x00026a00ff080b82 */ /* 0x010e700000000a00 */
[----:B------:R-:W3:Y:S08]  /*7db0*/  @P1 LDC.64 R4, c[0x0][0x9c0] ;  /* 0x00027000ff041b82 */ /* 0x000ef00000000a00 */
[----:B------:R-:W4:Y:S01]  /*7dc0*/  @P0 LDC.64 R2, c[0x0][0x9b0] ;  /* 0x00026c00ff020b82 */ /* 0x000f220000000a00 */
[----:B0-----:R-:W-:-:S04]  /*7dd0*/  @P1 IMAD R10, R13, R6, RZ ;  /* 0x000000060d0a1224 */ /* 0x001fc800078e02ff */
[C---:B------:R-:W-:Y:S02]  /*7de0*/  @P1 IMAD R13, R207.reuse, R7, R10 ;  /* 0x00000007cf0d1224 */ /* 0x040fe400078e020a */
[----:B------:R-:W-:-:S04]  /*7df0*/  @P1 IMAD.WIDE.U32 R6, R207, R6, RZ ;  /* 0x00000006cf061225 */ /* 0x000fc800078e00ff */
[-C--:B-1----:R-:W-:Y:S02]  /*7e00*/  @P0 IMAD R0, R11, R8.reuse, RZ ;  /* 0x000000080b000224 */ /* 0x082fe400078e02ff */
[----:B------:R-:W-:Y:S02]  /*7e10*/  @P1 IMAD.IADD R7, R7, 0x1, R13 ;  /* 0x0000000107071824 */ /* 0x000fe400078e020d */
[C---:B------:R-:W-:Y:S02]  /*7e20*/  @P0 IMAD R11, R207.reuse, R9, R0 ;  /* 0x00000009cf0b0224 */ /* 0x040fe400078e0200 */
[----:B------:R-:W-:-:S04]  /*7e30*/  @P0 IMAD.WIDE.U32 R8, R207, R8, RZ ;  /* 0x00000008cf080225 */ /* 0x000fc800078e00ff */
[----:B------:R-:W-:Y:S02]  /*7e40*/  @P0 IMAD.IADD R9, R9, 0x1, R11 ;  /* 0x0000000109090824 */ /* 0x000fe400078e020b */
[----:B---3--:R-:W-:-:S04]  /*7e50*/  @P1 IMAD.WIDE.U32 R6, R188, R4, R6 ;  /* 0x00000004bc061225 */ /* 0x008fc800078e0006 */
[----:B----4-:R-:W-:Y:S01]  /*7e60*/  @P0 IMAD.WIDE.U32 R8, R188, R2, R8 ;  /* 0x00000002bc080225 */ /* 0x010fe200078e0008 */
[----:B------:R-:W-:-:S03]  /*7e70*/  @P1 LEA R2, P3, R6, UR6, 0x2 ;  /* 0x0000000606021c11 */ /* 0x000fc6000f8610ff */
[----:B------:R-:W-:Y:S01]  /*7e80*/  @P1 IMAD R5, R188, R5, R7 ;  /* 0x00000005bc051224 */ /* 0x000fe200078e0207 */
[----:B------:R-:W-:Y:S01]  /*7e90*/  @P0 LEA R4, P2, R8, UR4, 0x2 ;  /* 0x0000000408040c11 */ /* 0x000fe2000f8410ff */
[----:B------:R-:W-:Y:S01]  /*7ea0*/  @P0 IMAD R7, R188, R3, R9 ;  /* 0x00000003bc070224 */ /* 0x000fe200078e0209 */
[----:B------:R-:W-:Y:S01]  /*7eb0*/  ULDC UR4, c[0x0][0x988] ;  /* 0x0002620000047ab9 */ /* 0x000fe20000000800 */
[----:B------:R-:W-:Y:S01]  /*7ec0*/  IMAD.MOV.U32 R0, RZ, RZ, 0x3f800000 ;  /* 0x3f800000ff007424 */ /* 0x000fe200078e00ff */
[----:B------:R-:W-:Y:S02]  /*7ed0*/  @P1 LEA.HI.X R3, R6, UR7, R5, 0x2, P3 ;  /* 0x0000000706031c11 */ /* 0x000fe400098f1405 */
[----:B------:R-:W-:Y:S01]  /*7ee0*/  @P0 LEA.HI.X R5, R8, UR5, R7, 0x2, P2 ;  /* 0x0000000508050c11 */ /* 0x000fe200090f1407 */
[----:B------:R-:W-:Y:S01]  /*7ef0*/  IMAD.MOV.U32 R7, RZ, RZ, 0x3f800000 ;  /* 0x3f800000ff077424 */ /* 0x000fe200078e00ff */
[----:B------:R-:W0:Y:S01]  /*7f00*/  LDC R6, c[0x0][0x448] ;  /* 0x00011200ff067b82 */ /* 0x000e220000000800 */
[----:B------:R1:W3:Y:S04]  /*7f10*/  @P1 LDG.E R0, desc[UR36][R2.64] ;  /* 0x0000002402001981 */ /* 0x0002e8000c1e1900 */
[----:B------:R-:W3:Y:S03]  /*7f20*/  @P0 LDG.E R7, desc[UR36][R4.64] ;  /* 0x0000002404070981 */ /* 0x000ee6000c1e1900 */
[----:B-1----:R-:W1:Y:S01]  /*7f30*/  LDC.64 R2, c[0x0][0x9e0] ;  /* 0x00027800ff027b82 */ /* 0x002e620000000a00 */
[----:B0-----:R-:W-:Y:S01]  /*7f40*/  ISETP.NE.AND P1, PT, R6, 0x1, PT ;  /* 0x000000010600780c */ /* 0x001fe20003f25270 */
[----:B------:R-:W-:Y:S01]  /*7f50*/  VIADD R6, R201, 0x7f ;  /* 0x0000007fc9067836 */ /* 0x000fe20000000000 */
[----:B-1----:R-:W-:-:S11]  /*7f60*/  ISETP.GE.AND P2, PT, R3, 0x1, PT ;  /* 0x000000010300780c */ /* 0x002fd60003f46270 */
[----:B------:R-:W0:Y:S08]  /*7f70*/  @P1 LDC R9, c[0x0][0x44c] ;  /* 0x00011300ff091b82 */ /* 0x000e300000000800 */
[----:B------:R-:W1:Y:S01]  /*7f80*/  @P1 LDC R8, c[0x0][0x450] ;  /* 0x00011400ff081b82 */ /* 0x000e620000000800 */
[----:B0-----:R-:W-:-:S05]  /*7f90*/  @P1 IMAD.HI.U32 R9, R6, R9, RZ ;  /* 0x0000000906091227 */ /* 0x001fca00078e00ff */
[----:B-1----:R-:W-:Y:S02]  /*7fa0*/  @P1 SHF.R.U32.HI R6, RZ, R8, R9 ;  /* 0x00000008ff061219 */ /* 0x002fe40000011609 */
[----:B------:R-:W-:-:S05]  /*7fb0*/  IADD3 R9, R192, 0x1, -R189 ;  /* 0x00000001c0097810 */ /* 0x000fca0007ffe8bd */
[----:B------:R-:W-:-:S04]  /*7fc0*/  IMAD.IADD R9, R9, 0x1, R6 ;  /* 0x0000000109097824 */ /* 0x000fc800078e0206 */
[----:B------:R-:W-:Y:S02]  /*7fd0*/  IMAD.IADD R6, R9, 0x1, R2 ;  /* 0x0000000109067824 */ /* 0x000fe400078e0202 */
[----:B---3--:R-:W-:-:S04]  /*7fe0*/  FMUL.FTZ R0, R7, R0 ;  /* 0x0000000007007220 */ /* 0x008fc80000410000 */
[----:B------:R-:W-:Y:S01]  /*7ff0*/  FMUL.FTZ R2, R0, UR4 ;  /* 0x0000000400027c20 */ /* 0x000fe20008410000 */
        /* <DEDUP_REMOVED lines=12> */
.L_x_1848:
[----:B------:R-:W-:-:S13]  /*80c0*/  ISETP.NE.AND P0, PT, R3, 0x1, PT ;  /* 0x000000010300780c */ /* 0x000fda0003f05270 */
[----:B------:R-:W0:Y:S02]  /*80d0*/  @P0 LDC.64 R4, c[0x0][0x9e8] ;  /* 0x00027a00ff040b82 */ /* 0x000e240000000a00 */
[----:B0-----:R-:W-:-:S05]  /*80e0*/  @P0 IMAD.HI.U32 R4, R0, R4, RZ ;  /* 0x0000000400040227 */ /* 0x001fca00078e00ff */
[----:B------:R-:W-:-:S07]  /*80f0*/  @P0 SHF.R.U32.HI R0, RZ, R5, R4 ;  /* 0x00000005ff000219 */ /* 0x000fce0000011604 */
.L_x_1849:
[----:B------:R-:W-:Y:S05]  /*8100*/  BSYNC B0 ;  /* 0x0000000000007941 */ /* 0x000fea0003800000 */
.L_x_1847:
[----:B------:R-:W-:-:S05]  /*8110*/  IMAD R5, R0, R3, R3 ;  /* 0x0000000300057224 */ /* 0x000fca00078e0203 */
[----:B------:R-:W-:-:S07]  /*8120*/  VIMNMX R6, R6, R5, PT ;  /* 0x0000000506067248 */ /* 0x000fce0003fe0100 */
.L_x_1846:
[----:B------:R-:W0:Y:S01]  /*8130*/  @P1 LDC R0, c[0x0][0x44c] ;  /* 0x00011300ff001b82 */ /* 0x000e220000000800 */
[----:B------:R-:W-:Y:S01]  /*8140*/  VIADD R6, R6, 0x3f ;  /* 0x0000003f06067836 */ /* 0x000fe20000000000 */
[----:B------:R-:W-:-:S04]  /*8150*/  ULDC UR4, c[0x0][0x9dc] ;  /* 0x0002770000047ab9 */ /* 0x000fc80000000800 */
[----:B------:R-:W-:Y:S02]  /*8160*/  SHF.R.S32.HI R5, RZ, 0x1f, R6 ;  /* 0x0000001fff057819 */ /* 0x000fe40000011406 */
[----:B------:R-:W1:Y:S02]  /*8170*/  @P1 LDC R7, c[0x0][0x450] ;  /* 0x00011400ff071b82 */ /* 0x000e640000000800 */
[----:B------:R-:W-:-:S04]  /*8180*/  LEA.HI R5, R5, R6, RZ, 0x6 ;  /* 0x0000000605057211 */ /* 0x000fc800078f30ff */
[----:B------:R-:W-:-:S04]  /*8190*/  SHF.R.S32.HI R5, RZ, 0x6, R5 ;  /* 0x00000006ff057819 */ /* 0x000fc80000011405 */
[----:B------:R-:W-:Y:S01]  /*81a0*/  VIMNMX R42, R42, R5, PT ;  /* 0x000000052a2a7248 */ /* 0x000fe20003fe0100 */
[----:B0-----:R-:W-:Y:S01]  /*81b0*/  @P1 IMAD.HI.U32 R4, R201, R0, RZ ;  /* 0x00000000c9041227 */ /* 0x001fe200078e00ff */
[----:B------:R-:W-:-:S04]  /*81c0*/  MOV R0, R201 ;  /* 0x000000c900007202 */ /* 0x000fc80000000f00 */
[----:B-1----:R-:W-:-:S05]  /*81d0*/  @P1 SHF.R.U32.HI R0, RZ, R7, R4 ;  /* 0x00000007ff001219 */ /* 0x002fca0000011604 */
[----:B------:R-:W-:-:S04]  /*81e0*/  IMAD.IADD R0, R161, 0x1, R0 ;  /* 0x00000001a1007824 */ /* 0x000fc800078e0200 */
        /* <DEDUP_REMOVED lines=12> */
.L_x_1852:
[----:B------:R-:W-:-:S13]  /*82b0*/  ISETP.NE.AND P0, PT, R3, 0x1, PT ;  /* 0x000000010300780c */ /* 0x000fda0003f05270 */
[----:B------:R-:W0:Y:S02]  /*82c0*/  @P0 LDC.64 R4, c[0x0][0x9e8] ;  /* 0x00027a00ff040b82 */ /* 0x000e240000000a00 */
[----:B0-----:R-:W-:-:S05]  /*82d0*/  @P0 IMAD.HI.U32 R4, R0, R4, RZ ;  /* 0x0000000400040227 */ /* 0x001fca00078e00ff */
[----:B------:R-:W-:-:S07]  /*82e0*/  @P0 SHF.R.U32.HI R0, RZ, R5, R4 ;  /* 0x00000005ff000219 */ /* 0x000fce0000011604 */
.L_x_1853:
[----:B------:R-:W-:Y:S05]  /*82f0*/  BSYNC B0 ;  /* 0x0000000000007941 */ /* 0x000fea0003800000 */
.L_x_1851:
[----:B------:R-:W-:-:S05]  /*8300*/  IMAD R3, R0, R3, RZ ;  /* 0x0000000300037224 */ /* 0x000fca00078e02ff */
[----:B------:R-:W-:-:S07]  /*8310*/  VIMNMX R6, R6, R3, !PT ;  /* 0x0000000306067248 */ /* 0x000fce0007fe0100 */
.L_x_1850:
[----:B------:R-:W-:Y:S01]  /*8320*/  SHF.R.S32.HI R3, RZ, 0x1f, R6 ;  /* 0x0000001fff037819 */ /* 0x000fe20000011406 */
[----:B------:R-:W-:Y:S03]  /*8330*/  BSSY B0, `(.L_x_1854) ;  /* 0x0000026000007945 */ /* 0x000fe60003800000 */
[----:B------:R-:W-:-:S04]  /*8340*/  LEA.HI R3, R3, R6, RZ, 0x6 ;  /* 0x0000000603037211 */ /* 0x000fc800078f30ff */
        /* <DEDUP_REMOVED lines=23> */
[----:B------:R-:W-:-:S04]  /*84c0*/  IMAD.HI.U32 R5, R5, R7, R4 ;  /* 0x0000000705057227 */ /* 0x000fc800078e0004 */
        /* <DEDUP_REMOVED lines=12> */
.L_x_1855:
[----:B------:R-:W-:Y:S05]  /*8590*/  BSYNC B0 ;  /* 0x0000000000007941 */ /* 0x000fea0003800000 */
.L_x_1854:
[-C--:B------:R-:W-:Y:S01]  /*85a0*/  IMAD R204, R220, R3.reuse, R9 ;  /* 0x00000003dccc7224 */ /* 0x080fe200078e0209 */
[----:B------:R-:W-:Y:S02]  /*85b0*/  PLOP3.LUT P0, PT, PT, PT, PT, 0x80, 0x0 ;  /* 0x000000000000781c */ /* 0x000fe40003f0f070 */
[----:B------:R-:W-:Y:S02]  /*85c0*/  CS2R R28, SRZ ;  /* 0x00000000001c7805 */ /* 0x000fe4000001ff00 */
[----:B------:R-:W-:Y:S01]  /*85d0*/  CS2R R162, SRZ ;  /* 0x0000000000a27805 */ /* 0x000fe2000001ff00 */
[----:B------:R-:W-:Y:S01]  /*85e0*/  IMAD.MOV.U32 R164, RZ, RZ, RZ ;  /* 0x000000ffffa47224 */ /* 0x000fe200078e00ff */
[----:B------:R-:W-:Y:S01]  /*85f0*/  VIADDMNMX R160, R204, R3, R42, PT ;  /* 0x00000003cca07246 */ /* 0x000fe2000380012a */
[----:B------:R-:W-:Y:S01]  /*8600*/  IMAD.MOV.U32 R5, RZ, RZ, RZ ;  /* 0x000000ffff057224 */ /* 0x000fe200078e00ff */
[----:B------:R-:W-:Y:S02]  /*8610*/  CS2R R146, SRZ ;  /* 0x0000000000927805 */ /* 0x000fe4000001ff00 */
[----:B------:R-:W-:-:S02]  /*8620*/  CS2R R64, SRZ ;  /* 0x0000000000407805 */ /* 0x000fc4000001ff00 */
[----:B------:R-:W-:Y:S02]  /*8630*/  ISETP.GT.AND P1, PT, R160, R204, PT ;  /* 0x000000cca000720c */ /* 0x000fe40003f24270 */
[----:B------:R-:W-:Y:S02]  /*8640*/  CS2R R152, SRZ ;  /* 0x0000000000987805 */ /* 0x000fe4000001ff00 */
[----:B------:R-:W-:Y:S02]  /*8650*/  MOV R0, RZ ;  /* 0x000000ff00007202 */ /* 0x000fe40000000f00 */
        /* <DEDUP_REMOVED lines=16> */
[----:B------:R-:W-:Y:S01]  /*8760*/  CS2R R68, SRZ ;  /* 0x0000000000447805 */ /* 0x000fe2000001ff00 */
[----:B------:R-:W-:Y:S01]  /*8770*/  IMAD.MOV.U32 R20, RZ, RZ, RZ ;  /* 0x000000ffff147224 */ /* 0x000fe200078e00ff */
[----:B------:R-:W-:Y:S02]  /*8780*/  CS2R R70, SRZ ;  /* 0x0000000000467805 */ /* 0x000fe4000001ff00 */
[----:B------:R-:W-:Y:S02]  /*8790*/  CS2R R66, SRZ ;  /* 0x0000000000427805 */ /* 0x000fe4000001ff00 */
[----:B------:R-:W-:Y:S02]  /*87a0*/  CS2R R76, SRZ ;  /* 0x00000000004c7805 */ /* 0x000fe4000001ff00 */
[----:B------:R-:W-:-:S02]  /*87b0*/  CS2R R72, SRZ ;  /* 0x0000000000487805 */ /* 0x000fc4000001ff00 */
[----:B------:R-:W-:Y:S02]  /*87c0*/  CS2R R78, SRZ ;  /* 0x00000000004e7805 */ /* 0x000fe4000001ff00 */
[----:B------:R-:W-:Y:S02]  /*87d0*/  CS2R R74, SRZ ;  /* 0x00000000004a7805 */ /* 0x000fe4000001ff00 */
[----:B------:R-:W-:Y:S02]  /*87e0*/  CS2R R84, SRZ ;  /* 0x0000000000547805 */ /* 0x000fe4000001ff00 */
[----:B--2---:R-:W-:Y:S02]  /*87f0*/  CS2R R80, SRZ ;  /* 0x0000000000507805 */ /* 0x004fe4000001ff00 */
        /* <DEDUP_REMOVED lines=33> */
[----:B------:R-:W-:Y:S06]  /*8a10*/  @!P1 BRA `(.L_x_1856) ;  /* 0x0000012c00f89947 */ /* 0x000fec0003800000 */
        /* <DEDUP_REMOVED lines=8> */
.L_x_2214:
[----:B------:R-:W2:Y:S02]  /*8aa0*/  LDL R0, [R1+0x8c] ;  /* 0x00008c0001007983 */ /* 0x000ea40000100800 */
[----:B--2---:R-:W-:Y:S02]  /*8ab0*/  R2UR UR4, R0 ;  /* 0x00000000000472ca */ /* 0x004fe400000e0000 */
[----:B-1----:R-:W-:-:S04]  /*8ac0*/  LEA.HI R0, R14, R14, RZ, 0x1 ;  /* 0x0000000e0e007211 */ /* 0x002fc800078f08ff */
[----:B------:R-:W-:-:S05]  /*8ad0*/  LOP3.LUT R3, R0, 0x1e, RZ, 0xc0, !PT ;  /* 0x0000001e00037812 */ /* 0x000fca00078ec0ff */
[----:B------:R-:W-:Y:S02]  /*8ae0*/  IMAD.IADD R3, R14, 0x1, -R3 ;  /* 0x000000010e037824 */ /* 0x000fe400078e0a03 */
[----:B------:R-:W-:-:S03]  /*8af0*/  ULOP3.LUT UP0, URZ, UR4, 0x1bf, URZ, 0xc0, !UPT ;  /* 0x000001bf043f7892 */ /* 0x000fc6000f80c03f */
[----:B------:R-:W-:-:S03]  /*8b00*/  LEA R3, R3, UR4, 0xd ;  /* 0x0000000403037c11 */ /* 0x000fc6000f8e68ff */
[----:B------:R-:W-:Y:S02]  /*8b10*/  PLOP3.LUT P0, PT, PT, PT, UP0, 0x80, 0x0 ;  /* 0x000000000000781c */ /* 0x000fe40003f0f008 */
[----:B------:R-:W-:-:S04]  /*8b20*/  SHF.R.U32.HI R3, RZ, 0x4, R3 ;  /* 0x00000004ff037819 */ /* 0x000fc80000011603 */
[----:B------:R-:W-:-:S07]  /*8b30*/  LOP3.LUT R36, R3, 0x3fff, RZ, 0xc0, !PT ;  /* 0x00003fff03247812 */ /* 0x000fce00078ec0ff */
[----:B------:R-:W-:Y:S05]  /*8b40*/  @!P0 BRA `(.L_x_1858) ;  /* 0x0000000000408947 */ /* 0x000fea0003800000 */
[----:B------:R-:W-:Y:S01]  /*8b50*/  MOV R14, 0x0 ;  /* 0x00000000000e7802 */ /* 0x000fe20000000f00 */
[----:B------:R-:W-:Y:S01]  /*8b60*/  ULDC.64 UR4, c[0x4][0xc0] ;  /* 0x0100300000047ab9 */ /* 0x000fe20000000a00 */
[----:B------:R-:W-:Y:S01]  /*8b70*/  ULDC.64 UR6, c[0x4][0xc8] ;  /* 0x0100320000067ab9 */ /* 0x000fe20000000a00 */
[----:B------:R-:W-:Y:S02]  /*8b80*/  IMAD.U32 R4, RZ, RZ, UR4 ;  /* 0x00000004ff047e24 */ /* 0x000fe4000f8e00ff */
[----:B------:R-:W-:Y:S01]  /*8b90*/  IMAD.U32 R5, RZ, RZ, UR5 ;  /* 0x00000005ff057e24 */ /* 0x000fe2000f8e00ff */
[----:B------:R-:W1:Y:S01]  /*8ba0*/  LDC.64 R14, c[0x4][R14] ;  /* 0x010000000e0e7b82 */ /* 0x000e620000000a00 */
[----:B------:R-:W-:Y:S01]  /*8bb0*/  ULDC.64 UR4, c[0x4][0x60] ;  /* 0x0100180000047ab9 */ /* 0x000fe20000000a00 */
[----:B------:R-:W-:Y:S02]  /*8bc0*/  IMAD.U32 R6, RZ, RZ, UR6 ;  /* 0x00000006ff067e24 */ /* 0x000fe4000f8e00ff */
[----:B------:R-:W-:-:S02]  /*8bd0*/  IMAD.U32 R7, RZ, RZ, UR7 ;  /* 0x00000007ff077e24 */ /* 0x000fc4000f8e00ff */
[----:B------:R-:W-:Y:S02]  /*8be0*/  IMAD.U32 R10, RZ, RZ, UR4 ;  /* 0x00000004ff0a7e24 */ /* 0x000fe4000f8e00ff */
[----:B------:R-:W-:Y:S02]  /*8bf0*/  IMAD.U32 R11, RZ, RZ, UR5 ;  /* 0x00000005ff0b7e24 */ /* 0x000fe4000f8e00ff */
[----:B------:R-:W-:Y:S02]  /*8c00*/  IMAD.MOV.U32 R8, RZ, RZ, 0x70 ;  /* 0x00000070ff087424 */ /* 0x000fe400078e00ff */
[----:B------:R-:W-:Y:S02]  /*8c10*/  IMAD.MOV.U32 R12, RZ, RZ, 0x1 ;  /* 0x00000001ff0c7424 */ /* 0x000fe400078e00ff */
[----:B0-----:R-:W-:-:S07]  /*8c20*/  IMAD.MOV.U32 R13, RZ, RZ, RZ ;  /* 0x000000ffff0d7224 */ /* 0x001fce00078e00ff */
[----:B------:R-:W-:-:S07]  /*8c30*/  LEPC R20, `(.L_x_1858) ;  /* 0x000000001014794e */ /* 0x000fce0000000000 */
[----:B-1---5:R-:W-:Y:S05]  /*8c40*/  CALL.ABS.NOINC R14 ;  /* 0x000000000e007343 */ /* 0x022fea0003c00000 */
.L_x_1858:
[----:B------:R-:W-:Y:S02]  /*8c50*/  ULDC UR4, c[0x0][0x3f4] ;  /* 0x0000fd0000047ab9 */ /* 0x000fe40000000800 */
[----:B------:R-:W-:-:S13]  /*8c60*/  ISETP.LT.AND P0, PT, RZ, UR4, PT ;  /* 0x00000004ff007c0c */ /* 0x000fda000bf01270 */
[----:B------:R-:W-:Y:S05]  /*8c70*/  @P0 BRA `(.L_x_1859) ;  /* 0x00000000003c0947 */ /* 0x000fea0003800000 */
[----:B------:R-:W-:-:S04]  /*8c80*/  LEA.HI R0, R217, R217, RZ, 0x1 ;  /* 0x000000d9d9007211 */ /* 0x000fc800078f08ff */
        /* <DEDUP_REMOVED lines=8> */
.L_x_1862:
[----:B--2---:R2:W3:Y:S02]  /*8d10*/  SYNCS.PHASECHK.TRANS64.TRYWAIT P0, [R22+URZ+0x28400], R3 ;  /* 0x02840003160075a7 */ /* 0x0044e4000800017f */
[----:B---3--:R-:W-:Y:S05]  /*8d20*/  @!P0 NANOSLEEP.SYNCS 0x989680 ;  /* 0x009896800000895d */ /* 0x008fea0003900000 */
[----:B------:R-:W3:Y:S02]  /*8d30*/  @!P0 SYNCS.PHASECHK.TRANS64 P0, [R22+URZ+0x28400], R3 ;  /* 0x02840003160085a7 */ /* 0x000ee4000800007f */
[----:B---3--:R-:W-:Y:S05]  /*8d40*/  @!P0 BRA `(.L_x_1862) ;  /* 0xfffffffc00f08947 */ /* 0x008fea000383ffff */
.L_x_1861:
[----:B------:R-:W-:Y:S05]  /*8d50*/  BSYNC B0 ;  /* 0x0000000000007941 */ /* 0x000fea0003800000 */
.L_x_1860:
[----:B------:R-:W-:Y:S05]  /*8d60*/  BRA `(.L_x_1863) ;  /* 0x0000009400647947 */ /* 0x000fea0003800000 */
.L_x_1859:
[----:B------:R-:W2:Y:S01]  /*8d70*/  LDL R0, [R1+0x8c] ;  /* 0x00008c0001007983 */ /* 0x000ea20000100800 */
[----:B------:R-:W-:Y:S01]  /*8d80*/  ULDC.64 UR6, c[0x0][0x408] ;  /* 0x0001020000067ab9 */ /* 0x000fe20000000a00 */
[----:B--2---:R-:W-:Y:S02]  /*8d90*/  R2UR UR4, R0 ;  /* 0x00000000000472ca */ /* 0x004fe400000e0000 */
[----:B-----5:R-:W-:-:S05]  /*8da0*/  SHF.R.S32.HI R0, RZ, 0x1f, R38 ;  /* 0x0000001fff007819 */ /* 0x020fca0000011426 */
[----:B------:R-:W-:-:S04]  /*8db0*/  IMAD R5, R0, UR6, RZ ;  /* 0x0000000600057c24 */ /* 0x000fc8000f8e02ff */
[----:B------:R-:W-:Y:S02]  /*8dc0*/  IMAD R5, R38, UR7, R5 ;  /* 0x0000000726057c24 */ /* 0x000fe4000f8e0205 */
[----:B------:R-:W-:-:S03]  /*8dd0*/  ULOP3.LUT UP0, URZ, UR4, 0x3ff, URZ, 0xc0, !UPT ;  /* 0x000003ff043f7892 */ /* 0x000fc6000f80c03f */
[----:B------:R-:W-:Y:S02]  /*8de0*/  ULDC.64 UR4, c[0x0][0x3f8] ;  /* 0x0000fe0000047ab9 */ /* 0x000fe40000000a00 */
[----:B------:R-:W-:Y:S01]  /*8df0*/  IMAD R3, R0, UR4, RZ ;  /* 0x0000000400037c24 */ /* 0x000fe2000f8e02ff */
[----:B------:R-:W-:Y:S01]  /*8e00*/  PLOP3.LUT P0, PT, PT, PT, UP0, 0x80, 0x0 ;  /* 0x000000000000781c */ /* 0x000fe20003f0f008 */
[----:B------:R-:W-:-:S04]  /*8e10*/  IMAD.WIDE.U32 R24, R38, UR4, RZ ;  /* 0x0000000426187c25 */ /* 0x000fc8000f8e00ff */
[C---:B------:R-:W-:Y:S02]  /*8e20*/  IMAD R3, R38.reuse, UR5, R3 ;  /* 0x0000000526037c24 */ /* 0x040fe4000f8e0203 */
[----:B------:R-:W-:-:S04]  /*8e30*/  IMAD.WIDE.U32 R38, R38, UR6, RZ ;  /* 0x0000000626267c25 */ /* 0x000fc8000f8e00ff */
[----:B------:R-:W-:Y:S02]  /*8e40*/  IMAD.IADD R27, R3, 0x1, R25 ;  /* 0x00000001031b7824 */ /* 0x000fe400078e0219 */
[----:B------:R-:W-:Y:S01]  /*8e50*/  IMAD.IADD R29, R5, 0x1, R39 ;  /* 0x00000001051d7824 */ /* 0x000fe200078e0227 */
[----:B------:R-:W-:Y:S06]  /*8e60*/  @!P0 BRA `(.L_x_1864) ;  /* 0x0000000000408947 */ /* 0x000fec0003800000 */
[----:B------:R-:W-:Y:S01]  /*8e70*/  MOV R14, 0x0 ;  /* 0x00000000000e7802 */ /* 0x000fe20000000f00 */
[----:B------:R-:W-:Y:S01]  /*8e80*/  ULDC.64 UR4, c[0x4][0xc0] ;  /* 0x0100300000047ab9 */ /* 0x000fe20000000a00 */
[----:B------:R-:W-:Y:S01]  /*8e90*/  ULDC.64 UR6, c[0x4][0xc8] ;  /* 0x0100320000067ab9 */ /* 0x000fe20000000a00 */
[----:B------:R-:W-:Y:S01]  /*8ea0*/  IMAD.U32 R4, RZ, RZ, UR4 ;  /* 0x00000004ff047e24 */ /* 0x000fe2000f8e00ff */
[----:B------:R-:W-:Y:S01]  /*8eb0*/  MOV R5, UR5 ;  /* 0x0000000500057c02 */ /* 0x000fe20008000f00 */
[----:B------:R-:W-:Y:S01]  /*8ec0*/  ULDC.64 UR4, c[0x4][0x28] ;  /* 0x01000a0000047ab9 */ /* 0x000fe20000000a00 */
[----:B------:R-:W1:Y:S01]  /*8ed0*/  LDC.64 R14, c[0x4][R14] ;  /* 0x010000000e0e7b82 */ /* 0x000e620000000a00 */
        /* <DEDUP_REMOVED lines=9> */
.L_x_1864:
[----:B------:R-:W-:Y:S01]  /*8f70*/  ULDC.U8 UR4, c[0x0][0x410] ;  /* 0x0001040000047ab9 */ /* 0x000fe20000000000 */
[----:B------:R-:W-:Y:S01]  /*8f80*/  LEA.HI R31, R31, R26, RZ, 0x3 ;  /* 0x0000001a1f1f7211 */ /* 0x000fe200078f18ff */
[----:B------:R-:W-:Y:S01]  /*8f90*/  IMAD.IADD R10, R187, 0x1, R201 ;  /* 0x00000001bb0a7824 */ /* 0x000fe200078e02c9 */
[----:B------:R-:W-:Y:S01]  /*8fa0*/  ISETP.NE.AND P0, PT, RZ, UR4, PT ;  /* 0x00000004ff007c0c */ /* 0x000fe2000bf05270 */
[----:B------:R-:W-:Y:S01]  /*8fb0*/  BSSY B0, `(.L_x_1865) ;  /* 0x000092c000007945 */ /* 0x000fe20003800000 */
[----:B------:R-:W-:-:S05]  /*8fc0*/  LOP3.LUT R31, R31, 0xfffffff8, RZ, 0xc0, !PT ;  /* 0xfffffff81f1f7812 */ /* 0x000fca00078ec0ff */
[----:B------:R-:W-:-:S04]  /*8fd0*/  IMAD.IADD R0, R26, 0x1, -R31 ;  /* 0x000000011a007824 */ /* 0x000fc800078e0a1f */
[----:B------:R-:W-:Y:S02]  /*8fe0*/  IMAD R3, R0, 0x20, R10 ;  /* 0x0000002000037824 */ /* 0x000fe400078e020a */
[----:B------:R-:W-:Y:S05]  /*8ff0*/  @!P0 BRA `(.L_x_1866) ;  /* 0x0000004800588947 */ /* 0x000fea0003800000 */
[----:B------:R-:W1:Y:S01]  /*9000*/  LDC R6, c[0x0][0x448] ;  /* 0x00011200ff067b82 */ /* 0x000e620000000800 */
[----:B------:R-:W-:Y:S01]  /*9010*/  ULDC.64 UR4, c[0x0][0x3f8] ;  /* 0x0000fe0000047ab9 */ /* 0x000fe20000000a00 */
[----:B------:R-:W-:Y:S01]  /*9020*/  IMAD.MOV.U32 R25, RZ, RZ, R27 ;  /* 0x000000ffff197224 */ /* 0x000fe200078e001b */
[----:B------:R-:W-:Y:S01]  /*9030*/  ULDC.64 UR6, c[0x0][0x408] ;  /* 0x0001020000067ab9 */ /* 0x000fe20000000a00 */
[----:B------:R-:W-:Y:S01]  /*9040*/  IMAD.MOV.U32 R39, RZ, RZ, R29 ;  /* 0x000000ffff277224 */ /* 0x000fe200078e001d */
[----:B------:R-:W-:Y:S01]  /*9050*/  ULDC.64 UR8, c[0x0][0x400] ;  /* 0x0001000000087ab9 */ /* 0x000fe20000000a00 */
[----:B-1----:R-:W-:-:S13]  /*9060*/  ISETP.NE.AND P0, PT, R6, 0x1, PT ;  /* 0x000000010600780c */ /* 0x002fda0003f05270 */
[----:B------:R-:W1:Y:S08]  /*9070*/  @P0 LDC R0, c[0x0][0x44c] ;  /* 0x00011300ff000b82 */ /* 0x000e700000000800 */
[----:B------:R-:W2:Y:S01]  /*9080*/  @P0 LDC R5, c[0x0][0x450] ;  /* 0x00011400ff050b82 */ /* 0x000ea20000000800 */
[----:B-1----:R-:W-:-:S05]  /*9090*/  @P0 IMAD.HI.U32 R0, R3, R0, RZ ;  /* 0x0000000003000227 */ /* 0x002fca00078e00ff */
[----:B--2---:R-:W-:-:S04]  /*90a0*/  @P0 SHF.R.U32.HI R3, RZ, R5, R0 ;  /* 0x00000005ff030219 */ /* 0x004fc80000011600 */
[----:B------:R-:W-:Y:S01]  /*90b0*/  SHF.R.S32.HI R0, RZ, 0x1f, R3 ;  /* 0x0000001fff007819 */ /* 0x000fe20000011403 */
[----:B------:R-:W-:-:S04]  /*90c0*/  IMAD.WIDE.U32 R24, R3, UR4, R24 ;  /* 0x0000000403187c25 */ /* 0x000fc8000f8e0018 */
[----:B------:R-:W-:Y:S02]  /*90d0*/  IMAD R4, R0, UR4, RZ ;  /* 0x0000000400047c24 */ /* 0x000fe4000f8e02ff */
[----:B------:R-:W-:-:S04]  /*90e0*/  IMAD.WIDE.U32 R38, R3, UR6, R38 ;  /* 0x0000000603267c25 */ /* 0x000fc8000f8e0026 */
[C---:B------:R-:W-:Y:S01]  /*90f0*/  IMAD R5, R3.reuse, UR5, R4 ;  /* 0x0000000503057c24 */ /* 0x040fe2000f8e0204 */
[----:B------:R-:W-:Y:S01]  /*9100*/  ULDC.64 UR4, c[0x0][0x3e8] ;  /* 0x0000fa0000047ab9 */ /* 0x000fe20000000a00 */
[----:B------:R-:W-:Y:S01]  /*9110*/  IMAD R4, R0, UR6, RZ ;  /* 0x0000000600047c24 */ /* 0x000fe2000f8e02ff */
[----:B------:R-:W-:Y:S01]  /*9120*/  IADD3 R0, P0, R24, UR4, RZ ;  /* 0x0000000418007c10 */ /* 0x000fe2000ff1e0ff */
[----:B------:R-:W-:Y:S01]  /*9130*/  UMOV UR4, 0xffffffff ;  /* 0xffffffff00047882 */ /* 0x000fe20000000000 */
[----:B------:R-:W-:Y:S01]  /*9140*/  IADD3 R49, P1, R38, UR8, RZ ;  /* 0x0000000826317c10 */ /* 0x000fe2000ff3e0ff */
[----:B------:R-:W-:Y:S01]  /*9150*/  IMAD R37, R3, UR7, R4 ;  /* 0x0000000703257c24 */ /* 0x000fe2000f8e0204 */
[----:B------:R-:W-:-:S04]  /*9160*/  IADD3.X R48, R25, UR5, R5, P0, !PT ;  /* 0x0000000519307c10 */ /* 0x000fc800087fe405 */
[----:B------:R-:W-:Y:S01]  /*9170*/  IADD3.X R37, R39, UR9, R37, P1, !PT ;  /* 0x0000000927257c10 */ /* 0x000fe20008ffe425 */
[----:B------:R-:W-:Y:S06]  /*9180*/  BRA.DIV UR4, `(.L_x_1867) ;  /* 0x00000226046c7947 */ /* 0x000fec000b800000 */
[----:B------:R1:W2:Y:S04]  /*9190*/  SHFL.IDX PT, R3, R48, RZ, 0x181f ;  /* 0x00181fff30037589 */ /* 0x0002a800000e0000 */
[----:B------:R1:W3:Y:S04]  /*91a0*/  SHFL.IDX PT, R5, R0, RZ, 0x181f ;  /* 0x00181fff00057589 */ /* 0x0002e800000e0000 */
[----:B------:R1:W4:Y:S04]  /*91b0*/  SHFL.IDX PT, R9, R37, RZ, 0x181f ;  /* 0x00181fff25097589 */ /* 0x00032800000e0000 */
[----:B------:R1:W0:Y:S02]  /*91c0*/  SHFL.IDX PT, R14, R49, RZ, 0x181f ;  /* 0x00181fff310e7589 */ /* 0x00022400000e0000 */
.L_x_2220:
[----:B------:R-:W-:Y:S01]  /*91d0*/  IMAD R53, R189, R6, RZ ;  /* 0x00000006bd357224 */ /* 0x000fe200078e02ff */
[----:B------:R-:W-:Y:S01]  /*91e0*/  BSSY B1, `(.L_x_1868) ;  /* 0x000001a000017945 */ /* 0x000fe20003800000 */
[----:B------:R-:W-:Y:S02]  /*91f0*/  CS2R R40, SRZ ;  /* 0x0000000000287805 */ /* 0x000fe4000001ff00 */
[----:B------:R-:W-:Y:S02]  /*9200*/  CS2R R44, SRZ ;  /* 0x00000000002c7805 */ /* 0x000fe4000001ff00 */
[----:B------:R-:W-:Y:S02]  /*9210*/  CS2R R42, SRZ ;  /* 0x00000000002a7805 */ /* 0x000fe4000001ff00 */
[----:B------:R-:W-:Y:S02]  /*9220*/  ISETP.GE.AND P0, PT, R10, R53, PT ;  /* 0x000000350a00720c */ /* 0x000fe40003f06270 */
[----:B------:R-:W-:-:S11]  /*9230*/  CS2R R46, SRZ ;  /* 0x00000000002e7805 */ /* 0x000fd6000001ff00 */
[----:B------:R-:W-:Y:S05]  /*9240*/  @P0 BRA `(.L_x_1869) ;  /* 0x00000000004c0947 */ /* 0x000fea0003800000 */
[----:B------:R-:W-:Y:S01]  /*9250*/  ULDC UR4, c[0x0][0x3f4] ;  /* 0x0000fd0000047ab9 */ /* 0x000fe20000000800 */
[----:B------:R-:W-:Y:S02]  /*9260*/  CS2R R40, SRZ ;  /* 0x0000000000287805 */ /* 0x000fe4000001ff00 */
[----:B------:R-:W-:Y:S02]  /*9270*/  ISETP.GE.AND P4, PT, R190, UR4, PT ;  /* 0x00000004be007c0c */ /* 0x000fe4000bf86270 */
[----:B------:R-:W-:Y:S02]  /*9280*/  CS2R R44, SRZ ;  /* 0x00000000002c7805 */ /* 0x000fe4000001ff00 */
[----:B------:R-:W-:-:S09]  /*9290*/  ISETP.GE.AND P3, PT, R18, UR4, PT ;  /* 0x0000000412007c0c */ /* 0x000fd2000bf66270 */
[----:B---3--:R-:W-:-:S05]  /*92a0*/  @!P4 IADD3 R6, P0, R190, R5, RZ ;  /* 0x00000005be06c210 */ /* 0x008fca0007f1e0ff */
[C---:B--2---:R-:W-:Y:S01]  /*92b0*/  @!P4 IMAD.X R7, R3.reuse, 0x1, R214, P0 ;  /* 0x000000010307c824 */ /* 0x044fe200000e06d6 */
[----:B------:R-:W-:Y:S02]  /*92c0*/  @!P3 IADD3 R4, P0, R18, R5, RZ ;  /* 0x000000051204b210 */ /* 0x000fe40007f1e0ff */
[----:B0-----:R-:W-:Y:S02]  /*92d0*/  @!P4 IADD3 R8, P2, R190, R14, RZ ;  /* 0x0000000ebe08c210 */ /* 0x001fe40007f5e0ff */
[----:B------:R0:W5:Y:S01]  /*92e0*/  @!P4 LD.E.64 R40, desc[UR36][R6.64] ;  /* 0x000000240628c980 */ /* 0x000162000c101b00 */
[----:B------:R-:W-:Y:S02]  /*92f0*/  CS2R R46, SRZ ;  /* 0x00000000002e7805 */ /* 0x000fe4000001ff00 */
[----:B------:R-:W-:Y:S01]  /*9300*/  CS2R R42, SRZ ;  /* 0x00000000002a7805 */ /* 0x000fe2000001ff00 */
[----:B------:R-:W-:-:S05]  /*9310*/  @!P3 IMAD.X R5, R3, 0x1, R19, P0 ;  /* 0x000000010305b824 */ /* 0x000fca00000e0613 */
[----:B------:R2:W5:Y:S01]  /*9320*/  @!P3 LD.E.64 R44, desc[UR36][R4.64] ;  /* 0x00000024042cb980 */ /* 0x000562000c101b00 */
[----:B0-----:R-:W-:-:S05]  /*9330*/  @!P3 IADD3 R6, P1, R18, R14, RZ ;  /* 0x0000000e1206b210 */ /* 0x001fca0007f3e0ff */
[C---:B----4-:R-:W-:Y:S02]  /*9340*/  @!P3 IMAD.X R7, R9.reuse, 0x1, R19, P1 ;  /* 0x000000010907b824 */ /* 0x050fe400008e0613 */
[----:B------:R-:W-:-:S03]  /*9350*/  @!P4 IMAD.X R9, R9, 0x1, R214, P2 ;  /* 0x000000010909c824 */ /* 0x000fc600010e06d6 */
[----:B------:R2:W5:Y:S04]  /*9360*/  @!P3 LD.E.64 R46, desc[UR36][R6.64] ;  /* 0x00000024062eb980 */ /* 0x000568000c101b00 */
[----:B------:R2:W5:Y:S02]  /*9370*/  @!P4 LD.E.64 R42, desc[UR36][R8.64] ;  /* 0x00000024082ac980 */ /* 0x000564000c101b00 */
.L_x_1869:
[----:B------:R-:W-:Y:S05]  /*9380*/  BSYNC B1 ;  /* 0x0000000000017941 */ /* 0x000fea0003800000 */
.L_x_1868:
[----:B------:R-:W-:Y:S01]  /*9390*/  UMOV UR4, 0xffffffff ;  /* 0xffffffff00047882 */ /* 0x000fe20000000000 */
[----:B------:R-:W-:Y:S02]  /*93a0*/  CS2R R30, SRZ ;  /* 0x00000000001e7805 */ /* 0x000fe4000001ff00 */
[----:B------:R-:W-:Y:S05]  /*93b0*/  BRA.DIV UR4, `(.L_x_1870) ;  /* 0x0000022604507947 */ /* 0x000fea000b800000 */
[----:B--2---:R2:W1:Y:S04]  /*93c0*/  SHFL.IDX PT, R3, R48, 0x1, 0x181f ;  /* 0x00381f0030037f89 */ /* 0x00446800000e0000 */
[----:B---3--:R2:W3:Y:S04]  /*93d0*/  SHFL.IDX PT, R5, R0, 0x1, 0x181f ;  /* 0x00381f0000057f89 */ /* 0x0084e800000e0000 */
[----:B----4-:R2:W4:Y:S04]  /*93e0*/  SHFL.IDX PT, R9, R37, 0x1, 0x181f ;  /* 0x00381f0025097f89 */ /* 0x01052800000e0000 */
[----:B0-----:R2:W0:Y:S02]  /*93f0*/  SHFL.IDX PT, R14, R49, 0x1, 0x181f ;  /* 0x00381f00310e7f89 */ /* 0x00142400000e0000 */
.L_x_2226:
[----:B------:R-:W-:Y:S01]  /*9400*/  IADD3 R4, R10, 0x20, RZ ;  /* 0x000000200a047810 */ /* 0x000fe20007ffe0ff */
[----:B------:R-:W-:Y:S01]  /*9410*/  BSSY B1, `(.L_x_1871) ;  /* 0x0000019000017945 */ /* 0x000fe20003800000 */
        /* <DEDUP_REMOVED lines=11> */
[C---:B-1----:R-:W-:Y:S01]  /*94d0*/  @!P4 IMAD.X R7, R3.reuse, 0x1, R214, P0 ;  /* 0x000000010307c824 */ /* 0x042fe200000e06d6 */
        /* <DEDUP_REMOVED lines=12> */
.L_x_1872:
[----:B------:R-:W-:Y:S05]  /*95a0*/  BSYNC B1 ;  /* 0x0000000000017941 */ /* 0x000fea0003800000 */
.L_x_1871:
[----:B------:R-:W-:-:S03]  /*95b0*/  UMOV UR4, 0xffffffff ;  /* 0xffffffff00047882 */ /* 0x000fc60000000000 */
[----:B------:R-:W-:Y:S05]  /*95c0*/  BRA.DIV UR4, `(.L_x_1873) ;  /* 0x00000226043c7947 */ /* 0x000fea000b800000 */
[----:B-1----:R1:W1:Y:S04]  /*95d0*/  SHFL.IDX PT, R3, R48, 0x2, 0x181f ;  /* 0x00581f0030037f89 */ /* 0x00226800000e0000 */
[----:B---3--:R3:W1:Y:S04]  /*95e0*/  SHFL.IDX PT, R5, R0, 0x2, 0x181f ;  /* 0x00581f0000057f89 */ /* 0x00866800000e0000 */
[----:B----4-:R3:W4:Y:S04]  /*95f0*/  SHFL.IDX PT, R9, R37, 0x2, 0x181f ;  /* 0x00581f0025097f89 */ /* 0x01072800000e0000 */
[----:B0-----:R3:W0:Y:S02]  /*9600*/  SHFL.IDX PT, R14, R49, 0x2, 0x181f ;  /* 0x00581f00310e7f89 */ /* 0x00162400000e0000 */
.L_x_2232:
[----:B------:R-:W-:Y:S01]  /*9610*/  VIADD R4, R10, 0x40 ;  /* 0x000000400a047836 */ /* 0x000fe20000000000 */
        /* <DEDUP_REMOVED lines=12> */
[----:B-1----:R-:W-:-:S05]  /*96e0*/  @!P4 IADD3 R6, P0, R190, R5, RZ ;  /* 0x00000005be06c210 */ /* 0x002fca0007f1e0ff */
[C---:B------:R-:W-:Y:S01]  /*96f0*/  @!P4 IMAD.X R7, R3.reuse, 0x1, R214, P0 ;  /* 0x000000010307c824 */ /* 0x040fe200000e06d6 */
        /* <DEDUP_REMOVED lines=12> */
.L_x_1875:
[----:B------:R-:W-:Y:S05]  /*97c0*/  BSYNC B1 ;  /* 0x0000000000017941 */ /* 0x000fea0003800000 */
.L_x_1874:
[----:B------:R-:W-:Y:S01]  /*97d0*/  UMOV UR4, 0xffffffff ;  /* 0xffffffff00047882 */ /* 0x000fe20000000000 */
[----:B-1--4-:R-:W-:Y:S02]  /*97e0*/  CS2R R8, SRZ ;  /* 0x0000000000087805 */ /* 0x012fe4000001ff00 */
[----:B------:R-:W-:Y:S05]  /*97f0*/  BRA.DIV UR4, `(.L_x_1876) ;  /* 0x0000022604207947 */ /* 0x000fea000b800000 */
[----:B------:R1:W4:Y:S04]  /*9800*/  SHFL.IDX PT, R3, R48, 0x3, 0x181f ;  /* 0x00781f0030037f89 */ /* 0x00032800000e0000 */
[----:B------:R1:W0:Y:S04]  /*9810*/  SHFL.IDX PT, R5, R0, 0x3, 0x181f ;  /* 0x00781f0000057f89 */ /* 0x00022800000e0000 */
[----:B--23--:R-:W2:Y:S04]  /*9820*/  SHFL.IDX PT, R37, R37, 0x3, 0x181f ;  /* 0x00781f0025257f89 */ /* 0x00cea800000e0000 */
[----:B-1----:R-:W3:Y:S02]  /*9830*/  SHFL.IDX PT, R49, R49, 0x3, 0x181f ;  /* 0x00781f0031317f89 */ /* 0x002ee400000e0000 */
.L_x_2238:
[----:B------:R-:W-:Y:S01]  /*9840*/  VIADD R10, R10, 0x60 ;  /* 0x000000600a0a7836 */ /* 0x000fe20000000000 */
[----:B------:R-:W-:Y:S01]  /*9850*/  LEA.HI R0, R217, R217, RZ, 0x1 ;  /* 0x000000d9d9007211 */ /* 0x000fe200078f08ff */
[----:B------:R-:W-:Y:S01]  /*9860*/  BSSY B1, `(.L_x_1877) ;  /* 0x000001c000017945 */ /* 0x000fe20003800000 */
[----:B------:R-:W-:Y:S02]  /*9870*/  CS2R R12, SRZ ;  /* 0x00000000000c7805 */ /* 0x000fe4000001ff00 */
[----:B0-----:R-:W-:Y:S02]  /*9880*/  CS2R R14, SRZ ;  /* 0x00000000000e7805 */ /* 0x001fe4000001ff00 */
[----:B------:R-:W-:Y:S02]  /*9890*/  ISETP.GE.AND P0, PT, R10, R53, PT ;  /* 0x000000350a00720c */ /* 0x000fe40003f06270 */
[----:B------:R-:W-:Y:S02]  /*98a0*/  CS2R R10, SRZ ;  /* 0x00000000000a7805 */ /* 0x000fe4000001ff00 */
[----:B------:R-:W-:-:S05]  /*98b0*/  LOP3.LUT R0, R0, 0xfffffffe, RZ, 0xc0, !PT ;  /* 0xfffffffe00007812 */ /* 0x000fca00078ec0ff */
[----:B------:R-:W-:-:S05]  /*98c0*/  IMAD.IADD R0, R217, 0x1, -R0 ;  /* 0x00000001d9007824 */ /* 0x000fca00078e0a00 */
[----:B------:R-:W-:Y:S01]  /*98d0*/  SHF.L.U32 R51, R0, 0x1f, RZ ;  /* 0x0000001f00337819 */ /* 0x000fe200000006ff */
[----:B------:R-:W-:Y:S06]  /*98e0*/  @P0 BRA `(.L_x_1878) ;  /* 0x00000000004c0947 */ /* 0x000fec0003800000 */
[----:B------:R-:W-:Y:S01]  /*98f0*/  ULDC UR4, c[0x0][0x3f4] ;  /* 0x0000fd0000047ab9 */ /* 0x000fe20000000800 */
[----:B------:R-:W-:Y:S02]  /*9900*/  CS2R R8, SRZ ;  /* 0x0000000000087805 */ /* 0x000fe4000001ff00 */
[----:B------:R-:W-:Y:S02]  /*9910*/  ISETP.GE.AND P4, PT, R190, UR4, PT ;  /* 0x00000004be007c0c */ /* 0x000fe4000bf86270 */
[----:B------:R-:W-:Y:S02]  /*9920*/  CS2R R12, SRZ ;  /* 0x00000000000c7805 */ /* 0x000fe4000001ff00 */
[----:B------:R-:W-:-:S09]  /*9930*/  ISETP.GE.AND P3, PT, R18, UR4, PT ;  /* 0x0000000412007c0c */ /* 0x000fd2000bf66270 */
[----:B------:R-:W-:-:S05]  /*9940*/  @!P4 IADD3 R6, P0, R190, R5, RZ ;  /* 0x00000005be06c210 */ /* 0x000fca0007f1e0ff */
[C---:B----4-:R-:W-:Y:S01]  /*9950*/  @!P4 IMAD.X R7, R3.reuse, 0x1, R214, P0 ;  /* 0x000000010307c824 */ /* 0x050fe200000e06d6 */
[----:B------:R-:W-:Y:S02]  /*9960*/  @!P3 IADD3 R4, P0, R18, R5, RZ ;  /* 0x000000051204b210 */ /* 0x000fe40007f1e0ff */
[----:B---3--:R-:W-:Y:S02]  /*9970*/  @!P4 IADD3 R48, P2, R190, R49, RZ ;  /* 0x00000031be30c210 */ /* 0x008fe40007f5e0ff */
[----:B------:R0:W5:Y:S01]  /*9980*/  @!P4 LD.E.64 R8, desc[UR36][R6.64] ;  /* 0x000000240608c980 */ /* 0x000162000c101b00 */
[----:B------:R-:W-:Y:S02]  /*9990*/  CS2R R14, SRZ ;  /* 0x00000000000e7805 */ /* 0x000fe4000001ff00 */
[----:B------:R-:W-:Y:S01]  /*99a0*/  CS2R R10, SRZ ;  /* 0x00000000000a7805 */ /* 0x000fe2000001ff00 */
[----:B------:R-:W-:-:S05]  /*99b0*/  @!P3 IMAD.X R5, R3, 0x1, R19, P0 ;  /* 0x000000010305b824 */ /* 0x000fca00000e0613 */
[----:B------:R1:W5:Y:S01]  /*99c0*/  @!P3 LD.E.64 R12, desc[UR36][R4.64] ;  /* 0x00000024040cb980 */ /* 0x000362000c101b00 */
[----:B0-----:R-:W-:Y:S01]  /*99d0*/  @!P3 IADD3 R6, P1, R18, R49, RZ ;  /* 0x000000311206b210 */ /* 0x001fe20007f3e0ff */
[----:B--2---:R-:W-:-:S04]  /*99e0*/  @!P4 IMAD.X R49, R37, 0x1, R214, P2 ;  /* 0x000000012531c824 */ /* 0x004fc800010e06d6 */
[----:B------:R-:W-:Y:S01]  /*99f0*/  @!P3 IMAD.X R7, R37, 0x1, R19, P1 ;  /* 0x000000012507b824 */ /* 0x000fe200008e0613 */
[----:B------:R1:W5:Y:S04]  /*9a00*/  @!P4 LD.E.64 R10, desc[UR36][R48.64] ;  /* 0x00000024300ac980 */ /* 0x000368000c101b00 */
[----:B------:R1:W5:Y:S03]  /*9a10*/  @!P3 LD.E.64 R14, desc[UR36][R6.64] ;  /* 0x00000024060eb980 */ /* 0x000366000c101b00 */
.L_x_1878:
[----:B------:R-:W-:Y:S05]  /*9a20*/  BSYNC B1 ;  /* 0x0000000000017941 */ /* 0x000fea0003800000 */
.L_x_1877:
[----:B------:R-:W0:Y:S01]  /*9a30*/  SYNCS.PHASECHK.TRANS64.TRYWAIT P0, [R22+URZ+0x28400], R51 ;  /* 0x02840033160075a7 */ /* 0x000e22000800017f */
[----:B------:R-:W-:Y:S01]  /*9a40*/  VIADDMNMX R0, R53, -R201, 0x80, PT ;  /* 0x0000008035007446 */ /* 0x000fe200038009c9 */
[----:B------:R-:W-:Y:S03]  /*9a50*/  BSSY B1, `(.L_x_1879) ;  /* 0x0000003000017945 */ /* 0x000fe60003800000 */
[----:B------:R-:W-:Y:S01]  /*9a60*/  ISETP.GE.AND P1, PT, R187, R0, PT ;  /* 0x00000000bb00720c */ /* 0x000fe20003f26270 */
[----:B0-----:R-:W-:-:S12]  /*9a70*/  @!P0 BRA `(.L_x_1880) ;  /* 0x0000022000f48947 */ /* 0x001fd80003800000 */
.L_x_2239:
[----:B------:R-:W-:Y:S05]  /*9a80*/  BSYNC B1 ;  /* 0x0000000000017941 */ /* 0x000fea0003800000 */
.L_x_1879:
[----:B------:R-:W-:Y:S04]  /*9a90*/  BSSY B1, `(.L_x_1881) ;  /* 0x00000f9000017945 */ /* 0x000fe80003800000 */
[----:B------:R-:W-:Y:S05]  /*9aa0*/  @P1 BRA `(.L_x_1882) ;  /* 0x0000000c00dc1947 */ /* 0x000fea0003800000 */
[----:B----4-:R-:W0:Y:S01]  /*9ab0*/  LDC R3, c[0x0][0x3f4] ;  /* 0x0000fd00ff037b82 */ /* 0x010e220000000800 */
[----:B------:R-:W-:Y:S01]  /*9ac0*/  BSSY B2, `(.L_x_1883) ;  /* 0x000007a000027945 */ /* 0x000fe20003800000 */
[-C--:B0-----:R-:W-:Y:S02]  /*9ad0*/  ISETP.GE.AND P0, PT, R18, R3.reuse, PT ;  /* 0x000000031200720c */ /* 0x081fe40003f06270 */
[----:B------:R-:W-:-:S11]  /*9ae0*/  ISETP.GE.AND P1, PT, R190, R3, PT ;  /* 0x00000003be00720c */ /* 0x000fd60003f26270 */
[----:B------:R-:W-:Y:S05]  /*9af0*/  @P0 BRA `(.L_x_1884) ;  /* 0x0000000400d80947 */ /* 0x000fea0003800000 */
[----:B-1----:R-:W0:Y:S01]  /*9b00*/  LDS.128 R4, [R213+0x18000] ;  /* 0x01800000d5047984 */ /* 0x002e220000000c00 */
[----:B--2--5:R-:W-:Y:S02]  /*9b10*/  SHF.R.U32.HI R37, RZ, 0x8, R44 ;  /* 0x00000008ff257819 */ /* 0x024fe4000001162c */
[----:B------:R-:W-:Y:S02]  /*9b20*/  SHF.R.U32.HI R50, RZ, 0x8, R45 ;  /* 0x00000008ff327819 */ /* 0x000fe4000001162d */
[----:B------:R-:W-:Y:S02]  /*9b30*/  LOP3.LUT R3, R44, 0xff, RZ, 0xc0, !PT ;  /* 0x000000ff2c037812 */ /* 0x000fe400078ec0ff */
[----:B------:R-:W-:Y:S02]  /*9b40*/  LOP3.LUT R48, R37, 0xff, RZ, 0xc0, !PT ;  /* 0x000000ff25307812 */ /* 0x000fe400078ec0ff */
[----:B------:R-:W-:Y:S02]  /*9b50*/  SHF.R.U32.HI R52, RZ, 0x8, R47 ;  /* 0x00000008ff347819 */ /* 0x000fe4000001162f */
[----:B---3--:R-:W-:-:S02]  /*9b60*/  LOP3.LUT R49, R45, 0xff, RZ, 0xc0, !PT ;  /* 0x000000ff2d317812 */ /* 0x008fc400078ec0ff */
[----:B------:R-:W-:Y:S02]  /*9b70*/  LOP3.LUT R50, R50, 0xff, RZ, 0xc0, !PT ;  /* 0x000000ff32327812 */ /* 0x000fe400078ec0ff */
[----:B------:R-:W-:Y:S02]  /*9b80*/  PRMT R3, R48, 0x7604, R3 ;  /* 0x0000760430037816 */ /* 0x000fe40000000003 */
[----:B------:R-:W-:Y:S02]  /*9b90*/  SHF.R.U32.HI R54, RZ, 0x10, R45 ;  /* 0x00000010ff367819 */ /* 0x000fe4000001162d */
[----:B------:R-:W-:Y:S02]  /*9ba0*/  SHF.R.U32.HI R48, RZ, 0x8, R46 ;  /* 0x00000008ff307819 */ /* 0x000fe4000001162e */
[----:B------:R-:W-:Y:S02]  /*9bb0*/  LOP3.LUT R51, R47, 0xff, RZ, 0xc0, !PT ;  /* 0x000000ff2f337812 */ /* 0x000fe400078ec0ff */
[----:B------:R-:W-:-:S02]  /*9bc0*/  LOP3.LUT R52, R52, 0xff, RZ, 0xc0, !PT ;  /* 0x000000ff34347812 */ /* 0x000fc400078ec0ff */
[----:B------:R-:W-:Y:S02]  /*9bd0*/  SHF.R.U32.HI R53, RZ, 0x10, R47 ;  /* 0x00000010ff357819 */ /* 0x000fe4000001162f */
[----:B------:R-:W-:Y:S02]  /*9be0*/  PRMT R49, R50, 0x7604, R49 ;  /* 0x0000760432317816 */ /* 0x000fe40000000031 */
[----:B------:R-:W-:Y:S01]  /*9bf0*/  LOP3.LUT R50, R48, 0xff, RZ, 0xc0, !PT ;  /* 0x000000ff30327812 */ /* 0x000fe200078ec0ff */
[----:B------:R-:W-:Y:S01]  /*9c00*/  IMAD.U32 R48, R54, 0x10000, RZ ;  /* 0x0001000036307824 */ /* 0x000fe200078e00ff */
[----:B------:R-:W-:Y:S02]  /*9c10*/  PRMT R52, R52, 0x7604, R51 ;  /* 0x0000760434347816 */ /* 0x000fe40000000033 */
[----:B------:R-:W-:Y:S02]  /*9c20*/  SHF.L.U32 R53, R53, 0x10, RZ ;  /* 0x0000001035357819 */ /* 0x000fe400000006ff */
[----:B------:R-:W-:-:S02]  /*9c30*/  LOP3.LUT R49, R49, 0xff0000, R48, 0xf8, !PT ;  /* 0x00ff000031317812 */ /* 0x000fc400078ef830 */
[----:B------:R-:W-:Y:S02]  /*9c40*/  LOP3.LUT R53, R52, 0xff0000, R53, 0xf8, !PT ;  /* 0x00ff000034357812 */ /* 0x000fe400078ef835 */
[----:B------:R-:W-:Y:S02]  /*9c50*/  LOP3.LUT R37, R46, 0xff, RZ, 0xc0, !PT ;  /* 0x000000ff2e257812 */ /* 0x000fe400078ec0ff */
[----:B------:R-:W-:Y:S02]  /*9c60*/  LOP3.LUT R53, R53, 0xff000000, R47, 0xf8, !PT ;  /* 0xff00000035357812 */ /* 0x000fe400078ef82f */
[----:B------:R-:W-:Y:S02]  /*9c70*/  LOP3.LUT R49, R49, 0xff000000, R45, 0xf8, !PT ;  /* 0xff00000031317812 */ /* 0x000fe400078ef82d */
[----:B------:R-:W-:Y:S02]  /*9c80*/  PRMT R51, R50, 0x7604, R37 ;  /* 0x0000760432337816 */ /* 0x000fe40000000025 */
[----:B------:R-:W-:-:S02]  /*9c90*/  LOP3.LUT R37, R3, 0xff0000, R44, 0xf8, !PT ;  /* 0x00ff000003257812 */ /* 0x000fc400078ef82c */
[-C--:B0-----:R-:W-:Y:S02]  /*9ca0*/  F2FP.F16.E4M3.UNPACK_B R3, R6.reuse.H1 ;  /* 0x00000006ff03723e */ /* 0x081fe400030006ff */
[----:B------:R-:W-:Y:S02]  /*9cb0*/  F2FP.F16.E4M3.UNPACK_B R52, R53 ;  /* 0x00000035ff34723e */ /* 0x000fe400020006ff */
[----:B------:R-:W-:Y:S02]  /*9cc0*/  F2FP.F16.E4M3.UNPACK_B R47, R49 ;  /* 0x00000031ff2f723e */ /* 0x000fe400020006ff */
[----:B------:R-:W-:Y:S01]  /*9cd0*/  LOP3.LUT R48, R37, 0xff000000, R44, 0xf8, !PT ;  /* 0xff00000025307812 */ /* 0x000fe200078ef82c */
[----:B------:R-:W-:Y:S01]  /*9ce0*/  HADD2.F32 R37, -RZ, R3.H1_H1 ;  /* 0x30000003ff257230 */ /* 0x000fe20000004100 */
[--C-:B------:R-:W-:Y:S01]  /*9cf0*/  LOP3.LUT R51, R51, 0xff0000, R46.reuse, 0xf8, !PT ;  /* 0x00ff000033337812 */ /* 0x100fe200078ef82e */
[--C-:B------:R-:W-:Y:S01]  /*9d00*/  HADD2.F32 R54, -RZ, R52.reuse.H1_H1 ;  /* 0x30000034ff367230 */ /* 0x100fe20000004100 */
[----:B------:R-:W-:Y:S01]  /*9d10*/  F2FP.F16.E4M3.UNPACK_B R6, R6 ;  /* 0x00000006ff06723e */ /* 0x000fe200020006ff */
[----:B------:R-:W-:Y:S01]  /*9d20*/  HADD2.F32 R50, -RZ, R47.H1_H1 ;  /* 0x3000002fff327230 */ /* 0x000fe20000004100 */
[----:B------:R-:W-:Y:S01]  /*9d30*/  LOP3.LUT R51, R51, 0xff000000, R46, 0xf8, !PT ;  /* 0xff00000033337812 */ /* 0x000fe200078ef82e */
[----:B------:R-:W-:Y:S01]  /*9d40*/  HADD2.F32 R44, -RZ, R3.H0_H0 ;  /* 0x20000003ff2c7230 */ /* 0x000fe20000004100 */
[-C--:B------:R-:W-:Y:S01]  /*9d50*/  F2FP.F16.E4M3.UNPACK_B R45, R7.reuse ;  /* 0x00000007ff2d723e */ /* 0x080fe200020006ff */
[C---:B------:R-:W-:Y:S01]  /*9d60*/  FMUL.FTZ R55, R37.reuse, R54 ;  /* 0x0000003625377220 */ /* 0x040fe20000410000 */
[----:B------:R-:W-:Y:S01]  /*9d70*/  F2FP.F16.E4M3.UNPACK_B R46, R7.H1 ;  /* 0x00000007ff2e723e */ /* 0x000fe200030006ff */
[-C--:B------:R-:W-:Y:S01]  /*9d80*/  FMUL.FTZ R57, R37, R50.reuse ;  /* 0x0000003225397220 */ /* 0x080fe20000410000 */
[-C--:B------:R-:W-:Y:S01]  /*9d90*/  F2FP.F16.E4M3.UNPACK_B R7, R5.reuse ;  /* 0x00000005ff07723e */ /* 0x080fe200020006ff */
[----:B------:R-:W-:Y:S01]  /*9da0*/  HADD2.F32 R52, -RZ, R52.H0_H0 ;  /* 0x20000034ff347230 */ /* 0x000fe20000004100 */
[----:B------:R-:W-:Y:S01]  /*9db0*/  F2FP.F16.E4M3.UNPACK_B R37, R5.H1 ;  /* 0x00000005ff25723e */ /* 0x000fe200030006ff */
[--C-:B------:R-:W-:Y:S01]  /*9dc0*/  HADD2.F32 R5, -RZ, R6.reuse.H1_H1 ;  /* 0x30000006ff057230 */ /* 0x100fe20000004100 */
[----:B------:R-:W-:Y:S01]  /*9dd0*/  F2FP.F16.E4M3.UNPACK_B R53, R53.H1 ;  /* 0x00000035ff35723e */ /* 0x000fe200030006ff */
[----:B------:R-:W-:Y:S01]  /*9de0*/  HADD2.F32 R47, -RZ, R47.H0_H0 ;  /* 0x2000002fff2f7230 */ /* 0x000fe20000004100 */
[----:B------:R-:W-:Y:S01]  /*9df0*/  F2FP.F16.E4M3.UNPACK_B R49, R49.H1 ;  /* 0x00000031ff31723e */ /* 0x000fe200030006ff */
[C---:B------:R-:W-:Y:S01]  /*9e00*/  FFMA.FTZ R56, R44.reuse, R50, -R55 ;  /* 0x000000322c387223 */ /* 0x040fe20000010837 */
[----:B------:R-:W-:Y:S01]  /*9e10*/  FFMA.FTZ R59, R44, R54, R57 ;  /* 0x000000362c3b7223 */ /* 0x000fe20000010039 */
[----:B------:R-:W-:-:S02]  /*9e20*/  HADD2.F32 R6, -RZ, R6.H0_H0 ;  /* 0x20000006ff067230 */ /* 0x000fc40000004100 */
[C---:B------:R-:W-:Y:S01]  /*9e30*/  FMUL.FTZ R55, R5.reuse, R52 ;  /* 0x0000003405377220 */ /* 0x040fe20000410000 */
[-C--:B------:R-:W-:Y:S01]  /*9e40*/  FMUL.FTZ R57, R5, R47.reuse ;  /* 0x0000002f05397220 */ /* 0x080fe20000410000 */
[----:B------:R-:W-:Y:S01]  /*9e50*/  HADD2.F32 R5, -RZ, R45.H1_H1 ;  /* 0x3000002dff057230 */ /* 0x000fe20000004100 */
[----:B------:R-:W-:Y:S01]  /*9e60*/  F2FP.F16.E4M3.UNPACK_B R3, R4 ;  /* 0x00000004ff03723e */ /* 0x000fe200020006ff */
[----:B------:R-:W-:Y:S02]  /*9e70*/  HADD2.F32 R50, -RZ, R53.H0_H0 ;  /* 0x20000035ff327230 */ /* 0x000fe40000004100 */
[C---:B------:R-:W-:Y:S01]  /*9e80*/  FFMA.FTZ R55, R6.reuse, R47, -R55 ;  /* 0x0000002f06377223 */ /* 0x040fe20000010837 */
[----:B------:R-:W-:Y:S02]  /*9e90*/  HADD2.F32 R44, -RZ, R49.H0_H0 ;  /* 0x20000031ff2c7230 */ /* 0x000fe40000004100 */
[----:B------:R-:W-:Y:S01]  /*9ea0*/  FFMA.FTZ R54, R6, R52, R57 ;  /* 0x0000003406367223 */ /* 0x000fe20000010039 */
[----:B------:R-:W-:-:S02]  /*9eb0*/  HADD2.F32 R45, -RZ, R45.H0_H0 ;  /* 0x2000002dff2d7230 */ /* 0x000fc40000004100 */
[C---:B------:R-:W-:Y:S01]  /*9ec0*/  FMUL.FTZ R52, R5.reuse, R50 ;  /* 0x0000003205347220 */ /* 0x040fe20000410000 */
[----:B------:R-:W-:Y:S02]  /*9ed0*/  HADD2.F32 R53, -RZ, R53.H1_H1 ;  /* 0x30000035ff357230 */ /* 0x000fe40000004100 */
[-C--:B------:R-:W-:Y:S01]  /*9ee0*/  FMUL.FTZ R58, R5, R44.reuse ;  /* 0x0000002c053a7220 */ /* 0x080fe20000410000 */
[--C-:B------:R-:W-:Y:S02]  /*9ef0*/  HADD2.F32 R6, -RZ, R46.reuse.H1_H1 ;  /* 0x3000002eff067230 */ /* 0x100fe40000004100 */
[C---:B------:R-:W-:Y:S01]  /*9f00*/  FFMA.FTZ R57, R45.reuse, R44, -R52 ;  /* 0x0000002c2d397223 */ /* 0x040fe20000010834 */
[----:B------:R-:W-:Y:S02]  /*9f10*/  HADD2.F32 R49, -RZ, R49.H1_H1 ;  /* 0x30000031ff317230 */ /* 0x000fe40000004100 */
[----:B------:R-:W-:Y:S01]  /*9f20*/  FFMA.FTZ R58, R45, R50, R58 ;  /* 0x000000322d3a7223 */ /* 0x000fe2000001003a */
[----:B------:R-:W-:-:S02]  /*9f30*/  HADD2.F32 R46, -RZ, R46.H0_H0 ;  /* 0x2000002eff2e7230 */ /* 0x000fc40000004100 */
[C---:B------:R-:W-:Y:S01]  /*9f40*/  FMUL.FTZ R47, R6.reuse, R53 ;  /* 0x00000035062f7220 */ /* 0x040fe20000410000 */
[----:B------:R-:W-:Y:S01]  /*9f50*/  F2FP.F16.E4M3.UNPACK_B R5, R51 ;  /* 0x00000033ff05723e */ /* 0x000fe200020006ff */
[-C--:B------:R-:W-:Y:S01]  /*9f60*/  FMUL.FTZ R45, R6, R49.reuse ;  /* 0x00000031062d7220 */ /* 0x080fe20000410000 */
[----:B------:R-:W-:Y:S01]  /*9f70*/  F2FP.F16.E4M3.UNPACK_B R4, R4.H1 ;  /* 0x00000004ff04723e */ /* 0x000fe200030006ff */
[C---:B------:R-:W-:Y:S01]  /*9f80*/  FFMA.FTZ R60, R46.reuse, R49, -R47 ;  /* 0x000000312e3c7223 */ /* 0x040fe2000001082f */
[-C--:B------:R-:W-:Y:S01]  /*9f90*/  F2FP.F16.E4M3.UNPACK_B R44, R48.reuse ;  /* 0x00000030ff2c723e */ /* 0x080fe200020006ff */
[----:B------:R-:W-:Y:S01]  /*9fa0*/  FFMA.FTZ R53, R46, R53, R45 ;  /* 0x000000352e357223 */ /* 0x000fe2000001002d */
[--C-:B------:R-:W-:Y:S01]  /*9fb0*/  HADD2.F32 R47, -RZ, R5.reuse.H1_H1 ;  /* 0x30000005ff2f7230 */ /* 0x100fe20000004100 */
[----:B------:R-:W-:Y:S01]  /*9fc0*/  F2FP.F16.E4M3.UNPACK_B R48, R48.H1 ;  /* 0x00000030ff30723e */ /* 0x000fe200030006ff */
[----:B------:R-:W-:Y:S01]  /*9fd0*/  HADD2.F32 R46, -RZ, R5.H0_H0 ;  /* 0x20000005ff2e7230 */ /* 0x000fe20000004100 */
[----:B------:R-:W-:Y:S01]  /*9fe0*/  F2FP.F16.E4M3.UNPACK_B R51, R51.H1 ;  /* 0x00000033ff33723e */ /* 0x000fe200030006ff */
[----:B------:R-:W-:-:S02]  /*9ff0*/  HADD2.F32 R6, -RZ, R4.H1_H1 ;  /* 0x30000004ff067230 */ /* 0x000fc40000004100 */
[----:B------:R-:W-:Y:S02]  /*a000*/  HADD2.F32 R45, -RZ, R44.H1_H1 ;  /* 0x3000002cff2d7230 */ /* 0x000fe40000004100 */
[----:B------:R-:W-:Y:S02]  /*a010*/  HADD2.F32 R5, -RZ, R4.H0_H0 ;  /* 0x20000004ff057230 */ /* 0x000fe40000004100 */
[C---:B------:R-:W-:Y:S01]  /*a020*/  FMUL.FTZ R50, R6.reuse, R47 ;  /* 0x0000002f06327220 */ /* 0x040fe20000410000 */
[--C-:B------:R-:W-:Y:S02]  /*a030*/  HADD2.F32 R4, -RZ, R3.reuse.H1_H1 ;  /* 0x30000003ff047230 */ /* 0x100fe40000004100 */
[-C--:B------:R-:W-:Y:S01]  /*a040*/  FMUL.FTZ R52, R6, R45.reuse ;  /* 0x0000002d06347220 */ /* 0x080fe20000410000 */
[----:B------:R-:W-:Y:S02]  /*a050*/  HADD2.F32 R44, -RZ, R44.H0_H0 ;  /* 0x2000002cff2c7230 */ /* 0x000fe40000004100 */
[----:B------:R-:W-:Y:S01]  /*a060*/  FFMA.FTZ R50, R5, R45, -R50 ;  /* 0x0000002d05327223 */ /* 0x000fe20000010832 */
[----:B------:R-:W-:-:S02]  /*a070*/  HADD2.F32 R3, -RZ, R3.H0_H0 ;  /* 0x20000003ff037230 */ /* 0x000fc40000004100 */
[C---:B------:R-:W-:Y:S01]  /*a080*/  FMUL.FTZ R6, R4.reuse, R46 ;  /* 0x0000002e04067220 */ /* 0x040fe20000410000 */
[----:B------:R-:W-:Y:S01]  /*a090*/  FFMA.FTZ R47, R5, R47, R52 ;  /* 0x0000002f052f7223 */ /* 0x000fe20000010034 */
[-C--:B------:R-:W-:Y:S01]  /*a0a0*/  FMUL.FTZ R49, R4, R44.reuse ;  /* 0x0000002c04317220 */ /* 0x080fe20000410000 */
[----:B------:R-:W-:Y:S02]  /*a0b0*/  HADD2.F32 R5, -RZ, R48.H1_H1 ;  /* 0x30000030ff057230 */ /* 0x000fe40000004100 */
[C---:B------:R-:W-:Y:S01]  /*a0c0*/  FFMA.FTZ R45, R3.reuse, R44, -R6 ;  /* 0x0000002c032d7223 */ /* 0x040fe20000010806 */
[----:B------:R-:W-:Y:S02]  /*a0d0*/  HADD2.F32 R4, -RZ, R37.H1_H1 ;  /* 0x30000025ff047230 */ /* 0x000fe40000004100 */
[----:B------:R-:W-:Y:S01]  /*a0e0*/  FFMA.FTZ R46, R3, R46, R49 ;  /* 0x0000002e032e7223 */ /* 0x000fe20000010031 */
[--C-:B------:R-:W-:Y:S02]  /*a0f0*/  HADD2.F32 R44, -RZ, R51.reuse.H1_H1 ;  /* 0x30000033ff2c7230 */ /* 0x100fe40000004100 */
[----:B------:R-:W-:-:S02]  /*a100*/  HADD2.F32 R6, -RZ, R51.H0_H0 ;  /* 0x20000033ff067230 */ /* 0x000fc40000004100 */
[CC--:B------:R-:W-:Y:S01]  /*a110*/  FMUL.FTZ R49, R4.reuse, R5.reuse ;  /* 0x0000000504317220 */ /* 0x0c0fe20000410000 */
[----:B------:R-:W-:Y:S02]  /*a120*/  HADD2.F32 R3, -RZ, R7.H1_H1 ;  /* 0x30000007ff037230 */ /* 0x000fe40000004100 */
[----:B------:R-:W-:Y:S01]  /*a130*/  FMUL.FTZ R52, R4, R44 ;  /* 0x0000002c04347220 */ /* 0x000fe20000410000 */
[----:B------:R-:W-:Y:S02]  /*a140*/  HADD2.F32 R48, -RZ, R48.H0_H0 ;  /* 0x20000030ff307230 */ /* 0x000fe40000004100 */
[----:B------:R-:W-:Y:S02]  /*a150*/  HADD2.F32 R37, -RZ, R37.H0_H0 ;  /* 0x20000025ff257230 */ /* 0x000fe40000004100 */
[C---:B------:R-:W-:Y:S01]  /*a160*/  FMUL.FTZ R4, R3.reuse, R6 ;  /* 0x0000000603047220 */ /* 0x040fe20000410000 */
[----:B------:R-:W-:Y:S02]  /*a170*/  HADD2.F32 R7, -RZ, R7.H0_H0 ;  /* 0x20000007ff077230 */ /* 0x000fe40000004100 */
[----:B------:R-:W-:Y:S01]  /*a180*/  FMUL.FTZ R3, R3, R48 ;  /* 0x0000003003037220 */ /* 0x000fe20000410000 */
[C---:B------:R-:W-:Y:S01]  /*a190*/  FFMA.FTZ R52, R37.reuse, R5, -R52 ;  /* 0x0000000525347223 */ /* 0x040fe20000010834 */
[----:B------:R-:W-:Y:S01]  /*a1a0*/  FFMA.FTZ R49, R37, R44, R49 ;  /* 0x0000002c25317223 */ /* 0x000fe20000010031 */
[C---:B------:R-:W-:Y:S01]  /*a1b0*/  FFMA.FTZ R5, R7.reuse, R48, -R4 ;  /* 0x0000003007057223 */ /* 0x040fe20000010804 */
[----:B------:R-:W-:Y:S01]  /*a1c0*/  FFMA.FTZ R44, R7, R6, R3 ;  /* 0x00000006072c7223 */ /* 0x000fe20000010003 */
[----:B------:R-:W-:-:S02]  /*a1d0*/  F2FP.SATFINITE.E4M3.F32.PACK_AB_MERGE_C R6, R59, R56, RZ ;  /* 0x000000383b06723e */ /* 0x000fc400048070ff */
[----:B------:R-:W-:Y:S02]  /*a1e0*/  F2FP.SATFINITE.E4M3.F32.PACK_AB_MERGE_C R7, R53, R60, RZ ;  /* 0x0000003c3507723e */ /* 0x000fe400048070ff */
[----:B------:R-:W-:Y:S02]  /*a1f0*/  F2FP.SATFINITE.E4M3.F32.PACK_AB_MERGE_C R4, R47, R50, RZ ;  /* 0x000000322f04723e */ /* 0x000fe400048070ff */
[----:B------:R-:W-:Y:S02]  /*a200*/  F2FP.SATFINITE.E4M3.F32.PACK_AB_MERGE_C R49, R49, R52, RZ ;  /* 0x000000343131723e */ /* 0x000fe400048070ff */
[----:B------:R-:W-:Y:S02]  /*a210*/  F2FP.SATFINITE.E4M3.F32.PACK_AB_MERGE_C R6, R54, R55, R6 ;  /* 0x000000373606723e */ /* 0x000fe40004807006 */
[----:B------:R-:W-:Y:S02]  /*a220*/  F2FP.SATFINITE.E4M3.F32.PACK_AB_MERGE_C R7, R58, R57, R7 ;  /* 0x000000393a07723e */ /* 0x000fe40004807007 */
[----:B------:R-:W-:-:S02]  /*a230*/  F2FP.SATFINITE.E4M3.F32.PACK_AB_MERGE_C R4, R46, R45, R4 ;  /* 0x0000002d2e04723e */ /* 0x000fc40004807004 */
[----:B------:R-:W-:-:S05]  /*a240*/  F2FP.SATFINITE.E4M3.F32.PACK_AB_MERGE_C R5, R44, R5, R49 ;  /* 0x000000052c05723e */ /* 0x000fca0004807031 */
[----:B------:R0:W-:Y:S02]  /*a250*/  STS.128 [R213+0x18000], R4 ;  /* 0x01800004d5007388 */ /* 0x0001e40000000c00 */
.L_x_1884:
[----:B------:R-:W-:Y:S05]  /*a260*/  BSYNC B2 ;  /* 0x0000000000027941 */ /* 0x000fea0003800000 */
.L_x_1883:
[----:B------:R-:W-:Y:S05]  /*a270*/  @P1 BRA `(.L_x_1882) ;  /* 0x0000000400e81947 */ /* 0x000fea0003800000 */
[----:B01----:R-:W0:Y:S01]  /*a280*/  LDS.128 R4, [R213+0x1c000] ;  /* 0x01c00000d5047984 */ /* 0x003e220000000c00 */
[----:B-----5:R-:W-:Y:S02]  /*a290*/  SHF.R.U32.HI R45, RZ, 0x8, R42 ;  /* 0x00000008ff2d7819 */ /* 0x020fe4000001162a */
[----:B------:R-:W-:Y:S02]  /*a2a0*/  LOP3.LUT R48, R42, 0xff, RZ, 0xc0, !PT ;  /* 0x000000ff2a307812 */ /* 0x000fe400078ec0ff */
[----:B------:R-:W-:Y:S02]  /*a2b0*/  LOP3.LUT R45, R45, 0xff, RZ, 0xc0, !PT ;  /* 0x000000ff2d2d7812 */ /* 0x000fe400078ec0ff */
[----:B--2---:R-:W-:Y:S02]  /*a2c0*/  SHF.R.U32.HI R37, RZ, 0x8, R41 ;  /* 0x00000008ff257819 */ /* 0x004fe40000011629 */
[----:B------:R-:W-:Y:S02]  /*a2d0*/  SHF.R.U32.HI R47, RZ, 0x8, R43 ;  /* 0x00000008ff2f7819 */ /* 0x000fe4000001162b */
[----:B------:R-:W-:-:S02]  /*a2e0*/  SHF.R.U32.HI R3, RZ, 0x8, R40 ;  /* 0x00000008ff037819 */ /* 0x000fc40000011628 */
[----:B------:R-:W-:Y:S02]  /*a2f0*/  PRMT R48, R45, 0x7604, R48 ;  /* 0x000076042d307816 */ /* 0x000fe40000000030 */
[----:B------:R-:W-:Y:S02]  /*a300*/  LOP3.LUT R46, R41, 0xff, RZ, 0xc0, !PT ;  /* 0x000000ff292e7812 */ /* 0x000fe400078ec0ff */
[----:B------:R-:W-:Y:S02]  /*a310*/  LOP3.LUT R50, R43, 0xff, RZ, 0xc0, !PT ;  /* 0x000000ff2b327812 */ /* 0x000fe400078ec0ff */
[----:B------:R-:W-:Y:S02]  /*a320*/  LOP3.LUT R37, R37, 0xff, RZ, 0xc0, !PT ;  /* 0x000000ff25257812 */ /* 0x000fe400078ec0ff */
[----:B------:R-:W-:Y:S02]  /*a330*/  LOP3.LUT R47, R47, 0xff, RZ, 0xc0, !PT ;  /* 0x000000ff2f2f7812 */ /* 0x000fe400078ec0ff */
[----:B------:R-:W-:-:S02]  /*a340*/  SHF.R.U32.HI R45, RZ, 0x10, R41 ;  /* 0x00000010ff2d7819 */ /* 0x000fc40000011629 */
[----:B---3--:R-:W-:Y:S02]  /*a350*/  SHF.R.U32.HI R49, RZ, 0x10, R43 ;  /* 0x00000010ff317819 */ /* 0x008fe4000001162b */
[----:B------:R-:W-:Y:S02]  /*a360*/  LOP3.LUT R44, R40, 0xff, RZ, 0xc0, !PT ;  /* 0x000000ff282c7812 */ /* 0x000fe400078ec0ff */
[----:B------:R-:W-:Y:S02]  /*a370*/  LOP3.LUT R3, R3, 0xff, RZ, 0xc0, !PT ;  /* 0x000000ff03037812 */ /* 0x000fe400078ec0ff */
[----:B------:R-:W-:Y:S02]  /*a380*/  PRMT R46, R37, 0x7604, R46 ;  /* 0x00007604252e7816 */ /* 0x000fe4000000002e */
[----:B------:R-:W-:Y:S02]  /*a390*/  PRMT R50, R47, 0x7604, R50 ;  /* 0x000076042f327816 */ /* 0x000fe40000000032 */
[----:B------:R-:W-:-:S02]  /*a3a0*/  LOP3.LUT R45, R45, 0xff, RZ, 0xc0, !PT ;  /* 0x000000ff2d2d7812 */ /* 0x000fc400078ec0ff */
[----:B------:R-:W-:Y:S02]  /*a3b0*/  LOP3.LUT R49, R49, 0xff, RZ, 0xc0, !PT ;  /* 0x000000ff31317812 */ /* 0x000fe400078ec0ff */
[----:B------:R-:W-:Y:S02]  /*a3c0*/  PRMT R44, R3, 0x7604, R44 ;  /* 0x00007604032c7816 */ /* 0x000fe4000000002c */
[----:B------:R-:W-:Y:S02]  /*a3d0*/  SHF.R.U32.HI R3, RZ, 0x10, R40 ;  /* 0x00000010ff037819 */ /* 0x000fe40000011628 */
[----:B------:R-:W-:Y:S02]  /*a3e0*/  SHF.R.U32.HI R37, RZ, 0x10, R42 ;  /* 0x00000010ff257819 */ /* 0x000fe4000001162a */
[----:B------:R-:W-:Y:S02]  /*a3f0*/  PRMT R45, R45, 0x7054, R46 ;  /* 0x000070542d2d7816 */ /* 0x000fe4000000002e */
[----:B------:R-:W-:-:S02]  /*a400*/  PRMT R49, R49, 0x7054, R50 ;  /* 0x0000705431317816 */ /* 0x000fc40000000032 */
[----:B------:R-:W-:Y:S02]  /*a410*/  LOP3.LUT R3, R3, 0xff, RZ, 0xc0, !PT ;  /* 0x000000ff03037812 */ /* 0x000fe400078ec0ff */
[----:B------:R-:W-:Y:S02]  /*a420*/  LOP3.LUT R47, R37, 0xff, RZ, 0xc0, !PT ;  /* 0x000000ff252f7812 */ /* 0x000fe400078ec0ff */
[----:B------:R-:W-:Y:S02]  /*a430*/  LOP3.LUT R49, R49, 0xff000000, R43, 0xf8, !PT ;  /* 0xff00000031317812 */ /* 0x000fe400078ef82b */
[----:B------:R-:W-:Y:S02]  /*a440*/  LOP3.LUT R45, R45, 0xff000000, R41, 0xf8, !PT ;  /* 0xff0000002d2d7812 */ /* 0x000fe400078ef829 */
[----:B------:R-:W-:Y:S02]  /*a450*/  PRMT R37, R3, 0x7054, R44 ;  /* 0x0000705403257816 */ /* 0x000fe4000000002c */
[----:B------:R-:W-:-:S02]  /*a460*/  PRMT R47, R47, 0x7054, R48 ;  /* 0x000070542f2f7816 */ /* 0x000fc40000000030 */
[-C--:B0-----:R-:W-:Y:S02]  /*a470*/  F2FP.F16.E4M3.UNPACK_B R3, R6.reuse.H1 ;  /* 0x00000006ff03723e */ /* 0x081fe400030006ff */
[----:B------:R-:W-:Y:S02]  /*a480*/  F2FP.F16.E4M3.UNPACK_B R48, R49 ;  /* 0x00000031ff30723e */ /* 0x000fe400020006ff */
[----:B------:R-:W-:Y:S02]  /*a490*/  F2FP.F16.E4M3.UNPACK_B R43, R45 ;  /* 0x0000002dff2b723e */ /* 0x000fe400020006ff */
[----:B------:R-:W-:Y:S01]  /*a4a0*/  LOP3.LUT R44, R37, 0xff000000, R40, 0xf8, !PT ;  /* 0xff000000252c7812 */ /* 0x000fe200078ef828 */
[----:B------:R-:W-:Y:S01]  /*a4b0*/  HADD2.F32 R37, -RZ, R3.H1_H1 ;  /* 0x30000003ff257230 */ /* 0x000fe20000004100 */
[----:B------:R-:W-:Y:S01]  /*a4c0*/  F2FP.F16.E4M3.UNPACK_B R6, R6 ;  /* 0x00000006ff06723e */ /* 0x000fe200020006ff */
[--C-:B------:R-:W-:Y:S01]  /*a4d0*/  HADD2.F32 R50, -RZ, R48.reuse.H1_H1 ;  /* 0x30000030ff327230 */ /* 0x100fe20000004100 */
[----:B------:R-:W-:Y:S01]  /*a4e0*/  LOP3.LUT R47, R47, 0xff000000, R42, 0xf8, !PT ;  /* 0xff0000002f2f7812 */ /* 0x000fe200078ef82a */
[----:B------:R-:W-:Y:S01]  /*a4f0*/  HADD2.F32 R46, -RZ, R43.H1_H1 ;  /* 0x3000002bff2e7230 */ /* 0x000fe20000004100 */
[-C--:B------:R-:W-:Y:S01]  /*a500*/  F2FP.F16.E4M3.UNPACK_B R41, R7.reuse ;  /* 0x00000007ff29723e */ /* 0x080fe200020006ff */
[----:B------:R-:W-:Y:S01]  /*a510*/  HADD2.F32 R40, -RZ, R3.H0_H0 ;  /* 0x20000003ff287230 */ /* 0x000fe20000004100 */
[----:B------:R-:W-:Y:S01]  /*a520*/  F2FP.F16.E4M3.UNPACK_B R42, R7.H1 ;  /* 0x00000007ff2a723e */ /* 0x000fe200030006ff */
[C---:B------:R-:W-:Y:S01]  /*a530*/  FMUL.FTZ R51, R37.reuse, R50 ;  /* 0x0000003225337220 */ /* 0x040fe20000410000 */
        /* <DEDUP_REMOVED lines=78> */
.L_x_1882:
[----:B------:R-:W-:Y:S05]  /*aa20*/  BSYNC B1 ;  /* 0x0000000000017941 */ /* 0x000fea0003800000 */
.L_x_1881:
[----:B----4-:R-:W-:Y:S01]  /*aa30*/  VIADD R3, R187, 0x20 ;  /* 0x00000020bb037836 */ /* 0x010fe20000000000 */
[----:B------:R-:W-:Y:S04]  /*aa40*/  BSSY B1, `(.L_x_1885) ;  /* 0x00000fa000017945 */ /* 0x000fe80003800000 */
[----:B------:R-:W-:-:S13]  /*aa50*/  ISETP.GE.AND P0, PT, R3, R0, PT ;  /* 0x000000000300720c */ /* 0x000fda0003f06270 */
[----:B------:R-:W-:Y:S05]  /*aa60*/  @P0 BRA `(.L_x_1886) ;  /* 0x0000000c00dc0947 */ /* 0x000fea0003800000 */
[----:B------:R-:W4:Y:S01]  /*aa70*/  LDC R3, c[0x0][0x3f4] ;  /* 0x0000fd00ff037b82 */ /* 0x000f220000000800 */
[----:B------:R-:W-:Y:S01]  /*aa80*/  BSSY B2, `(.L_x_1887) ;  /* 0x000007e000027945 */ /* 0x000fe20003800000 */
[-C--:B----4-:R-:W-:Y:S02]  /*aa90*/  ISETP.GE.AND P0, PT, R18, R3.reuse, PT ;  /* 0x000000031200720c */ /* 0x090fe40003f06270 */
[----:B------:R-:W-:-:S11]  /*aaa0*/  ISETP.GE.AND P1, PT, R190, R3, PT ;  /* 0x00000003be00720c */ /* 0x000fd60003f26270 */
        /* <DEDUP_REMOVED lines=14> */
[----:B------:R-:W-:Y:S02]  /*ab90*/  SHF.R.U32.HI R45, RZ, 0x10, R39 ;  /* 0x00000010ff2d7819 */ /* 0x000fe40000011627 */
        /* <DEDUP_REMOVED lines=19> */
[----:B------:R-:W-:Y:S01]  /*acd0*/  F2FP.F16.E4M3.UNPACK_B R39, R41 ;  /* 0x00000029ff27723e */ /* 0x000fe200020006ff */
[--C-:B------:R-:W-:Y:S01]  /*ace0*/  HADD2.F32 R35, -RZ, R3.reuse.H0_H0 ;  /* 0x20000003ff237230 */ /* 0x100fe20000004100 */
[----:B------:R-:W-:Y:S01]  /*acf0*/  LOP3.LUT R40, R37, 0xff000000, R34, 0xf8, !PT ;  /* 0xff00000025287812 */ /* 0x000fe200078ef822 */
[----:B------:R-:W-:Y:S01]  /*ad00*/  HADD2.F32 R34, -RZ, R3.H1_H1 ;  /* 0x30000003ff227230 */ /* 0x000fe20000004100 */
[----:B------:R-:W-:Y:S01]  /*ad10*/  F2FP.F16.E4M3.UNPACK_B R6, R6 ;  /* 0x00000006ff06723e */ /* 0x000fe200020006ff */
[--C-:B------:R-:W-:Y:S01]  /*ad20*/  HADD2.F32 R46, -RZ, R44.reuse.H1_H1 ;  /* 0x3000002cff2e7230 */ /* 0x100fe20000004100 */
[----:B------:R-:W-:Y:S01]  /*ad30*/  LOP3.LUT R43, R43, 0xff000000, R38, 0xf8, !PT ;  /* 0xff0000002b2b7812 */ /* 0x000fe200078ef826 */
[--C-:B------:R-:W-:Y:S01]  /*ad40*/  HADD2.F32 R42, -RZ, R39.reuse.H1_H1 ;  /* 0x30000027ff2a7230 */ /* 0x100fe20000004100 */
[-C--:B------:R-:W-:Y:S01]  /*ad50*/  F2FP.F16.E4M3.UNPACK_B R37, R7.reuse ;  /* 0x00000007ff25723e */ /* 0x080fe200020006ff */
[----:B------:R-:W-:Y:S01]  /*ad60*/  HADD2.F32 R44, -RZ, R44.H0_H0 ;  /* 0x2000002cff2c7230 */ /* 0x000fe20000004100 */
[----:B------:R-:W-:Y:S01]  /*ad70*/  F2FP.F16.E4M3.UNPACK_B R38, R7.H1 ;  /* 0x00000007ff26723e */ /* 0x000fe200030006ff */
[C---:B------:R-:W-:Y:S01]  /*ad80*/  FMUL.FTZ R48, R34.reuse, R46 ;  /* 0x0000002e22307220 */ /* 0x040fe20000410000 */
[----:B------:R-:W-:Y:S01]  /*ad90*/  FMUL.FTZ R47, R34, R42 ;  /* 0x0000002a222f7220 */ /* 0x000fe20000410000 */
[-C--:B------:R-:W-:Y:S01]  /*ada0*/  F2FP.F16.E4M3.UNPACK_B R7, R5.reuse ;  /* 0x00000005ff07723e */ /* 0x080fe200020006ff */
[----:B------:R-:W-:Y:S01]  /*adb0*/  HADD2.F32 R39, -RZ, R39.H0_H0 ;  /* 0x20000027ff277230 */ /* 0x000fe20000004100 */
[----:B------:R-:W-:Y:S01]  /*adc0*/  F2FP.F16.E4M3.UNPACK_B R34, R5.H1 ;  /* 0x00000005ff22723e */ /* 0x000fe200030006ff */
[----:B------:R-:W-:-:S02]  /*add0*/  HADD2.F32 R5, -RZ, R6.H1_H1 ;  /* 0x30000006ff057230 */ /* 0x000fc40000004100 */
[C---:B------:R-:W-:Y:S01]  /*ade0*/  FFMA.FTZ R50, R35.reuse, R42, -R48 ;  /* 0x0000002a23327223 */ /* 0x040fe20000010830 */
[----:B------:R-:W-:Y:S01]  /*adf0*/  FFMA.FTZ R51, R35, R46, R47 ;  /* 0x0000002e23337223 */ /* 0x000fe2000001002f */
[----:B------:R-:W-:Y:S01]  /*ae00*/  HADD2.F32 R6, -RZ, R6.H0_H0 ;  /* 0x20000006ff067230 */ /* 0x000fe20000004100 */
[----:B------:R-:W-:Y:S01]  /*ae10*/  F2FP.F16.E4M3.UNPACK_B R45, R45.H1 ;  /* 0x0000002dff2d723e */ /* 0x000fe200030006ff */
[C---:B------:R-:W-:Y:S01]  /*ae20*/  FMUL.FTZ R35, R5.reuse, R44 ;  /* 0x0000002c05237220 */ /* 0x040fe20000410000 */
[----:B------:R-:W-:Y:S01]  /*ae30*/  F2FP.F16.E4M3.UNPACK_B R41, R41.H1 ;  /* 0x00000029ff29723e */ /* 0x000fe200030006ff */
[-C--:B---3--:R-:W-:Y:S01]  /*ae40*/  FMUL.FTZ R49, R5, R39.reuse ;  /* 0x0000002705317220 */ /* 0x088fe20000410000 */
[----:B------:R-:W-:Y:S02]  /*ae50*/  HADD2.F32 R5, -RZ, R37.H1_H1 ;  /* 0x30000025ff057230 */ /* 0x000fe40000004100 */
[----:B------:R-:W-:Y:S01]  /*ae60*/  FFMA.FTZ R47, R6, R39, -R35 ;  /* 0x00000027062f7223 */ /* 0x000fe20000010823 */
[----:B------:R-:W-:-:S02]  /*ae70*/  HADD2.F32 R46, -RZ, R45.H0_H0 ;  /* 0x2000002dff2e7230 */ /* 0x000fc40000004100 */
[----:B------:R-:W-:Y:S01]  /*ae80*/  FFMA.FTZ R48, R6, R44, R49 ;  /* 0x0000002c06307223 */ /* 0x000fe20000010031 */
[----:B------:R-:W-:Y:S01]  /*ae90*/  HADD2.F32 R42, -RZ, R41.H0_H0 ;  /* 0x20000029ff2a7230 */ /* 0x000fe20000004100 */
[----:B------:R-:W-:Y:S01]  /*aea0*/  F2FP.F16.E4M3.UNPACK_B R3, R4 ;  /* 0x00000004ff03723e */ /* 0x000fe200020006ff */
[----:B------:R-:W-:Y:S02]  /*aeb0*/  HADD2.F32 R45, -RZ, R45.H1_H1 ;  /* 0x3000002dff2d7230 */ /* 0x000fe40000004100 */
[C---:B------:R-:W-:Y:S01]  /*aec0*/  FMUL.FTZ R44, R5.reuse, R46 ;  /* 0x0000002e052c7220 */ /* 0x040fe20000410000 */
[----:B------:R-:W-:Y:S02]  /*aed0*/  HADD2.F32 R6, -RZ, R38.H1_H1 ;  /* 0x30000026ff067230 */ /* 0x000fe40000004100 */
[----:B------:R-:W-:Y:S01]  /*aee0*/  FMUL.FTZ R52, R5, R42 ;  /* 0x0000002a05347220 */ /* 0x000fe20000410000 */
[----:B------:R-:W-:Y:S01]  /*aef0*/  HADD2.F32 R37, -RZ, R37.H0_H0 ;  /* 0x20000025ff257230 */ /* 0x000fe20000004100 */
[----:B------:R-:W-:Y:S01]  /*af00*/  F2FP.F16.E4M3.UNPACK_B R5, R43 ;  /* 0x0000002bff05723e */ /* 0x000fe200020006ff */
[----:B------:R-:W-:-:S02]  /*af10*/  HADD2.F32 R41, -RZ, R41.H1_H1 ;  /* 0x30000029ff297230 */ /* 0x000fc40000004100 */
[C---:B------:R-:W-:Y:S01]  /*af20*/  FMUL.FTZ R35, R6.reuse, R45 ;  /* 0x0000002d06237220 */ /* 0x040fe20000410000 */
[----:B------:R-:W-:Y:S02]  /*af30*/  HADD2.F32 R38, -RZ, R38.H0_H0 ;  /* 0x20000026ff267230 */ /* 0x000fe40000004100 */
[C---:B------:R-:W-:Y:S01]  /*af40*/  FFMA.FTZ R49, R37.reuse, R42, -R44 ;  /* 0x0000002a25317223 */ /* 0x040fe2000001082c */
[----:B------:R-:W-:Y:S01]  /*af50*/  FFMA.FTZ R52, R37, R46, R52 ;  /* 0x0000002e25347223 */ /* 0x000fe20000010034 */
        /* <DEDUP_REMOVED lines=13> */
[----:B------:R-:W-:Y:S02]  /*b030*/  HADD2.F32 R4, -RZ, R3.H1_H1 ;  /* 0x30000003ff047230 */ /* 0x000fe40000004100 */
[-C--:B------:R-:W-:Y:S01]  /*b040*/  FMUL.FTZ R44, R6, R37.reuse ;  /* 0x00000025062c7220 */ /* 0x080fe20000410000 */
[----:B------:R-:W-:Y:S02]  /*b050*/  HADD2.F32 R35, -RZ, R35.H0_H0 ;  /* 0x20000023ff237230 */ /* 0x000fe40000004100 */
[----:B------:R-:W-:Y:S01]  /*b060*/  FFMA.FTZ R42, R5, R37, -R42 ;  /* 0x00000025052a7223 */ /* 0x000fe2000001082a */
[----:B------:R-:W-:-:S02]  /*b070*/  HADD2.F32 R3, -RZ, R3.H0_H0 ;  /* 0x20000003ff037230 */ /* 0x000fc40000004100 */
[CC--:B------:R-:W-:Y:S01]  /*b080*/  FMUL.FTZ R6, R4.reuse, R38.reuse ;  /* 0x0000002604067220 */ /* 0x0c0fe20000410000 */
        /* <DEDUP_REMOVED lines=8> */
[C---:B------:R-:W-:Y:S01]  /*b110*/  FMUL.FTZ R44, R4.reuse, R5 ;  /* 0x00000005042c7220 */ /* 0x040fe20000410000 */
[--C-:B------:R-:W-:Y:S02]  /*b120*/  HADD2.F32 R3, -RZ, R7.reuse.H1_H1 ;  /* 0x30000007ff037230 */ /* 0x100fe40000004100 */
[----:B------:R-:W-:Y:S01]  /*b130*/  FMUL.FTZ R41, R4, R35 ;  /* 0x0000002304297220 */ /* 0x000fe20000410000 */
[----:B------:R-:W-:Y:S02]  /*b140*/  HADD2.F32 R40, -RZ, R40.H0_H0 ;  /* 0x20000028ff287230 */ /* 0x000fe40000004100 */
[----:B------:R-:W-:Y:S02]  /*b150*/  HADD2.F32 R34, -RZ, R34.H0_H0 ;  /* 0x20000022ff227230 */ /* 0x000fe40000004100 */
[C---:B------:R-:W-:Y:S01]  /*b160*/  FMUL.FTZ R4, R3.reuse, R6 ;  /* 0x0000000603047220 */ /* 0x040fe20000410000 */
[----:B------:R-:W-:Y:S02]  /*b170*/  HADD2.F32 R7, -RZ, R7.H0_H0 ;  /* 0x20000007ff077230 */ /* 0x000fe40000004100 */
[-C--:B------:R-:W-:Y:S01]  /*b180*/  FMUL.FTZ R3, R3, R40.reuse ;  /* 0x0000002803037220 */ /* 0x080fe20000410000 */
        /* <DEDUP_REMOVED lines=13> */
.L_x_1888:
[----:B------:R-:W-:Y:S05]  /*b260*/  BSYNC B2 ;  /* 0x0000000000027941 */ /* 0x000fea0003800000 */
.L_x_1887:
[----:B------:R-:W-:Y:S05]  /*b270*/  @P1 BRA `(.L_x_1886) ;  /* 0x0000000400d81947 */ /* 0x000fea0003800000 */
[----:B01--4-:R-:W0:Y:S01]  /*b280*/  LDS.128 R4, [R213+0x1d000] ;  /* 0x01d00000d5047984 */ /* 0x013e220000000c00 */
[----:B-----5:R-:W-:Y:S02]  /*b290*/  SHF.R.U32.HI R34, RZ, 0x8, R30 ;  /* 0x00000008ff227819 */ /* 0x020fe4000001161e */
[----:B------:R-:W-:Y:S02]  /*b2a0*/  SHF.R.U32.HI R38, RZ, 0x8, R31 ;  /* 0x00000008ff267819 */ /* 0x000fe4000001161f */
[----:B------:R-:W-:Y:S02]  /*b2b0*/  LOP3.LUT R3, R30, 0xff, RZ, 0xc0, !PT ;  /* 0x000000ff1e037812 */ /* 0x000fe400078ec0ff */
[----:B------:R-:W-:Y:S02]  /*b2c0*/  LOP3.LUT R34, R34, 0xff, RZ, 0xc0, !PT ;  /* 0x000000ff22227812 */ /* 0x000fe400078ec0ff */
[----:B------:R-:W-:Y:S02]  /*b2d0*/  SHF.R.U32.HI R40, RZ, 0x8, R33 ;  /* 0x00000008ff287819 */ /* 0x000fe40000011621 */
[----:B------:R-:W-:-:S02]  /*b2e0*/  LOP3.LUT R35, R31, 0xff, RZ, 0xc0, !PT ;  /* 0x000000ff1f237812 */ /* 0x000fc400078ec0ff */
[----:B------:R-:W-:Y:S02]  /*b2f0*/  LOP3.LUT R38, R38, 0xff, RZ, 0xc0, !PT ;  /* 0x000000ff26267812 */ /* 0x000fe400078ec0ff */
[----:B------:R-:W-:Y:S02]  /*b300*/  PRMT R3, R34, 0x7604, R3 ;  /* 0x0000760422037816 */ /* 0x000fe40000000003 */
[----:B------:R-:W-:Y:S02]  /*b310*/  SHF.R.U32.HI R42, RZ, 0x10, R31 ;  /* 0x00000010ff2a7819 */ /* 0x000fe4000001161f */
[----:B------:R-:W-:Y:S02]  /*b320*/  SHF.R.U32.HI R34, RZ, 0x8, R32 ;  /* 0x00000008ff227819 */ /* 0x000fe40000011620 */
[----:B------:R-:W-:Y:S02]  /*b330*/  SHF.R.U32.HI R41, RZ, 0x10, R33 ;  /* 0x00000010ff297819 */ /* 0x000fe40000011621 */
[----:B------:R-:W-:-:S02]  /*b340*/  LOP3.LUT R39, R33, 0xff, RZ, 0xc0, !PT ;  /* 0x000000ff21277812 */ /* 0x000fc400078ec0ff */
[----:B------:R-:W-:Y:S01]  /*b350*/  LOP3.LUT R40, R40, 0xff, RZ, 0xc0, !PT ;  /* 0x000000ff28287812 */ /* 0x000fe200078ec0ff */
[----:B------:R-:W-:Y:S01]  /*b360*/  IMAD.U32 R41, R41, 0x10000, RZ ;  /* 0x0001000029297824 */ /* 0x000fe200078e00ff */
[----:B------:R-:W-:Y:S02]  /*b370*/  PRMT R35, R38, 0x7604, R35 ;  /* 0x0000760426237816 */ /* 0x000fe40000000023 */
[----:B------:R-:W-:Y:S01]  /*b380*/  LOP3.LUT R38, R34, 0xff, RZ, 0xc0, !PT ;  /* 0x000000ff22267812 */ /* 0x000fe200078ec0ff */
[----:B------:R-:W-:Y:S01]  /*b390*/  IMAD.U32 R34, R42, 0x10000, RZ ;  /* 0x000100002a227824 */ /* 0x000fe200078e00ff */
[----:B--2---:R-:W-:Y:S02]  /*b3a0*/  LOP3.LUT R37, R32, 0xff, RZ, 0xc0, !PT ;  /* 0x000000ff20257812 */ /* 0x004fe400078ec0ff */
[----:B------:R-:W-:Y:S02]  /*b3b0*/  PRMT R40, R40, 0x7604, R39 ;  /* 0x0000760428287816 */ /* 0x000fe40000000027 */
[----:B------:R-:W-:-:S02]  /*b3c0*/  PRMT R39, R38, 0x7604, R37 ;  /* 0x0000760426277816 */ /* 0x000fc40000000025 */
[----:B------:R-:W-:Y:S02]  /*b3d0*/  LOP3.LUT R37, R35, 0xff0000, R34, 0xf8, !PT ;  /* 0x00ff000023257812 */ /* 0x000fe400078ef822 */
[----:B------:R-:W-:Y:S02]  /*b3e0*/  LOP3.LUT R41, R40, 0xff0000, R41, 0xf8, !PT ;  /* 0x00ff000028297812 */ /* 0x000fe400078ef829 */
[----:B------:R-:W-:Y:S02]  /*b3f0*/  LOP3.LUT R37, R37, 0xff000000, R31, 0xf8, !PT ;  /* 0xff00000025257812 */ /* 0x000fe400078ef81f */
[----:B------:R-:W-:Y:S02]  /*b400*/  LOP3.LUT R41, R41, 0xff000000, R33, 0xf8, !PT ;  /* 0xff00000029297812 */ /* 0x000fe400078ef821 */
[----:B------:R-:W-:Y:S02]  /*b410*/  LOP3.LUT R35, R3, 0xff0000, R30, 0xf8, !PT ;  /* 0x00ff000003237812 */ /* 0x000fe400078ef81e */
[----:B0-----:R-:W-:-:S02]  /*b420*/  F2FP.F16.E4M3.UNPACK_B R3, R6.H1 ;  /* 0x00000006ff03723e */ /* 0x001fc400030006ff */
[----:B------:R-:W-:Y:S02]  /*b430*/  F2FP.F16.E4M3.UNPACK_B R40, R41 ;  /* 0x00000029ff28723e */ /* 0x000fe400020006ff */
[----:B------:R-:W-:Y:S01]  /*b440*/  F2FP.F16.E4M3.UNPACK_B R34, R37 ;  /* 0x00000025ff22723e */ /* 0x000fe200020006ff */
[--C-:B------:R-:W-:Y:S01]  /*b450*/  HADD2.F32 R31, -RZ, R3.reuse.H0_H0 ;  /* 0x20000003ff1f7230 */ /* 0x100fe20000004100 */
[----:B------:R-:W-:Y:S01]  /*b460*/  LOP3.LUT R35, R35, 0xff000000, R30, 0xf8, !PT ;  /* 0xff00000023237812 */ /* 0x000fe200078ef81e */
[----:B------:R-:W-:Y:S01]  /*b470*/  HADD2.F32 R30, -RZ, R3.H1_H1 ;  /* 0x30000003ff1e7230 */ /* 0x000fe20000004100 */
[--C-:B------:R-:W-:Y:S01]  /*b480*/  LOP3.LUT R39, R39, 0xff0000, R32.reuse, 0xf8, !PT ;  /* 0x00ff000027277812 */ /* 0x100fe200078ef820 */
[----:B------:R-:W-:Y:S01]  /*b490*/  HADD2.F32 R42, -RZ, R40.H1_H1 ;  /* 0x30000028ff2a7230 */ /* 0x000fe20000004100 */
[----:B------:R-:W-:Y:S01]  /*b4a0*/  F2FP.F16.E4M3.UNPACK_B R6, R6 ;  /* 0x00000006ff06723e */ /* 0x000fe200020006ff */
[----:B------:R-:W-:Y:S01]  /*b4b0*/  HADD2.F32 R38, -RZ, R34.H1_H1 ;  /* 0x30000022ff267230 */ /* 0x000fe20000004100 */
[----:B------:R-:W-:Y:S01]  /*b4c0*/  LOP3.LUT R39, R39, 0xff000000, R32, 0xf8, !PT ;  /* 0xff00000027277812 */ /* 0x000fe200078ef820 */
[----:B------:R-:W-:Y:S01]  /*b4d0*/  HADD2.F32 R40, -RZ, R40.H0_H0 ;  /* 0x20000028ff287230 */ /* 0x000fe20000004100 */
[-C--:B------:R-:W-:Y:S01]  /*b4e0*/  F2FP.F16.E4M3.UNPACK_B R32, R7.reuse ;  /* 0x00000007ff20723e */ /* 0x080fe200020006ff */
[C---:B------:R-:W-:Y:S01]  /*b4f0*/  FMUL.FTZ R44, R30.reuse, R42 ;  /* 0x0000002a1e2c7220 */ /* 0x040fe20000410000 */
[----:B------:R-:W-:Y:S01]  /*b500*/  F2FP.F16.E4M3.UNPACK_B R33, R7.H1 ;  /* 0x00000007ff21723e */ /* 0x000fe200030006ff */
        /* <DEDUP_REMOVED lines=11> */
[-C--:B------:R-:W-:Y:S01]  /*b5c0*/  FMUL.FTZ R43, R5, R34.reuse ;  /* 0x00000022052b7220 */ /* 0x080fe20000410000 */
[----:B------:R-:W-:Y:S02]  /*b5d0*/  HADD2.F32 R5, -RZ, R32.H1_H1 ;  /* 0x30000020ff057230 */ /* 0x000fe40000004100 */
[----:B------:R-:W-:Y:S01]  /*b5e0*/  FFMA.FTZ R42, R6, R34, -R31 ;  /* 0x00000022062a7223 */ /* 0x000fe2000001081f */
[----:B------:R-:W-:-:S02]  /*b5f0*/  HADD2.F32 R38, -RZ, R41.H0_H0 ;  /* 0x20000029ff267230 */ /* 0x000fc40000004100 */
[----:B------:R-:W-:Y:S01]  /*b600*/  FFMA.FTZ R43, R6, R40, R43 ;  /* 0x00000028062b7223 */ /* 0x000fe2000001002b */
[----:B------:R-:W-:Y:S01]  /*b610*/  HADD2.F32 R31, -RZ, R37.H0_H0 ;  /* 0x20000025ff1f7230 */ /* 0x000fe20000004100 */
[----:B------:R-:W-:Y:S01]  /*b620*/  F2FP.F16.E4M3.UNPACK_B R3, R4 ;  /* 0x00000004ff03723e */ /* 0x000fe200020006ff */
        /* <DEDUP_REMOVED lines=8> */
[----:B------:R-:W-:Y:S02]  /*b6b0*/  HADD2.F32 R33, -RZ, R33.H0_H0 ;  /* 0x20000021ff217230 */ /* 0x000fe40000004100 */
[C---:B------:R-:W-:Y:S01]  /*b6c0*/  FMUL.FTZ R34, R6.reuse, R41 ;  /* 0x0000002906227220 */ /* 0x040fe20000410000 */
[----:B------:R-:W-:Y:S01]  /*b6d0*/  F2FP.F16.E4M3.UNPACK_B R5, R39 ;  /* 0x00000027ff05723e */ /* 0x000fe200020006ff */
[-C--:B------:R-:W-:Y:S01]  /*b6e0*/  FMUL.FTZ R32, R6, R37.reuse ;  /* 0x0000002506207220 */ /* 0x080fe20000410000 */
[----:B------:R-:W-:Y:S01]  /*b6f0*/  F2FP.F16.E4M3.UNPACK_B R4, R4.H1 ;  /* 0x00000004ff04723e */ /* 0x000fe200030006ff */
[C---:B------:R-:W-:Y:S01]  /*b700*/  FFMA.FTZ R48, R33.reuse, R37, -R34 ;  /* 0x0000002521307223 */ /* 0x040fe20000010822 */
[----:B------:R-:W-:Y:S01]  /*b710*/  F2FP.F16.E4M3.UNPACK_B R31, R35 ;  /* 0x00000023ff1f723e */ /* 0x000fe200020006ff */
        /* <DEDUP_REMOVED lines=19> */
[--C-:B------:R-:W-:Y:S02]  /*b850*/  HADD2.F32 R31, -RZ, R39.reuse.H1_H1 ;  /* 0x30000027ff1f7230 */ /* 0x100fe40000004100 */
[----:B------:R-:W-:Y:S01]  /*b860*/  FFMA.FTZ R33, R3, R33, R4 ;  /* 0x0000002103217223 */ /* 0x000fe20000010004 */
[----:B------:R-:W-:Y:S02]  /*b870*/  HADD2.F32 R4, -RZ, R30.H1_H1 ;  /* 0x3000001eff047230 */ /* 0x000fe40000004100 */
[----:B------:R-:W-:-:S02]  /*b880*/  HADD2.F32 R32, -RZ, R39.H0_H0 ;  /* 0x20000027ff207230 */ /* 0x000fc40000004100 */
[----:B------:R-:W-:Y:S02]  /*b890*/  HADD2.F32 R3, -RZ, R7.H1_H1 ;  /* 0x30000007ff037230 */ /* 0x000fe40000004100 */
[C---:B------:R-:W-:Y:S01]  /*b8a0*/  FMUL.FTZ R40, R4.reuse, R5 ;  /* 0x0000000504287220 */ /* 0x040fe20000410000 */
[----:B------:R-:W-:Y:S02]  /*b8b0*/  HADD2.F32 R6, -RZ, R35.H0_H0 ;  /* 0x20000023ff067230 */ /* 0x000fe40000004100 */
[----:B------:R-:W-:Y:S01]  /*b8c0*/  FMUL.FTZ R35, R4, R31 ;  /* 0x0000001f04237220 */ /* 0x000fe20000410000 */
        /* <DEDUP_REMOVED lines=17> */
.L_x_1886:
[----:B------:R-:W-:Y:S05]  /*b9e0*/  BSYNC B1 ;  /* 0x0000000000017941 */ /* 0x000fea0003800000 */
.L_x_1885:
[----:B------:R-:W-:Y:S01]  /*b9f0*/  VIADD R3, R187, 0x40 ;  /* 0x00000040bb037836 */ /* 0x000fe20000000000 */
[----:B------:R-:W-:Y:S04]  /*ba00*/  BSSY B1, `(.L_x_1889) ;  /* 0x00000fa000017945 */ /* 0x000fe80003800000 */
[----:B------:R-:W-:-:S13]  /*ba10*/  ISETP.GE.AND P0, PT, R3, R0, PT ;  /* 0x000000000300720c */ /* 0x000fda0003f06270 */
[----:B------:R-:W-:Y:S05]  /*ba20*/  @P0 BRA `(.L_x_1890) ;  /* 0x0000000c00dc0947 */ /* 0x000fea0003800000 */
[----:B------:R-:W0:Y:S01]  /*ba30*/  LDC R3, c[0x0][0x3f4] ;  /* 0x0000fd00ff037b82 */ /* 0x000e220000000800 */
[----:B------:R-:W-:Y:S01]  /*ba40*/  BSSY B2, `(.L_x_1891) ;  /* 0x000007a000027945 */ /* 0x000fe20003800000 */
[-C--:B0-----:R-:W-:Y:S02]  /*ba50*/  ISETP.GE.AND P0, PT, R18, R3.reuse, PT ;  /* 0x000000031200720c */ /* 0x081fe40003f06270 */
[----:B------:R-:W-:-:S11]  /*ba60*/  ISETP.GE.AND P1, PT, R190, R3, PT ;  /* 0x00000003be00720c */ /* 0x000fd60003f26270 */
[----:B------:R-:W-:Y:S05]  /*ba70*/  @P0 BRA `(.L_x_1892) ;  /* 0x0000000400d80947 */ /* 0x000fea0003800000 */
[----:B-1--4-:R-:W0:Y:S01]  /*ba80*/  LDS.128 R4, [R213+0x1a000] ;  /* 0x01a00000d5047984 */ /* 0x012e220000000c00 */
[----:B-----5:R-:W-:Y:S02]  /*ba90*/  SHF.R.U32.HI R30, RZ, 0x8, R26 ;  /* 0x00000008ff1e7819 */ /* 0x020fe4000001161a */
[----:B------:R-:W-:Y:S02]  /*baa0*/  LOP3.LUT R3, R26, 0xff, RZ, 0xc0, !PT ;  /* 0x000000ff1a037812 */ /* 0x000fe400078ec0ff */
[----:B------:R-:W-:Y:S02]  /*bab0*/  LOP3.LUT R30, R30, 0xff, RZ, 0xc0, !PT ;  /* 0x000000ff1e1e7812 */ /* 0x000fe400078ec0ff */
[----:B------:R-:W-:Y:S02]  /*bac0*/  SHF.R.U32.HI R32, RZ, 0x8, R27 ;  /* 0x00000008ff207819 */ /* 0x000fe4000001161b */
[----:B------:R-:W-:Y:S02]  /*bad0*/  SHF.R.U32.HI R35, RZ, 0x8, R29 ;  /* 0x00000008ff237819 */ /* 0x000fe4000001161d */
[----:B------:R-:W-:-:S02]  /*bae0*/  PRMT R3, R30, 0x7604, R3 ;  /* 0x000076041e037816 */ /* 0x000fc40000000003 */
[----:B------:R-:W-:Y:S02]  /*baf0*/  LOP3.LUT R31, R27, 0xff, RZ, 0xc0, !PT ;  /* 0x000000ff1b1f7812 */ /* 0x000fe400078ec0ff */
[----:B------:R-:W-:Y:S02]  /*bb00*/  LOP3.LUT R32, R32, 0xff, RZ, 0xc0, !PT ;  /* 0x000000ff20207812 */ /* 0x000fe400078ec0ff */
[----:B------:R-:W-:Y:S02]  /*bb10*/  SHF.R.U32.HI R38, RZ, 0x10, R27 ;  /* 0x00000010ff267819 */ /* 0x000fe4000001161b */
[----:B------:R-:W-:Y:S02]  /*bb20*/  SHF.R.U32.HI R30, RZ, 0x8, R28 ;  /* 0x00000008ff1e7819 */ /* 0x000fe4000001161c */
[----:B--2---:R-:W-:Y:S02]  /*bb30*/  SHF.R.U32.HI R37, RZ, 0x10, R29 ;  /* 0x00000010ff257819 */ /* 0x004fe4000001161d */
[----:B------:R-:W-:-:S02]  /*bb40*/  LOP3.LUT R34, R29, 0xff, RZ, 0xc0, !PT ;  /* 0x000000ff1d227812 */ /* 0x000fc400078ec0ff */
[----:B------:R-:W-:Y:S01]  /*bb50*/  LOP3.LUT R35, R35, 0xff, RZ, 0xc0, !PT ;  /* 0x000000ff23237812 */ /* 0x000fe200078ec0ff */
[----:B------:R-:W-:Y:S01]  /*bb60*/  IMAD.U32 R37, R37, 0x10000, RZ ;  /* 0x0001000025257824 */ /* 0x000fe200078e00ff */
[----:B------:R-:W-:Y:S02]  /*bb70*/  PRMT R31, R32, 0x7604, R31 ;  /* 0x00007604201f7816 */ /* 0x000fe4000000001f */
[----:B------:R-:W-:Y:S01]  /*bb80*/  LOP3.LUT R33, R30, 0xff, RZ, 0xc0, !PT ;  /* 0x000000ff1e217812 */ /* 0x000fe200078ec0ff */
[----:B------:R-:W-:Y:S01]  /*bb90*/  IMAD.U32 R30, R38, 0x10000, RZ ;  /* 0x00010000261e7824 */ /* 0x000fe200078e00ff */
[----:B------:R-:W-:Y:S02]  /*bba0*/  LOP3.LUT R32, R28, 0xff, RZ, 0xc0, !PT ;  /* 0x000000ff1c207812 */ /* 0x000fe400078ec0ff */
        /* <DEDUP_REMOVED lines=99> */
.L_x_1892:
[----:B------:R-:W-:Y:S05]  /*c1e0*/  BSYNC B2 ;  /* 0x0000000000027941 */ /* 0x000fea0003800000 */
.L_x_1891:
[----:B------:R-:W-:Y:S05]  /*c1f0*/  @P1 BRA `(.L_x_1890) ;  /* 0x0000000400e81947 */ /* 0x000fea0003800000 */
[----:B01--4-:R-:W0:Y:S01]  /*c200*/  LDS.128 R4, [R213+0x1e000] ;  /* 0x01e00000d5047984 */ /* 0x013e220000000c00 */
[----:B-----5:R-:W-:Y:S02]  /*c210*/  SHF.R.U32.HI R27, RZ, 0x8, R25 ;  /* 0x00000008ff1b7819 */ /* 0x020fe40000011619 */
[----:B------:R-:W-:Y:S02]  /*c220*/  SHF.R.U32.HI R32, RZ, 0x8, R21 ;  /* 0x00000008ff207819 */ /* 0x000fe40000011615 */
[----:B------:R-:W-:Y:S02]  /*c230*/  SHF.R.U32.HI R29, RZ, 0x8, R20 ;  /* 0x00000008ff1d7819 */ /* 0x000fe40000011614 */
[----:B------:R-:W-:Y:S02]  /*c240*/  LOP3.LUT R28, R25, 0xff, RZ, 0xc0, !PT ;  /* 0x000000ff191c7812 */ /* 0x000fe400078ec0ff */
[----:B------:R-:W-:Y:S02]  /*c250*/  LOP3.LUT R33, R21, 0xff, RZ, 0xc0, !PT ;  /* 0x000000ff15217812 */ /* 0x000fe400078ec0ff */
[----:B------:R-:W-:-:S02]  /*c260*/  LOP3.LUT R27, R27, 0xff, RZ, 0xc0, !PT ;  /* 0x000000ff1b1b7812 */ /* 0x000fc400078ec0ff */
[----:B------:R-:W-:Y:S02]  /*c270*/  LOP3.LUT R32, R32, 0xff, RZ, 0xc0, !PT ;  /* 0x000000ff20207812 */ /* 0x000fe400078ec0ff */
[----:B------:R-:W-:Y:S02]  /*c280*/  SHF.R.U32.HI R3, RZ, 0x8, R24 ;  /* 0x00000008ff037819 */ /* 0x000fe40000011618 */
[----:B------:R-:W-:Y:S02]  /*c290*/  LOP3.LUT R30, R29, 0xff, RZ, 0xc0, !PT ;  /* 0x000000ff1d1e7812 */ /* 0x000fe400078ec0ff */
[----:B------:R-:W-:Y:S02]  /*c2a0*/  PRMT R29, R27, 0x7604, R28 ;  /* 0x000076041b1d7816 */ /* 0x000fe4000000001c */
[----:B------:R-:W-:Y:S02]  /*c2b0*/  PRMT R33, R32, 0x7604, R33 ;  /* 0x0000760420217816 */ /* 0x000fe40000000021 */
[----:B------:R-:W-:-:S02]  /*c2c0*/  SHF.R.U32.HI R28, RZ, 0x10, R25 ;  /* 0x00000010ff1c7819 */ /* 0x000fc40000011619 */
[----:B------:R-:W-:Y:S02]  /*c2d0*/  SHF.R.U32.HI R32, RZ, 0x10, R21 ;  /* 0x00000010ff207819 */ /* 0x000fe40000011615 */
[----:B------:R-:W-:Y:S02]  /*c2e0*/  LOP3.LUT R26, R24, 0xff, RZ, 0xc0, !PT ;  /* 0x000000ff181a7812 */ /* 0x000fe400078ec0ff */
[----:B------:R-:W-:Y:S02]  /*c2f0*/  LOP3.LUT R3, R3, 0xff, RZ, 0xc0, !PT ;  /* 0x000000ff03037812 */ /* 0x000fe400078ec0ff */
[----:B------:R-:W-:Y:S02]  /*c300*/  LOP3.LUT R28, R28, 0xff, RZ, 0xc0, !PT ;  /* 0x000000ff1c1c7812 */ /* 0x000fe400078ec0ff */
[----:B------:R-:W-:Y:S02]  /*c310*/  LOP3.LUT R32, R32, 0xff, RZ, 0xc0, !PT ;  /* 0x000000ff20207812 */ /* 0x000fe400078ec0ff */
[----:B------:R-:W-:-:S02]  /*c320*/  LOP3.LUT R31, R20, 0xff, RZ, 0xc0, !PT ;  /* 0x000000ff141f7812 */ /* 0x000fc400078ec0ff */
[----:B------:R-:W-:Y:S02]  /*c330*/  PRMT R26, R3, 0x7604, R26 ;  /* 0x00007604031a7816 */ /* 0x000fe4000000001a */
[----:B------:R-:W-:Y:S02]  /*c340*/  SHF.R.U32.HI R3, RZ, 0x10, R24 ;  /* 0x00000010ff037819 */ /* 0x000fe40000011618 */
[----:B------:R-:W-:Y:S02]  /*c350*/  SHF.R.U32.HI R27, RZ, 0x10, R20 ;  /* 0x00000010ff1b7819 */ /* 0x000fe40000011614 */
[----:B------:R-:W-:Y:S02]  /*c360*/  PRMT R29, R28, 0x7054, R29 ;  /* 0x000070541c1d7816 */ /* 0x000fe4000000001d */
        /* <DEDUP_REMOVED lines=15> */
[----:B------:R-:W-:Y:S01]  /*c460*/  HADD2.F32 R32, -RZ, R30.H1_H1 ;  /* 0x3000001eff207230 */ /* 0x000fe20000004100 */
[----:B------:R-:W-:Y:S01]  /*c470*/  LOP3.LUT R27, R27, 0xff000000, R24, 0xf8, !PT ;  /* 0xff0000001b1b7812 */ /* 0x000fe200078ef818 */
[----:B------:R-:W-:Y:S01]  /*c480*/  HADD2.F32 R28, -RZ, R26.H1_H1 ;  /* 0x3000001aff1c7230 */ /* 0x000fe20000004100 */
        /* <DEDUP_REMOVED lines=10> */
[----:B--2---:R-:W-:Y:S01]  /*c530*/  FFMA.FTZ R37, R21, R32, R35 ;  /* 0x0000002015257223 */ /* 0x004fe20000010023 */
        /* <DEDUP_REMOVED lines=70> */
.L_x_1890:
[----:B------:R-:W-:Y:S05]  /*c9a0*/  BSYNC B1 ;  /* 0x0000000000017941 */ /* 0x000fea0003800000 */
.L_x_1889:
[----:B------:R-:W-:-:S05]  /*c9b0*/  VIADD R3, R187, 0x60 ;  /* 0x00000060bb037836 */ /* 0x000fca0000000000 */
        /* <DEDUP_REMOVED lines=9> */
[----:B------:R-:W-:Y:S02]  /*ca50*/  SHF.R.U32.HI R26, RZ, 0x8, R15 ;  /* 0x00000008ff1a7819 */ /* 0x000fe4000001160f */
[----:B------:R-:W-:Y:S02]  /*ca60*/  LOP3.LUT R21, R13, 0xff, RZ, 0xc0, !PT ;  /* 0x000000ff0d157812 */ /* 0x000fe400078ec0ff */
[----:B------:R-:W-:Y:S02]  /*ca70*/  LOP3.LUT R27, R15, 0xff, RZ, 0xc0, !PT ;  /* 0x000000ff0f1b7812 */ /* 0x000fe400078ec0ff */
[----:B------:R-:W-:Y:S02]  /*ca80*/  LOP3.LUT R20, R20, 0xff, RZ, 0xc0, !PT ;  /* 0x000000ff14147812 */ /* 0x000fe400078ec0ff */
[----:B------:R-:W-:-:S02]  /*ca90*/  LOP3.LUT R26, R26, 0xff, RZ, 0xc0, !PT ;  /* 0x000000ff1a1a7812 */ /* 0x000fc400078ec0ff */
[----:B------:R-:W-:Y:S02]  /*caa0*/  SHF.R.U32.HI R0, RZ, 0x8, R12 ;  /* 0x00000008ff007819 */ /* 0x000fe4000001160c */
[----:B------:R-:W-:Y:S02]  /*cab0*/  SHF.R.U32.HI R24, RZ, 0x8, R14 ;  /* 0x00000008ff187819 */ /* 0x000fe4000001160e */
[----:B------:R-:W-:Y:S02]  /*cac0*/  PRMT R21, R20, 0x7604, R21 ;  /* 0x0000760414157816 */ /* 0x000fe40000000015 */
[----:B------:R-:W-:Y:S02]  /*cad0*/  PRMT R27, R26, 0x7604, R27 ;  /* 0x000076041a1b7816 */ /* 0x000fe4000000001b */
[----:B------:R-:W-:Y:S02]  /*cae0*/  SHF.R.U32.HI R20, RZ, 0x10, R13 ;  /* 0x00000010ff147819 */ /* 0x000fe4000001160d */
[----:B------:R-:W-:-:S02]  /*caf0*/  SHF.R.U32.HI R26, RZ, 0x10, R15 ;  /* 0x00000010ff1a7819 */ /* 0x000fc4000001160f */
[----:B------:R-:W-:Y:S02]  /*cb00*/  LOP3.LUT R3, R12, 0xff, RZ, 0xc0, !PT ;  /* 0x000000ff0c037812 */ /* 0x000fe400078ec0ff */
[----:B------:R-:W-:Y:S02]  /*cb10*/  LOP3.LUT R25, R14, 0xff, RZ, 0xc0, !PT ;  /* 0x000000ff0e197812 */ /* 0x000fe400078ec0ff */
        /* <DEDUP_REMOVED lines=19> */
[----:B------:R-:W-:Y:S01]  /*cc50*/  HADD2.F32 R13, -RZ, R0.H1_H1 ;  /* 0x30000000ff0d7230 */ /* 0x000fe20000004100 */
[----:B------:R-:W-:Y:S01]  /*cc60*/  LOP3.LUT R20, R3, 0xff000000, R12, 0xf8, !PT ;  /* 0xff00000003147812 */ /* 0x000fe200078ef80c */
[----:B------:R-:W-:Y:S01]  /*cc70*/  HADD2.F32 R29, -RZ, R28.H1_H1 ;  /* 0x3000001cff1d7230 */ /* 0x000fe20000004100 */
[----:B------:R-:W-:Y:S01]  /*cc80*/  LOP3.LUT R26, R25, 0xff000000, R14, 0xf8, !PT ;  /* 0xff000000191a7812 */ /* 0x000fe200078ef80e */
[----:B------:R-:W-:Y:S01]  /*cc90*/  HADD2.F32 R25, -RZ, R24.H1_H1 ;  /* 0x30000018ff197230 */ /* 0x000fe20000004100 */
[----:B------:R-:W-:Y:S01]  /*cca0*/  F2FP.F16.E4M3.UNPACK_B R3, R6 ;  /* 0x00000006ff03723e */ /* 0x000fe200020006ff */
[----:B------:R-:W-:Y:S01]  /*ccb0*/  HADD2.F32 R12, -RZ, R0.H0_H0 ;  /* 0x20000000ff0c7230 */ /* 0x000fe20000004100 */
[----:B------:R-:W-:Y:S01]  /*ccc0*/  F2FP.F16.E4M3.UNPACK_B R14, R7 ;  /* 0x00000007ff0e723e */ /* 0x000fe200020006ff */
[C---:B------:R-:W-:Y:S01]  /*ccd0*/  FMUL.FTZ R31, R13.reuse, R29 ;  /* 0x0000001d0d1f7220 */ /* 0x040fe20000410000 */
[----:B------:R-:W-:Y:S01]  /*cce0*/  F2FP.F16.E4M3.UNPACK_B R15, R7.H1 ;  /* 0x00000007ff0f723e */ /* 0x000fe200030006ff */
[----:B------:R-:W-:Y:S01]  /*ccf0*/  FMUL.FTZ R30, R13, R25 ;  /* 0x000000190d1e7220 */ /* 0x000fe20000410000 */
[-C--:B------:R-:W-:Y:S01]  /*cd00*/  F2FP.F16.E4M3.UNPACK_B R6, R5.reuse ;  /* 0x00000005ff06723e */ /* 0x080fe200020006ff */
[----:B------:R-:W-:Y:S01]  /*cd10*/  HADD2.F32 R28, -RZ, R28.H0_H0 ;  /* 0x2000001cff1c7230 */ /* 0x000fe20000004100 */
[----:B------:R-:W-:Y:S01]  /*cd20*/  F2FP.F16.E4M3.UNPACK_B R7, R5.H1 ;  /* 0x00000005ff07723e */ /* 0x000fe200030006ff */
[----:B------:R-:W-:Y:S01]  /*cd30*/  HADD2.F32 R5, -RZ, R3.H1_H1 ;  /* 0x30000003ff057230 */ /* 0x000fe20000004100 */
[----:B------:R-:W-:Y:S01]  /*cd40*/  F2FP.F16.E4M3.UNPACK_B R27, R27.H1 ;  /* 0x0000001bff1b723e */ /* 0x000fe200030006ff */
[----:B------:R-:W-:-:S02]  /*cd50*/  HADD2.F32 R24, -RZ, R24.H0_H0 ;  /* 0x20000018ff187230 */ /* 0x000fc40000004100 */
[C---:B------:R-:W-:Y:S01]  /*cd60*/  FFMA.FTZ R31, R12.reuse, R25, -R31 ;  /* 0x000000190c1f7223 */ /* 0x040fe2000001081f */
[----:B------:R-:W-:Y:S01]  /*cd70*/  FFMA.FTZ R30, R12, R29, R30 ;  /* 0x0000001d0c1e7223 */ /* 0x000fe2000001001e */
[----:B------:R-:W-:Y:S01]  /*cd80*/  HADD2.F32 R3, -RZ, R3.H0_H0 ;  /* 0x20000003ff037230 */ /* 0x000fe20000004100 */
[----:B------:R-:W-:Y:S01]  /*cd90*/  F2FP.F16.E4M3.UNPACK_B R21, R21.H1 ;  /* 0x00000015ff15723e */ /* 0x000fe200030006ff */
[C---:B------:R-:W-:Y:S01]  /*cda0*/  FMUL.FTZ R12, R5.reuse, R28 ;  /* 0x0000001c050c7220 */ /* 0x040fe20000410000 */
[----:B------:R-:W-:Y:S01]  /*cdb0*/  FMUL.FTZ R25, R5, R24 ;  /* 0x0000001805197220 */ /* 0x000fe20000410000 */
[--C-:B------:R-:W-:Y:S01]  /*cdc0*/  HADD2.F32 R5, -RZ, R14.reuse.H1_H1 ;  /* 0x3000000eff057230 */ /* 0x100fe20000004100 */
[----:B------:R-:W-:Y:S01]  /*cdd0*/  F2FP.F16.E4M3.UNPACK_B R0, R4 ;  /* 0x00000004ff00723e */ /* 0x000fe200020006ff */
[----:B------:R-:W-:Y:S02]  /*cde0*/  HADD2.F32 R13, -RZ, R27.H0_H0 ;  /* 0x2000001bff0d7230 */ /* 0x000fe40000004100 */
[C---:B------:R-:W-:Y:S01]  /*cdf0*/  FFMA.FTZ R29, R3.reuse, R24, -R12 ;  /* 0x00000018031d7223 */ /* 0x040fe2000001080c */
[----:B------:R-:W-:Y:S01]  /*ce00*/  FFMA.FTZ R28, R3, R28, R25 ;  /* 0x0000001c031c7223 */ /* 0x000fe20000010019 */
[----:B------:R-:W-:Y:S01]  /*ce10*/  HADD2.F32 R12, -RZ, R21.H0_H0 ;  /* 0x20000015ff0c7230 */ /* 0x000fe20000004100 */
[----:B------:R-:W-:Y:S01]  /*ce20*/  F2FP.F16.E4M3.UNPACK_B R4, R4.H1 ;  /* 0x00000004ff04723e */ /* 0x000fe200030006ff */
[----:B------:R-:W-:-:S02]  /*ce30*/  HADD2.F32 R14, -RZ, R14.H0_H0 ;  /* 0x2000000eff0e7230 */ /* 0x000fc40000004100 */
[CC--:B------:R-:W-:Y:S01]  /*ce40*/  FMUL.FTZ R25, R5.reuse, R13.reuse ;  /* 0x0000000d05197220 */ /* 0x0c0fe20000410000 */
[----:B------:R-:W-:Y:S02]  /*ce50*/  HADD2.F32 R24, -RZ, R27.H1_H1 ;  /* 0x3000001bff187230 */ /* 0x000fe40000004100 */
[-C--:B------:R-:W-:Y:S01]  /*ce60*/  FMUL.FTZ R5, R5, R12.reuse ;  /* 0x0000000c05057220 */ /* 0x080fe20000410000 */
[----:B------:R-:W-:Y:S02]  /*ce70*/  HADD2.F32 R3, -RZ, R15.H1_H1 ;  /* 0x3000000fff037230 */ /* 0x000fe40000004100 */
[C---:B------:R-:W-:Y:S01]  /*ce80*/  FFMA.FTZ R27, R14.reuse, R12, -R25 ;  /* 0x0000000c0e1b7223 */ /* 0x040fe20000010819 */
[----:B------:R-:W-:Y:S02]  /*ce90*/  HADD2.F32 R12, -RZ, R21.H1_H1 ;  /* 0x30000015ff0c7230 */ /* 0x000fe40000004100 */
[----:B------:R-:W-:Y:S01]  /*cea0*/  FFMA.FTZ R32, R14, R13, R5 ;  /* 0x0000000d0e207223 */ /* 0x000fe20000010005 */
[----:B------:R-:W-:-:S02]  /*ceb0*/  HADD2.F32 R15, -RZ, R15.H0_H0 ;  /* 0x2000000fff0f7230 */ /* 0x000fc40000004100 */
[C---:B------:R-:W-:Y:S01]  /*cec0*/  FMUL.FTZ R34, R3.reuse, R24 ;  /* 0x0000001803227220 */ /* 0x040fe20000410000 */
[----:B------:R-:W-:Y:S01]  /*ced0*/  F2FP.F16.E4M3.UNPACK_B R13, R26 ;  /* 0x0000001aff0d723e */ /* 0x000fe200020006ff */
[-C--:B------:R-:W-:Y:S01]  /*cee0*/  FMUL.FTZ R14, R3, R12.reuse ;  /* 0x0000000c030e7220 */ /* 0x080fe20000410000 */
[----:B------:R-:W-:Y:S02]  /*cef0*/  HADD2.F32 R5, -RZ, R4.H1_H1 ;  /* 0x30000004ff057230 */ /* 0x000fe40000004100 */
        /* <DEDUP_REMOVED lines=8> */
[C---:B------:R-:W-:Y:S01]  /*cf80*/  FMUL.FTZ R15, R5.reuse, R21 ;  /* 0x00000015050f7220 */ /* 0x040fe20000410000 */
[----:B------:R-:W-:Y:S02]  /*cf90*/  HADD2.F32 R3, -RZ, R0.H1_H1 ;  /* 0x30000000ff037230 */ /* 0x000fe40000004100 */
[----:B------:R-:W-:Y:S02]  /*cfa0*/  HADD2.F32 R12, -RZ, R12.H0_H0 ;  /* 0x2000000cff0c7230 */ /* 0x000fe40000004100 */
[-C--:B------:R-:W-:Y:S01]  /*cfb0*/  FMUL.FTZ R25, R5, R13.reuse ;  /* 0x0000000d05197220 */ /* 0x080fe20000410000 */
        /* <DEDUP_REMOVED lines=8> */
[----:B------:R-:W-:-:S02]  /*d040*/  HADD2.F32 R4, -RZ, R20.H1_H1 ;  /* 0x30000014ff047230 */ /* 0x000fc40000004100 */
[--C-:B------:R-:W-:Y:S02]  /*d050*/  HADD2.F32 R3, -RZ, R7.reuse.H1_H1 ;  /* 0x30000007ff037230 */ /* 0x100fe40000004100 */
[--C-:B------:R-:W-:Y:S02]  /*d060*/  HADD2.F32 R12, -RZ, R26.reuse.H1_H1 ;  /* 0x3000001aff0c7230 */ /* 0x100fe40000004100 */
[----:B------:R-:W-:Y:S02]  /*d070*/  HADD2.F32 R13, -RZ, R26.H0_H0 ;  /* 0x2000001aff0d7230 */ /* 0x000fe40000004100 */
[C---:B------:R-:W-:Y:S01]  /*d080*/  FMUL.FTZ R21, R3.reuse, R4 ;  /* 0x0000000403157220 */ /* 0x040fe20000410000 */
[----:B------:R-:W-:Y:S02]  /*d090*/  HADD2.F32 R0, -RZ, R6.H1_H1 ;  /* 0x30000006ff007230 */ /* 0x000fe40000004100 */
[----:B------:R-:W-:Y:S02]  /*d0a0*/  HADD2.F32 R5, -RZ, R20.H0_H0 ;  /* 0x20000014ff057230 */ /* 0x000fe40000004100 */
[----:B------:R-:W-:Y:S01]  /*d0b0*/  FMUL.FTZ R20, R3, R12 ;  /* 0x0000000c03147220 */ /* 0x000fe20000410000 */
[----:B------:R-:W-:-:S02]  /*d0c0*/  HADD2.F32 R7, -RZ, R7.H0_H0 ;  /* 0x20000007ff077230 */ /* 0x000fc40000004100 */
[C---:B------:R-:W-:Y:S01]  /*d0d0*/  FMUL.FTZ R3, R0.reuse, R13 ;  /* 0x0000000d00037220 */ /* 0x040fe20000410000 */
[----:B------:R-:W-:Y:S02]  /*d0e0*/  HADD2.F32 R6, -RZ, R6.H0_H0 ;  /* 0x20000006ff067230 */ /* 0x000fe40000004100 */
[-C--:B------:R-:W-:Y:S01]  /*d0f0*/  FMUL.FTZ R0, R0, R5.reuse ;  /* 0x0000000500007220 */ /* 0x080fe20000410000 */
[C---:B------:R-:W-:Y:S01]  /*d100*/  FFMA.FTZ R20, R7.reuse, R4, -R20 ;  /* 0x0000000407147223 */ /* 0x040fe20000010814 */
[----:B------:R-:W-:Y:S01]  /*d110*/  FFMA.FTZ R21, R7, R12, R21 ;  /* 0x0000000c07157223 */ /* 0x000fe20000010015 */
[C---:B------:R-:W-:Y:S01]  /*d120*/  FFMA.FTZ R5, R6.reuse, R5, -R3 ;  /* 0x0000000506057223 */ /* 0x040fe20000010803 */
[----:B------:R-:W-:Y:S01]  /*d130*/  FFMA.FTZ R0, R6, R13, R0 ;  /* 0x0000000d06007223 */ /* 0x000fe20000010000 */
[----:B------:R-:W-:Y:S02]  /*d140*/  F2FP.SATFINITE.E4M3.F32.PACK_AB_MERGE_C R6, R30, R31, RZ ;  /* 0x0000001f1e06723e */ /* 0x000fe400048070ff */
[----:B------:R-:W-:-:S02]  /*d150*/  F2FP.SATFINITE.E4M3.F32.PACK_AB_MERGE_C R7, R33, R34, RZ ;  /* 0x000000222107723e */ /* 0x000fc400048070ff */
[----:B------:R-:W-:Y:S02]  /*d160*/  F2FP.SATFINITE.E4M3.F32.PACK_AB_MERGE_C R4, R25, R24, RZ ;  /* 0x000000181904723e */ /* 0x000fe400048070ff */
[----:B------:R-:W-:Y:S02]  /*d170*/  F2FP.SATFINITE.E4M3.F32.PACK_AB_MERGE_C R20, R21, R20, RZ ;  /* 0x000000141514723e */ /* 0x000fe400048070ff */
[----:B------:R-:W-:Y:S02]  /*d180*/  F2FP.SATFINITE.E4M3.F32.PACK_AB_MERGE_C R6, R28, R29, R6 ;  /* 0x0000001d1c06723e */ /* 0x000fe40004807006 */
[----:B------:R-:W-:Y:S02]  /*d190*/  F2FP.SATFINITE.E4M3.F32.PACK_AB_MERGE_C R7, R32, R27, R7 ;  /* 0x0000001b2007723e */ /* 0x000fe40004807007 */
[----:B------:R-:W-:Y:S02]  /*d1a0*/  F2FP.SATFINITE.E4M3.F32.PACK_AB_MERGE_C R4, R14, R15, R4 ;  /* 0x0000000f0e04723e */ /* 0x000fe40004807004 */
[----:B------:R-:W-:-:S05]  /*d1b0*/  F2FP.SATFINITE.E4M3.F32.PACK_AB_MERGE_C R5, R0, R5, R20 ;  /* 0x000000050005723e */ /* 0x000fca0004807014 */
[----:B------:R0:W-:Y:S02]  /*d1c0*/  STS.128 [R213+0x1b000], R4 ;  /* 0x01b00004d5007388 */ /* 0x0001e40000000c00 */
.L_x_1895:
[----:B------:R-:W-:Y:S05]  /*d1d0*/  BSYNC B1 ;  /* 0x0000000000017941 */ /* 0x000fea0003800000 */
.L_x_1894:
[----:B------:R-:W-:Y:S05]  /*d1e0*/  @P1 BRA `(.L_x_1893) ;  /* 0x0000005000201947 */ /* 0x000fea0003800000 */
[----:B01--4-:R-:W0:Y:S01]  /*d1f0*/  LDS.128 R4, [R213+0x1f000] ;  /* 0x01f00000d5047984 */ /* 0x013e220000000c00 */
[----:B-----5:R-:W-:Y:S02]  /*d200*/  SHF.R.U32.HI R13, RZ, 0x8, R9 ;  /* 0x00000008ff0d7819 */ /* 0x020fe40000011609 */
[----:B------:R-:W-:Y:S02]  /*d210*/  LOP3.LUT R12, R9, 0xff, RZ, 0xc0, !PT ;  /* 0x000000ff090c7812 */ /* 0x000fe400078ec0ff */
[----:B------:R-:W-:Y:S02]  /*d220*/  LOP3.LUT R13, R13, 0xff, RZ, 0xc0, !PT ;  /* 0x000000ff0d0d7812 */ /* 0x000fe400078ec0ff */
[----:B------:R-:W-:Y:S02]  /*d230*/  SHF.R.U32.HI R21, RZ, 0x8, R11 ;  /* 0x00000008ff157819 */ /* 0x000fe4000001160b */
[----:B------:R-:W-:Y:S02]  /*d240*/  PRMT R12, R13, 0x7604, R12 ;  /* 0x000076040d0c7816 */ /* 0x000fe4000000000c */
[----:B------:R-:W-:-:S02]  /*d250*/  SHF.R.U32.HI R24, RZ, 0x10, R9 ;  /* 0x00000010ff187819 */ /* 0x000fc40000011609 */
[----:B------:R-:W-:Y:S02]  /*d260*/  SHF.R.U32.HI R13, RZ, 0x8, R10 ;  /* 0x00000008ff0d7819 */ /* 0x000fe4000001160a */
[----:B------:R-:W-:Y:S02]  /*d270*/  LOP3.LUT R14, R11, 0xff, RZ, 0xc0, !PT ;  /* 0x000000ff0b0e7812 */ /* 0x000fe400078ec0ff */
[----:B------:R-:W-:Y:S02]  /*d280*/  LOP3.LUT R21, R21, 0xff, RZ, 0xc0, !PT ;  /* 0x000000ff15157812 */ /* 0x000fe400078ec0ff */
[----:B------:R-:W-:Y:S02]  /*d290*/  SHF.R.U32.HI R20, RZ, 0x10, R11 ;  /* 0x00000010ff147819 */ /* 0x000fe4000001160b */
[----:B------:R-:W-:Y:S02]  /*d2a0*/  SHF.R.U32.HI R3, RZ, 0x8, R8 ;  /* 0x00000008ff037819 */ /* 0x000fe40000011608 */
[----:B------:R-:W-:Y:S01]  /*d2b0*/  LOP3.LUT R15, R13, 0xff, RZ, 0xc0, !PT ;  /* 0x000000ff0d0f7812 */ /* 0x000fe200078ec0ff */
[----:B------:R-:W-:Y:S01]  /*d2c0*/  IMAD.U32 R13, R24, 0x10000, RZ ;  /* 0x00010000180d7824 */ /* 0x000fe200078e00ff */
[----:B------:R-:W-:Y:S01]  /*d2d0*/  PRMT R14, R21, 0x7604, R14 ;  /* 0x00007604150e7816 */ /* 0x000fe2000000000e */
[----:B------:R-:W-:Y:S01]  /*d2e0*/  IMAD.U32 R21, R20, 0x10000, RZ ;  /* 0x0001000014157824 */ /* 0x000fe200078e00ff */
[----:B------:R-:W-:-:S02]  /*d2f0*/  LOP3.LUT R0, R8, 0xff, RZ, 0xc0, !PT ;  /* 0x000000ff08007812 */ /* 0x000fc400078ec0ff */
[----:B------:R-:W-:Y:S02]  /*d300*/  LOP3.LUT R3, R3, 0xff, RZ, 0xc0, !PT ;  /* 0x000000ff03037812 */ /* 0x000fe400078ec0ff */
[----:B------:R-:W-:Y:S02]  /*d310*/  LOP3.LUT R13, R12, 0xff0000, R13, 0xf8, !PT ;  /* 0x00ff00000c0d7812 */ /* 0x000fe400078ef80d */
[----:B------:R-:W-:Y:S02]  /*d320*/  PRMT R3, R3, 0x7604, R0 ;  /* 0x0000760403037816 */ /* 0x000fe40000000000 */
[----:B------:R-:W-:Y:S02]  /*d330*/  LOP3.LUT R0, R10, 0xff, RZ, 0xc0, !PT ;  /* 0x000000ff0a007812 */ /* 0x000fe400078ec0ff */
[----:B------:R-:W-:Y:S02]  /*d340*/  LOP3.LUT R21, R14, 0xff0000, R21, 0xf8, !PT ;  /* 0x00ff00000e157812 */ /* 0x000fe400078ef815 */
[----:B------:R-:W-:-:S02]  /*d350*/  PRMT R15, R15, 0x7604, R0 ;  /* 0x000076040f0f7816 */ /* 0x000fc40000000000 */
[----:B------:R-:W-:Y:S02]  /*d360*/  LOP3.LUT R21, R21, 0xff000000, R11, 0xf8, !PT ;  /* 0xff00000015157812 */ /* 0x000fe400078ef80b */
[----:B------:R-:W-:Y:S02]  /*d370*/  LOP3.LUT R13, R13, 0xff000000, R9, 0xf8, !PT ;  /* 0xff0000000d0d7812 */ /* 0x000fe400078ef809 */
[----:B------:R-:W-:Y:S02]  /*d380*/  LOP3.LUT R3, R3, 0xff0000, R8, 0xf8, !PT ;  /* 0x00ff000003037812 */ /* 0x000fe400078ef808 */
[----:B0-----:R-:W-:Y:S02]  /*d390*/  F2FP.F16.E4M3.UNPACK_B R0, R6.H1 ;  /* 0x00000006ff00723e */ /* 0x001fe400030006ff */
[----:B------:R-:W-:Y:S02]  /*d3a0*/  LOP3.LUT R15, R15, 0xff0000, R10, 0xf8, !PT ;  /* 0x00ff00000f0f7812 */ /* 0x000fe400078ef80a */
[----:B------:R-:W-:Y:S01]  /*d3b0*/  F2FP.F16.E4M3.UNPACK_B R24, R21 ;  /* 0x00000015ff18723e */ /* 0x000fe200020006ff */
[----:B------:R-:W-:Y:S01]  /*d3c0*/  HADD2.F32 R9, -RZ, R0.H1_H1 ;  /* 0x30000000ff097230 */ /* 0x000fe20000004100 */
[----:B------:R-:W-:-:S02]  /*d3d0*/  F2FP.F16.E4M3.UNPACK_B R14, R13 ;  /* 0x0000000dff0e723e */ /* 0x000fc400020006ff */
        /* <DEDUP_REMOVED lines=86> */
[----:B------:R0:W-:Y:S01]  /*d940*/  STS.128 [R213+0x1f000], R4 ;  /* 0x01f00004d5007388 */ /* 0x0001e20000000c00 */
[----:B------:R-:W-:Y:S05]  /*d950*/  BRA `(.L_x_1893) ;  /* 0x0000004800447947 */ /* 0x000fea0003800000 */
.L_x_1866:
        /* <DEDUP_REMOVED lines=15> */
[----:B------:R-:W-:Y:S01]  /*da50*/  IMAD R37, R3, UR5, R6 ;  /* 0x0000000503257c24 */ /* 0x000fe2000f8e0206 */
        /* <DEDUP_REMOVED lines=9> */
[----:B------:R-:W1:Y:S01]  /*daf0*/  LDC R3, c[0x0][0x3f4] ;  /* 0x0000fd00ff037b82 */ /* 0x000e620000000800 */
[----:B------:R-:W2:Y:S01]  /*db00*/  SHFL.IDX PT, R7, R53, RZ, 0x181f ;  /* 0x00181fff35077589 */ /* 0x000ea200000e0000 */
[----:B------:R-:W-:-:S03]  /*db10*/  IMAD R59, R189, R4, RZ ;  /* 0x00000004bd3b7224 */ /* 0x000fc600078e02ff */
[----:B------:R-:W3:Y:S04]  /*db20*/  SHFL.IDX PT, R14, R57, RZ, 0x181f ;  /* 0x00181fff390e7589 */ /* 0x000ee800000e0000 */
[----:B------:R-:W4:Y:S04]  /*db30*/  SHFL.IDX PT, R5, R37, RZ, 0x181f ;  /* 0x00181fff25057589 */ /* 0x000f2800000e0000 */
[----:B------:R-:W5:Y:S01]  /*db40*/  SHFL.IDX PT, R9, R55, RZ, 0x181f ;  /* 0x00181fff37097589 */ /* 0x000f6200000e0000 */
[----:B-1----:R-:W-:-:S04]  /*db50*/  ISETP.GE.AND P0, PT, R16, R3, PT ;  /* 0x000000031000720c */ /* 0x002fc80003f06270 */
[----:B------:R-:W-:-:S13]  /*db60*/  ISETP.GE.OR P1, PT, R10, R59, P0 ;  /* 0x0000003b0a00720c */ /* 0x000fda0000726670 */
[C---:B--2---:R-:W-:Y:S02]  /*db70*/  @!P1 IADD3 R4, P2, R16.reuse, R7, RZ ;  /* 0x0000000710049210 */ /* 0x044fe40007f5e0ff */
[----:B---3--:R-:W-:-:S03]  /*db80*/  @!P1 IADD3 R24, P3, R16, R14, RZ ;  /* 0x0000000e10189210 */ /* 0x008fc60007f7e0ff */
[--C-:B----4-:R-:W-:Y:S02]  /*db90*/  @!P1 IMAD.X R5, R5, 0x1, R17.reuse, P2 ;  /* 0x0000000105059824 */ /* 0x110fe400010e0611 */
[----:B-----5:R-:W-:-:S04]  /*dba0*/  @!P1 IMAD.X R25, R9, 0x1, R17, P3 ;  /* 0x0000000109199824 */ /* 0x020fc800018e0611 */
[----:B------:R-:W2:Y:S04]  /*dbb0*/  @!P1 LD.E.128 R4, desc[UR36][R4.64] ;  /* 0x0000002404049980 */ /* 0x000ea8000c101d00 */
[----:B------:R-:W3:Y:S01]  /*dbc0*/  @!P1 LD.E.128 R24, desc[UR36][R24.64] ;  /* 0x0000002418189980 */ /* 0x000ee2000c101d00 */
[----:B------:R-:W-:Y:S02]  /*dbd0*/  CS2R R44, SRZ ;  /* 0x00000000002c7805 */ /* 0x000fe4000001ff00 */
[----:B------:R-:W-:Y:S02]  /*dbe0*/  CS2R R46, SRZ ;  /* 0x00000000002e7805 */ /* 0x000fe4000001ff00 */
[----:B------:R-:W-:Y:S01]  /*dbf0*/  CS2R R48, SRZ ;  /* 0x0000000000307805 */ /* 0x000fe2000001ff00 */
[----:B------:R1:W4:Y:S01]  /*dc00*/  SHFL.IDX PT, R9, R37, 0x1, 0x181f ;  /* 0x00381f0025097f89 */ /* 0x00032200000e0000 */
[----:B------:R-:W-:-:S03]  /*dc10*/  CS2R R50, SRZ ;  /* 0x0000000000327805 */ /* 0x000fc6000001ff00 */
[----:B------:R1:W0:Y:S04]  /*dc20*/  SHFL.IDX PT, R21, R53, 0x1, 0x181f ;  /* 0x00381f0035157f89 */ /* 0x00022800000e0000 */
[----:B------:R1:W0:Y:S04]  /*dc30*/  SHFL.IDX PT, R33, R55, 0x1, 0x181f ;  /* 0x00381f0037217f89 */ /* 0x00022800000e0000 */
[----:B------:R1:W0:Y:S01]  /*dc40*/  SHFL.IDX PT, R14, R57, 0x1, 0x181f ;  /* 0x00381f00390e7f89 */ /* 0x00022200000e0000 */
[----:B--2---:R-:W-:Y:S01]  /*dc50*/  @!P1 IMAD.MOV.U32 R44, RZ, RZ, R4 ;  /* 0x000000ffff2c9224 */ /* 0x004fe200078e0004 */
[----:B------:R-:W-:Y:S01]  /*dc60*/  @!P1 MOV R47, R7 ;  /* 0x00000007002f9202 */ /* 0x000fe20000000f00 */
[----:B------:R-:W-:Y:S01]  /*dc70*/  @!P1 IMAD.MOV.U32 R45, RZ, RZ, R5 ;  /* 0x000000ffff2d9224 */ /* 0x000fe200078e0005 */
[----:B------:R-:W-:Y:S01]  /*dc80*/  CS2R R4, SRZ ;  /* 0x0000000000047805 */ /* 0x000fe2000001ff00 */
[----:B------:R-:W-:-:S02]  /*dc90*/  @!P1 IMAD.MOV.U32 R46, RZ, RZ, R6 ;  /* 0x000000ffff2e9224 */ /* 0x000fc400078e0006 */
[----:B---3--:R-:W-:Y:S02]  /*dca0*/  @!P1 IMAD.MOV.U32 R48, RZ, RZ, R24 ;  /* 0x000000ffff309224 */ /* 0x008fe400078e0018 */
[----:B------:R-:W-:Y:S02]  /*dcb0*/  @!P1 IMAD.MOV.U32 R49, RZ, RZ, R25 ;  /* 0x000000ffff319224 */ /* 0x000fe400078e0019 */
[----:B------:R-:W-:Y:S02]  /*dcc0*/  @!P1 IMAD.MOV.U32 R50, RZ, RZ, R26 ;  /* 0x000000ffff329224 */ /* 0x000fe400078e001a */
[----:B01--4-:R-:W-:-:S07]  /*dcd0*/  @!P1 IMAD.MOV.U32 R51, RZ, RZ, R27 ;  /* 0x000000ffff339224 */ /* 0x013fce00078e001b */
.L_x_2249:
[----:B------:R-:W-:Y:S01]  /*dce0*/  VIADD R6, R10, 0x20 ;  /* 0x000000200a067836 */ /* 0x000fe20000000000 */
[----:B------:R-:W-:Y:S01]  /*dcf0*/  BSSY B1, `(.L_x_1897) ;  /* 0x0000010000017945 */ /* 0x000fe20003800000 */
[----:B------:R-:W-:Y:S02]  /*dd00*/  CS2R R28, SRZ ;  /* 0x00000000001c7805 */ /* 0x000fe4000001ff00 */
[----:B------:R-:W-:Y:S02]  /*dd10*/  CS2R R30, SRZ ;  /* 0x00000000001e7805 */ /* 0x000fe4000001ff00 */
[----:B------:R-:W-:Y:S02]  /*dd20*/  ISETP.GE.AND P1, PT, R6, R59, PT ;  /* 0x0000003b0600720c */ /* 0x000fe40003f26270 */
[----:B------:R-:W-:-:S11]  /*dd30*/  CS2R R6, SRZ ;  /* 0x0000000000067805 */ /* 0x000fd6000001ff00 */
[----:B------:R-:W-:Y:S05]  /*dd40*/  @P1 BRA `(.L_x_1898) ;  /* 0x0000000000281947 */ /* 0x000fea0003800000 */
[----:B------:R-:W-:Y:S02]  /*dd50*/  CS2R R6, SRZ ;  /* 0x0000000000067805 */ /* 0x000fe4000001ff00 */
[----:B------:R-:W-:Y:S02]  /*dd60*/  CS2R R28, SRZ ;  /* 0x00000000001c7805 */ /* 0x000fe4000001ff00 */
[----:B------:R-:W-:Y:S01]  /*dd70*/  CS2R R30, SRZ ;  /* 0x00000000001e7805 */ /* 0x000fe2000001ff00 */
[----:B------:R-:W-:Y:S06]  /*dd80*/  @P0 BRA `(.L_x_1898) ;  /* 0x0000000000180947 */ /* 0x000fec0003800000 */
[C---:B------:R-:W-:Y:S02]  /*dd90*/  IADD3 R28, P1, R16.reuse, R21, RZ ;  /* 0x00000015101c7210 */ /* 0x040fe40007f3e0ff */
[----:B------:R-:W-:-:S03]  /*dda0*/  IADD3 R4, P2, R16, R14, RZ ;  /* 0x0000000e10047210 */ /* 0x000fc60007f5e0ff */
[--C-:B------:R-:W-:Y:S02]  /*ddb0*/  IMAD.X R29, R9, 0x1, R17.reuse, P1 ;  /* 0x00000001091d7824 */ /* 0x100fe400008e0611 */
[----:B------:R-:W-:-:S04]  /*ddc0*/  IMAD.X R5, R33, 0x1, R17, P2 ;  /* 0x0000000121057824 */ /* 0x000fc800010e0611 */
[----:B------:R-:W5:Y:S04]  /*ddd0*/  LD.E.128 R28, desc[UR36][R28.64] ;  /* 0x000000241c1c7980 */ /* 0x000f68000c101d00 */
[----:B------:R-:W5:Y:S02]  /*dde0*/  LD.E.128 R4, desc[UR36][R4.64] ;  /* 0x0000002404047980 */ /* 0x000f64000c101d00 */
.L_x_1898:
[----:B------:R-:W-:Y:S05]  /*ddf0*/  BSYNC B1 ;  /* 0x0000000000017941 */ /* 0x000fea0003800000 */
.L_x_1897:
[----:B------:R-:W-:-:S03]  /*de00*/  UMOV UR4, 0xffffffff ;  /* 0xffffffff00047882 */ /* 0x000fc60000000000 */
[----:B------:R-:W-:Y:S05]  /*de10*/  BRA.DIV UR4, `(.L_x_1899) ;  /* 0x000001e6043c7947 */ /* 0x000fea000b800000 */
[----:B------:R-:W0:Y:S01]  /*de20*/  SHFL.IDX PT, R21, R53, 0x2, 0x181f ;  /* 0x00581f0035157f89 */ /* 0x000e2200000e0000 */
[----:B------:R-:W-:-:S03]  /*de30*/  VIADD R8, R10, 0x40 ;  /* 0x000000400a087836 */ /* 0x000fc60000000000 */
[----:B------:R-:W1:Y:S02]  /*de40*/  SHFL.IDX PT, R14, R57, 0x2, 0x181f ;  /* 0x00581f00390e7f89 */ /* 0x000e6400000e0000 */
[----:B------:R-:W-:Y:S02]  /*de50*/  ISETP.GE.OR P1, PT, R8, R59, P0 ;  /* 0x0000003b0800720c */ /* 0x000fe40000726670 */
[----:B------:R-:W2:Y:S04]  /*de60*/  SHFL.IDX PT, R9, R37, 0x2, 0x181f ;  /* 0x00581f0025097f89 */ /* 0x000ea800000e0000 */
[----:B------:R-:W3:Y:S07]  /*de70*/  SHFL.IDX PT, R25, R55, 0x2, 0x181f ;  /* 0x00581f0037197f89 */ /* 0x000eee00000e0000 */
[----:B0-----:R-:W-:-:S02]  /*de80*/  @!P1 IADD3 R24, P2, R16, R21, RZ ;  /* 0x0000001510189210 */ /* 0x001fc40007f5e0ff */
[----:B-1----:R-:W-:-:S03]  /*de90*/  @!P1 IADD3 R32, P3, R16, R14, RZ ;  /* 0x0000000e10209210 */ /* 0x002fc60007f7e0ff */
[--C-:B--2---:R-:W-:Y:S02]  /*dea0*/  @!P1 IMAD.X R9, R9, 0x1, R17.reuse, P2 ;  /* 0x0000000109099824 */ /* 0x104fe400010e0611 */
[----:B---3--:R-:W-:Y:S02]  /*deb0*/  @!P1 IMAD.X R33, R25, 0x1, R17, P3 ;  /* 0x0000000119219824 */ /* 0x008fe400018e0611 */
[----:B------:R-:W-:-:S04]  /*dec0*/  @!P1 IMAD.MOV.U32 R25, RZ, RZ, R9 ;  /* 0x000000ffff199224 */ /* 0x000fc800078e0009 */
[----:B------:R-:W2:Y:S04]  /*ded0*/  @!P1 LD.E.128 R32, desc[UR36][R32.64] ;  /* 0x0000002420209980 */ /* 0x000ea8000c101d00 */
[----:B------:R-:W3:Y:S04]  /*dee0*/  @!P1 LD.E.128 R24, desc[UR36][R24.64] ;  /* 0x0000002418189980 */ /* 0x000ee8000c101d00 */
[----:B------:R-:W0:Y:S04]  /*def0*/  SHFL.IDX PT, R53, R53, 0x3, 0x181f ;  /* 0x00781f0035357f89 */ /* 0x000e2800000e0000 */
[----:B------:R-:W1:Y:S04]  /*df00*/  SHFL.IDX PT, R37, R37, 0x3, 0x181f ;  /* 0x00781f0025257f89 */ /* 0x000e6800000e0000 */
[----:B------:R-:W4:Y:S04]  /*df10*/  SHFL.IDX PT, R57, R57, 0x3, 0x181f ;  /* 0x00781f0039397f89 */ /* 0x000f2800000e0000 */
[----:B------:R-:W0:Y:S01]  /*df20*/  SHFL.IDX PT, R55, R55, 0x3, 0x181f ;  /* 0x00781f0037377f89 */ /* 0x000e2200000e0000 */
[----:B------:R-:W-:-:S02]  /*df30*/  CS2R R20, SRZ ;  /* 0x0000000000147805 */ /* 0x000fc4000001ff00 */
[----:B------:R-:W-:Y:S02]  /*df40*/  CS2R R38, SRZ ;  /* 0x0000000000267805 */ /* 0x000fe4000001ff00 */
[----:B------:R-:W-:Y:S02]  /*df50*/  CS2R R40, SRZ ;  /* 0x0000000000287805 */ /* 0x000fe4000001ff00 */
[----:B------:R-:W-:Y:S02]  /*df60*/  CS2R R42, SRZ ;  /* 0x00000000002a7805 */ /* 0x000fe4000001ff00 */
[----:B------:R-:W-:Y:S01]  /*df70*/  CS2R R8, SRZ ;  /* 0x0000000000087805 */ /* 0x000fe2000001ff00 */
[----:B--2---:R-:W-:Y:S01]  /*df80*/  @!P1 IMAD.MOV.U32 R40, RZ, RZ, R32 ;  /* 0x000000ffff289224 */ /* 0x004fe200078e0020 */
[----:B------:R-:W-:Y:S01]  /*df90*/  @!P1 MOV R41, R33 ;  /* 0x0000002100299202 */ /* 0x000fe20000000f00 */
[----:B------:R-:W-:Y:S02]  /*dfa0*/  @!P1 IMAD.MOV.U32 R42, RZ, RZ, R34 ;  /* 0x000000ffff2a9224 */ /* 0x000fe400078e0022 */
[----:B---3--:R-:W-:-:S02]  /*dfb0*/  @!P1 IMAD.MOV.U32 R20, RZ, RZ, R24 ;  /* 0x000000ffff149224 */ /* 0x008fc400078e0018 */
[----:B------:R-:W-:Y:S02]  /*dfc0*/  @!P1 IMAD.MOV.U32 R21, RZ, RZ, R25 ;  /* 0x000000ffff159224 */ /* 0x000fe400078e0019 */
[----:B------:R-:W-:Y:S02]  /*dfd0*/  @!P1 IMAD.MOV.U32 R38, RZ, RZ, R26 ;  /* 0x000000ffff269224 */ /* 0x000fe400078e001a */
[----:B------:R-:W-:Y:S02]  /*dfe0*/  @!P1 IMAD.MOV.U32 R39, RZ, RZ, R27 ;  /* 0x000000ffff279224 */ /* 0x000fe400078e001b */
[----:B01--4-:R-:W-:-:S07]  /*dff0*/  @!P1 IMAD.MOV.U32 R43, RZ, RZ, R35 ;  /* 0x000000ffff2b9224 */ /* 0x013fce00078e0023 */
.L_x_2259:
[----:B------:R-:W-:Y:S01]  /*e000*/  VIADD R10, R10, 0x60 ;  /* 0x000000600a0a7836 */ /* 0x000fe20000000000 */
[----:B------:R-:W-:Y:S01]  /*e010*/  LEA.HI R11, R217, R217, RZ, 0x1 ;  /* 0x000000d9d90b7211 */ /* 0x000fe200078f08ff */
[----:B------:R-:W-:Y:S01]  /*e020*/  BSSY B1, `(.L_x_1900) ;  /* 0x0000013000017945 */ /* 0x000fe20003800000 */
[----:B------:R-:W-:Y:S02]  /*e030*/  CS2R R14, SRZ ;  /* 0x00000000000e7805 */ /* 0x000fe4000001ff00 */
[----:B------:R-:W-:Y:S02]  /*e040*/  ISETP.GE.AND P1, PT, R10, R59, PT ;  /* 0x0000003b0a00720c */ /* 0x000fe40003f26270 */
[----:B------:R-:W-:Y:S02]  /*e050*/  LOP3.LUT R12, R11, 0xfffffffe, RZ, 0xc0, !PT ;  /* 0xfffffffe0b0c7812 */ /* 0x000fe400078ec0ff */
[----:B------:R-:W-:-:S03]  /*e060*/  CS2R R10, SRZ ;  /* 0x00000000000a7805 */ /* 0x000fc6000001ff00 */
[----:B------:R-:W-:Y:S01]  /*e070*/  IMAD.IADD R25, R217, 0x1, -R12 ;  /* 0x00000001d9197824 */ /* 0x000fe200078e0a0c */
[----:B------:R-:W-:-:S04]  /*e080*/  CS2R R12, SRZ ;  /* 0x00000000000c7805 */ /* 0x000fc8000001ff00 */
[----:B------:R-:W-:Y:S01]  /*e090*/  SHF.L.U32 R25, R25, 0x1f, RZ ;  /* 0x0000001f19197819 */ /* 0x000fe200000006ff */
[----:B------:R-:W-:Y:S06]  /*e0a0*/  @P1 BRA `(.L_x_1901) ;  /* 0x0000000000281947 */ /* 0x000fec0003800000 */
        /* <DEDUP_REMOVED lines=10> */
.L_x_1901:
[----:B------:R-:W-:Y:S05]  /*e150*/  BSYNC B1 ;  /* 0x0000000000017941 */ /* 0x000fea0003800000 */
.L_x_1900:
[----:B------:R-:W0:Y:S01]  /*e160*/  SYNCS.PHASECHK.TRANS64.TRYWAIT P4, [R22+URZ+0x28400], R25 ;  /* 0x02840019160075a7 */ /* 0x000e22000808017f */
[----:B------:R-:W-:Y:S01]  /*e170*/  VIADD R26, R187, 0x20 ;  /* 0x00000020bb1a7836 */ /* 0x000fe20000000000 */
[----:B------:R-:W-:Y:S01]  /*e180*/  VIADDMNMX R24, R59, -R201, 0x80, PT ;  /* 0x000000803b187446 */ /* 0x000fe200038009c9 */
[C---:B------:R-:W-:Y:S01]  /*e190*/  VIADD R52, R187.reuse, 0x40 ;  /* 0x00000040bb347836 */ /* 0x040fe20000000000 */
[----:B------:R-:W-:Y:S01]  /*e1a0*/  BSSY B1, `(.L_x_1902) ;  /* 0x0000007000017945 */ /* 0x000fe20003800000 */
[C---:B------:R-:W-:Y:S01]  /*e1b0*/  VIADD R37, R187.reuse, 0x60 ;  /* 0x00000060bb257836 */ /* 0x040fe20000000000 */
[-C--:B------:R-:W-:Y:S02]  /*e1c0*/  ISETP.GE.OR P3, PT, R187, R24.reuse, P0 ;  /* 0x00000018bb00720c */ /* 0x080fe40000766670 */
[-C--:B------:R-:W-:Y:S02]  /*e1d0*/  ISETP.GE.OR P2, PT, R26, R24.reuse, P0 ;  /* 0x000000181a00720c */ /* 0x080fe40000746670 */
[----:B------:R-:W-:-:S02]  /*e1e0*/  ISETP.GE.OR P1, PT, R52, R24, P0 ;  /* 0x000000183400720c */ /* 0x000fc40000726670 */
[----:B------:R-:W-:Y:S01]  /*e1f0*/  ISETP.GE.OR P0, PT, R37, R24, P0 ;  /* 0x000000182500720c */ /* 0x000fe20000706670 */
[----:B0-----:R-:W-:-:S12]  /*e200*/  @!P4 BRA `(.L_x_1903) ;  /* 0x000001e4005cc947 */ /* 0x001fd80003800000 */
.L_x_2260:
[----:B------:R-:W-:Y:S05]  /*e210*/  BSYNC B1 ;  /* 0x0000000000017941 */ /* 0x000fea0003800000 */
.L_x_1902:
[----:B------:R-:W-:Y:S04]  /*e220*/  BSSY B1, `(.L_x_1904) ;  /* 0x0000101000017945 */ /* 0x000fe80003800000 */
[----:B------:R-:W-:Y:S05]  /*e230*/  @P3 BRA `(.L_x_1905) ;  /* 0x0000000c00fc3947 */ /* 0x000fea0003800000 */
[----:B------:R-:W-:Y:S02]  /*e240*/  SHF.R.U32.HI R24, RZ, 0x8, R44 ;  /* 0x00000008ff187819 */ /* 0x000fe4000001162c */
[----:B------:R-:W-:Y:S02]  /*e250*/  LOP3.LUT R26, R44, 0xff, RZ, 0xc0, !PT ;  /* 0x000000ff2c1a7812 */ /* 0x000fe400078ec0ff */
[----:B0-----:R-:W-:Y:S02]  /*e260*/  LOP3.LUT R25, R24, 0xff, RZ, 0xc0, !PT ;  /* 0x000000ff18197812 */ /* 0x001fe400078ec0ff */
[----:B------:R-:W-:Y:S02]  /*e270*/  LEA.HI R24, R3, R0, RZ, 0x1c ;  /* 0x0000000003187211 */ /* 0x000fe400078fe0ff */
[----:B------:R-:W-:Y:S02]  /*e280*/  PRMT R55, R25, 0x7604, R26 ;  /* 0x0000760419377816 */ /* 0x000fe4000000001a */
[----:B------:R-:W-:-:S02]  /*e290*/  SHF.R.U32.HI R27, RZ, 0x8, R45 ;  /* 0x00000008ff1b7819 */ /* 0x000fc4000001162d */
[----:B------:R-:W-:Y:S02]  /*e2a0*/  SHF.R.S32.HI R25, RZ, 0x1f, R24 ;  /* 0x0000001fff197819 */ /* 0x000fe40000011418 */
[----:B------:R-:W-:Y:S02]  /*e2b0*/  LOP3.LUT R32, R45, 0xff, RZ, 0xc0, !PT ;  /* 0x000000ff2d207812 */ /* 0x000fe400078ec0ff */
[----:B------:R-:W-:Y:S02]  /*e2c0*/  LOP3.LUT R27, R27, 0xff, RZ, 0xc0, !PT ;  /* 0x000000ff1b1b7812 */ /* 0x000fe400078ec0ff */
[----:B------:R-:W-:Y:S01]  /*e2d0*/  LEA.HI R26, R25, R24, RZ, 0x3 ;  /* 0x00000018191a7211 */ /* 0x000fe200078f18ff */
[----:B------:R-:W-:Y:S01]  /*e2e0*/  IMAD.SHL.U32 R25, R24, 0x10, RZ ;  /* 0x0000001018197824 */ /* 0x000fe200078e00ff */
[----:B------:R-:W-:Y:S02]  /*e2f0*/  PRMT R57, R27, 0x7604, R32 ;  /* 0x000076041b397816 */ /* 0x000fe40000000020 */
[----:B------:R-:W-:Y:S01]  /*e300*/  SHF.R.U32.HI R27, RZ, 0x8, R46 ;  /* 0x00000008ff1b7819 */ /* 0x000fe2000001162e */
[----:B------:R-:W-:Y:S01]  /*e310*/  IMAD.SHL.U32 R26, R26, 0x800, RZ ;  /* 0x000008001a1a7824 */ /* 0x000fe200078e00ff */
[----:B------:R-:W-:-:S02]  /*e320*/  SHF.R.U32.HI R34, RZ, 0x8, R48 ;  /* 0x00000008ff227819 */ /* 0x000fc40000011630 */
[----:B------:R-:W-:Y:S02]  /*e330*/  LOP3.LUT R25, R202, 0x70, R25, 0xf8, !PT ;  /* 0x00000070ca197812 */ /* 0x000fe400078ef819 */
[----:B------:R-:W-:Y:S02]  /*e340*/  SHF.R.U32.HI R54, RZ, 0x3, R202 ;  /* 0x00000003ff367819 */ /* 0x000fe400000116ca */
[----:B------:R-:W-:Y:S02]  /*e350*/  LOP3.LUT R32, R46, 0xff, RZ, 0xc0, !PT ;  /* 0x000000ff2e207812 */ /* 0x000fe400078ec0ff */
[----:B------:R-:W-:Y:S02]  /*e360*/  SHF.R.U32.HI R53, RZ, 0x8, R47 ;  /* 0x00000008ff357819 */ /* 0x000fe4000001162f */
[----:B------:R-:W-:Y:S02]  /*e370*/  LOP3.LUT R35, R48, 0xff, RZ, 0xc0, !PT ;  /* 0x000000ff30237812 */ /* 0x000fe400078ec0ff */
[----:B------:R-:W-:-:S02]  /*e380*/  LOP3.LUT R27, R27, 0xff, RZ, 0xc0, !PT ;  /* 0x000000ff1b1b7812 */ /* 0x000fc400078ec0ff */
[----:B------:R-:W-:Y:S02]  /*e390*/  LOP3.LUT R34, R34, 0xff, RZ, 0xc0, !PT ;  /* 0x000000ff22227812 */ /* 0x000fe400078ec0ff */
[----:B------:R-:W-:Y:S02]  /*e3a0*/  LOP3.LUT R25, R25, R54, RZ, 0x3c, !PT ;  /* 0x0000003619197212 */ /* 0x000fe400078e3cff */
[----:B------:R-:W-:Y:S02]  /*e3b0*/  LOP3.LUT R26, R26, 0xffffc000, RZ, 0xc0, !PT ;  /* 0xffffc0001a1a7812 */ /* 0x000fe400078ec0ff */
[----:B------:R-:W-:Y:S02]  /*e3c0*/  LOP3.LUT R33, R47, 0xff, RZ, 0xc0, !PT ;  /* 0x000000ff2f217812 */ /* 0x000fe400078ec0ff */
[----:B------:R-:W-:Y:S02]  /*e3d0*/  LOP3.LUT R24, R53, 0xff, RZ, 0xc0, !PT ;  /* 0x000000ff35187812 */ /* 0x000fe400078ec0ff */
[----:B------:R-:W-:-:S02]  /*e3e0*/  PRMT R59, R27, 0x7604, R32 ;  /* 0x000076041b3b7816 */ /* 0x000fc40000000020 */
[----:B------:R-:W-:Y:S02]  /*e3f0*/  PRMT R65, R34, 0x7604, R35 ;  /* 0x0000760422417816 */ /* 0x000fe40000000023 */
[----:B------:R-:W-:Y:S02]  /*e400*/  IADD3 R53, R25, R26, R203 ;  /* 0x0000001a19357210 */ /* 0x000fe40007ffe0cb */
[----:B------:R-:W-:Y:S02]  /*e410*/  SHF.R.U32.HI R32, RZ, 0x8, R49 ;  /* 0x00000008ff207819 */ /* 0x000fe40000011631 */
[----:B------:R-:W-:Y:S01]  /*e420*/  SHF.R.U32.HI R34, RZ, 0x8, R50 ;  /* 0x00000008ff227819 */ /* 0x000fe20000011632 */
[----:B------:R-:W-:Y:S01]  /*e430*/  IMAD.IADD R53, R22, 0x1, R53 ;  /* 0x0000000116357824 */ /* 0x000fe200078e0235 */
[----:B------:R-:W-:Y:S02]  /*e440*/  PRMT R63, R24, 0x7604, R33 ;  /* 0x00007604183f7816 */ /* 0x000fe40000000021 */
[----:B------:R-:W-:Y:S01]  /*e450*/  LOP3.LUT R33, R49, 0xff, RZ, 0xc0, !PT ;  /* 0x000000ff31217812 */ /* 0x000fe200078ec0ff */
[----:B------:R-:W-:Y:S01]  /*e460*/  LDS.128 R24, [R213+0x18000] ;  /* 0x01800000d5187984 */ /* 0x000fe20000000c00 */
[----:B------:R-:W-:-:S02]  /*e470*/  LOP3.LUT R35, R50, 0xff, RZ, 0xc0, !PT ;  /* 0x000000ff32237812 */ /* 0x000fc400078ec0ff */
[----:B------:R-:W-:Y:S02]  /*e480*/  LOP3.LUT R32, R32, 0xff, RZ, 0xc0, !PT ;  /* 0x000000ff20207812 */ /* 0x000fe400078ec0ff */
[----:B------:R-:W-:Y:S02]  /*e490*/  LOP3.LUT R34, R34, 0xff, RZ, 0xc0, !PT ;  /* 0x000000ff22227812 */ /* 0x000fe400078ec0ff */
[----:B------:R-:W-:Y:S02]  /*e4a0*/  PRMT R67, R32, 0x7604, R33 ;  /* 0x0000760420437816 */ /* 0x000fe40000000021 */
[----:B------:R-:W-:Y:S02]  /*e4b0*/  PRMT R69, R34, 0x7604, R35 ;  /* 0x0000760422457816 */ /* 0x000fe40000000023 */
[----:B------:R-:W0:Y:S01]  /*e4c0*/  LDS.128 R32, [R53+0x18000] ;  /* 0x0180000035207984 */ /* 0x000e220000000c00 */
[----:B------:R-:W-:Y:S02]  /*e4d0*/  SHF.R.U32.HI R56, RZ, 0x10, R45 ;  /* 0x00000010ff387819 */ /* 0x000fe4000001162d */
[----:B------:R-:W-:-:S02]  /*e4e0*/  SHF.R.U32.HI R54, RZ, 0x8, R51 ;  /* 0x00000008ff367819 */ /* 0x000fc40000011633 */
[----:B------:R-:W-:Y:S02]  /*e4f0*/  LOP3.LUT R56, R56, 0xff, RZ, 0xc0, !PT ;  /* 0x000000ff38387812 */ /* 0x000fe400078ec0ff */
[----:B------:R-:W-:Y:S02]  /*e500*/  SHF.R.U32.HI R58, RZ, 0x10, R46 ;  /* 0x00000010ff3a7819 */ /* 0x000fe4000001162e */
[----:B------:R-:W-:Y:S02]  /*e510*/  LOP3.LUT R61, R51, 0xff, RZ, 0xc0, !PT ;  /* 0x000000ff333d7812 */ /* 0x000fe400078ec0ff */
[----:B------:R-:W-:Y:S02]  /*e520*/  LOP3.LUT R54, R54, 0xff, RZ, 0xc0, !PT ;  /* 0x000000ff36367812 */ /* 0x000fe400078ec0ff */
[----:B------:R-:W-:Y:S02]  /*e530*/  PRMT R57, R56, 0x7054, R57 ;  /* 0x0000705438397816 */ /* 0x000fe40000000039 */
[----:B------:R-:W-:-:S02]  /*e540*/  SHF.R.U32.HI R56, RZ, 0x10, R49 ;  /* 0x00000010ff387819 */ /* 0x000fc40000011631 */
[----:B------:R-:W-:Y:S02]  /*e550*/  LOP3.LUT R58, R58, 0xff, RZ, 0xc0, !PT ;  /* 0x000000ff3a3a7812 */ /* 0x000fe400078ec0ff */
[----:B------:R-:W-:Y:S02]  /*e560*/  PRMT R62, R54, 0x7604, R61 ;  /* 0x00007604363e7816 */ /* 0x000fe4000000003d */
[----:B------:R-:W-:Y:S02]  /*e570*/  SHF.R.U32.HI R54, RZ, 0x10, R44 ;  /* 0x00000010ff367819 */ /* 0x000fe4000001162c */
[----:B------:R-:W-:Y:S02]  /*e580*/  LOP3.LUT R56, R56, 0xff, RZ, 0xc0, !PT ;  /* 0x000000ff38387812 */ /* 0x000fe400078ec0ff */
[----:B------:R-:W-:Y:S02]  /*e590*/  PRMT R61, R58, 0x7054, R59 ;  /* 0x000070543a3d7816 */ /* 0x000fe4000000003b */
[----:B------:R-:W-:-:S02]  /*e5a0*/  SHF.R.U32.HI R59, RZ, 0x10, R51 ;  /* 0x00000010ff3b7819 */ /* 0x000fc40000011633 */
[----:B------:R-:W-:Y:S02]  /*e5b0*/  SHF.R.U32.HI R60, RZ, 0x10, R47 ;  /* 0x00000010ff3c7819 */ /* 0x000fe4000001162f */
[----:B------:R-:W-:Y:S02]  /*e5c0*/  LOP3.LUT R54, R54, 0xff, RZ, 0xc0, !PT ;  /* 0x000000ff36367812 */ /* 0x000fe400078ec0ff */
[----:B------:R-:W-:Y:S02]  /*e5d0*/  SHF.R.U32.HI R58, RZ, 0x10, R50 ;  /* 0x00000010ff3a7819 */ /* 0x000fe40000011632 */
[----:B------:R-:W-:Y:S02]  /*e5e0*/  PRMT R67, R56, 0x7054, R67 ;  /* 0x0000705438437816 */ /* 0x000fe40000000043 */
[----:B------:R-:W-:Y:S02]  /*e5f0*/  LOP3.LUT R59, R59, 0xff, RZ, 0xc0, !PT ;  /* 0x000000ff3b3b7812 */ /* 0x000fe400078ec0ff */
[----:B------:R-:W-:-:S02]  /*e600*/  LOP3.LUT R60, R60, 0xff, RZ, 0xc0, !PT ;  /* 0x000000ff3c3c7812 */ /* 0x000fc400078ec0ff */
[----:B------:R-:W-:Y:S02]  /*e610*/  PRMT R55, R54, 0x7054, R55 ;  /* 0x0000705436377816 */ /* 0x000fe40000000037 */
[----:B------:R-:W-:Y:S02]  /*e620*/  LOP3.LUT R58, R58, 0xff, RZ, 0xc0, !PT ;  /* 0x000000ff3a3a7812 */ /* 0x000fe400078ec0ff */
[----:B------:R-:W-:Y:S02]  /*e630*/  SHF.R.U32.HI R54, RZ, 0x10, R48 ;  /* 0x00000010ff367819 */ /* 0x000fe40000011630 */
[----:B------:R-:W-:Y:S02]  /*e640*/  LOP3.LUT R67, R67, 0xff000000, R49, 0xf8, !PT ;  /* 0xff00000043437812 */ /* 0x000fe400078ef831 */
[----:B------:R-:W-:Y:S02]  /*e650*/  PRMT R71, R59, 0x7054, R62 ;  /* 0x000070543b477816 */ /* 0x000fe4000000003e */
[----:B------:R-:W-:-:S02]  /*e660*/  PRMT R63, R60, 0x7054, R63 ;  /* 0x000070543c3f7816 */ /* 0x000fc4000000003f */
[----:B------:R-:W-:Y:S02]  /*e670*/  PRMT R69, R58, 0x7054, R69 ;  /* 0x000070543a457816 */ /* 0x000fe40000000045 */
[----:B------:R-:W-:Y:S02]  /*e680*/  LOP3.LUT R59, R57, 0xff000000, R45, 0xf8, !PT ;  /* 0xff000000393b7812 */ /* 0x000fe400078ef82d */
[----:B------:R-:W-:Y:S02]  /*e690*/  LOP3.LUT R54, R54, 0xff, RZ, 0xc0, !PT ;  /* 0x000000ff36367812 */ /* 0x000fe400078ec0ff */
[----:B------:R-:W-:Y:S02]  /*e6a0*/  F2FP.F16.E4M3.UNPACK_B R68, R67 ;  /* 0x00000043ff44723e */ /* 0x000fe400020006ff */
[----:B0-----:R-:W-:Y:S02]  /*e6b0*/  F2FP.F16.E4M3.UNPACK_B R56, R33 ;  /* 0x00000021ff38723e */ /* 0x001fe400020006ff */
[----:B------:R-:W-:-:S02]  /*e6c0*/  LOP3.LUT R60, R63, 0xff000000, R47, 0xf8, !PT ;  /* 0xff0000003f3c7812 */ /* 0x000fc400078ef82f */
[----:B------:R-:W-:Y:S01]  /*e6d0*/  LOP3.LUT R45, R69, 0xff000000, R50, 0xf8, !PT ;  /* 0xff000000452d7812 */ /* 0x000fe200078ef832 */
[--C-:B------:R-:W-:Y:S01]  /*e6e0*/  HADD2.F32 R69, -RZ, R68.reuse.H0_H0 ;  /* 0x20000044ff457230 */ /* 0x100fe20000004100 */
[----:B------:R-:W-:Y:S01]  /*e6f0*/  F2FP.F16.E4M3.UNPACK_B R62, R59 ;  /* 0x0000003bff3e723e */ /* 0x000fe200020006ff */
[----:B------:R-:W-:Y:S01]  /*e700*/  HADD2.F32 R68, -RZ, R68.H1_H1 ;  /* 0x30000044ff447230 */ /* 0x000fe20000004100 */
[----:B------:R-:W-:Y:S02]  /*e710*/  PRMT R65, R54, 0x7054, R65 ;  /* 0x0000705436417816 */ /* 0x000fe40000000041 */
[-C--:B------:R-:W-:Y:S01]  /*e720*/  F2FP.F16.E4M3.UNPACK_B R47, R25.reuse ;  /* 0x00000019ff2f723e */ /* 0x080fe200020006ff */
[----:B------:R-:W-:Y:S01]  /*e730*/  HADD2.F32 R66, -RZ, R62.H0_H0 ;  /* 0x2000003eff427230 */ /* 0x000fe20000004100 */
[----:B------:R-:W-:Y:S01]  /*e740*/  F2FP.F16.E4M3.UNPACK_B R50, R25.H1 ;  /* 0x00000019ff32723e */ /* 0x000fe200030006ff */
[----:B------:R-:W-:Y:S01]  /*e750*/  HADD2.F32 R25, -RZ, R56.H0_H0 ;  /* 0x20000038ff197230 */ /* 0x000fe20000004100 */
[----:B------:R-:W-:Y:S01]  /*e760*/  LOP3.LUT R54, R55, 0xff000000, R44, 0xf8, !PT ;  /* 0xff00000037367812 */ /* 0x000fe200078ef82c */
[----:B------:R-:W-:Y:S01]  /*e770*/  HADD2.F32 R62, -RZ, R62.H1_H1 ;  /* 0x3000003eff3e7230 */ /* 0x000fe20000004100 */
[----:B------:R-:W-:Y:S01]  /*e780*/  LOP3.LUT R55, R65, 0xff000000, R48, 0xf8, !PT ;  /* 0xff00000041377812 */ /* 0x000fe200078ef830 */
[--C-:B------:R-:W-:Y:S01]  /*e790*/  HADD2.F32 R48, -RZ, R47.reuse.H0_H0 ;  /* 0x2000002fff307230 */ /* 0x100fe20000004100 */
[----:B------:R-:W-:Y:S01]  /*e7a0*/  F2FP.F16.E4M3.UNPACK_B R57, R33.H1 ;  /* 0x00000021ff39723e */ /* 0x000fe200030006ff */
[C---:B------:R-:W-:Y:S01]  /*e7b0*/  FMUL.FTZ R33, R25.reuse, R69 ;  /* 0x0000004519217220 */ /* 0x040fe20000410000 */
[-C--:B------:R-:W-:Y:S01]  /*e7c0*/  F2FP.F16.E4M3.UNPACK_B R49, R32.reuse ;  /* 0x00000020ff31723e */ /* 0x080fe200020006ff */
[----:B------:R-:W-:Y:S01]  /*e7d0*/  HADD2.F32 R56, -RZ, R56.H1_H1 ;  /* 0x30000038ff387230 */ /* 0x000fe20000004100 */
[----:B------:R-:W-:Y:S01]  /*e7e0*/  F2FP.F16.E4M3.UNPACK_B R58, R32.H1 ;  /* 0x00000020ff3a723e */ /* 0x000fe200030006ff */
[-C--:B------:R-:W-:Y:S01]  /*e7f0*/  FMUL.FTZ R32, R25, R66.reuse ;  /* 0x0000004219207220 */ /* 0x080fe20000410000 */
[C---:B------:R-:W-:Y:S01]  /*e800*/  FFMA.FTZ R25, R48.reuse, R66, -R33 ;  /* 0x0000004230197223 */ /* 0x040fe20000010821 */
[----:B------:R-:W-:Y:S01]  /*e810*/  F2FP.F16.E4M3.UNPACK_B R66, R67.H1 ;  /* 0x00000043ff42723e */ /* 0x000fe200030006ff */
[----:B------:R-:W-:Y:S01]  /*e820*/  HADD2.F32 R47, -RZ, R47.H1_H1 ;  /* 0x3000002fff2f7230 */ /* 0x000fe20000004100 */
[----:B------:R-:W-:Y:S01]  /*e830*/  F2FP.F16.E4M3.UNPACK_B R59, R59.H1 ;  /* 0x0000003bff3b723e */ /* 0x000fe200030006ff */
[----:B------:R-:W-:Y:S01]  /*e840*/  FFMA.FTZ R33, R48, R69, R32 ;  /* 0x0000004530217223 */ /* 0x000fe20000010020 */
[----:B------:R-:W-:Y:S01]  /*e850*/  HADD2.F32 R32, -RZ, R57.H0_H0 ;  /* 0x20000039ff207230 */ /* 0x000fe20000004100 */
[----:B------:R-:W-:Y:S01]  /*e860*/  LOP3.LUT R44, R61, 0xff000000, R46, 0xf8, !PT ;  /* 0xff0000003d2c7812 */ /* 0x000fe200078ef82e */
[----:B------:R-:W-:Y:S01]  /*e870*/  HADD2.F32 R69, -RZ, R66.H0_H0 ;  /* 0x20000042ff457230 */ /* 0x000fe20000004100 */
[-C--:B------:R-:W-:Y:S01]  /*e880*/  F2FP.F16.E4M3.UNPACK_B R61, R27.reuse ;  /* 0x0000001bff3d723e */ /* 0x080fe200020006ff */
[----:B------:R-:W-:Y:S01]  /*e890*/  HADD2.F32 R67, -RZ, R59.H0_H0 ;  /* 0x2000003bff437230 */ /* 0x000fe20000004100 */
[----:B------:R-:W-:Y:S01]  /*e8a0*/  F2FP.F16.E4M3.UNPACK_B R64, R27.H1 ;  /* 0x0000001bff40723e */ /* 0x000fe200030006ff */
[----:B------:R-:W-:Y:S01]  /*e8b0*/  HADD2.F32 R48, -RZ, R50.H0_H0 ;  /* 0x20000032ff307230 */ /* 0x000fe20000004100 */
[-C--:B------:R-:W-:Y:S01]  /*e8c0*/  F2FP.F16.E4M3.UNPACK_B R63, R35.reuse ;  /* 0x00000023ff3f723e */ /* 0x080fe200020006ff */
[----:B------:R-:W-:Y:S01]  /*e8d0*/  FMUL.FTZ R73, R56, R62 ;  /* 0x0000003e38497220 */ /* 0x000fe20000410000 */
[----:B------:R-:W-:Y:S01]  /*e8e0*/  F2FP.F16.E4M3.UNPACK_B R65, R35.H1 ;  /* 0x00000023ff41723e */ /* 0x000fe200030006ff */
[----:B------:R-:W-:Y:S01]  /*e8f0*/  FMUL.FTZ R75, R32, R69 ;  /* 0x00000045204b7220 */ /* 0x000fe20000410000 */
[-C--:B------:R-:W-:Y:S01]  /*e900*/  F2FP.F16.E4M3.UNPACK_B R27, R34.reuse ;  /* 0x00000022ff1b723e */ /* 0x080fe200020006ff */
[----:B------:R-:W-:Y:S01]  /*e910*/  HADD2.F32 R57, -RZ, R57.H1_H1 ;  /* 0x30000039ff397230 */ /* 0x000fe20000004100 */
[----:B------:R-:W-:Y:S01]  /*e920*/  F2FP.F16.E4M3.UNPACK_B R35, R34.H1 ;  /* 0x00000022ff23723e */ /* 0x000fe200030006ff */
[-C--:B------:R-:W-:Y:S01]  /*e930*/  FMUL.FTZ R34, R56, R68.reuse ;  /* 0x0000004438227220 */ /* 0x080fe20000410000 */
[-C--:B------:R-:W-:Y:S01]  /*e940*/  FMUL.FTZ R56, R32, R67.reuse ;  /* 0x0000004320387220 */ /* 0x080fe20000410000 */
[----:B------:R-:W-:Y:S01]  /*e950*/  LOP3.LUT R71, R71, 0xff000000, R51, 0xf8, !PT ;  /* 0xff00000047477812 */ /* 0x000fe200078ef833 */
[C---:B------:R-:W-:Y:S01]  /*e960*/  FFMA.FTZ R32, R47.reuse, R68, R73 ;  /* 0x000000442f207223 */ /* 0x040fe20000010049 */
[----:B------:R-:W-:Y:S01]  /*e970*/  FFMA.FTZ R34, R47, R62, -R34 ;  /* 0x0000003e2f227223 */ /* 0x000fe20000010822 */
[C---:B------:R-:W-:Y:S01]  /*e980*/  FFMA.FTZ R47, R48.reuse, R67, -R75 ;  /* 0x00000043302f7223 */ /* 0x040fe2000001084b */
[----:B------:R-:W-:Y:S01]  /*e990*/  FFMA.FTZ R48, R48, R69, R56 ;  /* 0x0000004530307223 */ /* 0x000fe20000010038 */
[----:B------:R-:W-:Y:S01]  /*e9a0*/  HADD2.F32 R68, -RZ, R66.H1_H1 ;  /* 0x30000042ff447230 */ /* 0x000fe20000004100 */
[----:B------:R-:W-:Y:S01]  /*e9b0*/  F2FP.F16.E4M3.UNPACK_B R69, R71 ;  /* 0x00000047ff45723e */ /* 0x000fe200020006ff */
[----:B------:R-:W-:Y:S01]  /*e9c0*/  HADD2.F32 R59, -RZ, R59.H1_H1 ;  /* 0x3000003bff3b7230 */ /* 0x000fe20000004100 */
[----:B------:R-:W-:Y:S01]  /*e9d0*/  F2FP.F16.E4M3.UNPACK_B R66, R60 ;  /* 0x0000003cff42723e */ /* 0x000fe200020006ff */
[----:B------:R-:W-:-:S02]  /*e9e0*/  HADD2.F32 R56, -RZ, R63.H0_H0 ;  /* 0x2000003fff387230 */ /* 0x000fc40000004100 */
[C---:B------:R-:W-:Y:S01]  /*e9f0*/  FMUL.FTZ R75, R57.reuse, R68 ;  /* 0x00000044394b7220 */ /* 0x040fe20000410000 */
[----:B------:R-:W-:Y:S02]  /*ea00*/  HADD2.F32 R73, -RZ, R69.H0_H0 ;  /* 0x20000045ff497230 */ /* 0x000fe40000004100 */
[----:B------:R-:W-:Y:S01]  /*ea10*/  FMUL.FTZ R57, R57, R59 ;  /* 0x0000003b39397220 */ /* 0x000fe20000410000 */
[----:B------:R-:W-:Y:S01]  /*ea20*/  HADD2.F32 R67, -RZ, R66.H0_H0 ;  /* 0x20000042ff437230 */ /* 0x000fe20000004100 */
[----:B------:R-:W-:Y:S01]  /*ea30*/  F2FP.F16.E4M3.UNPACK_B R51, R24.H1 ;  /* 0x00000018ff33723e */ /* 0x000fe200030006ff */
        /* <DEDUP_REMOVED lines=8> */
[----:B------:R-:W-:Y:S01]  /*eac0*/  FFMA.FTZ R50, R62, R73, R70 ;  /* 0x000000493e327223 */ /* 0x000fe20000010046 */
[----:B------:R-:W-:Y:S01]  /*ead0*/  HADD2.F32 R67, -RZ, R66.H1_H1 ;  /* 0x30000042ff437230 */ /* 0x000fe20000004100 */
[----:B------:R-:W-:Y:S01]  /*eae0*/  F2FP.F16.E4M3.UNPACK_B R70, R71.H1 ;  /* 0x00000047ff46723e */ /* 0x000fe200030006ff */
[----:B------:R-:W-:Y:S01]  /*eaf0*/  HADD2.F32 R62, -RZ, R65.H0_H0 ;  /* 0x20000041ff3e7230 */ /* 0x000fe20000004100 */
[----:B------:R-:W-:Y:S01]  /*eb00*/  F2FP.F16.E4M3.UNPACK_B R66, R60.H1 ;  /* 0x0000003cff42723e */ /* 0x000fe200030006ff */
[----:B------:R-:W-:Y:S01]  /*eb10*/  HADD2.F32 R60, -RZ, R63.H1_H1 ;  /* 0x3000003fff3c7230 */ /* 0x000fe20000004100 */
[----:B------:R-:W-:Y:S01]  /*eb20*/  F2FP.F16.E4M3.UNPACK_B R46, R24 ;  /* 0x00000018ff2e723e */ /* 0x000fe200020006ff */
[----:B------:R-:W-:Y:S01]  /*eb30*/  HADD2.F32 R71, -RZ, R70.H0_H0 ;  /* 0x20000046ff477230 */ /* 0x000fe20000004100 */
[----:B------:R-:W-:Y:S01]  /*eb40*/  F2FP.F16.E4M3.UNPACK_B R24, R26 ;  /* 0x0000001aff18723e */ /* 0x000fe200020006ff */
[----:B------:R-:W-:-:S02]  /*eb50*/  HADD2.F32 R68, -RZ, R66.H0_H0 ;  /* 0x20000042ff447230 */ /* 0x000fc40000004100 */
[----:B------:R-:W-:Y:S01]  /*eb60*/  FMUL.FTZ R72, R60, R69 ;  /* 0x000000453c487220 */ /* 0x000fe20000410000 */
[----:B------:R-:W-:Y:S02]  /*eb70*/  HADD2.F32 R63, -RZ, R64.H0_H0 ;  /* 0x20000040ff3f7230 */ /* 0x000fe40000004100 */
[C---:B------:R-:W-:Y:S01]  /*eb80*/  FMUL.FTZ R76, R62.reuse, R71 ;  /* 0x000000473e4c7220 */ /* 0x040fe20000410000 */
[----:B------:R-:W-:Y:S02]  /*eb90*/  HADD2.F32 R61, -RZ, R61.H1_H1 ;  /* 0x3000003dff3d7230 */ /* 0x000fe40000004100 */
[-C--:B------:R-:W-:Y:S01]  /*eba0*/  FMUL.FTZ R78, R62, R68.reuse ;  /* 0x000000443e4e7220 */ /* 0x080fe20000410000 */
[----:B------:R-:W-:Y:S01]  /*ebb0*/  FMUL.FTZ R74, R60, R67 ;  /* 0x000000433c4a7220 */ /* 0x000fe20000410000 */
[C---:B------:R-:W-:Y:S01]  /*ebc0*/  FFMA.FTZ R62, R63.reuse, R68, -R76 ;  /* 0x000000443f3e7223 */ /* 0x040fe2000001084c */
[----:B------:R-:W-:Y:S02]  /*ebd0*/  HADD2.F32 R73, -RZ, R70.H1_H1 ;  /* 0x30000046ff497230 */ /* 0x000fe40000004100 */
[----:B------:R-:W-:Y:S01]  /*ebe0*/  FFMA.FTZ R63, R63, R71, R78 ;  /* 0x000000473f3f7223 */ /* 0x000fe2000001004e */
[----:B------:R-:W-:Y:S01]  /*ebf0*/  F2FP.F16.E4M3.UNPACK_B R71, R55.H1 ;  /* 0x00000037ff47723e */ /* 0x000fe200030006ff */
[C---:B------:R-:W-:Y:S01]  /*ec00*/  FFMA.FTZ R60, R61.reuse, R67, -R72 ;  /* 0x000000433d3c7223 */ /* 0x040fe20000010848 */
[----:B------:R-:W-:Y:S01]  /*ec10*/  FFMA.FTZ R61, R61, R69, R74 ;  /* 0x000000453d3d7223 */ /* 0x000fe2000001004a */
[----:B------:R-:W-:Y:S01]  /*ec20*/  HADD2.F32 R69, -RZ, R66.H1_H1 ;  /* 0x30000042ff457230 */ /* 0x000fe20000004100 */
[----:B------:R-:W-:Y:S01]  /*ec30*/  F2FP.F16.E4M3.UNPACK_B R68, R54.H1 ;  /* 0x00000036ff44723e */ /* 0x000fe200030006ff */
[----:B------:R-:W-:Y:S01]  /*ec40*/  HADD2.F32 R66, -RZ, R65.H1_H1 ;  /* 0x30000041ff427230 */ /* 0x000fe20000004100 */
[----:B------:R-:W-:Y:S01]  /*ec50*/  F2FP.F16.E4M3.UNPACK_B R26, R26.H1 ;  /* 0x0000001aff1a723e */ /* 0x000fe200030006ff */
[----:B------:R-:W-:Y:S01]  /*ec60*/  HADD2.F32 R72, -RZ, R71.H0_H0 ;  /* 0x20000047ff487230 */ /* 0x000fe20000004100 */
[----:B------:R-:W-:Y:S01]  /*ec70*/  F2FP.SATFINITE.E4M3.F32.PACK_AB_MERGE_C R47, R56, R47, RZ ;  /* 0x0000002f382f723e */ /* 0x000fe200048070ff */
[----:B------:R-:W-:-:S02]  /*ec80*/  HADD2.F32 R65, -RZ, R58.H0_H0 ;  /* 0x2000003aff417230 */ /* 0x000fc40000004100 */
[C---:B------:R-:W-:Y:S01]  /*ec90*/  FMUL.FTZ R77, R66.reuse, R73 ;  /* 0x00000049424d7220 */ /* 0x040fe20000410000 */
[----:B------:R-:W-:Y:S02]  /*eca0*/  HADD2.F32 R70, -RZ, R68.H0_H0 ;  /* 0x20000044ff467230 */ /* 0x000fe40000004100 */
[----:B------:R-:W-:Y:S01]  /*ecb0*/  FMUL.FTZ R74, R66, R69 ;  /* 0x00000045424a7220 */ /* 0x000fe20000410000 */
[----:B------:R-:W-:Y:S02]  /*ecc0*/  HADD2.F32 R67, -RZ, R51.H0_H0 ;  /* 0x20000033ff437230 */ /* 0x000fe40000004100 */
[C---:B------:R-:W-:Y:S01]  /*ecd0*/  FMUL.FTZ R66, R65.reuse, R72 ;  /* 0x0000004841427220 */ /* 0x040fe20000410000 */
[----:B------:R-:W-:Y:S02]  /*ece0*/  HADD2.F32 R64, -RZ, R64.H1_H1 ;  /* 0x30000040ff407230 */ /* 0x000fe40000004100 */
[----:B------:R-:W-:Y:S01]  /*ecf0*/  FMUL.FTZ R75, R65, R70 ;  /* 0x00000046414b7220 */ /* 0x000fe20000410000 */
[----:B------:R-:W-:-:S02]  /*ed00*/  HADD2.F32 R58, -RZ, R58.H1_H1 ;  /* 0x3000003aff3a7230 */ /* 0x000fc40000004100 */
[C---:B------:R-:W-:Y:S01]  /*ed10*/  FFMA.FTZ R66, R67.reuse, R70, -R66 ;  /* 0x0000004643427223 */ /* 0x040fe20000010842 */
[----:B------:R-:W-:Y:S02]  /*ed20*/  HADD2.F32 R70, -RZ, R71.H1_H1 ;  /* 0x30000047ff467230 */ /* 0x000fe40000004100 */
[C---:B------:R-:W-:Y:S01]  /*ed30*/  FFMA.FTZ R65, R64.reuse, R69, -R77 ;  /* 0x0000004540417223 */ /* 0x040fe2000001084d */
[----:B------:R-:W-:Y:S01]  /*ed40*/  HADD2.F32 R68, -RZ, R68.H1_H1 ;  /* 0x30000044ff447230 */ /* 0x000fe20000004100 */
[----:B------:R-:W-:Y:S01]  /*ed50*/  F2FP.F16.E4M3.UNPACK_B R71, R55 ;  /* 0x00000037ff47723e */ /* 0x000fe200020006ff */
[----:B------:R-:W-:Y:S01]  /*ed60*/  HADD2.F32 R55, -RZ, R51.H1_H1 ;  /* 0x30000033ff377230 */ /* 0x000fe20000004100 */
[----:B------:R-:W-:Y:S01]  /*ed70*/  F2FP.F16.E4M3.UNPACK_B R69, R54 ;  /* 0x00000036ff45723e */ /* 0x000fe200020006ff */
[----:B------:R-:W-:Y:S01]  /*ed80*/  FFMA.FTZ R64, R64, R73, R74 ;  /* 0x0000004940407223 */ /* 0x000fe2000001004a */
[C---:B------:R-:W-:Y:S01]  /*ed90*/  FMUL.FTZ R54, R58.reuse, R70 ;  /* 0x000000463a367220 */ /* 0x040fe20000410000 */
[----:B------:R-:W-:Y:S01]  /*eda0*/  FMUL.FTZ R73, R58, R68 ;  /* 0x000000443a497220 */ /* 0x000fe20000410000 */
[----:B------:R-:W-:Y:S01]  /*edb0*/  FFMA.FTZ R67, R67, R72, R75 ;  /* 0x0000004843437223 */ /* 0x000fe2000001004b */
[----:B------:R-:W-:-:S02]  /*edc0*/  HADD2.F32 R72, -RZ, R71.H0_H0 ;  /* 0x20000047ff487230 */ /* 0x000fc40000004100 */
[C---:B------:R-:W-:Y:S01]  /*edd0*/  FFMA.FTZ R51, R55.reuse, R68, -R54 ;  /* 0x0000004437337223 */ /* 0x040fe20000010836 */
[----:B------:R-:W-:Y:S02]  /*ede0*/  HADD2.F32 R58, -RZ, R49.H0_H0 ;  /* 0x20000031ff3a7230 */ /* 0x000fe40000004100 */
[----:B------:R-:W-:Y:S01]  /*edf0*/  FFMA.FTZ R54, R55, R70, R73 ;  /* 0x0000004637367223 */ /* 0x000fe20000010049 */
[----:B------:R-:W-:Y:S01]  /*ee00*/  HADD2.F32 R70, -RZ, R69.H0_H0 ;  /* 0x20000045ff467230 */ /* 0x000fe20000004100 */
[----:B------:R-:W-:Y:S01]  /*ee10*/  F2FP.SATFINITE.E4M3.F32.PACK_AB_MERGE_C R48, R59, R48, RZ ;  /* 0x000000303b30723e */ /* 0x000fe200048070ff */
[----:B------:R-:W-:Y:S02]  /*ee20*/  HADD2.F32 R55, -RZ, R46.H0_H0 ;  /* 0x2000002eff377230 */ /* 0x000fe40000004100 */
[C---:B------:R-:W-:Y:S01]  /*ee30*/  FMUL.FTZ R74, R58.reuse, R72 ;  /* 0x000000483a4a7220 */ /* 0x040fe20000410000 */
[----:B------:R-:W-:Y:S02]  /*ee40*/  HADD2.F32 R71, -RZ, R71.H1_H1 ;  /* 0x30000047ff477230 */ /* 0x000fe40000004100 */
[----:B------:R-:W-:Y:S01]  /*ee50*/  FMUL.FTZ R58, R58, R70 ;  /* 0x000000463a3a7220 */ /* 0x000fe20000410000 */
[----:B------:R-:W-:-:S02]  /*ee60*/  HADD2.F32 R68, -RZ, R49.H1_H1 ;  /* 0x30000031ff447230 */ /* 0x000fc40000004100 */
[C---:B------:R-:W-:Y:S01]  /*ee70*/  FFMA.FTZ R49, R55.reuse, R70, -R74 ;  /* 0x0000004637317223 */ /* 0x040fe2000001084a */
[----:B------:R-:W-:Y:S01]  /*ee80*/  HADD2.F32 R69, -RZ, R69.H1_H1 ;  /* 0x30000045ff457230 */ /* 0x000fe20000004100 */
[----:B------:R-:W-:Y:S01]  /*ee90*/  F2FP.F16.E4M3.UNPACK_B R70, R45.H1 ;  /* 0x0000002dff46723e */ /* 0x000fe200030006ff */
[----:B------:R-:W-:Y:S02]  /*eea0*/  HADD2.F32 R46, -RZ, R46.H1_H1 ;  /* 0x3000002eff2e7230 */ /* 0x000fe40000004100 */
[C---:B------:R-:W-:Y:S01]  /*eeb0*/  FMUL.FTZ R73, R68.reuse, R71 ;  /* 0x0000004744497220 */ /* 0x040fe20000410000 */
[----:B------:R-:W-:Y:S01]  /*eec0*/  FFMA.FTZ R72, R55, R72, R58 ;  /* 0x0000004837487223 */ /* 0x000fe2000001003a */
[-C--:B------:R-:W-:Y:S01]  /*eed0*/  F2FP.F16.E4M3.UNPACK_B R58, R44.reuse.H1 ;  /* 0x0000002cff3a723e */ /* 0x080fe200030006ff */
[-C--:B------:R-:W-:Y:S01]  /*eee0*/  FMUL.FTZ R68, R68, R69.reuse ;  /* 0x0000004544447220 */ /* 0x080fe20000410000 */
[----:B------:R-:W-:Y:S01]  /*eef0*/  FFMA.FTZ R74, R46, R69, -R73 ;  /* 0x000000452e4a7223 */ /* 0x000fe20000010849 */
[----:B------:R-:W-:Y:S01]  /*ef00*/  HADD2.F32 R69, -RZ, R70.H0_H0 ;  /* 0x20000046ff457230 */ /* 0x000fe20000004100 */
[----:B------:R-:W-:Y:S01]  /*ef10*/  F2FP.F16.E4M3.UNPACK_B R44, R44 ;  /* 0x0000002cff2c723e */ /* 0x000fe200020006ff */
[----:B------:R-:W-:-:S02]  /*ef20*/  HADD2.F32 R55, -RZ, R35.H0_H0 ;  /* 0x20000023ff377230 */ /* 0x000fc40000004100 */
[----:B------:R-:W-:Y:S01]  /*ef30*/  FFMA.FTZ R71, R46, R71, R68 ;  /* 0x000000472e477223 */ /* 0x000fe20000010044 */
[----:B------:R-:W-:Y:S01]  /*ef40*/  HADD2.F32 R68, -RZ, R58.H0_H0 ;  /* 0x2000003aff447230 */ /* 0x000fe20000004100 */
[----:B------:R-:W-:Y:S01]  /*ef50*/  F2FP.SATFINITE.E4M3.F32.PACK_AB_MERGE_C R54, R54, R67, RZ ;  /* 0x000000433636723e */ /* 0x000fe200048070ff */
        /* <DEDUP_REMOVED lines=9> */
[C---:B------:R-:W-:Y:S01]  /*eff0*/  FMUL.FTZ R75, R35.reuse, R70 ;  /* 0x00000046234b7220 */ /* 0x040fe20000410000 */
[----:B------:R-:W-:Y:S01]  /*f000*/  F2FP.F16.E4M3.UNPACK_B R46, R45 ;  /* 0x0000002dff2e723e */ /* 0x000fe200020006ff */
[-C--:B------:R-:W-:Y:S01]  /*f010*/  FMUL.FTZ R35, R35, R58.reuse ;  /* 0x0000003a23237220 */ /* 0x080fe20000410000 */
[--C-:B------:R-:W-:Y:S02]  /*f020*/  HADD2.F32 R45, -RZ, R44.reuse.H0_H0 ;  /* 0x2000002cff2d7230 */ /* 0x100fe40000004100 */
[C---:B------:R-:W-:Y:S01]  /*f030*/  FFMA.FTZ R76, R26.reuse, R58, -R75 ;  /* 0x0000003a1a4c7223 */ /* 0x040fe2000001084b */
[----:B------:R-:W-:Y:S02]  /*f040*/  HADD2.F32 R44, -RZ, R44.H1_H1 ;  /* 0x3000002cff2c7230 */ /* 0x000fe40000004100 */
[----:B------:R-:W-:Y:S01]  /*f050*/  FFMA.FTZ R75, R26, R70, R35 ;  /* 0x000000461a4b7223 */ /* 0x000fe20000010023 */
[--C-:B------:R-:W-:Y:S01]  /*f060*/  HADD2.F32 R55, -RZ, R46.reuse.H0_H0 ;  /* 0x2000002eff377230 */ /* 0x100fe20000004100 */
[----:B------:R-:W-:Y:S01]  /*f070*/  F2FP.SATFINITE.E4M3.F32.PACK_AB_MERGE_C R25, R34, R25, R47 ;  /* 0x000000192219723e */ /* 0x000fe2000480702f */
[--C-:B------:R-:W-:Y:S01]  /*f080*/  HADD2.F32 R35, -RZ, R27.reuse.H0_H0 ;  /* 0x2000001bff237230 */ /* 0x100fe20000004100 */
[----:B------:R-:W-:Y:S01]  /*f090*/  F2FP.SATFINITE.E4M3.F32.PACK_AB_MERGE_C R73, R76, R73, RZ ;  /* 0x000000494c49723e */ /* 0x000fe200048070ff */
[----:B------:R-:W-:Y:S01]  /*f0a0*/  HADD2.F32 R46, -RZ, R46.H1_H1 ;  /* 0x3000002eff2e7230 */ /* 0x000fe20000004100 */
[----:B------:R-:W-:Y:S01]  /*f0b0*/  F2FP.SATFINITE.E4M3.F32.PACK_AB_MERGE_C R68, R75, R68, RZ ;  /* 0x000000444b44723e */ /* 0x000fe200048070ff */
[----:B------:R-:W-:-:S02]  /*f0c0*/  HADD2.F32 R27, -RZ, R27.H1_H1 ;  /* 0x3000001bff1b7230 */ /* 0x000fc40000004100 */
[C---:B------:R-:W-:Y:S01]  /*f0d0*/  FMUL.FTZ R69, R35.reuse, R55 ;  /* 0x0000003723457220 */ /* 0x040fe20000410000 */
[--C-:B------:R-:W-:Y:S02]  /*f0e0*/  HADD2.F32 R26, -RZ, R24.reuse.H0_H0 ;  /* 0x20000018ff1a7230 */ /* 0x100fe40000004100 */
[-C--:B------:R-:W-:Y:S01]  /*f0f0*/  FMUL.FTZ R58, R35, R45.reuse ;  /* 0x0000002d233a7220 */ /* 0x080fe20000410000 */
[----:B------:R-:W-:Y:S02]  /*f100*/  HADD2.F32 R24, -RZ, R24.H1_H1 ;  /* 0x30000018ff187230 */ /* 0x000fe40000004100 */
[C---:B------:R-:W-:Y:S01]  /*f110*/  FMUL.FTZ R35, R27.reuse, R46 ;  /* 0x0000002e1b237220 */ /* 0x040fe20000410000 */
        /* <DEDUP_REMOVED lines=8> */
[----:B------:R-:W-:Y:S02]  /*f1a0*/  F2FP.SATFINITE.E4M3.F32.PACK_AB_MERGE_C R27, R60, R57, R27 ;  /* 0x000000393c1b723e */ /* 0x000fe4000480701b */
[----:B------:R-:W-:Y:S02]  /*f1b0*/  F2FP.SATFINITE.E4M3.F32.PACK_AB_MERGE_C R33, R32, R33, R48 ;  /* 0x000000212021723e */ /* 0x000fe40004807030 */
[----:B------:R-:W-:Y:S02]  /*f1c0*/  F2FP.SATFINITE.E4M3.F32.PACK_AB_MERGE_C R24, R74, R49, R24 ;  /* 0x000000314a18723e */ /* 0x000fe40004807018 */
[----:B------:R-:W-:-:S02]  /*f1d0*/  F2FP.SATFINITE.E4M3.F32.PACK_AB_MERGE_C R26, R26, R69, R73 ;  /* 0x000000451a1a723e */ /* 0x000fc40004807049 */
[----:B------:R-:W-:Y:S02]  /*f1e0*/  F2FP.SATFINITE.E4M3.F32.PACK_AB_MERGE_C R35, R61, R50, R35 ;  /* 0x000000323d23723e */ /* 0x000fe40004807023 */
[----:B------:R-:W-:Y:S01]  /*f1f0*/  F2FP.SATFINITE.E4M3.F32.PACK_AB_MERGE_C R32, R71, R72, R54 ;  /* 0x000000484720723e */ /* 0x000fe20004807036 */
[----:B------:R1:W-:Y:S01]  /*f200*/  STS.128 [R213+0x18000], R24 ;  /* 0x01800018d5007388 */ /* 0x0003e20000000c00 */
[----:B------:R-:W-:-:S05]  /*f210*/  F2FP.SATFINITE.E4M3.F32.PACK_AB_MERGE_C R34, R45, R58, R68 ;  /* 0x0000003a2d22723e */ /* 0x000fca0004807044 */
[----:B------:R1:W-:Y:S02]  /*f220*/  STS.128 [R53+0x18000], R32 ;  /* 0x0180002035007388 */ /* 0x0003e40000000c00 */
.L_x_1905:
[----:B------:R-:W-:Y:S05]  /*f230*/  BSYNC B1 ;  /* 0x0000000000017941 */ /* 0x000fea0003800000 */
.L_x_1904:
[----:B------:R-:W-:Y:S04]  /*f240*/  BSSY B1, `(.L_x_1906) ;  /* 0x00000fa000017945 */ /* 0x000fe80003800000 */
[----:B------:R-:W-:Y:S05]  /*f250*/  @P2 BRA `(.L_x_1907) ;  /* 0x0000000c00e02947 */ /* 0x000fea0003800000 */
[----:B------:R-:W2:Y:S01]  /*f260*/  LDL R71, [R1+0x88] ;  /* 0x0000880001477983 */ /* 0x000ea20000100800 */
[----:B01---5:R-:W-:Y:S02]  /*f270*/  SHF.R.U32.HI R25, RZ, 0x8, R28 ;  /* 0x00000008ff197819 */ /* 0x023fe4000001161c */
[----:B------:R-:W-:Y:S02]  /*f280*/  LOP3.LUT R24, R28, 0xff, RZ, 0xc0, !PT ;  /* 0x000000ff1c187812 */ /* 0x000fe400078ec0ff */
[----:B------:R-:W-:Y:S02]  /*f290*/  SHF.R.U32.HI R33, RZ, 0x8, R30 ;  /* 0x00000008ff217819 */ /* 0x000fe4000001161e */
[----:B------:R-:W-:Y:S02]  /*f2a0*/  LOP3.LUT R25, R25, 0xff, RZ, 0xc0, !PT ;  /* 0x000000ff19197812 */ /* 0x000fe400078ec0ff */
[----:B------:R-:W-:Y:S02]  /*f2b0*/  LEA.HI R34, R3, R0, RZ, 0x1c ;  /* 0x0000000003227211 */ /* 0x000fe400078fe0ff */
[----:B------:R-:W-:-:S02]  /*f2c0*/  LOP3.LUT R32, R30, 0xff, RZ, 0xc0, !PT ;  /* 0x000000ff1e207812 */ /* 0x000fc400078ec0ff */
[----:B------:R-:W-:Y:S02]  /*f2d0*/  LOP3.LUT R33, R33, 0xff, RZ, 0xc0, !PT ;  /* 0x000000ff21217812 */ /* 0x000fe400078ec0ff */
[----:B------:R-:W-:Y:S01]  /*f2e0*/  PRMT R45, R25, 0x7604, R24 ;  /* 0x00007604192d7816 */ /* 0x000fe20000000018 */
[----:B------:R-:W-:Y:S01]  /*f2f0*/  IMAD.SHL.U32 R24, R34, 0x10, RZ ;  /* 0x0000001022187824 */ /* 0x000fe200078e00ff */
[----:B------:R-:W-:Y:S02]  /*f300*/  SHF.R.S32.HI R25, RZ, 0x1f, R34 ;  /* 0x0000001fff197819 */ /* 0x000fe40000011422 */
[----:B------:R-:W-:Y:S02]  /*f310*/  PRMT R49, R33, 0x7604, R32 ;  /* 0x0000760421317816 */ /* 0x000fe40000000020 */
[----:B------:R-:W-:Y:S02]  /*f320*/  LEA.HI R33, R25, R34, RZ, 0x3 ;  /* 0x0000002219217211 */ /* 0x000fe400078f18ff */
[----:B------:R-:W-:-:S02]  /*f330*/  SHF.R.U32.HI R27, RZ, 0x8, R29 ;  /* 0x00000008ff1b7819 */ /* 0x000fc4000001161d */
[----:B------:R-:W-:Y:S01]  /*f340*/  LOP3.LUT R24, R209, 0x70, R24, 0xf8, !PT ;  /* 0x00000070d1187812 */ /* 0x000fe200078ef818 */
[----:B------:R-:W-:Y:S01]  /*f350*/  IMAD.SHL.U32 R34, R33, 0x800, RZ ;  /* 0x0000080021227824 */ /* 0x000fe200078e00ff */
[----:B------:R-:W-:Y:S02]  /*f360*/  SHF.R.U32.HI R35, RZ, 0x3, R209 ;  /* 0x00000003ff237819 */ /* 0x000fe400000116d1 */
[----:B------:R-:W-:Y:S02]  /*f370*/  LOP3.LUT R26, R29, 0xff, RZ, 0xc0, !PT ;  /* 0x000000ff1d1a7812 */ /* 0x000fe400078ec0ff */
[----:B------:R-:W-:Y:S02]  /*f380*/  LOP3.LUT R27, R27, 0xff, RZ, 0xc0, !PT ;  /* 0x000000ff1b1b7812 */ /* 0x000fe400078ec0ff */
[----:B------:R-:W-:Y:S02]  /*f390*/  LOP3.LUT R33, R24, R35, RZ, 0x3c, !PT ;  /* 0x0000002318217212 */ /* 0x000fe400078e3cff */
[----:B------:R-:W-:-:S02]  /*f3a0*/  LOP3.LUT R34, R34, 0xffffc000, RZ, 0xc0, !PT ;  /* 0xffffc00022227812 */ /* 0x000fc400078ec0ff */
[----:B------:R-:W-:Y:S02]  /*f3b0*/  PRMT R46, R27, 0x7604, R26 ;  /* 0x000076041b2e7816 */ /* 0x000fe4000000001a */
[----:B------:R-:W-:Y:S02]  /*f3c0*/  SHF.R.U32.HI R26, RZ, 0x8, R31 ;  /* 0x00000008ff1a7819 */ /* 0x000fe4000001161f */
[----:B------:R-:W-:Y:S02]  /*f3d0*/  SHF.R.U32.HI R32, RZ, 0x8, R4 ;  /* 0x00000008ff207819 */ /* 0x000fe40000011604 */
[----:B------:R-:W-:Y:S02]  /*f3e0*/  IADD3 R33, R33, R34, R212 ;  /* 0x0000002221217210 */ /* 0x000fe40007ffe0d4 */
[----:B------:R-:W-:Y:S02]  /*f3f0*/  LOP3.LUT R25, R31, 0xff, RZ, 0xc0, !PT ;  /* 0x000000ff1f197812 */ /* 0x000fe400078ec0ff */
[----:B------:R-:W-:Y:S01]  /*f400*/  LOP3.LUT R27, R4, 0xff, RZ, 0xc0, !PT ;  /* 0x000000ff041b7812 */ /* 0x000fe200078ec0ff */
[----:B------:R-:W-:Y:S01]  /*f410*/  IMAD.IADD R44, R22, 0x1, R33 ;  /* 0x00000001162c7824 */ /* 0x000fe200078e0221 */
[----:B------:R-:W-:-:S02]  /*f420*/  LOP3.LUT R26, R26, 0xff, RZ, 0xc0, !PT ;  /* 0x000000ff1a1a7812 */ /* 0x000fc400078ec0ff */
[----:B------:R-:W-:Y:S02]  /*f430*/  LOP3.LUT R32, R32, 0xff, RZ, 0xc0, !PT ;  /* 0x000000ff20207812 */ /* 0x000fe400078ec0ff */
[----:B------:R-:W-:Y:S02]  /*f440*/  PRMT R48, R26, 0x7604, R25 ;  /* 0x000076041a307816 */ /* 0x000fe40000000019 */
[----:B------:R-:W-:Y:S02]  /*f450*/  PRMT R55, R32, 0x7604, R27 ;  /* 0x0000760420377816 */ /* 0x000fe4000000001b */
[----:B------:R-:W0:Y:S01]  /*f460*/  LDS.128 R32, [R44+0x18000] ;  /* 0x018000002c207984 */ /* 0x000e220000000c00 */
[----:B------:R-:W-:Y:S02]  /*f470*/  SHF.R.U32.HI R50, RZ, 0x8, R5 ;  /* 0x00000008ff327819 */ /* 0x000fe40000011605 */
[----:B------:R-:W-:Y:S02]  /*f480*/  LOP3.LUT R47, R5, 0xff, RZ, 0xc0, !PT ;  /* 0x000000ff052f7812 */ /* 0x000fe400078ec0ff */
[----:B------:R-:W-:-:S02]  /*f490*/  LOP3.LUT R50, R50, 0xff, RZ, 0xc0, !PT ;  /* 0x000000ff32327812 */ /* 0x000fc400078ec0ff */
[----:B------:R-:W-:Y:S02]  /*f4a0*/  SHF.R.U32.HI R53, RZ, 0x8, R6 ;  /* 0x00000008ff357819 */ /* 0x000fe40000011606 */
[----:B------:R-:W-:Y:S02]  /*f4b0*/  SHF.R.U32.HI R57, RZ, 0x8, R7 ;  /* 0x00000008ff397819 */ /* 0x000fe40000011607 */
[----:B------:R-:W-:Y:S02]  /*f4c0*/  PRMT R50, R50, 0x7604, R47 ;  /* 0x0000760432327816 */ /* 0x000fe4000000002f */
[----:B------:R-:W-:Y:S02]  /*f4d0*/  LOP3.LUT R51, R6, 0xff, RZ, 0xc0, !PT ;  /* 0x000000ff06337812 */ /* 0x000fe400078ec0ff */
[----:B------:R-:W-:Y:S02]  /*f4e0*/  LOP3.LUT R54, R53, 0xff, RZ, 0xc0, !PT ;  /* 0x000000ff35367812 */ /* 0x000fe400078ec0ff */
[----:B------:R-:W-:-:S02]  /*f4f0*/  SHF.R.U32.HI R47, RZ, 0x10, R29 ;  /* 0x00000010ff2f7819 */ /* 0x000fc4000001161d */
[----:B------:R-:W-:Y:S02]  /*f500*/  LOP3.LUT R53, R57, 0xff, RZ, 0xc0, !PT ;  /* 0x000000ff39357812 */ /* 0x000fe400078ec0ff */
[----:B------:R-:W-:Y:S01]  /*f510*/  SHF.R.U32.HI R57, RZ, 0x10, R5 ;  /* 0x00000010ff397819 */ /* 0x000fe20000011605 */
[----:B------:R-:W-:Y:S01]  /*f520*/  IMAD.U32 R47, R47, 0x10000, RZ ;  /* 0x000100002f2f7824 */ /* 0x000fe200078e00ff */
[----:B------:R-:W-:Y:S02]  /*f530*/  PRMT R59, R54, 0x7604, R51 ;  /* 0x00007604363b7816 */ /* 0x000fe40000000033 */
[----:B------:R-:W-:Y:S01]  /*f540*/  SHF.R.U32.HI R51, RZ, 0x10, R31 ;  /* 0x00000010ff337819 */ /* 0x000fe2000001161f */
[----:B------:R-:W-:Y:S01]  /*f550*/  IMAD.U32 R57, R57, 0x10000, RZ ;  /* 0x0001000039397824 */ /* 0x000fe200078e00ff */
[----:B------:R-:W-:Y:S02]  /*f560*/  LOP3.LUT R56, R7, 0xff, RZ, 0xc0, !PT ;  /* 0x000000ff07387812 */ /* 0x000fe400078ec0ff */
[----:B------:R-:W-:-:S02]  /*f570*/  SHF.R.U32.HI R61, RZ, 0x10, R7 ;  /* 0x00000010ff3d7819 */ /* 0x000fc40000011607 */
[----:B------:R-:W-:Y:S02]  /*f580*/  SHF.L.U32 R51, R51, 0x10, RZ ;  /* 0x0000001033337819 */ /* 0x000fe400000006ff */
[----:B------:R-:W-:Y:S01]  /*f590*/  LOP3.LUT R47, R46, 0xff0000, R47, 0xf8, !PT ;  /* 0x00ff00002e2f7812 */ /* 0x000fe200078ef82f */
[----:B------:R-:W-:Y:S01]  /*f5a0*/  IMAD.U32 R61, R61, 0x10000, RZ ;  /* 0x000100003d3d7824 */ /* 0x000fe200078e00ff */
[----:B------:R-:W-:Y:S02]  /*f5b0*/  PRMT R56, R53, 0x7604, R56 ;  /* 0x0000760435387816 */ /* 0x000fe40000000038 */
        /* <DEDUP_REMOVED lines=9> */
[----:B------:R-:W-:Y:S02]  /*f650*/  LOP3.LUT R29, R55, 0xff0000, R4, 0xf8, !PT ;  /* 0x00ff0000371d7812 */ /* 0x000fe400078ef804 */
[----:B------:R-:W-:Y:S02]  /*f660*/  LOP3.LUT R28, R49, 0xff000000, R30, 0xf8, !PT ;  /* 0xff000000311c7812 */ /* 0x000fe400078ef81e */
[----:B------:R-:W-:Y:S02]  /*f670*/  F2FP.F16.E4M3.UNPACK_B R60, R59 ;  /* 0x0000003bff3c723e */ /* 0x000fe400020006ff */
[----:B0-----:R-:W-:Y:S02]  /*f680*/  F2FP.F16.E4M3.UNPACK_B R48, R33 ;  /* 0x00000021ff30723e */ /* 0x001fe400020006ff */
[----:B------:R-:W-:Y:S02]  /*f690*/  LOP3.LUT R58, R53, 0xff000000, R31, 0xf8, !PT ;  /* 0xff000000353a7812 */ /* 0x000fe400078ef81f */
[----:B------:R-:W-:-:S02]  /*f6a0*/  LOP3.LUT R29, R29, 0xff000000, R4, 0xf8, !PT ;  /* 0xff0000001d1d7812 */ /* 0x000fc400078ef804 */
[----:B------:R-:W-:Y:S01]  /*f6b0*/  LOP3.LUT R4, R47, 0xff000000, R6, 0xf8, !PT ;  /* 0xff0000002f047812 */ /* 0x000fe200078ef806 */
[----:B------:R-:W-:Y:S01]  /*f6c0*/  HADD2.F32 R6, -RZ, R48.H0_H0 ;  /* 0x20000030ff067230 */ /* 0x000fe20000004100 */
[----:B------:R-:W-:Y:S01]  /*f6d0*/  LOP3.LUT R62, R61, 0xff000000, R7, 0xf8, !PT ;  /* 0xff0000003d3e7812 */ /* 0x000fe200078ef807 */
[----:B------:R-:W-:Y:S01]  /*f6e0*/  HADD2.F32 R61, -RZ, R60.H0_H0 ;  /* 0x2000003cff3d7230 */ /* 0x000fe20000004100 */
[-C--:B------:R-:W-:Y:S01]  /*f6f0*/  F2FP.F16.E4M3.UNPACK_B R30, R32.reuse ;  /* 0x00000020ff1e723e */ /* 0x080fe200020006ff */
[----:B------:R-:W-:Y:S01]  /*f700*/  HADD2.F32 R48, -RZ, R48.H1_H1 ;  /* 0x30000030ff307230 */ /* 0x000fe20000004100 */
[----:B------:R-:W-:Y:S02]  /*f710*/  F2FP.F16.E4M3.UNPACK_B R53, R32.H1 ;  /* 0x00000020ff35723e */ /* 0x000fe400030006ff */
[----:B------:R-:W-:Y:S01]  /*f720*/  F2FP.F16.E4M3.UNPACK_B R50, R33.H1 ;  /* 0x00000021ff32723e */ /* 0x000fe200030006ff */
[----:B------:R-:W-:Y:S01]  /*f730*/  FMUL.FTZ R32, R6, R61 ;  /* 0x0000003d06207220 */ /* 0x000fe20000410000 */
[----:B------:R-:W-:-:S02]  /*f740*/  F2FP.F16.E4M3.UNPACK_B R59, R59.H1 ;  /* 0x0000003bff3b723e */ /* 0x000fc400030006ff */
[-C--:B------:R-:W-:Y:S02]  /*f750*/  F2FP.F16.E4M3.UNPACK_B R55, R35.reuse ;  /* 0x00000023ff37723e */ /* 0x080fe400020006ff */
[----:B------:R-:W-:Y:S02]  /*f760*/  F2FP.F16.E4M3.UNPACK_B R57, R35.H1 ;  /* 0x00000023ff39723e */ /* 0x000fe400030006ff */
[-C--:B------:R-:W-:Y:S02]  /*f770*/  F2FP.F16.E4M3.UNPACK_B R7, R34.reuse ;  /* 0x00000022ff07723e */ /* 0x080fe400020006ff */
[----:B------:R-:W-:Y:S01]  /*f780*/  F2FP.F16.E4M3.UNPACK_B R34, R34.H1 ;  /* 0x00000022ff22723e */ /* 0x000fe200030006ff */
[----:B--2---:R-:W0:Y:S02]  /*f790*/  LDS.128 R24, [R71+0x18000] ;  /* 0x0180000047187984 */ /* 0x004e240000000c00 */
[-C--:B0-----:R-:W-:Y:S02]  /*f7a0*/  F2FP.F16.E4M3.UNPACK_B R49, R27.reuse ;  /* 0x0000001bff31723e */ /* 0x081fe400020006ff */
[----:B------:R-:W-:-:S02]  /*f7b0*/  F2FP.F16.E4M3.UNPACK_B R56, R27.H1 ;  /* 0x0000001bff38723e */ /* 0x000fc400030006ff */
[-C--:B------:R-:W-:Y:S02]  /*f7c0*/  F2FP.F16.E4M3.UNPACK_B R27, R24.reuse ;  /* 0x00000018ff1b723e */ /* 0x080fe400020006ff */
[----:B------:R-:W-:Y:S02]  /*f7d0*/  F2FP.F16.E4M3.UNPACK_B R46, R24.H1 ;  /* 0x00000018ff2e723e */ /* 0x000fe400030006ff */
[----:B------:R-:W-:Y:S02]  /*f7e0*/  F2FP.F16.E4M3.UNPACK_B R24, R51 ;  /* 0x00000033ff18723e */ /* 0x000fe400020006ff */
[-C--:B------:R-:W-:Y:S02]  /*f7f0*/  F2FP.F16.E4M3.UNPACK_B R31, R25.reuse ;  /* 0x00000019ff1f723e */ /* 0x080fe400020006ff */
[----:B------:R-:W-:Y:S01]  /*f800*/  F2FP.F16.E4M3.UNPACK_B R47, R25.H1 ;  /* 0x00000019ff2f723e */ /* 0x000fe200030006ff */
[--C-:B------:R-:W-:Y:S01]  /*f810*/  HADD2.F32 R54, -RZ, R24.reuse.H0_H0 ;  /* 0x20000018ff367230 */ /* 0x100fe20000004100 */
[----:B------:R-:W-:Y:S01]  /*f820*/  F2FP.F16.E4M3.UNPACK_B R51, R51.H1 ;  /* 0x00000033ff33723e */ /* 0x000fe200030006ff */
[----:B------:R-:W-:Y:S01]  /*f830*/  HADD2.F32 R25, -RZ, R31.H0_H0 ;  /* 0x2000001fff197230 */ /* 0x000fe20000004100 */
[----:B------:R-:W-:Y:S01]  /*f840*/  F2FP.F16.E4M3.UNPACK_B R5, R26 ;  /* 0x0000001aff05723e */ /* 0x000fe200020006ff */
[----:B------:R-:W-:-:S02]  /*f850*/  HADD2.F32 R35, -RZ, R24.H1_H1 ;  /* 0x30000018ff237230 */ /* 0x000fc40000004100 */
[-C--:B------:R-:W-:Y:S01]  /*f860*/  FMUL.FTZ R64, R6, R54.reuse ;  /* 0x0000003606407220 */ /* 0x080fe20000410000 */
[----:B------:R-:W-:Y:S02]  /*f870*/  HADD2.F32 R24, -RZ, R31.H1_H1 ;  /* 0x3000001fff187230 */ /* 0x000fe40000004100 */
[C---:B------:R-:W-:Y:S01]  /*f880*/  FFMA.FTZ R6, R25.reuse, R54, -R32 ;  /* 0x0000003619067223 */ /* 0x040fe20000010820 */
[----:B------:R-:W-:Y:S02]  /*f890*/  HADD2.F32 R54, -RZ, R59.H0_H0 ;  /* 0x2000003bff367230 */ /* 0x000fe40000004100 */
[----:B------:R-:W-:Y:S01]  /*f8a0*/  FFMA.FTZ R25, R25, R61, R64 ;  /* 0x0000003d19197223 */ /* 0x000fe20000010040 */
[----:B------:R-:W-:Y:S01]  /*f8b0*/  HADD2.F32 R31, -RZ, R50.H0_H0 ;  /* 0x20000032ff1f7230 */ /* 0x000fe20000004100 */
[----:B------:R-:W-:Y:S01]  /*f8c0*/  F2FP.F16.E4M3.UNPACK_B R26, R26.H1 ;  /* 0x0000001aff1a723e */ /* 0x000fe200030006ff */
[----:B------:R-:W-:Y:S02]  /*f8d0*/  HADD2.F32 R32, -RZ, R51.H0_H0 ;  /* 0x20000033ff207230 */ /* 0x000fe40000004100 */
[----:B------:R-:W-:-:S02]  /*f8e0*/  HADD2.F32 R61, -RZ, R60.H1_H1 ;  /* 0x3000003cff3d7230 */ /* 0x000fc40000004100 */
[C---:B------:R-:W-:Y:S01]  /*f8f0*/  FMUL.FTZ R60, R31.reuse, R54 ;  /* 0x000000361f3c7220 */ /* 0x040fe20000410000 */
[----:B------:R-:W-:Y:S02]  /*f900*/  HADD2.F32 R33, -RZ, R47.H0_H0 ;  /* 0x2000002fff217230 */ /* 0x000fe40000004100 */
[-C--:B------:R-:W-:Y:S01]  /*f910*/  FMUL.FTZ R65, R31, R32.reuse ;  /* 0x000000201f417220 */ /* 0x080fe20000410000 */
[----:B------:R-:W-:Y:S02]  /*f920*/  HADD2.F32 R59, -RZ, R59.H1_H1 ;  /* 0x3000003bff3b7230 */ /* 0x000fe40000004100 */
[C---:B------:R-:W-:Y:S01]  /*f930*/  FMUL.FTZ R63, R48.reuse, R61 ;  /* 0x0000003d303f7220 */ /* 0x040fe20000410000 */
[-C--:B------:R-:W-:Y:S01]  /*f940*/  FMUL.FTZ R48, R48, R35.reuse ;  /* 0x0000002330307220 */ /* 0x080fe20000410000 */
[C---:B------:R-:W-:Y:S01]  /*f950*/  FFMA.FTZ R32, R33.reuse, R32, -R60 ;  /* 0x0000002021207223 */ /* 0x040fe2000001083c */
[----:B------:R-:W-:Y:S01]  /*f960*/  FFMA.FTZ R33, R33, R54, R65 ;  /* 0x0000003621217223 */ /* 0x000fe20000010041 */
[C---:B------:R-:W-:Y:S01]  /*f970*/  FFMA.FTZ R31, R24.reuse, R35, -R63 ;  /* 0x00000023181f7223 */ /* 0x040fe2000001083f */
[----:B------:R-:W-:Y:S01]  /*f980*/  F2FP.F16.E4M3.UNPACK_B R54, R58 ;  /* 0x0000003aff36723e */ /* 0x000fe200020006ff */
[----:B------:R-:W-:Y:S01]  /*f990*/  FFMA.FTZ R24, R24, R61, R48 ;  /* 0x0000003d18187223 */ /* 0x000fe20000010030 */
[----:B------:R-:W-:Y:S01]  /*f9a0*/  F2FP.F16.E4M3.UNPACK_B R61, R62 ;  /* 0x0000003eff3d723e */ /* 0x000fe200020006ff */
[----:B------:R-:W-:Y:S01]  /*f9b0*/  HADD2.F32 R50, -RZ, R50.H1_H1 ;  /* 0x30000032ff327230 */ /* 0x000fe20000004100 */
[----:B------:R-:W-:Y:S01]  /*f9c0*/  F2FP.F16.E4M3.UNPACK_B R58, R58.H1 ;  /* 0x0000003aff3a723e */ /* 0x000fe200030006ff */
[----:B------:R-:W-:-:S02]  /*f9d0*/  HADD2.F32 R48, -RZ, R51.H1_H1 ;  /* 0x30000033ff307230 */ /* 0x000fc40000004100 */
[----:B------:R-:W-:Y:S02]  /*f9e0*/  HADD2.F32 R35, -RZ, R55.H0_H0 ;  /* 0x20000037ff237230 */ /* 0x000fe40000004100 */
[C---:B------:R-:W-:Y:S01]  /*f9f0*/  FMUL.FTZ R66, R50.reuse, R59 ;  /* 0x0000003b32427220 */ /* 0x040fe20000410000 */
[----:B------:R-:W-:Y:S02]  /*fa00*/  HADD2.F32 R60, -RZ, R54.H0_H0 ;  /* 0x20000036ff3c7230 */ /* 0x000fe40000004100 */
[----:B------:R-:W-:Y:S01]  /*fa10*/  FMUL.FTZ R50, R50, R48 ;  /* 0x0000003032327220 */ /* 0x000fe20000410000 */
[----:B------:R-:W-:Y:S02]  /*fa20*/  HADD2.F32 R64, -RZ, R61.H0_H0 ;  /* 0x2000003dff407230 */ /* 0x000fe40000004100 */
[----:B------:R-:W-:Y:S02]  /*fa30*/  HADD2.F32 R47, -RZ, R47.H1_H1 ;  /* 0x3000002fff2f7230 */ /* 0x000fe40000004100 */
[----:B------:R-:W-:Y:S01]  /*fa40*/  FMUL.FTZ R63, R35, R60 ;  /* 0x0000003c233f7220 */ /* 0x000fe20000410000 */
[----:B------:R-:W-:-:S02]  /*fa50*/  HADD2.F32 R51, -RZ, R49.H0_H0 ;  /* 0x20000031ff337230 */ /* 0x000fc40000004100 */
[----:B------:R-:W-:Y:S01]  /*fa60*/  FMUL.FTZ R68, R35, R64 ;  /* 0x0000004023447220 */ /* 0x000fe20000410000 */
[----:B------:R-:W-:Y:S02]  /*fa70*/  HADD2.F32 R61, -RZ, R61.H1_H1 ;  /* 0x3000003dff3d7230 */ /* 0x000fe40000004100 */
[C---:B------:R-:W-:Y:S01]  /*fa80*/  FFMA.FTZ R35, R47.reuse, R48, -R66 ;  /* 0x000000302f237223 */ /* 0x040fe20000010842 */
[----:B------:R-:W-:Y:S01]  /*fa90*/  FFMA.FTZ R50, R47, R59, R50 ;  /* 0x0000003b2f327223 */ /* 0x000fe20000010032 */
[C---:B------:R-:W-:Y:S01]  /*faa0*/  FFMA.FTZ R47, R51.reuse, R64, R63 ;  /* 0x00000040332f7223 */ /* 0x040fe2000001003f */
[----:B------:R-:W-:Y:S01]  /*fab0*/  F2FP.F16.E4M3.UNPACK_B R64, R62.H1 ;  /* 0x0000003eff40723e */ /* 0x000fe200030006ff */
[----:B------:R-:W-:Y:S02]  /*fac0*/  HADD2.F32 R59, -RZ, R54.H1_H1 ;  /* 0x30000036ff3b7230 */ /* 0x000fe40000004100 */
[----:B------:R-:W-:Y:S01]  /*fad0*/  FFMA.FTZ R48, R51, R60, -R68 ;  /* 0x0000003c33307223 */ /* 0x000fe20000010844 */
[----:B------:R-:W-:Y:S01]  /*fae0*/  HADD2.F32 R54, -RZ, R49.H1_H1 ;  /* 0x30000031ff367230 */ /* 0x000fe20000004100 */
[----:B------:R-:W-:Y:S01]  /*faf0*/  F2FP.SATFINITE.E4M3.F32.PACK_AB_MERGE_C R33, R50, R33, RZ ;  /* 0x000000213221723e */ /* 0x000fe200048070ff */
[----:B------:R-:W-:-:S02]  /*fb00*/  HADD2.F32 R49, -RZ, R55.H1_H1 ;  /* 0x30000037ff317230 */ /* 0x000fc40000004100 */
[----:B------:R-:W-:Y:S01]  /*fb10*/  HADD2.F32 R62, -RZ, R64.H0_H0 ;  /* 0x20000040ff3e7230 */ /* 0x000fe20000004100 */
[----:B------:R-:W-:Y:S01]  /*fb20*/  F2FP.SATFINITE.E4M3.F32.PACK_AB_MERGE_C R25, R24, R25, R33 ;  /* 0x000000191819723e */ /* 0x000fe20004807021 */
[----:B------:R-:W-:Y:S02]  /*fb30*/  HADD2.F32 R51, -RZ, R57.H0_H0 ;  /* 0x20000039ff337230 */ /* 0x000fe40000004100 */
[C---:B------:R-:W-:Y:S01]  /*fb40*/  FMUL.FTZ R63, R49.reuse, R61 ;  /* 0x0000003d313f7220 */ /* 0x040fe20000410000 */
[----:B------:R-:W-:Y:S02]  /*fb50*/  HADD2.F32 R60, -RZ, R58.H0_H0 ;  /* 0x2000003aff3c7230 */ /* 0x000fe40000004100 */
[-C--:B------:R-:W-:Y:S01]  /*fb60*/  FMUL.FTZ R66, R49, R59.reuse ;  /* 0x0000003b31427220 */ /* 0x080fe20000410000 */
[----:B------:R-:W-:Y:S02]  /*fb70*/  HADD2.F32 R55, -RZ, R56.H0_H0 ;  /* 0x20000038ff377230 */ /* 0x000fe40000004100 */
[C---:B------:R-:W-:Y:S01]  /*fb80*/  FMUL.FTZ R68, R51.reuse, R62 ;  /* 0x0000003e33447220 */ /* 0x040fe20000410000 */
[----:B------:R-:W-:Y:S01]  /*fb90*/  FFMA.FTZ R49, R54, R59, -R63 ;  /* 0x0000003b36317223 */ /* 0x000fe2000001083f */
[-C--:B------:R-:W-:Y:S01]  /*fba0*/  FMUL.FTZ R65, R51, R60.reuse ;  /* 0x0000003c33417220 */ /* 0x080fe20000410000 */
[----:B------:R-:W-:Y:S01]  /*fbb0*/  F2FP.F16.E4M3.UNPACK_B R63, R29.H1 ;  /* 0x0000001dff3f723e */ /* 0x000fe200030006ff */
[C---:B------:R-:W-:Y:S01]  /*fbc0*/  FFMA.FTZ R51, R55.reuse, R60, -R68 ;  /* 0x0000003c37337223 */ /* 0x040fe20000010844 */
[----:B------:R-:W-:Y:S01]  /*fbd0*/  F2FP.F16.E4M3.UNPACK_B R60, R45.H1 ;  /* 0x0000002dff3c723e */ /* 0x000fe200030006ff */
[----:B------:R-:W-:Y:S01]  /*fbe0*/  FFMA.FTZ R55, R55, R62, R65 ;  /* 0x0000003e37377223 */ /* 0x000fe20000010041 */
[----:B------:R-:W-:-:S02]  /*fbf0*/  HADD2.F32 R62, -RZ, R58.H1_H1 ;  /* 0x3000003aff3e7230 */ /* 0x000fc40000004100 */
[----:B------:R-:W-:Y:S01]  /*fc00*/  FFMA.FTZ R54, R54, R61, R66 ;  /* 0x0000003d36367223 */ /* 0x000fe20000010042 */
[----:B------:R-:W-:Y:S02]  /*fc10*/  HADD2.F32 R65, -RZ, R64.H1_H1 ;  /* 0x30000040ff417230 */ /* 0x000fe40000004100 */
[----:B------:R-:W-:Y:S02]  /*fc20*/  HADD2.F32 R58, -RZ, R56.H1_H1 ;  /* 0x30000038ff3a7230 */ /* 0x000fe40000004100 */
[----:B------:R-:W-:Y:S02]  /*fc30*/  HADD2.F32 R64, -RZ, R63.H0_H0 ;  /* 0x2000003fff407230 */ /* 0x000fe40000004100 */
[----:B------:R-:W-:Y:S02]  /*fc40*/  HADD2.F32 R56, -RZ, R53.H0_H0 ;  /* 0x20000035ff387230 */ /* 0x000fe40000004100 */
[----:B------:R-:W-:Y:S02]  /*fc50*/  HADD2.F32 R57, -RZ, R57.H1_H1 ;  /* 0x30000039ff397230 */ /* 0x000fe40000004100 */
[----:B------:R-:W-:-:S02]  /*fc60*/  HADD2.F32 R61, -RZ, R60.H0_H0 ;  /* 0x2000003cff3d7230 */ /* 0x000fc40000004100 */
[C---:B------:R-:W-:Y:S01]  /*fc70*/  FMUL.FTZ R66, R56.reuse, R64 ;  /* 0x0000004038427220 */ /* 0x040fe20000410000 */
[----:B------:R-:W-:Y:S02]  /*fc80*/  HADD2.F32 R59, -RZ, R46.H0_H0 ;  /* 0x2000002eff3b7230 */ /* 0x000fe40000004100 */
[C---:B------:R-:W-:Y:S01]  /*fc90*/  FMUL.FTZ R69, R57.reuse, R65 ;  /* 0x0000004139457220 */ /* 0x040fe20000410000 */
[-C--:B------:R-:W-:Y:S01]  /*fca0*/  FMUL.FTZ R68, R57, R62.reuse ;  /* 0x0000003e39447220 */ /* 0x080fe20000410000 */
[-C--:B------:R-:W-:Y:S01]  /*fcb0*/  FMUL.FTZ R67, R56, R61.reuse ;  /* 0x0000003d38437220 */ /* 0x080fe20000410000 */
[----:B------:R-:W-:Y:S02]  /*fcc0*/  HADD2.F32 R63, -RZ, R63.H1_H1 ;  /* 0x3000003fff3f7230 */ /* 0x000fe40000004100 */
[----:B------:R-:W-:Y:S01]  /*fcd0*/  FFMA.FTZ R57, R59, R61, -R66 ;  /* 0x0000003d3b397223 */ /* 0x000fe20000010842 */
[----:B------:R-:W-:Y:S01]  /*fce0*/  FFMA.FTZ R56, R58, R62, -R69 ;  /* 0x0000003e3a387223 */ /* 0x000fe20000010845 */
[----:B------:R-:W-:Y:S01]  /*fcf0*/  HADD2.F32 R53, -RZ, R53.H1_H1 ;  /* 0x30000035ff357230 */ /* 0x000fe20000004100 */
[----:B------:R-:W-:Y:S01]  /*fd00*/  F2FP.F16.E4M3.UNPACK_B R62, R29 ;  /* 0x0000001dff3e723e */ /* 0x000fe200020006ff */
[----:B------:R-:W-:-:S02]  /*fd10*/  HADD2.F32 R61, -RZ, R60.H1_H1 ;  /* 0x3000003cff3d7230 */ /* 0x000fc40000004100 */
[----:B------:R-:W-:Y:S01]  /*fd20*/  FFMA.FTZ R59, R59, R64, R67 ;  /* 0x000000403b3b7223 */ /* 0x000fe20000010043 */
[----:B------:R-:W-:Y:S01]  /*fd30*/  HADD2.F32 R46, -RZ, R46.H1_H1 ;  /* 0x3000002eff2e7230 */ /* 0x000fe20000004100 */
[----:B------:R-:W-:Y:S01]  /*fd40*/  F2FP.F16.E4M3.UNPACK_B R60, R45 ;  /* 0x0000002dff3c723e */ /* 0x000fe200020006ff */
[C---:B------:R-:W-:Y:S01]  /*fd50*/  FMUL.FTZ R29, R53.reuse, R63 ;  /* 0x0000003f351d7220 */ /* 0x040fe20000410000 */
[----:B------:R-:W-:Y:S01]  /*fd60*/  FMUL.FTZ R66, R53, R61 ;  /* 0x0000003d35427220 */ /* 0x000fe20000410000 */
[----:B------:R-:W-:Y:S02]  /*fd70*/  HADD2.F32 R64, -RZ, R62.H0_H0 ;  /* 0x2000003eff407230 */ /* 0x000fe40000004100 */
[----:B------:R-:W-:Y:S01]  /*fd80*/  FFMA.FTZ R58, R58, R65, R68 ;  /* 0x000000413a3a7223 */ /* 0x000fe20000010044 */
[----:B------:R-:W-:Y:S02]  /*fd90*/  HADD2.F32 R45, -RZ, R30.H0_H0 ;  /* 0x2000001eff2d7230 */ /* 0x000fe40000004100 */
[C---:B------:R-:W-:Y:S01]  /*fda0*/  FFMA.FTZ R72, R46.reuse, R61, -R29 ;  /* 0x0000003d2e487223 */ /* 0x040fe2000001081d */
[----:B------:R-:W-:Y:S01]  /*fdb0*/  FFMA.FTZ R74, R46, R63, R66 ;  /* 0x0000003f2e4a7223 */ /* 0x000fe20000010042 */
[----:B------:R-:W-:-:S02]  /*fdc0*/  HADD2.F32 R46, -RZ, R60.H0_H0 ;  /* 0x2000003cff2e7230 */ /* 0x000fc40000004100 */
[--C-:B------:R-:W-:Y:S02]  /*fdd0*/  HADD2.F32 R29, -RZ, R27.reuse.H0_H0 ;  /* 0x2000001bff1d7230 */ /* 0x100fe40000004100 */
[C---:B------:R-:W-:Y:S01]  /*fde0*/  FMUL.FTZ R66, R45.reuse, R64 ;  /* 0x000000402d427220 */ /* 0x040fe20000410000 */
[----:B------:R-:W-:Y:S02]  /*fdf0*/  HADD2.F32 R62, -RZ, R62.H1_H1 ;  /* 0x3000003eff3e7230 */ /* 0x000fe40000004100 */
[-C--:B------:R-:W-:Y:S01]  /*fe00*/  FMUL.FTZ R68, R45, R46.reuse ;  /* 0x0000002e2d447220 */ /* 0x080fe20000410000 */
[----:B------:R-:W-:Y:S02]  /*fe10*/  HADD2.F32 R30, -RZ, R30.H1_H1 ;  /* 0x3000001eff1e7230 */ /* 0x000fe40000004100 */
[----:B------:R-:W-:Y:S01]  /*fe20*/  FFMA.FTZ R66, R29, R46, -R66 ;  /* 0x0000002e1d427223 */ /* 0x000fe20000010842 */
[----:B------:R-:W-:Y:S01]  /*fe30*/  HADD2.F32 R60, -RZ, R60.H1_H1 ;  /* 0x3000003cff3c7230 */ /* 0x000fe20000004100 */
[----:B------:R-:W-:Y:S01]  /*fe40*/  F2FP.F16.E4M3.UNPACK_B R46, R4.H1 ;  /* 0x00000004ff2e723e */ /* 0x000fe200030006ff */
[----:B------:R-:W-:-:S02]  /*fe50*/  HADD2.F32 R27, -RZ, R27.H1_H1 ;  /* 0x3000001bff1b7230 */ /* 0x000fc40000004100 */
[C---:B------:R-:W-:Y:S01]  /*fe60*/  FMUL.FTZ R70, R30.reuse, R62 ;  /* 0x0000003e1e467220 */ /* 0x040fe20000410000 */
[----:B------:R-:W-:Y:S01]  /*fe70*/  F2FP.F16.E4M3.UNPACK_B R45, R28.H1 ;  /* 0x0000001cff2d723e */ /* 0x000fe200030006ff */
[----:B------:R-:W-:Y:S01]  /*fe80*/  FMUL.FTZ R53, R30, R60 ;  /* 0x0000003c1e357220 */ /* 0x000fe20000410000 */
[----:B------:R-:W-:Y:S01]  /*fe90*/  FFMA.FTZ R68, R29, R64, R68 ;  /* 0x000000401d447223 */ /* 0x000fe20000010044 */
[C---:B------:R-:W-:Y:S01]  /*fea0*/  FFMA.FTZ R61, R27.reuse, R60, -R70 ;  /* 0x0000003c1b3d7223 */ /* 0x040fe20000010846 */
[----:B------:R-:W-:Y:S02]  /*feb0*/  HADD2.F32 R60, -RZ, R46.H0_H0 ;  /* 0x2000002eff3c7230 */ /* 0x000fe40000004100 */
[----:B------:R-:W-:Y:S01]  /*fec0*/  FFMA.FTZ R63, R27, R62, R53 ;  /* 0x0000003e1b3f7223 */ /* 0x000fe20000010035 */
[----:B------:R-:W-:Y:S01]  /*fed0*/  HADD2.F32 R29, -RZ, R34.H0_H0 ;  /* 0x20000022ff1d7230 */ /* 0x000fe20000004100 */
[----:B------:R-:W-:Y:S01]  /*fee0*/  F2FP.F16.E4M3.UNPACK_B R4, R4 ;  /* 0x00000004ff04723e */ /* 0x000fe200020006ff */
[----:B------:R-:W-:Y:S01]  /*fef0*/  HADD2.F32 R30, -RZ, R45.H0_H0 ;  /* 0x2000002dff1e7230 */ /* 0x000fe20000004100 */
[----:B------:R-:W-:Y:S01]  /*ff00*/  F2FP.F16.E4M3.UNPACK_B R28, R28 ;  /* 0x0000001cff1c723e */ /* 0x000fe200020006ff */
[----:B------:R-:W-:-:S02]  /*ff10*/  HADD2.F32 R53, -RZ, R46.H1_H1 ;  /* 0x3000002eff357230 */ /* 0x000fc40000004100 */
[C---:B------:R-:W-:Y:S01]  /*ff20*/  FMUL.FTZ R62, R29.reuse, R60 ;  /* 0x0000003c1d3e7220 */ /* 0x040fe20000410000 */
[----:B------:R-:W-:Y:S02]  /*ff30*/  HADD2.F32 R34, -RZ, R34.H1_H1 ;  /* 0x30000022ff227230 */ /* 0x000fe40000004100 */
[----:B------:R-:W-:Y:S01]  /*ff40*/  FMUL.FTZ R46, R29, R30 ;  /* 0x0000001e1d2e7220 */ /* 0x000fe20000410000 */
[----:B------:R-:W-:Y:S01]  /*ff50*/  HADD2.F32 R45, -RZ, R45.H1_H1 ;  /* 0x3000002dff2d7230 */ /* 0x000fe20000004100 */
[----:B------:R-:W-:Y:S01]  /*ff60*/  F2FP.SATFINITE.E4M3.F32.PACK_AB_MERGE_C R59, R74, R59, RZ ;  /* 0x0000003b4a3b723e */ /* 0x000fe200048070ff */
[--C-:B------:R-:W-:Y:S02]  /*ff70*/  HADD2.F32 R27, -RZ, R26.reuse.H0_H0 ;  /* 0x2000001aff1b7230 */ /* 0x100fe40000004100 */
[C---:B------:R-:W-:Y:S01]  /*ff80*/  FMUL.FTZ R29, R34.reuse, R53 ;  /* 0x00000035221d7220 */ /* 0x040fe20000410000 */
[----:B------:R-:W-:Y:S02]  /*ff90*/  HADD2.F32 R26, -RZ, R26.H1_H1 ;  /* 0x3000001aff1a7230 */ /* 0x000fe40000004100 */
[-C--:B------:R-:W-:Y:S01]  /*ffa0*/  FMUL.FTZ R34, R34, R45.reuse ;  /* 0x0000002d22227220 */ /* 0x080fe20000410000 */
[----:B------:R-:W-:Y:S01]  /*ffb0*/  F2FP.SATFINITE.E4M3.F32.PACK_AB_MERGE_C R24, R63, R68, R59 ;  /* 0x000000443f18723e */ /* 0x000fe2000480703b */
[C---:B------:R-:W-:Y:S01]  /*ffc0*/  FFMA.FTZ R62, R27.reuse, R30, -R62 ;  /* 0x0000001e1b3e7223 */ /* 0x040fe2000001083e */
[----:B------:R-:W-:Y:S01]  /*ffd0*/  FFMA.FTZ R46, R27, R60, R46 ;  /* 0x0000003c1b2e7223 */ /* 0x000fe2000001002e */
[C---:B------:R-:W-:Y:S01]  /*ffe0*/  FFMA.FTZ R65, R26.reuse, R45, -R29 ;  /* 0x0000002d1a417223 */ /* 0x040fe2000001081d */
[----:B------:R-:W-:Y:S01]  /*fff0*/  FFMA.FTZ R53, R26, R53, R34 ;  /* 0x000000351a357223 */ /* 0x000fe20000010022 */
[----:B------:R-:W-:-:S02]  /*10000*/  HADD2.F32 R29, -RZ, R4.H0_H0 ;  /* 0x20000004ff1d7230 */ /* 0x000fc40000004100 */
[--C-:B------:R-:W-:Y:S01]  /*10010*/  HADD2.F32 R26, -RZ, R7.reuse.H0_H0 ;  /* 0x20000007ff1a7230 */ /* 0x100fe20000004100 */
[----:B------:R-:W-:Y:S01]  /*10020*/  F2FP.SATFINITE.E4M3.F32.PACK_AB_MERGE_C R62, R65, R62, RZ ;  /* 0x0000003e413e723e */ /* 0x000fe200048070ff */
[----:B------:R-:W-:Y:S01]  /*10030*/  HADD2.F32 R27, -RZ, R28.H0_H0 ;  /* 0x2000001cff1b7230 */ /* 0x000fe20000004100 */
[----:B------:R-:W-:Y:S01]  /*10040*/  F2FP.SATFINITE.E4M3.F32.PACK_AB_MERGE_C R46, R53, R46, RZ ;  /* 0x0000002e352e723e */ /* 0x000fe200048070ff */
[----:B------:R-:W-:Y:S02]  /*10050*/  HADD2.F32 R30, -RZ, R4.H1_H1 ;  /* 0x30000004ff1e7230 */ /* 0x000fe40000004100 */
[C---:B------:R-:W-:Y:S01]  /*10060*/  FMUL.FTZ R45, R26.reuse, R29 ;  /* 0x0000001d1a2d7220 */ /* 0x040fe20000410000 */
[----:B------:R-:W-:Y:S02]  /*10070*/  HADD2.F32 R7, -RZ, R7.H1_H1 ;  /* 0x30000007ff077230 */ /* 0x000fe40000004100 */
[----:B------:R-:W-:Y:S01]  /*10080*/  FMUL.FTZ R26, R26, R27 ;  /* 0x0000001b1a1a7220 */ /* 0x000fe20000410000 */
[----:B------:R-:W-:-:S02]  /*10090*/  HADD2.F32 R28, -RZ, R28.H1_H1 ;  /* 0x3000001cff1c7230 */ /* 0x000fc40000004100 */
[--C-:B------:R-:W-:Y:S02]  /*100a0*/  HADD2.F32 R4, -RZ, R5.reuse.H0_H0 ;  /* 0x20000005ff047230 */ /* 0x100fe40000004100 */
[C---:B------:R-:W-:Y:S01]  /*100b0*/  FMUL.FTZ R34, R7.reuse, R30 ;  /* 0x0000001e07227220 */ /* 0x040fe20000410000 */
[----:B------:R-:W-:Y:S02]  /*100c0*/  HADD2.F32 R5, -RZ, R5.H1_H1 ;  /* 0x30000005ff057230 */ /* 0x000fe40000004100 */
[-C--:B------:R-:W-:Y:S01]  /*100d0*/  FMUL.FTZ R7, R7, R28.reuse ;  /* 0x0000001c07077220 */ /* 0x080fe20000410000 */
[C---:B------:R-:W-:Y:S01]  /*100e0*/  FFMA.FTZ R26, R4.reuse, R29, R26 ;  /* 0x0000001d041a7223 */ /* 0x040fe2000001001a */
[----:B------:R-:W-:Y:S01]  /*100f0*/  FFMA.FTZ R45, R4, R27, -R45 ;  /* 0x0000001b042d7223 */ /* 0x000fe2000001082d */
        /* <DEDUP_REMOVED lines=9> */
[----:B------:R-:W-:Y:S02]  /*10190*/  F2FP.SATFINITE.E4M3.F32.PACK_AB_MERGE_C R6, R34, R45, R62 ;  /* 0x0000002d2206723e */ /* 0x000fe4000480703e */
[----:B------:R-:W-:Y:S02]  /*101a0*/  F2FP.SATFINITE.E4M3.F32.PACK_AB_MERGE_C R27, R54, R47, R27 ;  /* 0x0000002f361b723e */ /* 0x000fe4000480701b */
[----:B------:R-:W-:Y:S01]  /*101b0*/  F2FP.SATFINITE.E4M3.F32.PACK_AB_MERGE_C R26, R29, R26, R46 ;  /* 0x0000001a1d1a723e */ /* 0x000fe2000480702e */
[----:B------:R2:W-:Y:S04]  /*101c0*/  STS.128 [R71+0x18000], R4 ;  /* 0x0180000447007388 */ /* 0x0005e80000000c00 */
[----:B------:R2:W-:Y:S02]  /*101d0*/  STS.128 [R44+0x18000], R24 ;  /* 0x018000182c007388 */ /* 0x0005e40000000c00 */
.L_x_1907:
[----:B------:R-:W-:Y:S05]  /*101e0*/  BSYNC B1 ;  /* 0x0000000000017941 */ /* 0x000fea0003800000 */
.L_x_1906:
[----:B------:R-:W-:Y:S04]  /*101f0*/  BSSY B1, `(.L_x_1908) ;  /* 0x0000108000017945 */ /* 0x000fe80003800000 */
[----:B------:R-:W-:Y:S05]  /*10200*/  @P1 BRA `(.L_x_1909) ;  /* 0x0000001000181947 */ /* 0x000fea0003800000 */
[----:B------:R-:W3:Y:S01]  /*10210*/  LDL R61, [R1+0x84] ;  /* 0x00008400013d7983 */ /* 0x000ee20000100800 */
[----:B--2--5:R-:W-:Y:S01]  /*10220*/  SHF.R.S32.HI R7, RZ, 0x1f, R52 ;  /* 0x0000001fff077819 */ /* 0x024fe20000011434 */
[----:B------:R-:W-:Y:S01]  /*10230*/  IMAD.SHL.U32 R5, R52, 0x80, RZ ;  /* 0x0000008034057824 */ /* 0x000fe200078e00ff */
[----:B01----:R-:W-:Y:S02]  /*10240*/  LEA.HI R25, R3, R0, RZ, 0x1c ;  /* 0x0000000003197211 */ /* 0x003fe400078fe0ff */
[----:B------:R-:W-:Y:S02]  /*10250*/  LEA.HI R52, R7, R52, RZ, 0x3 ;  /* 0x0000003407347211 */ /* 0x000fe400078f18ff */
[----:B------:R-:W-:Y:S01]  /*10260*/  SHF.R.U32.HI R7, RZ, 0x8, R21 ;  /* 0x00000008ff077819 */ /* 0x000fe20000011615 */
[----:B------:R-:W-:Y:S01]  /*10270*/  IMAD.SHL.U32 R26, R25, 0x10, RZ ;  /* 0x00000010191a7824 */ /* 0x000fe200078e00ff */
[----:B------:R-:W-:Y:S01]  /*10280*/  SHF.R.S32.HI R28, RZ, 0x1f, R25 ;  /* 0x0000001fff1c7819 */ /* 0x000fe20000011419 */
[----:B------:R-:W-:Y:S01]  /*10290*/  IMAD.SHL.U32 R52, R52, 0x80, RZ ;  /* 0x0000008034347824 */ /* 0x000fe200078e00ff */
[----:B------:R-:W-:-:S02]  /*102a0*/  SHF.R.U32.HI R4, RZ, 0x8, R20 ;  /* 0x00000008ff047819 */ /* 0x000fc40000011614 */
[----:B------:R-:W-:Y:S02]  /*102b0*/  LOP3.LUT R24, R21, 0xff, RZ, 0xc0, !PT ;  /* 0x000000ff15187812 */ /* 0x000fe400078ec0ff */
[----:B------:R-:W-:Y:S02]  /*102c0*/  LOP3.LUT R27, R5, 0x380, RZ, 0xc0, !PT ;  /* 0x00000380051b7812 */ /* 0x000fe400078ec0ff */
[----:B------:R-:W-:Y:S02]  /*102d0*/  LOP3.LUT R7, R7, 0xff, RZ, 0xc0, !PT ;  /* 0x000000ff07077812 */ /* 0x000fe400078ec0ff */
[----:B------:R-:W-:Y:S02]  /*102e0*/  LEA.HI R28, R28, R25, RZ, 0x3 ;  /* 0x000000191c1c7211 */ /* 0x000fe400078f18ff */
[----:B------:R-:W-:Y:S02]  /*102f0*/  LOP3.LUT R5, R4, 0xff, RZ, 0xc0, !PT ;  /* 0x000000ff04057812 */ /* 0x000fe400078ec0ff */
[----:B------:R-:W-:Y:S01]  /*10300*/  LOP3.LUT R4, R27, 0x70, R26, 0xf8, !PT ;  /* 0x000000701b047812 */ /* 0x000fe200078ef81a */
[----:B------:R-:W-:Y:S01]  /*10310*/  IMAD.SHL.U32 R28, R28, 0x800, RZ ;  /* 0x000008001c1c7824 */ /* 0x000fe200078e00ff */
[----:B------:R-:W-:-:S02]  /*10320*/  PRMT R32, R7, 0x7604, R24 ;  /* 0x0000760407207816 */ /* 0x000fc40000000018 */
[----:B------:R-:W-:Y:S02]  /*10330*/  SHF.R.U32.HI R27, RZ, 0x3, R27 ;  /* 0x00000003ff1b7819 */ /* 0x000fe4000001161b */
[----:B------:R-:W-:Y:S02]  /*10340*/  SHF.R.U32.HI R7, RZ, 0x8, R39 ;  /* 0x00000008ff077819 */ /* 0x000fe40000011627 */
[----:B------:R-:W-:Y:S02]  /*10350*/  SHF.R.U32.HI R25, RZ, 0x8, R40 ;  /* 0x00000008ff197819 */ /* 0x000fe40000011628 */
[----:B------:R-:W-:Y:S02]  /*10360*/  LOP3.LUT R4, R4, R27, RZ, 0x3c, !PT ;  /* 0x0000001b04047212 */ /* 0x000fe400078e3cff */
[----:B------:R-:W-:Y:S02]  /*10370*/  LOP3.LUT R24, R39, 0xff, RZ, 0xc0, !PT ;  /* 0x000000ff27187812 */ /* 0x000fe400078ec0ff */
[----:B------:R-:W-:-:S02]  /*10380*/  LOP3.LUT R26, R40, 0xff, RZ, 0xc0, !PT ;  /* 0x000000ff281a7812 */ /* 0x000fc400078ec0ff */
[----:B------:R-:W-:Y:S02]  /*10390*/  LOP3.LUT R7, R7, 0xff, RZ, 0xc0, !PT ;  /* 0x000000ff07077812 */ /* 0x000fe400078ec0ff */
[----:B------:R-:W-:Y:S02]  /*103a0*/  LOP3.LUT R25, R25, 0xff, RZ, 0xc0, !PT ;  /* 0x000000ff19197812 */ /* 0x000fe400078ec0ff */
        /* <DEDUP_REMOVED lines=19> */
[----:B------:R-:W0:Y:S01]  /*104e0*/  LDS.128 R24, [R28+0x18000] ;  /* 0x018000001c187984 */ /* 0x000e220000000c00 */
[----:B------:R-:W-:Y:S02]  /*104f0*/  PRMT R34, R5, 0x7604, R6 ;  /* 0x0000760405227816 */ /* 0x000fe40000000006 */
[----:B------:R-:W-:Y:S02]  /*10500*/  SHF.R.U32.HI R31, RZ, 0x8, R43 ;  /* 0x00000008ff1f7819 */ /* 0x000fe4000001162b */
[----:B------:R-:W-:Y:S02]  /*10510*/  LOP3.LUT R46, R43, 0xff, RZ, 0xc0, !PT ;  /* 0x000000ff2b2e7812 */ /* 0x000fe400078ec0ff */
[----:B------:R-:W-:-:S02]  /*10520*/  LOP3.LUT R31, R31, 0xff, RZ, 0xc0, !PT ;  /* 0x000000ff1f1f7812 */ /* 0x000fc400078ec0ff */
[----:B------:R-:W-:Y:S02]  /*10530*/  SHF.R.U32.HI R29, RZ, 0x10, R20 ;  /* 0x00000010ff1d7819 */ /* 0x000fe40000011614 */
[----:B------:R-:W-:Y:S02]  /*10540*/  PRMT R53, R31, 0x7604, R46 ;  /* 0x000076041f357816 */ /* 0x000fe4000000002e */
[----:B------:R-:W-:Y:S02]  /*10550*/  SHF.R.U32.HI R31, RZ, 0x10, R21 ;  /* 0x00000010ff1f7819 */ /* 0x000fe40000011615 */
[----:B------:R-:W-:Y:S02]  /*10560*/  SHF.R.U32.HI R33, RZ, 0x10, R38 ;  /* 0x00000010ff217819 */ /* 0x000fe40000011626 */
[----:B------:R-:W-:Y:S02]  /*10570*/  LOP3.LUT R29, R29, 0xff, RZ, 0xc0, !PT ;  /* 0x000000ff1d1d7812 */ /* 0x000fe400078ec0ff */
[----:B------:R-:W-:-:S02]  /*10580*/  LOP3.LUT R31, R31, 0xff, RZ, 0xc0, !PT ;  /* 0x000000ff1f1f7812 */ /* 0x000fc400078ec0ff */
[----:B------:R-:W-:Y:S02]  /*10590*/  SHF.R.U32.HI R35, RZ, 0x10, R39 ;  /* 0x00000010ff237819 */ /* 0x000fe40000011627 */
[----:B------:R-:W-:Y:S02]  /*105a0*/  LOP3.LUT R33, R33, 0xff, RZ, 0xc0, !PT ;  /* 0x000000ff21217812 */ /* 0x000fe400078ec0ff */
[----:B------:R-:W-:Y:S02]  /*105b0*/  PRMT R29, R29, 0x7054, R30 ;  /* 0x000070541d1d7816 */ /* 0x000fe4000000001e */
[----:B------:R-:W-:Y:S02]  /*105c0*/  PRMT R31, R31, 0x7054, R32 ;  /* 0x000070541f1f7816 */ /* 0x000fe40000000020 */
[----:B------:R-:W-:Y:S02]  /*105d0*/  SHF.R.U32.HI R30, RZ, 0x10, R40 ;  /* 0x00000010ff1e7819 */ /* 0x000fe40000011628 */
[----:B------:R-:W-:-:S02]  /*105e0*/  LOP3.LUT R35, R35, 0xff, RZ, 0xc0, !PT ;  /* 0x000000ff23237812 */ /* 0x000fc400078ec0ff */
[----:B------:R-:W-:Y:S02]  /*105f0*/  SHF.R.U32.HI R32, RZ, 0x10, R41 ;  /* 0x00000010ff207819 */ /* 0x000fe40000011629 */
[----:B------:R-:W-:Y:S02]  /*10600*/  PRMT R33, R33, 0x7054, R34 ;  /* 0x0000705421217816 */ /* 0x000fe40000000022 */
[----:B------:R-:W-:Y:S02]  /*10610*/  SHF.R.U32.HI R34, RZ, 0x10, R42 ;  /* 0x00000010ff227819 */ /* 0x000fe4000001162a */
[----:B------:R-:W-:Y:S02]  /*10620*/  LOP3.LUT R30, R30, 0xff, RZ, 0xc0, !PT ;  /* 0x000000ff1e1e7812 */ /* 0x000fe400078ec0ff */
[----:B------:R-:W-:Y:S02]  /*10630*/  PRMT R35, R35, 0x7054, R44 ;  /* 0x0000705423237816 */ /* 0x000fe4000000002c */
[----:B------:R-:W-:-:S02]  /*10640*/  LOP3.LUT R32, R32, 0xff, RZ, 0xc0, !PT ;  /* 0x000000ff20207812 */ /* 0x000fc400078ec0ff */
[----:B------:R-:W-:Y:S02]  /*10650*/  SHF.R.U32.HI R44, RZ, 0x10, R43 ;  /* 0x00000010ff2c7819 */ /* 0x000fe4000001162b */
[----:B------:R-:W-:Y:S02]  /*10660*/  LOP3.LUT R34, R34, 0xff, RZ, 0xc0, !PT ;  /* 0x000000ff22227812 */ /* 0x000fe400078ec0ff */
[----:B------:R-:W-:Y:S02]  /*10670*/  PRMT R45, R30, 0x7054, R45 ;  /* 0x000070541e2d7816 */ /* 0x000fe4000000002d */
[----:B------:R-:W-:Y:S02]  /*10680*/  PRMT R47, R32, 0x7054, R47 ;  /* 0x00007054202f7816 */ /* 0x000fe4000000002f */
[----:B------:R-:W-:Y:S02]  /*10690*/  LOP3.LUT R44, R44, 0xff, RZ, 0xc0, !PT ;  /* 0x000000ff2c2c7812 */ /* 0x000fe400078ec0ff */
[----:B------:R-:W-:-:S02]  /*106a0*/  PRMT R51, R34, 0x7054, R49 ;  /* 0x0000705422337816 */ /* 0x000fc40000000031 */
[----:B------:R-:W-:Y:S02]  /*106b0*/  LOP3.LUT R32, R45, 0xff000000, R40, 0xf8, !PT ;  /* 0xff0000002d207812 */ /* 0x000fe400078ef828 */
[----:B------:R-:W-:Y:S02]  /*106c0*/  LOP3.LUT R45, R47, 0xff000000, R41, 0xf8, !PT ;  /* 0xff0000002f2d7812 */ /* 0x000fe400078ef829 */
[----:B------:R-:W-:Y:S02]  /*106d0*/  PRMT R53, R44, 0x7054, R53 ;  /* 0x000070542c357816 */ /* 0x000fe40000000035 */
[----:B------:R-:W-:Y:S02]  /*106e0*/  LOP3.LUT R44, R31, 0xff000000, R21, 0xf8, !PT ;  /* 0xff0000001f2c7812 */ /* 0x000fe400078ef815 */
[----:B------:R-:W-:Y:S02]  /*106f0*/  LOP3.LUT R49, R35, 0xff000000, R39, 0xf8, !PT ;  /* 0xff00000023317812 */ /* 0x000fe400078ef827 */
[----:B------:R-:W-:-:S02]  /*10700*/  LOP3.LUT R21, R51, 0xff000000, R42, 0xf8, !PT ;  /* 0xff00000033157812 */ /* 0x000fc400078ef82a */
[----:B------:R-:W-:Y:S02]  /*10710*/  F2FP.F16.E4M3.UNPACK_B R51, R45 ;  /* 0x0000002dff33723e */ /* 0x000fe400020006ff */
[----:B0-----:R-:W-:Y:S02]  /*10720*/  F2FP.F16.E4M3.UNPACK_B R35, R25 ;  /* 0x00000019ff23723e */ /* 0x001fe400020006ff */
[----:B------:R-:W-:Y:S01]  /*10730*/  F2FP.F16.E4M3.UNPACK_B R40, R44 ;  /* 0x0000002cff28723e */ /* 0x000fe200020006ff */
[----:B------:R-:W-:Y:S01]  /*10740*/  HADD2.F32 R52, -RZ, R51.H0_H0 ;  /* 0x20000033ff347230 */ /* 0x000fe20000004100 */
[----:B------:R-:W-:Y:S02]  /*10750*/  LOP3.LUT R29, R29, 0xff000000, R20, 0xf8, !PT ;  /* 0xff0000001d1d7812 */ /* 0x000fe400078ef814 */
[----:B------:R-:W-:Y:S01]  /*10760*/  LOP3.LUT R20, R33, 0xff000000, R38, 0xf8, !PT ;  /* 0xff00000021147812 */ /* 0x000fe200078ef826 */
[--C-:B------:R-:W-:Y:S01]  /*10770*/  HADD2.F32 R50, -RZ, R40.reuse.H0_H0 ;  /* 0x20000028ff327230 */ /* 0x100fe20000004100 */
[-C--:B------:R-:W-:Y:S01]  /*10780*/  F2FP.F16.E4M3.UNPACK_B R39, R24.reuse ;  /* 0x00000018ff27723e */ /* 0x080fe200020006ff */
[----:B------:R-:W-:Y:S01]  /*10790*/  HADD2.F32 R40, -RZ, R40.H1_H1 ;  /* 0x30000028ff287230 */ /* 0x000fe20000004100 */
[----:B------:R-:W-:-:S02]  /*107a0*/  F2FP.F16.E4M3.UNPACK_B R46, R24.H1 ;  /* 0x00000018ff2e723e */ /* 0x000fc400030006ff */
[----:B------:R-:W-:Y:S02]  /*107b0*/  F2FP.F16.E4M3.UNPACK_B R38, R25.H1 ;  /* 0x00000019ff26723e */ /* 0x000fe400030006ff */
[----:B------:R-:W-:Y:S02]  /*107c0*/  F2FP.F16.E4M3.UNPACK_B R44, R44.H1 ;  /* 0x0000002cff2c723e */ /* 0x000fe400030006ff */
[----:B------:R-:W-:Y:S02]  /*107d0*/  LOP3.LUT R53, R53, 0xff000000, R43, 0xf8, !PT ;  /* 0xff00000035357812 */ /* 0x000fe400078ef82b */
[-C--:B------:R-:W-:Y:S02]  /*107e0*/  F2FP.F16.E4M3.UNPACK_B R43, R27.reuse ;  /* 0x0000001bff2b723e */ /* 0x080fe400020006ff */
[----:B------:R-:W-:Y:S02]  /*107f0*/  F2FP.F16.E4M3.UNPACK_B R48, R27.H1 ;  /* 0x0000001bff30723e */ /* 0x000fe400030006ff */
[----:B------:R-:W-:Y:S01]  /*10800*/  F2FP.F16.E4M3.UNPACK_B R27, R26.H1 ;  /* 0x0000001aff1b723e */ /* 0x000fe200030006ff */
[----:B---3--:R-:W0:Y:S02]  /*10810*/  LDS.128 R4, [R61+0x18000] ;  /* 0x018000003d047984 */ /* 0x008e240000000c00 */
[----:B0-----:R-:W-:-:S02]  /*10820*/  F2FP.F16.E4M3.UNPACK_B R31, R5 ;  /* 0x00000005ff1f723e */ /* 0x001fc400020006ff */
[----:B------:R-:W-:Y:S01]  /*10830*/  F2FP.F16.E4M3.UNPACK_B R34, R5.H1 ;  /* 0x00000005ff22723e */ /* 0x000fe200030006ff */
[----:B------:R-:W-:Y:S01]  /*10840*/  HADD2.F32 R5, -RZ, R35.H0_H0 ;  /* 0x20000023ff057230 */ /* 0x000fe20000004100 */
[-C--:B------:R-:W-:Y:S01]  /*10850*/  F2FP.F16.E4M3.UNPACK_B R42, R7.reuse ;  /* 0x00000007ff2a723e */ /* 0x080fe200020006ff */
[----:B------:R-:W-:Y:S01]  /*10860*/  HADD2.F32 R33, -RZ, R31.H0_H0 ;  /* 0x2000001fff217230 */ /* 0x000fe20000004100 */
[----:B------:R-:W-:Y:S01]  /*10870*/  F2FP.F16.E4M3.UNPACK_B R47, R7.H1 ;  /* 0x00000007ff2f723e */ /* 0x000fe200030006ff */
[----:B------:R-:W-:Y:S02]  /*10880*/  HADD2.F32 R35, -RZ, R35.H1_H1 ;  /* 0x30000023ff237230 */ /* 0x000fe40000004100 */
[C---:B------:R-:W-:Y:S01]  /*10890*/  FMUL.FTZ R24, R5.reuse, R52 ;  /* 0x0000003405187220 */ /* 0x040fe20000410000 */
[----:B------:R-:W-:Y:S01]  /*108a0*/  FMUL.FTZ R25, R5, R50 ;  /* 0x0000003205197220 */ /* 0x000fe20000410000 */
[----:B------:R-:W-:Y:S01]  /*108b0*/  F2FP.F16.E4M3.UNPACK_B R30, R4 ;  /* 0x00000004ff1e723e */ /* 0x000fe200020006ff */
[----:B------:R-:W-:-:S02]  /*108c0*/  HADD2.F32 R31, -RZ, R31.H1_H1 ;  /* 0x3000001fff1f7230 */ /* 0x000fc40000004100 */
[C---:B------:R-:W-:Y:S01]  /*108d0*/  FFMA.FTZ R5, R33.reuse, R50, -R24 ;  /* 0x0000003221057223 */ /* 0x040fe20000010818 */
[----:B------:R-:W-:Y:S01]  /*108e0*/  F2FP.F16.E4M3.UNPACK_B R50, R45.H1 ;  /* 0x0000002dff32723e */ /* 0x000fe200030006ff */
[----:B------:R-:W-:Y:S01]  /*108f0*/  FFMA.FTZ R25, R33, R52, R25 ;  /* 0x0000003421197223 */ /* 0x000fe20000010019 */
[----:B------:R-:W-:Y:S01]  /*10900*/  HADD2.F32 R52, -RZ, R51.H1_H1 ;  /* 0x30000033ff347230 */ /* 0x000fe20000004100 */
[----:B------:R-:W-:Y:S01]  /*10910*/  F2FP.F16.E4M3.UNPACK_B R41, R4.H1 ;  /* 0x00000004ff29723e */ /* 0x000fe200030006ff */
[----:B------:R-:W-:Y:S01]  /*10920*/  HADD2.F32 R24, -RZ, R38.H0_H0 ;  /* 0x20000026ff187230 */ /* 0x000fe20000004100 */
[-C--:B------:R-:W-:Y:S01]  /*10930*/  F2FP.F16.E4M3.UNPACK_B R4, R6.reuse ;  /* 0x00000006ff04723e */ /* 0x080fe200020006ff */
[----:B------:R-:W-:Y:S01]  /*10940*/  HADD2.F32 R51, -RZ, R50.H0_H0 ;  /* 0x20000032ff337230 */ /* 0x000fe20000004100 */
[----:B------:R-:W-:Y:S01]  /*10950*/  F2FP.F16.E4M3.UNPACK_B R7, R6.H1 ;  /* 0x00000006ff07723e */ /* 0x000fe200030006ff */
[----:B------:R-:W-:Y:S01]  /*10960*/  HADD2.F32 R45, -RZ, R44.H0_H0 ;  /* 0x2000002cff2d7230 */ /* 0x000fe20000004100 */
[----:B------:R-:W-:Y:S01]  /*10970*/  F2FP.F16.E4M3.UNPACK_B R6, R26 ;  /* 0x0000001aff06723e */ /* 0x000fe200020006ff */
[----:B------:R-:W-:Y:S01]  /*10980*/  FMUL.FTZ R26, R35, R52 ;  /* 0x00000034231a7220 */ /* 0x000fe20000410000 */
[----:B------:R-:W-:-:S02]  /*10990*/  HADD2.F32 R33, -RZ, R34.H0_H0 ;  /* 0x20000022ff217230 */ /* 0x000fc40000004100 */
[-C--:B------:R-:W-:Y:S01]  /*109a0*/  FMUL.FTZ R35, R35, R40.reuse ;  /* 0x0000002823237220 */ /* 0x080fe20000410000 */
[C---:B------:R-:W-:Y:S01]  /*109b0*/  FMUL.FTZ R54, R24.reuse, R51 ;  /* 0x0000003318367220 */ /* 0x040fe20000410000 */
[-C--:B------:R-:W-:Y:S01]  /*109c0*/  FMUL.FTZ R56, R24, R45.reuse ;  /* 0x0000002d18387220 */ /* 0x080fe20000410000 */
[C---:B------:R-:W-:Y:S01]  /*109d0*/  FFMA.FTZ R26, R31.reuse, R40, -R26 ;  /* 0x000000281f1a7223 */ /* 0x040fe2000001081a */
[----:B------:R-:W-:Y:S01]  /*109e0*/  FFMA.FTZ R24, R31, R52, R35 ;  /* 0x000000341f187223 */ /* 0x000fe20000010023 */
[C---:B------:R-:W-:Y:S01]  /*109f0*/  FFMA.FTZ R31, R33.reuse, R45, -R54 ;  /* 0x0000002d211f7223 */ /* 0x040fe20000010836 */
[----:B------:R-:W-:Y:S01]  /*10a00*/  HADD2.F32 R45, -RZ, R44.H1_H1 ;  /* 0x3000002cff2d7230 */ /* 0x000fe20000004100 */
[----:B------:R-:W-:Y:S01]  /*10a10*/  F2FP.F16.E4M3.UNPACK_B R52, R53 ;  /* 0x00000035ff34723e */ /* 0x000fe200020006ff */
[----:B------:R-:W-:Y:S01]  /*10a20*/  FFMA.FTZ R33, R33, R51, R56 ;  /* 0x0000003321217223 */ /* 0x000fe20000010038 */
[-C--:B------:R-:W-:Y:S01]  /*10a30*/  F2FP.F16.E4M3.UNPACK_B R44, R49.reuse ;  /* 0x00000031ff2c723e */ /* 0x080fe200020006ff */
[----:B------:R-:W-:Y:S01]  /*10a40*/  HADD2.F32 R51, -RZ, R50.H1_H1 ;  /* 0x30000032ff337230 */ /* 0x000fe20000004100 */
[----:B------:R-:W-:Y:S01]  /*10a50*/  F2FP.F16.E4M3.UNPACK_B R49, R49.H1 ;  /* 0x00000031ff31723e */ /* 0x000fe200030006ff */
[----:B------:R-:W-:-:S02]  /*10a60*/  HADD2.F32 R38, -RZ, R38.H1_H1 ;  /* 0x30000026ff267230 */ /* 0x000fc40000004100 */
[----:B------:R-:W-:Y:S02]  /*10a70*/  HADD2.F32 R40, -RZ, R34.H1_H1 ;  /* 0x30000022ff287230 */ /* 0x000fe40000004100 */
[----:B------:R-:W-:Y:S02]  /*10a80*/  HADD2.F32 R54, -RZ, R52.H0_H0 ;  /* 0x20000034ff367230 */ /* 0x000fe40000004100 */
[C---:B------:R-:W-:Y:S01]  /*10a90*/  FMUL.FTZ R55, R38.reuse, R51 ;  /* 0x0000003326377220 */ /* 0x040fe20000410000 */
[----:B------:R-:W-:Y:S02]  /*10aa0*/  HADD2.F32 R34, -RZ, R43.H0_H0 ;  /* 0x2000002bff227230 */ /* 0x000fe40000004100 */
[----:B------:R-:W-:Y:S01]  /*10ab0*/  FMUL.FTZ R38, R38, R45 ;  /* 0x0000002d26267220 */ /* 0x000fe20000410000 */
[----:B------:R-:W-:Y:S02]  /*10ac0*/  HADD2.F32 R50, -RZ, R44.H0_H0 ;  /* 0x2000002cff327230 */ /* 0x000fe40000004100 */
[----:B------:R-:W-:-:S02]  /*10ad0*/  HADD2.F32 R35, -RZ, R42.H0_H0 ;  /* 0x2000002aff237230 */ /* 0x000fc40000004100 */
[C---:B------:R-:W-:Y:S01]  /*10ae0*/  FMUL.FTZ R56, R34.reuse, R54 ;  /* 0x0000003622387220 */ /* 0x040fe20000410000 */
[----:B------:R-:W-:Y:S02]  /*10af0*/  HADD2.F32 R52, -RZ, R52.H1_H1 ;  /* 0x30000034ff347230 */ /* 0x000fe40000004100 */
[-C--:B------:R-:W-:Y:S01]  /*10b00*/  FMUL.FTZ R57, R34, R50.reuse ;  /* 0x0000003222397220 */ /* 0x080fe20000410000 */
[C---:B------:R-:W-:Y:S01]  /*10b10*/  FFMA.FTZ R34, R40.reuse, R45, -R55 ;  /* 0x0000002d28227223 */ /* 0x040fe20000010837 */
[----:B------:R-:W-:Y:S01]  /*10b20*/  F2FP.F16.E4M3.UNPACK_B R55, R53.H1 ;  /* 0x00000035ff37723e */ /* 0x000fe200030006ff */
[----:B------:R-:W-:Y:S01]  /*10b30*/  FFMA.FTZ R40, R40, R51, R38 ;  /* 0x0000003328287223 */ /* 0x000fe20000010026 */
[C---:B------:R-:W-:Y:S01]  /*10b40*/  FFMA.FTZ R38, R35.reuse, R50, -R56 ;  /* 0x0000003223267223 */ /* 0x040fe20000010838 */
[----:B------:R-:W-:Y:S02]  /*10b50*/  HADD2.F32 R50, -RZ, R44.H1_H1 ;  /* 0x3000002cff327230 */ /* 0x000fe40000004100 */
[----:B------:R-:W-:Y:S01]  /*10b60*/  FFMA.FTZ R35, R35, R54, R57 ;  /* 0x0000003623237223 */ /* 0x000fe20000010039 */
[----:B------:R-:W-:Y:S01]  /*10b70*/  HADD2.F32 R53, -RZ, R55.H0_H0 ;  /* 0x20000037ff357230 */ /* 0x000fe20000004100 */
[----:B------:R-:W-:Y:S01]  /*10b80*/  F2FP.SATFINITE.E4M3.F32.PACK_AB_MERGE_C R31, R34, R31, RZ ;  /* 0x0000001f221f723e */ /* 0x000fe200048070ff */
[----:B------:R-:W-:Y:S01]  /*10b90*/  HADD2.F32 R44, -RZ, R48.H0_H0 ;  /* 0x20000030ff2c7230 */ /* 0x000fe20000004100 */
[----:B------:R-:W-:Y:S01]  /*10ba0*/  F2FP.SATFINITE.E4M3.F32.PACK_AB_MERGE_C R33, R40, R33, RZ ;  /* 0x000000212821723e */ /* 0x000fe200048070ff */
[----:B------:R-:W-:Y:S01]  /*10bb0*/  HADD2.F32 R51, -RZ, R49.H0_H0 ;  /* 0x20000031ff337230 */ /* 0x000fe20000004100 */
[----:B------:R-:W-:Y:S01]  /*10bc0*/  F2FP.SATFINITE.E4M3.F32.PACK_AB_MERGE_C R5, R26, R5, R31 ;  /* 0x000000051a05723e */ /* 0x000fe2000480701f */
[----:B------:R-:W-:-:S02]  /*10bd0*/  HADD2.F32 R43, -RZ, R43.H1_H1 ;  /* 0x3000002bff2b7230 */ /* 0x000fc40000004100 */
[C---:B------:R-:W-:Y:S01]  /*10be0*/  FMUL.FTZ R54, R44.reuse, R53 ;  /* 0x000000352c367220 */ /* 0x040fe20000410000 */
[----:B------:R-:W-:Y:S02]  /*10bf0*/  HADD2.F32 R45, -RZ, R47.H0_H0 ;  /* 0x2000002fff2d7230 */ /* 0x000fe40000004100 */
[-C--:B------:R-:W-:Y:S01]  /*10c00*/  FMUL.FTZ R56, R44, R51.reuse ;  /* 0x000000332c387220 */ /* 0x080fe20000410000 */
[----:B------:R-:W-:Y:S02]  /*10c10*/  HADD2.F32 R42, -RZ, R42.H1_H1 ;  /* 0x3000002aff2a7230 */ /* 0x000fe40000004100 */
[C---:B------:R-:W-:Y:S01]  /*10c20*/  FMUL.FTZ R57, R43.reuse, R52 ;  /* 0x000000342b397220 */ /* 0x040fe20000410000 */
[----:B------:R-:W-:Y:S01]  /*10c30*/  FMUL.FTZ R59, R43, R50 ;  /* 0x000000322b3b7220 */ /* 0x000fe20000410000 */
[C---:B------:R-:W-:Y:S01]  /*10c40*/  FFMA.FTZ R44, R45.reuse, R51, -R54 ;  /* 0x000000332d2c7223 */ /* 0x040fe20000010836 */
[----:B------:R-:W-:Y:S01]  /*10c50*/  F2FP.F16.E4M3.UNPACK_B R54, R32.H1 ;  /* 0x00000020ff36723e */ /* 0x000fe200030006ff */
[----:B------:R-:W-:Y:S01]  /*10c60*/  FFMA.FTZ R45, R45, R53, R56 ;  /* 0x000000352d2d7223 */ /* 0x000fe20000010038 */
[----:B------:R-:W-:Y:S01]  /*10c70*/  F2FP.F16.E4M3.UNPACK_B R51, R29.H1 ;  /* 0x0000001dff33723e */ /* 0x000fe200030006ff */
[----:B------:R-:W-:Y:S01]  /*10c80*/  FFMA.FTZ R43, R42, R50, -R57 ;  /* 0x000000322a2b7223 */ /* 0x000fe20000010839 */
[----:B------:R-:W-:-:S02]  /*10c90*/  HADD2.F32 R53, -RZ, R49.H1_H1 ;  /* 0x30000031ff357230 */ /* 0x000fc40000004100 */
[----:B------:R-:W-:Y:S01]  /*10ca0*/  FFMA.FTZ R42, R42, R52, R59 ;  /* 0x000000342a2a7223 */ /* 0x000fe2000001003b */
[----:B------:R-:W-:Y:S01]  /*10cb0*/  HADD2.F32 R56, -RZ, R55.H1_H1 ;  /* 0x30000037ff387230 */ /* 0x000fe20000004100 */
[----:B------:R-:W-:Y:S01]  /*10cc0*/  F2FP.SATFINITE.E4M3.F32.PACK_AB_MERGE_C R25, R24, R25, R33 ;  /* 0x000000191819723e */ /* 0x000fe20004807021 */
[----:B------:R-:W-:Y:S02]  /*10cd0*/  HADD2.F32 R49, -RZ, R47.H1_H1 ;  /* 0x3000002fff317230 */ /* 0x000fe40000004100 */
[----:B------:R-:W-:Y:S02]  /*10ce0*/  HADD2.F32 R50, -RZ, R48.H1_H1 ;  /* 0x30000030ff327230 */ /* 0x000fe40000004100 */
[----:B------:R-:W-:Y:S02]  /*10cf0*/  HADD2.F32 R55, -RZ, R54.H0_H0 ;  /* 0x20000036ff377230 */ /* 0x000fe40000004100 */
[----:B------:R-:W-:Y:S02]  /*10d00*/  HADD2.F32 R47, -RZ, R46.H0_H0 ;  /* 0x2000002eff2f7230 */ /* 0x000fe40000004100 */
[----:B------:R-:W-:Y:S01]  /*10d10*/  FMUL.FTZ R58, R50, R56 ;  /* 0x00000038323a7220 */ /* 0x000fe20000410000 */
[----:B------:R-:W-:-:S02]  /*10d20*/  HADD2.F32 R52, -RZ, R51.H0_H0 ;  /* 0x20000033ff347230 */ /* 0x000fc40000004100 */
[----:B------:R-:W-:Y:S01]  /*10d30*/  FMUL.FTZ R59, R50, R53 ;  /* 0x00000035323b7220 */ /* 0x000fe20000410000 */
[----:B------:R-:W-:Y:S02]  /*10d40*/  HADD2.F32 R48, -RZ, R41.H0_H0 ;  /* 0x20000029ff307230 */ /* 0x000fe40000004100 */
[C---:B------:R-:W-:Y:S01]  /*10d50*/  FMUL.FTZ R57, R47.reuse, R55 ;  /* 0x000000372f397220 */ /* 0x040fe20000410000 */
[----:B------:R-:W-:Y:S02]  /*10d60*/  HADD2.F32 R54, -RZ, R54.H1_H1 ;  /* 0x30000036ff367230 */ /* 0x000fe40000004100 */
[----:B------:R-:W-:Y:S01]  /*10d70*/  FMUL.FTZ R50, R47, R52 ;  /* 0x000000342f327220 */ /* 0x000fe20000410000 */
[----:B------:R-:W-:Y:S02]  /*10d80*/  HADD2.F32 R46, -RZ, R46.H1_H1 ;  /* 0x3000002eff2e7230 */ /* 0x000fe40000004100 */
[----:B------:R-:W-:Y:S01]  /*10d90*/  FFMA.FTZ R47, R49, R53, -R58 ;  /* 0x00000035312f7223 */ /* 0x000fe2000001083a */
[----:B------:R-:W-:-:S02]  /*10da0*/  HADD2.F32 R51, -RZ, R51.H1_H1 ;  /* 0x30000033ff337230 */ /* 0x000fc40000004100 */
[----:B------:R-:W-:Y:S01]  /*10db0*/  FFMA.FTZ R60, R49, R56, R59 ;  /* 0x00000038313c7223 */ /* 0x000fe2000001003b */
[C---:B------:R-:W-:Y:S01]  /*10dc0*/  FFMA.FTZ R57, R48.reuse, R52, -R57 ;  /* 0x0000003430397223 */ /* 0x040fe20000010839 */
[----:B------:R-:W-:Y:S01]  /*10dd0*/  FFMA.FTZ R55, R48, R55, R50 ;  /* 0x0000003730377223 */ /* 0x000fe20000010032 */
[----:B------:R-:W-:Y:S01]  /*10de0*/  F2FP.F16.E4M3.UNPACK_B R49, R32 ;  /* 0x00000020ff31723e */ /* 0x000fe200020006ff */
[----:B------:R-:W-:Y:S01]  /*10df0*/  HADD2.F32 R41, -RZ, R41.H1_H1 ;  /* 0x30000029ff297230 */ /* 0x000fe20000004100 */
[----:B------:R-:W-:Y:S01]  /*10e00*/  F2FP.F16.E4M3.UNPACK_B R48, R29 ;  /* 0x0000001dff30723e */ /* 0x000fe200020006ff */
[C---:B------:R-:W-:Y:S01]  /*10e10*/  FMUL.FTZ R50, R46.reuse, R54 ;  /* 0x000000362e327220 */ /* 0x040fe20000410000 */
[----:B------:R-:W-:Y:S01]  /*10e20*/  FMUL.FTZ R29, R46, R51 ;  /* 0x000000332e1d7220 */ /* 0x000fe20000410000 */
[----:B------:R-:W-:Y:S02]  /*10e30*/  HADD2.F32 R46, -RZ, R49.H0_H0 ;  /* 0x20000031ff2e7230 */ /* 0x000fe40000004100 */
[----:B------:R-:W-:-:S02]  /*10e40*/  HADD2.F32 R32, -RZ, R39.H0_H0 ;  /* 0x20000027ff207230 */ /* 0x000fc40000004100 */
[C---:B------:R-:W-:Y:S01]  /*10e50*/  FFMA.FTZ R56, R41.reuse, R51, -R50 ;  /* 0x0000003329387223 */ /* 0x040fe20000010832 */
[----:B------:R-:W-:Y:S01]  /*10e60*/  FFMA.FTZ R54, R41, R54, R29 ;  /* 0x0000003629367223 */ /* 0x000fe2000001001d */
[----:B------:R-:W-:Y:S02]  /*10e70*/  HADD2.F32 R41, -RZ, R48.H0_H0 ;  /* 0x20000030ff297230 */ /* 0x000fe40000004100 */
        /* <DEDUP_REMOVED lines=9> */
[----:B------:R-:W-:Y:S01]  /*10f10*/  FFMA.FTZ R51, R29, R46, R32 ;  /* 0x0000002e1d337223 */ /* 0x000fe20000010020 */
[C---:B------:R-:W-:Y:S01]  /*10f20*/  FMUL.FTZ R53, R39.reuse, R49 ;  /* 0x0000003127357220 */ /* 0x040fe20000410000 */
[----:B------:R-:W-:Y:S01]  /*10f30*/  F2FP.F16.E4M3.UNPACK_B R29, R20.H1 ;  /* 0x00000014ff1d723e */ /* 0x000fe200030006ff */
[-C--:B------:R-:W-:Y:S01]  /*10f40*/  FMUL.FTZ R46, R39, R48.reuse ;  /* 0x00000030272e7220 */ /* 0x080fe20000410000 */
[----:B------:R-:W-:Y:S02]  /*10f50*/  HADD2.F32 R39, -RZ, R41.H0_H0 ;  /* 0x20000029ff277230 */ /* 0x000fe40000004100 */
[----:B------:R-:W-:Y:S01]  /*10f60*/  FFMA.FTZ R53, R30, R48, -R53 ;  /* 0x000000301e357223 */ /* 0x000fe20000010835 */
[----:B------:R-:W-:-:S02]  /*10f70*/  HADD2.F32 R32, -RZ, R27.H0_H0 ;  /* 0x2000001bff207230 */ /* 0x000fc40000004100 */
[----:B------:R-:W-:Y:S01]  /*10f80*/  FFMA.FTZ R52, R30, R49, R46 ;  /* 0x000000311e347223 */ /* 0x000fe2000001002e */
[--C-:B------:R-:W-:Y:S01]  /*10f90*/  HADD2.F32 R30, -RZ, R29.reuse.H0_H0 ;  /* 0x2000001dff1e7230 */ /* 0x100fe20000004100 */
[----:B------:R-:W-:Y:S01]  /*10fa0*/  F2FP.F16.E4M3.UNPACK_B R20, R20 ;  /* 0x00000014ff14723e */ /* 0x000fe200020006ff */
[----:B------:R-:W-:Y:S02]  /*10fb0*/  HADD2.F32 R46, -RZ, R29.H1_H1 ;  /* 0x3000001dff2e7230 */ /* 0x000fe40000004100 */
[C---:B------:R-:W-:Y:S01]  /*10fc0*/  FMUL.FTZ R58, R32.reuse, R39 ;  /* 0x00000027203a7220 */ /* 0x040fe20000410000 */
[----:B------:R-:W-:Y:S02]  /*10fd0*/  HADD2.F32 R29, -RZ, R7.H0_H0 ;  /* 0x20000007ff1d7230 */ /* 0x000fe40000004100 */
[----:B------:R-:W-:Y:S01]  /*10fe0*/  FMUL.FTZ R32, R32, R30 ;  /* 0x0000001e20207220 */ /* 0x000fe20000410000 */
[----:B------:R-:W-:Y:S01]  /*10ff0*/  HADD2.F32 R48, -RZ, R41.H1_H1 ;  /* 0x30000029ff307230 */ /* 0x000fe20000004100 */
[----:B------:R-:W-:Y:S01]  /*11000*/  F2FP.SATFINITE.E4M3.F32.PACK_AB_MERGE_C R54, R54, R55, RZ ;  /* 0x000000373636723e */ /* 0x000fe200048070ff */
[----:B------:R-:W-:-:S02]  /*11010*/  HADD2.F32 R27, -RZ, R27.H1_H1 ;  /* 0x3000001bff1b7230 */ /* 0x000fc40000004100 */
[C---:B------:R-:W-:Y:S01]  /*11020*/  FFMA.FTZ R58, R29.reuse, R30, -R58 ;  /* 0x0000001e1d3a7223 */ /* 0x040fe2000001083a */
[----:B------:R-:W-:Y:S02]  /*11030*/  HADD2.F32 R7, -RZ, R7.H1_H1 ;  /* 0x30000007ff077230 */ /* 0x000fe40000004100 */
[----:B------:R-:W-:Y:S01]  /*11040*/  FFMA.FTZ R32, R29, R39, R32 ;  /* 0x000000271d207223 */ /* 0x000fe20000010020 */
[----:B------:R-:W-:Y:S01]  /*11050*/  F2FP.F16.E4M3.UNPACK_B R29, R21 ;  /* 0x00000015ff1d723e */ /* 0x000fe200020006ff */
[C---:B------:R-:W-:Y:S01]  /*11060*/  FMUL.FTZ R30, R27.reuse, R48 ;  /* 0x000000301b1e7220 */ /* 0x040fe20000410000 */
[-C--:B------:R-:W-:Y:S01]  /*11070*/  FMUL.FTZ R27, R27, R46.reuse ;  /* 0x0000002e1b1b7220 */ /* 0x080fe20000410000 */
[--C-:B------:R-:W-:Y:S01]  /*11080*/  HADD2.F32 R21, -RZ, R20.reuse.H0_H0 ;  /* 0x20000014ff157230 */ /* 0x100fe20000004100 */
[----:B------:R-:W-:Y:S01]  /*11090*/  F2FP.SATFINITE.E4M3.F32.PACK_AB_MERGE_C R24, R52, R51, R54 ;  /* 0x000000333418723e */ /* 0x000fe20004807036 */
[C---:B------:R-:W-:Y:S01]  /*110a0*/  FFMA.FTZ R49, R7.reuse, R46, -R30 ;  /* 0x0000002e07317223 */ /* 0x040fe2000001081e */
[----:B------:R-:W-:Y:S01]  /*110b0*/  FFMA.FTZ R59, R7, R48, R27 ;  /* 0x00000030073b7223 */ /* 0x000fe2000001001b */
[----:B------:R-:W-:-:S02]  /*110c0*/  HADD2.F32 R27, -RZ, R20.H1_H1 ;  /* 0x30000014ff1b7230 */ /* 0x000fc40000004100 */
[--C-:B------:R-:W-:Y:S01]  /*110d0*/  HADD2.F32 R30, -RZ, R29.reuse.H0_H0 ;  /* 0x2000001dff1e7230 */ /* 0x100fe20000004100 */
[----:B------:R-:W-:Y:S01]  /*110e0*/  F2FP.SATFINITE.E4M3.F32.PACK_AB_MERGE_C R49, R49, R58, RZ ;  /* 0x0000003a3131723e */ /* 0x000fe200048070ff */
[--C-:B------:R-:W-:Y:S01]  /*110f0*/  HADD2.F32 R7, -RZ, R6.reuse.H0_H0 ;  /* 0x20000006ff077230 */ /* 0x100fe20000004100 */
[----:B------:R-:W-:Y:S01]  /*11100*/  F2FP.SATFINITE.E4M3.F32.PACK_AB_MERGE_C R32, R59, R32, RZ ;  /* 0x000000203b20723e */ /* 0x000fe200048070ff */
[----:B------:R-:W-:Y:S02]  /*11110*/  HADD2.F32 R29, -RZ, R29.H1_H1 ;  /* 0x3000001dff1d7230 */ /* 0x000fe40000004100 */
[----:B------:R-:W-:Y:S02]  /*11120*/  HADD2.F32 R20, -RZ, R6.H1_H1 ;  /* 0x30000006ff147230 */ /* 0x000fe40000004100 */
[C---:B------:R-:W-:Y:S01]  /*11130*/  FMUL.FTZ R39, R7.reuse, R30 ;  /* 0x0000001e07277220 */ /* 0x040fe20000410000 */
[--C-:B------:R-:W-:Y:S02]  /*11140*/  HADD2.F32 R6, -RZ, R4.reuse.H0_H0 ;  /* 0x20000004ff067230 */ /* 0x100fe40000004100 */
[----:B------:R-:W-:Y:S01]  /*11150*/  FMUL.FTZ R7, R7, R21 ;  /* 0x0000001507077220 */ /* 0x000fe20000410000 */
[----:B------:R-:W-:-:S02]  /*11160*/  HADD2.F32 R4, -RZ, R4.H1_H1 ;  /* 0x30000004ff047230 */ /* 0x000fc40000004100 */
[C---:B------:R-:W-:Y:S01]  /*11170*/  FMUL.FTZ R41, R20.reuse, R29 ;  /* 0x0000001d14297220 */ /* 0x040fe20000410000 */
[----:B------:R-:W-:Y:S01]  /*11180*/  FMUL.FTZ R20, R20, R27 ;  /* 0x0000001b14147220 */ /* 0x000fe20000410000 */
[C---:B------:R-:W-:Y:S01]  /*11190*/  FFMA.FTZ R39, R6.reuse, R21, -R39 ;  /* 0x0000001506277223 */ /* 0x040fe20000010827 */
[----:B------:R-:W-:Y:S01]  /*111a0*/  FFMA.FTZ R30, R6, R30, R7 ;  /* 0x0000001e061e7223 */ /* 0x000fe20000010007 */
[C---:B------:R-:W-:Y:S01]  /*111b0*/  FFMA.FTZ R6, R4.reuse, R27, -R41 ;  /* 0x0000001b04067223 */ /* 0x040fe20000010829 */
[----:B------:R-:W-:Y:S01]  /*111c0*/  FFMA.FTZ R29, R4, R29, R20 ;  /* 0x0000001d041d7223 */ /* 0x000fe20000010014 */
[----:B------:R-:W-:Y:S02]  /*111d0*/  F2FP.SATFINITE.E4M3.F32.PACK_AB_MERGE_C R7, R47, R44, RZ ;  /* 0x0000002c2f07723e */ /* 0x000fe400048070ff */
[----:B------:R-:W-:Y:S02]  /*111e0*/  F2FP.SATFINITE.E4M3.F32.PACK_AB_MERGE_C R4, R56, R57, RZ ;  /* 0x000000393804723e */ /* 0x000fe400048070ff */
[----:B------:R-:W-:-:S02]  /*111f0*/  F2FP.SATFINITE.E4M3.F32.PACK_AB_MERGE_C R27, R60, R45, RZ ;  /* 0x0000002d3c1b723e */ /* 0x000fc400048070ff */
[----:B------:R-:W-:Y:S02]  /*11200*/  F2FP.SATFINITE.E4M3.F32.PACK_AB_MERGE_C R7, R43, R38, R7 ;  /* 0x000000262b07723e */ /* 0x000fe40004807007 */
[----:B------:R-:W-:Y:S02]  /*11210*/  F2FP.SATFINITE.E4M3.F32.PACK_AB_MERGE_C R4, R53, R50, R4 ;  /* 0x000000323504723e */ /* 0x000fe40004807004 */
[----:B------:R-:W-:Y:S02]  /*11220*/  F2FP.SATFINITE.E4M3.F32.PACK_AB_MERGE_C R6, R6, R39, R49 ;  /* 0x000000270606723e */ /* 0x000fe40004807031 */
[----:B------:R-:W-:Y:S02]  /*11230*/  F2FP.SATFINITE.E4M3.F32.PACK_AB_MERGE_C R27, R42, R35, R27 ;  /* 0x000000232a1b723e */ /* 0x000fe4000480701b */
[----:B------:R-:W-:Y:S01]  /*11240*/  F2FP.SATFINITE.E4M3.F32.PACK_AB_MERGE_C R26, R29, R30, R32 ;  /* 0x0000001e1d1a723e */ /* 0x000fe20004807020 */
[----:B------:R3:W-:Y:S04]  /*11250*/  STS.128 [R61+0x18000], R4 ;  /* 0x018000043d007388 */ /* 0x0007e80000000c00 */
[----:B------:R3:W-:Y:S02]  /*11260*/  STS.128 [R28+0x18000], R24 ;  /* 0x018000181c007388 */ /* 0x0007e40000000c00 */
.L_x_1909:
[----:B------:R-:W-:Y:S05]  /*11270*/  BSYNC B1 ;  /* 0x0000000000017941 */ /* 0x000fea0003800000 */
.L_x_1908:
[----:B------:R-:W-:Y:S05]  /*11280*/  @P0 BRA `(.L_x_1893) ;  /* 0x0000000c00f80947 */ /* 0x000fea0003800000 */
[----:B------:R-:W4:Y:S01]  /*11290*/  LDL R51, [R1+0x80] ;  /* 0x0000800001337983 */ /* 0x000f220000100800 */
[----:B--23-5:R-:W-:Y:S01]  /*112a0*/  LEA.HI R4, R3, R0, RZ, 0x1c ;  /* 0x0000000003047211 */ /* 0x02cfe200078fe0ff */
[----:B-1----:R-:W-:Y:S01]  /*112b0*/  IMAD.SHL.U32 R24, R37, 0x80, RZ ;  /* 0x0000008025187824 */ /* 0x002fe200078e00ff */
[----:B------:R-:W-:Y:S02]  /*112c0*/  SHF.R.S32.HI R6, RZ, 0x1f, R37 ;  /* 0x0000001fff067819 */ /* 0x000fe40000011425 */
[----:B------:R-:W-:Y:S02]  /*112d0*/  SHF.R.S32.HI R21, RZ, 0x1f, R4 ;  /* 0x0000001fff157819 */ /* 0x000fe40000011404 */
[----:B------:R-:W-:Y:S02]  /*112e0*/  SHF.R.U32.HI R0, RZ, 0x8, R12 ;  /* 0x00000008ff007819 */ /* 0x000fe4000001160c */
[----:B0-----:R-:W-:Y:S01]  /*112f0*/  LEA.HI R25, R21, R4, RZ, 0x3 ;  /* 0x0000000415197211 */ /* 0x001fe200078f18ff */
[----:B------:R-:W-:Y:S01]  /*11300*/  IMAD.SHL.U32 R21, R4, 0x10, RZ ;  /* 0x0000001004157824 */ /* 0x000fe200078e00ff */
[----:B------:R-:W-:-:S02]  /*11310*/  LOP3.LUT R26, R24, 0x380, RZ, 0xc0, !PT ;  /* 0x00000380181a7812 */ /* 0x000fc400078ec0ff */
[----:B------:R-:W-:Y:S01]  /*11320*/  LEA.HI R37, R6, R37, RZ, 0x3 ;  /* 0x0000002506257211 */ /* 0x000fe200078f18ff */
[----:B------:R-:W-:Y:S01]  /*11330*/  IMAD.SHL.U32 R25, R25, 0x800, RZ ;  /* 0x0000080019197824 */ /* 0x000fe200078e00ff */
[----:B------:R-:W-:Y:S02]  /*11340*/  LOP3.LUT R3, R12, 0xff, RZ, 0xc0, !PT ;  /* 0x000000ff0c037812 */ /* 0x000fe400078ec0ff */
[----:B------:R-:W-:Y:S01]  /*11350*/  LOP3.LUT R4, R0, 0xff, RZ, 0xc0, !PT ;  /* 0x000000ff00047812 */ /* 0x000fe200078ec0ff */
[----:B------:R-:W-:Y:S01]  /*11360*/  IMAD.SHL.U32 R37, R37, 0x80, RZ ;  /* 0x0000008025257824 */ /* 0x000fe200078e00ff */
[----:B------:R-:W-:Y:S02]  /*11370*/  LOP3.LUT R0, R26, 0x70, R21, 0xf8, !PT ;  /* 0x000000701a007812 */ /* 0x000fe400078ef815 */
[----:B------:R-:W-:Y:S02]  /*11380*/  PRMT R21, R4, 0x7604, R3 ;  /* 0x0000760404157816 */ /* 0x000fe40000000003 */
[----:B------:R-:W-:-:S02]  /*11390*/  SHF.R.U32.HI R4, RZ, 0x8, R15 ;  /* 0x00000008ff047819 */ /* 0x000fc4000001160f */
[----:B------:R-:W-:Y:S02]  /*113a0*/  SHF.R.U32.HI R27, RZ, 0x3, R26 ;  /* 0x00000003ff1b7819 */ /* 0x000fe4000001161a */
[----:B------:R-:W-:Y:S02]  /*113b0*/  SHF.R.U32.HI R6, RZ, 0x8, R13 ;  /* 0x00000008ff067819 */ /* 0x000fe4000001160d */
[----:B------:R-:W-:Y:S02]  /*113c0*/  SHF.R.U32.HI R20, RZ, 0x8, R14 ;  /* 0x00000008ff147819 */ /* 0x000fe4000001160e */
[----:B------:R-:W-:Y:S02]  /*113d0*/  LOP3.LUT R3, R15, 0xff, RZ, 0xc0, !PT ;  /* 0x000000ff0f037812 */ /* 0x000fe400078ec0ff */
[----:B------:R-:W-:Y:S02]  /*113e0*/  LOP3.LUT R4, R4, 0xff, RZ, 0xc0, !PT ;  /* 0x000000ff04047812 */ /* 0x000fe400078ec0ff */
[----:B------:R-:W-:-:S02]  /*113f0*/  LOP3.LUT R0, R0, R27, RZ, 0x3c, !PT ;  /* 0x0000001b00007212 */ /* 0x000fc400078e3cff */
[----:B------:R-:W-:Y:S02]  /*11400*/  LOP3.LUT R37, R37, 0xfffffc00, RZ, 0xc0, !PT ;  /* 0xfffffc0025257812 */ /* 0x000fe400078ec0ff */
[----:B------:R-:W-:Y:S02]  /*11410*/  LOP3.LUT R25, R25, 0xffffc000, RZ, 0xc0, !PT ;  /* 0xffffc00019197812 */ /* 0x000fe400078ec0ff */
[----:B------:R-:W-:Y:S02]  /*11420*/  LOP3.LUT R5, R13, 0xff, RZ, 0xc0, !PT ;  /* 0x000000ff0d057812 */ /* 0x000fe400078ec0ff */
[----:B------:R-:W-:Y:S02]  /*11430*/  LOP3.LUT R7, R14, 0xff, RZ, 0xc0, !PT ;  /* 0x000000ff0e077812 */ /* 0x000fe400078ec0ff */
[----:B------:R-:W-:Y:S02]  /*11440*/  LOP3.LUT R6, R6, 0xff, RZ, 0xc0, !PT ;  /* 0x000000ff06067812 */ /* 0x000fe400078ec0ff */
[----:B------:R-:W-:-:S02]  /*11450*/  LOP3.LUT R24, R20, 0xff, RZ, 0xc0, !PT ;  /* 0x000000ff14187812 */ /* 0x000fc400078ec0ff */
[----:B------:R-:W-:Y:S02]  /*11460*/  PRMT R28, R4, 0x7604, R3 ;  /* 0x00007604041c7816 */ /* 0x000fe40000000003 */
[----:B------:R-:W-:Y:S02]  /*11470*/  IADD3 R3, R0, R25, R37 ;  /* 0x0000001900037210 */ /* 0x000fe40007ffe025 */
[----:B------:R-:W-:Y:S02]  /*11480*/  PRMT R20, R6, 0x7604, R5 ;  /* 0x0000760406147816 */ /* 0x000fe40000000005 */
[----:B------:R-:W-:Y:S01]  /*11490*/  PRMT R29, R24, 0x7604, R7 ;  /* 0x00007604181d7816 */ /* 0x000fe20000000007 */
[----:B------:R-:W-:Y:S01]  /*114a0*/  IMAD.IADD R0, R22, 0x1, R3 ;  /* 0x0000000116007824 */ /* 0x000fe200078e0203 */
[----:B------:R-:W-:Y:S02]  /*114b0*/  SHF.R.U32.HI R6, RZ, 0x8, R8 ;  /* 0x00000008ff067819 */ /* 0x000fe40000011608 */
[----:B------:R-:W-:-:S02]  /*114c0*/  SHF.R.U32.HI R24, RZ, 0x8, R9 ;  /* 0x00000008ff187819 */ /* 0x000fc40000011609 */
[----:B------:R-:W-:Y:S02]  /*114d0*/  LOP3.LUT R5, R8, 0xff, RZ, 0xc0, !PT ;  /* 0x000000ff08057812 */ /* 0x000fe400078ec0ff */
[----:B------:R-:W-:Y:S02]  /*114e0*/  LOP3.LUT R6, R6, 0xff, RZ, 0xc0, !PT ;  /* 0x000000ff06067812 */ /* 0x000fe400078ec0ff */
[----:B------:R-:W-:Y:S02]  /*114f0*/  LOP3.LUT R3, R24, 0xff, RZ, 0xc0, !PT ;  /* 0x000000ff18037812 */ /* 0x000fe400078ec0ff */
[----:B------:R-:W0:Y:S01]  /*11500*/  LDS.128 R24, [R0+0x18000] ;  /* 0x0180000000187984 */ /* 0x000e220000000c00 */
[----:B------:R-:W-:Y:S02]  /*11510*/  PRMT R33, R6, 0x7604, R5 ;  /* 0x0000760406217816 */ /* 0x000fe40000000005 */
[----:B------:R-:W-:Y:S02]  /*11520*/  SHF.R.U32.HI R35, RZ, 0x8, R11 ;  /* 0x00000008ff237819 */ /* 0x000fe4000001160b */
[----:B------:R-:W-:-:S02]  /*11530*/  LOP3.LUT R34, R11, 0xff, RZ, 0xc0, !PT ;  /* 0x000000ff0b227812 */ /* 0x000fc400078ec0ff */
[----:B------:R-:W-:Y:S02]  /*11540*/  LOP3.LUT R35, R35, 0xff, RZ, 0xc0, !PT ;  /* 0x000000ff23237812 */ /* 0x000fe400078ec0ff */
[----:B------:R-:W-:Y:S02]  /*11550*/  LOP3.LUT R30, R9, 0xff, RZ, 0xc0, !PT ;  /* 0x000000ff091e7812 */ /* 0x000fe400078ec0ff */
[----:B------:R-:W-:Y:S02]  /*11560*/  PRMT R34, R35, 0x7604, R34 ;  /* 0x0000760423227816 */ /* 0x000fe40000000022 */
[----:B------:R-:W-:Y:S02]  /*11570*/  SHF.R.U32.HI R35, RZ, 0x10, R9 ;  /* 0x00000010ff237819 */ /* 0x000fe40000011609 */
[----:B------:R-:W-:Y:S02]  /*11580*/  PRMT R30, R3, 0x7604, R30 ;  /* 0x00007604031e7816 */ /* 0x000fe4000000001e */
[----:B------:R-:W-:Y:S01]  /*11590*/  SHF.R.U32.HI R3, RZ, 0x10, R13 ;  /* 0x00000010ff037819 */ /* 0x000fe2000001160d */
[----:B------:R-:W-:Y:S01]  /*115a0*/  IMAD.U32 R35, R35, 0x10000, RZ ;  /* 0x0001000023237824 */ /* 0x000fe200078e00ff */
[----:B------:R-:W-:-:S02]  /*115b0*/  SHF.R.U32.HI R39, RZ, 0x10, R11 ;  /* 0x00000010ff277819 */ /* 0x000fc4000001160b */
[----:B------:R-:W-:Y:S01]  /*115c0*/  SHF.R.U32.HI R32, RZ, 0x8, R10 ;  /* 0x00000008ff207819 */ /* 0x000fe2000001160a */
[----:B------:R-:W-:Y:S01]  /*115d0*/  IMAD.U32 R3, R3, 0x10000, RZ ;  /* 0x0001000003037824 */ /* 0x000fe200078e00ff */
[----:B------:R-:W-:Y:S01]  /*115e0*/  LOP3.LUT R31, R10, 0xff, RZ, 0xc0, !PT ;  /* 0x000000ff0a1f7812 */ /* 0x000fe200078ec0ff */
[----:B------:R-:W-:Y:S01]  /*115f0*/  IMAD.U32 R39, R39, 0x10000, RZ ;  /* 0x0001000027277824 */ /* 0x000fe200078e00ff */
[----:B------:R-:W-:Y:S02]  /*11600*/  LOP3.LUT R32, R32, 0xff, RZ, 0xc0, !PT ;  /* 0x000000ff20207812 */ /* 0x000fe400078ec0ff */
[----:B------:R-:W-:Y:S02]  /*11610*/  LOP3.LUT R35, R30, 0xff0000, R35, 0xf8, !PT ;  /* 0x00ff00001e237812 */ /* 0x000fe400078ef823 */
[----:B------:R-:W-:Y:S02]  /*11620*/  PRMT R37, R32, 0x7604, R31 ;  /* 0x0000760420257816 */ /* 0x000fe4000000001f */
[----:B------:R-:W-:-:S02]  /*11630*/  LOP3.LUT R3, R20, 0xff0000, R3, 0xf8, !PT ;  /* 0x00ff000014037812 */ /* 0x000fc400078ef803 */
[----:B------:R-:W-:Y:S02]  /*11640*/  LOP3.LUT R39, R34, 0xff0000, R39, 0xf8, !PT ;  /* 0x00ff000022277812 */ /* 0x000fe400078ef827 */
[----:B------:R-:W-:Y:S02]  /*11650*/  LOP3.LUT R38, R35, 0xff000000, R9, 0xf8, !PT ;  /* 0xff00000023267812 */ /* 0x000fe400078ef809 */
[----:B------:R-:W-:Y:S02]  /*11660*/  SHF.R.U32.HI R31, RZ, 0x10, R15 ;  /* 0x00000010ff1f7819 */ /* 0x000fe4000001160f */
[----:B------:R-:W-:Y:S02]  /*11670*/  LOP3.LUT R29, R29, 0xff0000, R14, 0xf8, !PT ;  /* 0x00ff00001d1d7812 */ /* 0x000fe400078ef80e */
[----:B------:R-:W-:Y:S01]  /*11680*/  LOP3.LUT R33, R33, 0xff0000, R8, 0xf8, !PT ;  /* 0x00ff000021217812 */ /* 0x000fe200078ef808 */
[----:B------:R-:W-:Y:S01]  /*11690*/  IMAD.U32 R31, R31, 0x10000, RZ ;  /* 0x000100001f1f7824 */ /* 0x000fe200078e00ff */
[----:B------:R-:W-:-:S02]  /*116a0*/  LOP3.LUT R13, R3, 0xff000000, R13, 0xf8, !PT ;  /* 0xff000000030d7812 */ /* 0x000fc400078ef80d */
[----:B------:R-:W-:Y:S02]  /*116b0*/  LOP3.LUT R37, R37, 0xff0000, R10, 0xf8, !PT ;  /* 0x00ff000025257812 */ /* 0x000fe400078ef80a */
[----:B------:R-:W-:Y:S02]  /*116c0*/  LOP3.LUT R42, R39, 0xff000000, R11, 0xf8, !PT ;  /* 0xff000000272a7812 */ /* 0x000fe400078ef80b */
[----:B------:R-:W-:Y:S02]  /*116d0*/  F2FP.F16.E4M3.UNPACK_B R39, R38 ;  /* 0x00000026ff27723e */ /* 0x000fe400020006ff */
[----:B0-----:R-:W-:Y:S02]  /*116e0*/  F2FP.F16.E4M3.UNPACK_B R11, R25 ;  /* 0x00000019ff0b723e */ /* 0x001fe400020006ff */
[----:B------:R-:W-:Y:S01]  /*116f0*/  LOP3.LUT R3, R29, 0xff000000, R14, 0xf8, !PT ;  /* 0xff0000001d037812 */ /* 0x000fe200078ef80e */
[--C-:B------:R-:W-:Y:S01]  /*11700*/  HADD2.F32 R40, -RZ, R39.reuse.H0_H0 ;  /* 0x20000027ff287230 */ /* 0x100fe20000004100 */
[----:B------:R-:W-:Y:S01]  /*11710*/  LOP3.LUT R29, R33, 0xff000000, R8, 0xf8, !PT ;  /* 0xff000000211d7812 */ /* 0x000fe200078ef808 */
[----:B------:R-:W-:Y:S01]  /*11720*/  HADD2.F32 R39, -RZ, R39.H1_H1 ;  /* 0x30000027ff277230 */ /* 0x000fe20000004100 */
[----:B------:R-:W-:-:S02]  /*11730*/  LOP3.LUT R21, R21, 0xff0000, R12, 0xf8, !PT ;  /* 0x00ff000015157812 */ /* 0x000fc400078ef80c */
[----:B------:R-:W-:Y:S02]  /*11740*/  LOP3.LUT R8, R37, 0xff000000, R10, 0xf8, !PT ;  /* 0xff00000025087812 */ /* 0x000fe400078ef80a */
[----:B------:R-:W-:Y:S02]  /*11750*/  F2FP.F16.E4M3.UNPACK_B R14, R13 ;  /* 0x0000000dff0e723e */ /* 0x000fe400020006ff */
[----:B------:R-:W-:Y:S02]  /*11760*/  LOP3.LUT R31, R28, 0xff0000, R31, 0xf8, !PT ;  /* 0x00ff00001c1f7812 */ /* 0x000fe400078ef81f */
[----:B------:R-:W-:Y:S01]  /*11770*/  LOP3.LUT R12, R21, 0xff000000, R12, 0xf8, !PT ;  /* 0xff000000150c7812 */ /* 0x000fe200078ef80c */
[----:B------:R-:W-:Y:S01]  /*11780*/  HADD2.F32 R28, -RZ, R14.H0_H0 ;  /* 0x2000000eff1c7230 */ /* 0x000fe20000004100 */
[----:B------:R-:W-:Y:S02]  /*11790*/  F2FP.F16.E4M3.UNPACK_B R21, R25.H1 ;  /* 0x00000019ff15723e */ /* 0x000fe400030006ff */
[----:B------:R-:W-:-:S02]  /*117a0*/  F2FP.F16.E4M3.UNPACK_B R25, R24 ;  /* 0x00000018ff19723e */ /* 0x000fc400020006ff */
[----:B------:R-:W-:Y:S02]  /*117b0*/  F2FP.F16.E4M3.UNPACK_B R35, R24.H1 ;  /* 0x00000018ff23723e */ /* 0x000fe400030006ff */
[-C--:B------:R-:W-:Y:S02]  /*117c0*/  F2FP.F16.E4M3.UNPACK_B R32, R27.reuse ;  /* 0x0000001bff20723e */ /* 0x080fe400020006ff */
[----:B------:R-:W-:Y:S02]  /*117d0*/  F2FP.F16.E4M3.UNPACK_B R37, R27.H1 ;  /* 0x0000001bff25723e */ /* 0x000fe400030006ff */
[----:B------:R-:W-:Y:S02]  /*117e0*/  F2FP.F16.E4M3.UNPACK_B R38, R38.H1 ;  /* 0x00000026ff26723e */ /* 0x000fe400030006ff */
[----:B------:R-:W-:Y:S01]  /*117f0*/  LOP3.LUT R34, R31, 0xff000000, R15, 0xf8, !PT ;  /* 0xff0000001f227812 */ /* 0x000fe200078ef80f */
[----:B----4-:R-:W0:Y:S02]  /*11800*/  LDS.128 R4, [R51+0x18000] ;  /* 0x0180000033047984 */ /* 0x010e240000000c00 */
[----:B0-----:R-:W-:-:S02]  /*11810*/  F2FP.F16.E4M3.UNPACK_B R10, R5 ;  /* 0x00000005ff0a723e */ /* 0x001fc400020006ff */
[----:B------:R-:W-:Y:S01]  /*11820*/  F2FP.F16.E4M3.UNPACK_B R20, R5.H1 ;  /* 0x00000005ff14723e */ /* 0x000fe200030006ff */
[--C-:B------:R-:W-:Y:S01]  /*11830*/  HADD2.F32 R5, -RZ, R11.reuse.H0_H0 ;  /* 0x2000000bff057230 */ /* 0x100fe20000004100 */
[-C--:B------:R-:W-:Y:S01]  /*11840*/  F2FP.F16.E4M3.UNPACK_B R30, R7.reuse ;  /* 0x00000007ff1e723e */ /* 0x080fe200020006ff */
[--C-:B------:R-:W-:Y:S01]  /*11850*/  HADD2.F32 R9, -RZ, R10.reuse.H0_H0 ;  /* 0x2000000aff097230 */ /* 0x100fe20000004100 */
[----:B------:R-:W-:Y:S01]  /*11860*/  F2FP.F16.E4M3.UNPACK_B R33, R7.H1 ;  /* 0x00000007ff21723e */ /* 0x000fe200030006ff */
[----:B------:R-:W-:Y:S02]  /*11870*/  HADD2.F32 R11, -RZ, R11.H1_H1 ;  /* 0x3000000bff0b7230 */ /* 0x000fe40000004100 */
[C---:B------:R-:W-:Y:S01]  /*11880*/  FMUL.FTZ R24, R5.reuse, R40 ;  /* 0x0000002805187220 */ /* 0x040fe20000410000 */
[----:B------:R-:W-:Y:S01]  /*11890*/  FMUL.FTZ R27, R5, R28 ;  /* 0x0000001c051b7220 */ /* 0x000fe20000410000 */
[----:B------:R-:W-:Y:S01]  /*118a0*/  HADD2.F32 R10, -RZ, R10.H1_H1 ;  /* 0x3000000aff0a7230 */ /* 0x000fe20000004100 */
[----:B------:R-:W-:Y:S01]  /*118b0*/  F2FP.F16.E4M3.UNPACK_B R31, R4.H1 ;  /* 0x00000004ff1f723e */ /* 0x000fe200030006ff */
[C---:B------:R-:W-:Y:S01]  /*118c0*/  FFMA.FTZ R5, R9.reuse, R28, -R24 ;  /* 0x0000001c09057223 */ /* 0x040fe20000010818 */
[----:B------:R-:W-:Y:S01]  /*118d0*/  F2FP.F16.E4M3.UNPACK_B R24, R13.H1 ;  /* 0x0000000dff18723e */ /* 0x000fe200030006ff */
[----:B------:R-:W-:Y:S01]  /*118e0*/  FFMA.FTZ R9, R9, R40, R27 ;  /* 0x0000002809097223 */ /* 0x000fe2000001001b */
[----:B------:R-:W-:-:S02]  /*118f0*/  HADD2.F32 R27, -RZ, R14.H1_H1 ;  /* 0x3000000eff1b7230 */ /* 0x000fc40000004100 */
[C---:B------:R-:W-:Y:S01]  /*11900*/  FMUL.FTZ R41, R11.reuse, R39 ;  /* 0x000000270b297220 */ /* 0x040fe20000410000 */
[----:B------:R-:W-:Y:S01]  /*11910*/  HADD2.F32 R40, -RZ, R38.H0_H0 ;  /* 0x20000026ff287230 */ /* 0x000fe20000004100 */
[----:B------:R-:W-:Y:S01]  /*11920*/  F2FP.F16.E4M3.UNPACK_B R15, R4 ;  /* 0x00000004ff0f723e */ /* 0x000fe200020006ff */
[----:B------:R-:W-:Y:S02]  /*11930*/  HADD2.F32 R14, -RZ, R21.H0_H0 ;  /* 0x20000015ff0e7230 */ /* 0x000fe40000004100 */
[-C--:B------:R-:W-:Y:S01]  /*11940*/  FMUL.FTZ R44, R11, R27.reuse ;  /* 0x0000001b0b2c7220 */ /* 0x080fe20000410000 */
[----:B------:R-:W-:Y:S01]  /*11950*/  HADD2.F32 R28, -RZ, R24.H0_H0 ;  /* 0x20000018ff1c7230 */ /* 0x000fe20000004100 */
[----:B------:R-:W-:Y:S01]  /*11960*/  F2FP.F16.E4M3.UNPACK_B R4, R6 ;  /* 0x00000006ff04723e */ /* 0x000fe200020006ff */
[----:B------:R-:W-:Y:S02]  /*11970*/  HADD2.F32 R13, -RZ, R20.H0_H0 ;  /* 0x20000014ff0d7230 */ /* 0x000fe40000004100 */
[C---:B------:R-:W-:Y:S01]  /*11980*/  FMUL.FTZ R46, R14.reuse, R40 ;  /* 0x000000280e2e7220 */ /* 0x040fe20000410000 */
[----:B------:R-:W-:Y:S01]  /*11990*/  F2FP.F16.E4M3.UNPACK_B R7, R6.H1 ;  /* 0x00000006ff07723e */ /* 0x000fe200030006ff */
[-C--:B------:R-:W-:Y:S01]  /*119a0*/  FMUL.FTZ R43, R14, R28.reuse ;  /* 0x0000001c0e2b7220 */ /* 0x080fe20000410000 */
[----:B------:R-:W-:Y:S01]  /*119b0*/  FFMA.FTZ R14, R10, R27, -R41 ;  /* 0x0000001b0a0e7223 */ /* 0x000fe20000010829 */
[----:B------:R-:W-:Y:S01]  /*119c0*/  FFMA.FTZ R11, R13, R28, -R46 ;  /* 0x0000001c0d0b7223 */ /* 0x000fe2000001082e */
[----:B------:R-:W-:-:S02]  /*119d0*/  HADD2.F32 R41, -RZ, R38.H1_H1 ;  /* 0x30000026ff297230 */ /* 0x000fc40000004100 */
[----:B------:R-:W-:Y:S01]  /*119e0*/  FFMA.FTZ R13, R13, R40, R43 ;  /* 0x000000280d0d7223 */ /* 0x000fe2000001002b */
[----:B------:R-:W-:Y:S01]  /*119f0*/  F2FP.F16.E4M3.UNPACK_B R40, R42 ;  /* 0x0000002aff28723e */ /* 0x000fe200020006ff */
[----:B------:R-:W-:Y:S01]  /*11a00*/  HADD2.F32 R27, -RZ, R24.H1_H1 ;  /* 0x30000018ff1b7230 */ /* 0x000fe20000004100 */
[----:B------:R-:W-:Y:S01]  /*11a10*/  F2FP.F16.E4M3.UNPACK_B R38, R34 ;  /* 0x00000022ff26723e */ /* 0x000fe200020006ff */
[----:B------:R-:W-:Y:S02]  /*11a20*/  HADD2.F32 R24, -RZ, R32.H0_H0 ;  /* 0x20000020ff187230 */ /* 0x000fe40000004100 */
[----:B------:R-:W-:Y:S01]  /*11a30*/  FFMA.FTZ R10, R10, R39, R44 ;  /* 0x000000270a0a7223 */ /* 0x000fe2000001002c */
[----:B------:R-:W-:Y:S01]  /*11a40*/  HADD2.F32 R43, -RZ, R40.H0_H0 ;  /* 0x20000028ff2b7230 */ /* 0x000fe20000004100 */
[-C--:B------:R-:W-:Y:S01]  /*11a50*/  F2FP.F16.E4M3.UNPACK_B R6, R26.reuse ;  /* 0x0000001aff06723e */ /* 0x080fe200020006ff */
[----:B------:R-:W-:Y:S01]  /*11a60*/  HADD2.F32 R28, -RZ, R20.H1_H1 ;  /* 0x30000014ff1c7230 */ /* 0x000fe20000004100 */
[----:B------:R-:W-:Y:S01]  /*11a70*/  F2FP.F16.E4M3.UNPACK_B R26, R26.H1 ;  /* 0x0000001aff1a723e */ /* 0x000fe200030006ff */
[----:B------:R-:W-:-:S02]  /*11a80*/  HADD2.F32 R20, -RZ, R21.H1_H1 ;  /* 0x30000015ff147230 */ /* 0x000fc40000004100 */
[----:B------:R-:W-:Y:S01]  /*11a90*/  FMUL.FTZ R46, R24, R43 ;  /* 0x0000002b182e7220 */ /* 0x000fe20000410000 */
[----:B------:R-:W-:Y:S02]  /*11aa0*/  HADD2.F32 R39, -RZ, R38.H0_H0 ;  /* 0x20000026ff277230 */ /* 0x000fe40000004100 */
[----:B------:R-:W-:Y:S02]  /*11ab0*/  HADD2.F32 R21, -RZ, R30.H0_H0 ;  /* 0x2000001eff157230 */ /* 0x000fe40000004100 */
[C---:B------:R-:W-:Y:S01]  /*11ac0*/  FMUL.FTZ R45, R20.reuse, R41 ;  /* 0x00000029142d7220 */ /* 0x040fe20000410000 */
[----:B------:R-:W-:Y:S01]  /*11ad0*/  FMUL.FTZ R44, R20, R27 ;  /* 0x0000001b142c7220 */ /* 0x000fe20000410000 */
[-C--:B------:R-:W-:Y:S01]  /*11ae0*/  FMUL.FTZ R48, R24, R39.reuse ;  /* 0x0000002718307220 */ /* 0x080fe20000410000 */
[----:B------:R-:W-:Y:S02]  /*11af0*/  HADD2.F32 R32, -RZ, R32.H1_H1 ;  /* 0x30000020ff207230 */ /* 0x000fe40000004100 */
[C---:B------:R-:W-:Y:S01]  /*11b00*/  FFMA.FTZ R24, R21.reuse, R39, -R46 ;  /* 0x0000002715187223 */ /* 0x040fe2000001082e */
[----:B------:R-:W-:Y:S01]  /*11b10*/  HADD2.F32 R39, -RZ, R38.H1_H1 ;  /* 0x30000026ff277230 */ /* 0x000fe20000004100 */
[----:B------:R-:W-:Y:S01]  /*11b20*/  F2FP.F16.E4M3.UNPACK_B R38, R34.H1 ;  /* 0x00000022ff26723e */ /* 0x000fe200030006ff */
[C---:B------:R-:W-:Y:S01]  /*11b30*/  FFMA.FTZ R20, R28.reuse, R27, -R45 ;  /* 0x0000001b1c147223 */ /* 0x040fe2000001082d */
[----:B------:R-:W-:Y:S01]  /*11b40*/  FFMA.FTZ R21, R21, R43, R48 ;  /* 0x0000002b15157223 */ /* 0x000fe20000010030 */
[----:B------:R-:W-:Y:S01]  /*11b50*/  FFMA.FTZ R28, R28, R41, R44 ;  /* 0x000000291c1c7223 */ /* 0x000fe2000001002c */
[----:B------:R-:W-:Y:S01]  /*11b60*/  F2FP.F16.E4M3.UNPACK_B R43, R42.H1 ;  /* 0x0000002aff2b723e */ /* 0x000fe200030006ff */
[----:B------:R-:W-:Y:S01]  /*11b70*/  HADD2.F32 R41, -RZ, R40.H1_H1 ;  /* 0x30000028ff297230 */ /* 0x000fe20000004100 */
[----:B------:R-:W-:Y:S01]  /*11b80*/  F2FP.SATFINITE.E4M3.F32.PACK_AB_MERGE_C R11, R20, R11, RZ ;  /* 0x0000000b140b723e */ /* 0x000fe200048070ff */
[----:B------:R-:W-:Y:S01]  /*11b90*/  HADD2.F32 R27, -RZ, R37.H0_H0 ;  /* 0x20000025ff1b7230 */ /* 0x000fe20000004100 */
[----:B------:R-:W-:Y:S01]  /*11ba0*/  F2FP.SATFINITE.E4M3.F32.PACK_AB_MERGE_C R13, R28, R13, RZ ;  /* 0x0000000d1c0d723e */ /* 0x000fe200048070ff */
[----:B------:R-:W-:-:S02]  /*11bb0*/  HADD2.F32 R40, -RZ, R38.H0_H0 ;  /* 0x20000026ff287230 */ /* 0x000fc40000004100 */
[C---:B------:R-:W-:Y:S01]  /*11bc0*/  FMUL.FTZ R45, R32.reuse, R41 ;  /* 0x00000029202d7220 */ /* 0x040fe20000410000 */
[----:B------:R-:W-:Y:S02]  /*11bd0*/  HADD2.F32 R42, -RZ, R43.H0_H0 ;  /* 0x2000002bff2a7230 */ /* 0x000fe40000004100 */
[----:B------:R-:W-:Y:S01]  /*11be0*/  FMUL.FTZ R32, R32, R39 ;  /* 0x0000002720207220 */ /* 0x000fe20000410000 */
[----:B------:R-:W-:Y:S02]  /*11bf0*/  HADD2.F32 R30, -RZ, R30.H1_H1 ;  /* 0x3000001eff1e7230 */ /* 0x000fe40000004100 */
[C---:B------:R-:W-:Y:S01]  /*11c00*/  FMUL.FTZ R49, R27.reuse, R40 ;  /* 0x000000281b317220 */ /* 0x040fe20000410000 */
[----:B------:R-:W-:Y:S02]  /*11c10*/  HADD2.F32 R34, -RZ, R33.H0_H0 ;  /* 0x20000021ff227230 */ /* 0x000fe40000004100 */
[----:B------:R-:W-:Y:S01]  /*11c20*/  FMUL.FTZ R47, R27, R42 ;  /* 0x0000002a1b2f7220 */ /* 0x000fe20000410000 */
[----:B------:R-:W-:-:S02]  /*11c30*/  HADD2.F32 R43, -RZ, R43.H1_H1 ;  /* 0x3000002bff2b7230 */ /* 0x000fc40000004100 */
[C---:B------:R-:W-:Y:S01]  /*11c40*/  FFMA.FTZ R27, R30.reuse, R39, -R45 ;  /* 0x000000271e1b7223 */ /* 0x040fe2000001082d */
[----:B------:R-:W-:Y:S01]  /*11c50*/  FFMA.FTZ R30, R30, R41, R32 ;  /* 0x000000291e1e7223 */ /* 0x000fe20000010020 */
[C---:B------:R-:W-:Y:S01]  /*11c60*/  FFMA.FTZ R49, R34.reuse, R42, R49 ;  /* 0x0000002a22317223 */ /* 0x040fe20000010031 */
[----:B------:R-:W-:Y:S01]  /*11c70*/  F2FP.F16.E4M3.UNPACK_B R42, R29.H1 ;  /* 0x0000001dff2a723e */ /* 0x000fe200030006ff */
[----:B------:R-:W-:Y:S01]  /*11c80*/  HADD2.F32 R41, -RZ, R38.H1_H1 ;  /* 0x30000026ff297230 */ /* 0x000fe20000004100 */
[----:B------:R-:W-:Y:S01]  /*11c90*/  F2FP.F16.E4M3.UNPACK_B R39, R12.H1 ;  /* 0x0000000cff27723e */ /* 0x000fe200030006ff */
[----:B------:R-:W-:Y:S02]  /*11ca0*/  HADD2.F32 R38, -RZ, R37.H1_H1 ;  /* 0x30000025ff267230 */ /* 0x000fe40000004100 */
[----:B------:R-:W-:Y:S01]  /*11cb0*/  FFMA.FTZ R32, R34, R40, -R47 ;  /* 0x0000002822207223 */ /* 0x000fe2000001082f */
[----:B------:R-:W-:Y:S01]  /*11cc0*/  HADD2.F32 R44, -RZ, R42.H0_H0 ;  /* 0x2000002aff2c7230 */ /* 0x000fe20000004100 */
[----:B------:R-:W-:Y:S01]  /*11cd0*/  F2FP.SATFINITE.E4M3.F32.PACK_AB_MERGE_C R5, R14, R5, R11 ;  /* 0x000000050e05723e */ /* 0x000fe2000480700b */
[----:B------:R-:W-:-:S02]  /*11ce0*/  HADD2.F32 R37, -RZ, R35.H0_H0 ;  /* 0x20000023ff257230 */ /* 0x000fc40000004100 */
[C---:B------:R-:W-:Y:S01]  /*11cf0*/  FMUL.FTZ R45, R38.reuse, R43 ;  /* 0x0000002b262d7220 */ /* 0x040fe20000410000 */
[----:B------:R-:W-:Y:S02]  /*11d00*/  HADD2.F32 R34, -RZ, R33.H1_H1 ;  /* 0x30000021ff227230 */ /* 0x000fe40000004100 */
[-C--:B------:R-:W-:Y:S01]  /*11d10*/  FMUL.FTZ R46, R38, R41.reuse ;  /* 0x00000029262e7220 */ /* 0x080fe20000410000 */
[----:B------:R-:W-:Y:S02]  /*11d20*/  HADD2.F32 R40, -RZ, R39.H0_H0 ;  /* 0x20000027ff287230 */ /* 0x000fe40000004100 */
[C---:B------:R-:W-:Y:S01]  /*11d30*/  FMUL.FTZ R38, R37.reuse, R44 ;  /* 0x0000002c25267220 */ /* 0x040fe20000410000 */
[----:B------:R-:W-:Y:S02]  /*11d40*/  HADD2.F32 R33, -RZ, R31.H0_H0 ;  /* 0x2000001fff217230 */ /* 0x000fe40000004100 */
[C---:B------:R-:W-:Y:S01]  /*11d50*/  FFMA.FTZ R45, R34.reuse, R41, -R45 ;  /* 0x00000029222d7223 */ /* 0x040fe2000001082d */
[----:B------:R-:W-:Y:S01]  /*11d60*/  FFMA.FTZ R50, R34, R43, R46 ;  /* 0x0000002b22327223 */ /* 0x000fe2000001002e */
[----:B------:R-:W-:Y:S01]  /*11d70*/  FMUL.FTZ R37, R37, R40 ;  /* 0x0000002825257220 */ /* 0x000fe20000410000 */
[----:B------:R-:W-:-:S02]  /*11d80*/  HADD2.F32 R42, -RZ, R42.H1_H1 ;  /* 0x3000002aff2a7230 */ /* 0x000fc40000004100 */
[C---:B------:R-:W-:Y:S01]  /*11d90*/  FFMA.FTZ R41, R33.reuse, R40, -R38 ;  /* 0x0000002821297223 */ /* 0x040fe20000010826 */
[----:B------:R-:W-:Y:S02]  /*11da0*/  HADD2.F32 R35, -RZ, R35.H1_H1 ;  /* 0x30000023ff237230 */ /* 0x000fe40000004100 */
[----:B------:R-:W-:Y:S01]  /*11db0*/  FFMA.FTZ R44, R33, R44, R37 ;  /* 0x0000002c212c7223 */ /* 0x000fe20000010025 */
[----:B------:R-:W-:Y:S01]  /*11dc0*/  HADD2.F32 R34, -RZ, R39.H1_H1 ;  /* 0x30000027ff227230 */ /* 0x000fe20000004100 */
[----:B------:R-:W-:Y:S01]  /*11dd0*/  F2FP.F16.E4M3.UNPACK_B R37, R29 ;  /* 0x0000001dff25723e */ /* 0x000fe200020006ff */
[----:B------:R-:W-:Y:S01]  /*11de0*/  HADD2.F32 R31, -RZ, R31.H1_H1 ;  /* 0x3000001fff1f7230 */ /* 0x000fe20000004100 */
[----:B------:R-:W-:Y:S01]  /*11df0*/  F2FP.F16.E4M3.UNPACK_B R33, R12 ;  /* 0x0000000cff21723e */ /* 0x000fe200020006ff */
[C---:B------:R-:W-:Y:S01]  /*11e00*/  FMUL.FTZ R12, R35.reuse, R42 ;  /* 0x0000002a230c7220 */ /* 0x040fe20000410000 */
[----:B------:R-:W-:Y:S01]  /*11e10*/  FMUL.FTZ R39, R35, R34 ;  /* 0x0000002223277220 */ /* 0x000fe20000410000 */
[----:B------:R-:W-:Y:S01]  /*11e20*/  HADD2.F32 R35, -RZ, R37.H0_H0 ;  /* 0x20000025ff237230 */ /* 0x000fe20000004100 */
[----:B------:R-:W-:Y:S01]  /*11e30*/  F2FP.SATFINITE.E4M3.F32.PACK_AB_MERGE_C R49, R50, R49, RZ ;  /* 0x000000313231723e */ /* 0x000fe200048070ff */
[----:B------:R-:W-:-:S02]  /*11e40*/  HADD2.F32 R29, -RZ, R25.H0_H0 ;  /* 0x20000019ff1d7230 */ /* 0x000fc40000004100 */
[C---:B------:R-:W-:Y:S01]  /*11e50*/  FFMA.FTZ R46, R31.reuse, R34, -R12 ;  /* 0x000000221f2e7223 */ /* 0x040fe2000001080c */
[----:B------:R-:W-:Y:S01]  /*11e60*/  FFMA.FTZ R43, R31, R42, R39 ;  /* 0x0000002a1f2b7223 */ /* 0x000fe20000010027 */
[----:B------:R-:W-:Y:S01]  /*11e70*/  HADD2.F32 R31, -RZ, R33.H0_H0 ;  /* 0x20000021ff1f7230 */ /* 0x000fe20000004100 */
[----:B------:R-:W-:Y:S01]  /*11e80*/  F2FP.SATFINITE.E4M3.F32.PACK_AB_MERGE_C R9, R10, R9, R13 ;  /* 0x000000090a09723e */ /* 0x000fe2000480700d */
        /* <DEDUP_REMOVED lines=24> */
[----:B------:R-:W-:Y:S01]  /*12010*/  F2FP.SATFINITE.E4M3.F32.PACK_AB_MERGE_C R11, R30, R21, R49 ;  /* 0x000000151e0b723e */ /* 0x000fe20004807031 */
[----:B------:R-:W-:-:S02]  /*12020*/  HADD2.F32 R26, -RZ, R26.H1_H1 ;  /* 0x3000001aff1a7230 */ /* 0x000fc40000004100 */
[C---:B------:R-:W-:Y:S01]  /*12030*/  FFMA.FTZ R37, R12.reuse, R15, -R37 ;  /* 0x0000000f0c257223 */ /* 0x040fe20000010825 */
[----:B------:R-:W-:Y:S02]  /*12040*/  HADD2.F32 R7, -RZ, R7.H1_H1 ;  /* 0x30000007ff077230 */ /* 0x000fe40000004100 */
[----:B------:R-:W-:Y:S01]  /*12050*/  FFMA.FTZ R33, R12, R33, R25 ;  /* 0x000000210c217223 */ /* 0x000fe20000010019 */
[----:B------:R-:W-:Y:S01]  /*12060*/  F2FP.F16.E4M3.UNPACK_B R12, R8 ;  /* 0x00000008ff0c723e */ /* 0x000fe200020006ff */
[C---:B------:R-:W-:Y:S01]  /*12070*/  FMUL.FTZ R34, R26.reuse, R31 ;  /* 0x0000001f1a227220 */ /* 0x040fe20000410000 */
[-C--:B------:R-:W-:Y:S01]  /*12080*/  FMUL.FTZ R26, R26, R29.reuse ;  /* 0x0000001d1a1a7220 */ /* 0x080fe20000410000 */
[----:B------:R-:W-:Y:S02]  /*12090*/  HADD2.F32 R8, -RZ, R3.H0_H0 ;  /* 0x20000003ff087230 */ /* 0x000fe40000004100 */
[C---:B------:R-:W-:Y:S01]  /*120a0*/  FFMA.FTZ R42, R7.reuse, R29, -R34 ;  /* 0x0000001d072a7223 */ /* 0x040fe20000010822 */
[----:B------:R-:W-:Y:S01]  /*120b0*/  FFMA.FTZ R48, R7, R31, R26 ;  /* 0x0000001f07307223 */ /* 0x000fe2000001001a */
[----:B------:R-:W-:-:S02]  /*120c0*/  HADD2.F32 R26, -RZ, R12.H0_H0 ;  /* 0x2000000cff1a7230 */ /* 0x000fc40000004100 */
[----:B------:R-:W-:Y:S01]  /*120d0*/  HADD2.F32 R7, -RZ, R6.H0_H0 ;  /* 0x20000006ff077230 */ /* 0x000fe20000004100 */
[----:B------:R-:W-:Y:S01]  /*120e0*/  F2FP.SATFINITE.E4M3.F32.PACK_AB_MERGE_C R37, R42, R37, RZ ;  /* 0x000000252a25723e */ /* 0x000fe200048070ff */
[----:B------:R-:W-:Y:S01]  /*120f0*/  HADD2.F32 R15, -RZ, R3.H1_H1 ;  /* 0x30000003ff0f7230 */ /* 0x000fe20000004100 */
[----:B------:R-:W-:Y:S01]  /*12100*/  F2FP.SATFINITE.E4M3.F32.PACK_AB_MERGE_C R33, R48, R33, RZ ;  /* 0x000000213021723e */ /* 0x000fe200048070ff */
[----:B------:R-:W-:Y:S02]  /*12110*/  HADD2.F32 R25, -RZ, R12.H1_H1 ;  /* 0x3000000cff197230 */ /* 0x000fe40000004100 */
[C---:B------:R-:W-:Y:S01]  /*12120*/  FMUL.FTZ R12, R7.reuse, R26 ;  /* 0x0000001a070c7220 */ /* 0x040fe20000410000 */
[----:B------:R-:W-:Y:S02]  /*12130*/  HADD2.F32 R6, -RZ, R6.H1_H1 ;  /* 0x30000006ff067230 */ /* 0x000fe40000004100 */
[----:B------:R-:W-:Y:S01]  /*12140*/  FMUL.FTZ R7, R7, R8 ;  /* 0x0000000807077220 */ /* 0x000fe20000410000 */
[----:B------:R-:W-:-:S02]  /*12150*/  HADD2.F32 R3, -RZ, R4.H0_H0 ;  /* 0x20000004ff037230 */ /* 0x000fc40000004100 */
[----:B------:R-:W-:Y:S02]  /*12160*/  HADD2.F32 R4, -RZ, R4.H1_H1 ;  /* 0x30000004ff047230 */ /* 0x000fe40000004100 */
[C---:B------:R-:W-:Y:S01]  /*12170*/  FMUL.FTZ R29, R6.reuse, R25 ;  /* 0x00000019061d7220 */ /* 0x040fe20000410000 */
        /* <DEDUP_REMOVED lines=11> */
[----:B------:R-:W-:Y:S02]  /*12230*/  F2FP.SATFINITE.E4M3.F32.PACK_AB_MERGE_C R8, R38, R35, R8 ;  /* 0x000000232608723e */ /* 0x000fe40004807008 */
[----:B------:R-:W-:Y:S01]  /*12240*/  F2FP.SATFINITE.E4M3.F32.PACK_AB_MERGE_C R10, R34, R3, R33 ;  /* 0x00000003220a723e */ /* 0x000fe20004807021 */
[----:B------:R4:W-:Y:S04]  /*12250*/  STS.128 [R51+0x18000], R4 ;  /* 0x0180000433007388 */ /* 0x0009e80000000c00 */
[----:B------:R4:W-:Y:S02]  /*12260*/  STS.128 [R0+0x18000], R8 ;  /* 0x0180000800007388 */ /* 0x0009e40000000c00 */
.L_x_1893:
[----:B------:R-:W-:Y:S05]  /*12270*/  BSYNC B0 ;  /* 0x0000000000007941 */ /* 0x000fea0003800000 */
.L_x_1865:
[----:B------:R-:W-:Y:S01]  /*12280*/  @!PT LDS RZ, [RZ] ;  /* 0x00000000fffff984 */ /* 0x000fe20000000800 */
[----:B------:R-:W-:Y:S01]  /*12290*/  @!PT LDS RZ, [RZ] ;  /* 0x00000000fffff984 */ /* 0x000fe20000000800 */
[----:B------:R-:W-:Y:S01]  /*122a0*/  @!PT LDS RZ, [RZ] ;  /* 0x00000000fffff984 */ /* 0x000fe20000000800 */
[----:B------:R-:W-:Y:S01]  /*122b0*/  @!PT LDS RZ, [RZ] ;  /* 0x00000000fffff984 */ /* 0x000fe20000000800 */
[----:B------:R1:W-:Y:S06]  /*122c0*/  MEMBAR.ALL.CTA ;  /* 0x0000000000007992 */ /* 0x0003ec0000008000 */
[----:B-1----:R-:W1:Y:S01]  /*122d0*/  FENCE.VIEW.ASYNC.S ;  /* 0x00000000000073c6 */ /* 0x002e620000000000 */
[----:B------:R-:W-:Y:S05]  /*122e0*/  WARPSYNC.ALL ;  /* 0x0000000000007948 */ /* 0x000fea0003800000 */
[----:B-1----:R-:W-:Y:S06]  /*122f0*/  BAR.SYNC.DEFER_BLOCKING 0xd, 0x100 ;  /* 0x0344000000007b1d */ /* 0x002fec0000010000 */
.L_x_1863:
[----:B----4-:R-:W4:Y:S01]  /*12300*/  S2R R0, SR_TID.X ;  /* 0x0000000000007919 */ /* 0x010f220000002100 */
[----:B------:R-:W-:Y:S05]  /*12310*/  WARPSYNC.ALL ;  /* 0x0000000000007948 */ /* 0x000fea0003800000 */
[----:B----4-:R-:W-:-:S04]  /*12320*/  SHF.R.U32.HI R0, RZ, 0x7, R0 ;  /* 0x00000007ff007819 */ /* 0x010fc80000011600 */
[----:B-----5:R-:W-:Y:S01]  /*12330*/  IADD3 R10, R0, 0x8, RZ ;  /* 0x00000008000a7810 */ /* 0x020fe20007ffe0ff */
[----:B------:R-:W-:-:S04]  /*12340*/  IMAD.U32 R0, RZ, RZ, UR61 ;  /* 0x0000003dff007e24 */ /* 0x000fc8000f8e00ff */
[----:B------:R4:W-:Y:S01]  /*12350*/  BAR.SYNC.DEFER_BLOCKING R10, 0x100 ;  /* 0x0004000a0000751d */ /* 0x0009e20000010000 */
[----:B------:R-:W-:-:S13]  /*12360*/  ISETP.NE.AND P0, PT, R0, 0x3, PT ;  /* 0x000000030000780c */ /* 0x000fda0003f05270 */
[----:B----4-:R-:W-:Y:S05]  /*12370*/  @!P0 BRA `(.L_x_1910) ;  /* 0x0000000000048947 */ /* 0x010fea0003800000 */
[----:B------:R-:W-:Y:S01]  /*12380*/  BPT.TRAP 0x1 ;  /* 0x000000040000795c */ /* 0x000fe20000300000 */
.L_x_1910:
[----:B0-23--:R-:W-:Y:S01]  /*12390*/  IMAD R6, R23, 0x8, R22 ;  /* 0x0000000817067824 */ /* 0x00dfe200078e0216 */
[----:B------:R-:W-:-:S04]  /*123a0*/  SHF.L.U32 R11, R186, 0x1f, RZ ;  /* 0x0000001fba0b7819 */ /* 0x000fc800000006ff */
[----:B------:R0:W2:Y:S01]  /*123b0*/  SYNCS.PHASECHK.TRANS64.TRYWAIT P1, [R6+URZ+0x28430], R11 ;  /* 0x0284300b060075a7 */ /* 0x0000a2000802017f */
[----:B------:R-:W-:Y:S05]  /*123c0*/  @!P0 BRA `(.L_x_1911) ;  /* 0x0000000000048947 */ /* 0x000fea0003800000 */
[----:B------:R-:W-:Y:S01]  /*123d0*/  BPT.TRAP 0x1 ;  /* 0x000000040000795c */ /* 0x000fe20000300000 */
.L_x_1911:
[----:B--2---:R-:W-:Y:S05]  /*123e0*/  @P1 BRA `(.L_x_1912) ;  /* 0x0000000000081947 */ /* 0x004fea0003800000 */
[----:B------:R-:W2:Y:S02]  /*123f0*/  SYNCS.PHASECHK.TRANS64.TRYWAIT P1, [R6+URZ+0x28430], R11 ;  /* 0x0284300b060075a7 */ /* 0x000ea4000802017f */
[----:B--2---:R-:W-:Y:S05]  /*12400*/  @!P1 BRA `(.L_x_1913) ;  /* 0x000001a000f09947 */ /* 0x004fea0003800000 */
.L_x_1912:
[----:B------:R-:W-:Y:S05]  /*12410*/  WARPSYNC.ALL ;  /* 0x0000000000007948 */ /* 0x000fea0003800000 */
[----:B------:R-:W-:Y:S01]  /*12420*/  R2UR UR4, R22 ;  /* 0x00000000160472ca */ /* 0x000fe200000e0000 */
[----:B------:R-:W-:Y:S01]  /*12430*/  IMAD.MOV.U32 R5, RZ, RZ, 0x40000040 ;  /* 0x40000040ff057424 */ /* 0x000fe200078e00ff */
[----:B------:R-:W-:Y:S01]  /*12440*/  R2UR UR5, R36 ;  /* 0x00000000240572ca */ /* 0x000fe200000e0000 */
[----:B------:R-:W-:Y:S01]  /*12450*/  UMOV UR9, 0x40000040 ;  /* 0x4000004000097882 */ /* 0x000fe20000000000 */
[----:B------:R-:W-:Y:S01]  /*12460*/  WARPGROUP.ARRIVE ;  /* 0x00000000000079c5 */ /* 0x000fe20000000000 */
[----:B------:R-:W-:Y:S01]  /*12470*/  IMAD.MOV.U32 R9, RZ, RZ, 0x40000040 ;  /* 0x40000040ff097424 */ /* 0x000fe200078e00ff */
[----:B------:R-:W-:Y:S01]  /*12480*/  R2UR UR11, R5 ;  /* 0x00000000050b72ca */ /* 0x000fe200000e0000 */
[----:B------:R-:W-:Y:S01]  /*12490*/  IMAD.U32 R199, RZ, RZ, UR9 ;  /* 0x00000009ffc77e24 */ /* 0x000fe2000f8e00ff */
        /* <DEDUP_REMOVED lines=25> */
[----:B------:R-:W-:Y:S01]  /*12630*/  QGMMA.64x64x32.F32.E4M3.E4M3 R24, gdesc[UR8], RZ, !UPT, gsb0 ;  /* 0x00e00000081879f3 */ /* 0x000fe2000c0008ff */
        /* <DEDUP_REMOVED lines=12> */
[----:B------:R-:W-:Y:S01]  /*12700*/  QGMMA.64x64x32.F32.E4M3.E4M3 R24, gdesc[UR8], R24, gsb0 ;  /* 0x00e00000081879f3 */ /* 0x000fe20008000818 */
[----:B------:R-:W-:Y:S01]  /*12710*/  R2UR UR10, R8 ;  /* 0x00000000080a72ca */ /* 0x000fe200000e0000 */
[----:B------:R-:W-:Y:S01]  /*12720*/  UMOV UR8, UR4 ;  /* 0x0000000400087c82 */ /* 0x000fe20008000000 */
[----:B------:R-:W-:Y:S01]  /*12730*/  R2UR UR11, R9 ;  /* 0x00000000090b72ca */ /* 0x000fe200000e0000 */
[----:B------:R-:W-:Y:S01]  /*12740*/  UMOV UR9, 0x40000040 ;  /* 0x4000004000097882 */ /* 0x000fe20000000000 */
[----:B------:R-:W-:Y:S02]  /*12750*/  VIADD R8, R4, 0x6 ;  /* 0x0000000604087836 */ /* 0x000fe40000000000 */
[----:B------:R-:W-:Y:S02]  /*12760*/  IMAD.MOV.U32 R9, RZ, RZ, 0x40000040 ;  /* 0x40000040ff097424 */ /* 0x000fe400078e00ff */
[----:B------:R-:W-:Y:S01]  /*12770*/  IMAD.U32 R194, RZ, RZ, UR8 ;  /* 0x00000008ffc27e24 */ /* 0x000fe2000f8e00ff */
[----:B------:R-:W-:Y:S01]  /*12780*/  R2UR UR58, R8 ;  /* 0x00000000083a72ca */ /* 0x000fe200000e0000 */
[----:B------:R-:W-:Y:S01]  /*12790*/  VIADD R8, R4, 0x200 ;  /* 0x0000020004087836 */ /* 0x000fe20000000000 */
[----:B------:R-:W-:Y:S01]  /*127a0*/  R2UR UR59, R9 ;  /* 0x00000000093b72ca */ /* 0x000fe200000e0000 */
[----:B------:R-:W-:Y:S01]  /*127b0*/  IMAD.U32 R195, RZ, RZ, UR9 ;  /* 0x00000009ffc37e24 */ /* 0x000fe2000f8e00ff */
[----:B------:R-:W-:-:S02]  /*127c0*/  MOV R9, 0x40000040 ;  /* 0x4000004000097802 */ /* 0x000fc40000000f00 */
[----:B------:R-:W-:Y:S01]  /*127d0*/  R2UR UR54, R8 ;  /* 0x00000000083672ca */ /* 0x000fe200000e0000 */
[----:B------:R-:W-:Y:S01]  /*127e0*/  VIADD R8, R4, 0x202 ;  /* 0x0000020204087836 */ /* 0x000fe20000000000 */
[----:B------:R-:W-:Y:S01]  /*127f0*/  R2UR UR55, R9 ;  /* 0x00000000093772ca */ /* 0x000fe200000e0000 */
[----:B------:R-:W-:-:S03]  /*12800*/  IMAD.MOV.U32 R9, RZ, RZ, 0x40000040 ;  /* 0x40000040ff097424 */ /* 0x000fc600078e00ff */
[----:B------:R-:W-:Y:S01]  /*12810*/  R2UR UR50, R8 ;  /* 0x00000000083272ca */ /* 0x000fe200000e0000 */
[C---:B------:R-:W-:Y:S01]  /*12820*/  VIADD R8, R4.reuse, 0x204 ;  /* 0x0000020404087836 */ /* 0x040fe20000000000 */
[----:B------:R-:W-:Y:S01]  /*12830*/  R2UR UR51, R9 ;  /* 0x00000000093372ca */ /* 0x000fe200000e0000 */
[----:B------:R-:W-:Y:S02]  /*12840*/  IMAD.MOV.U32 R9, RZ, RZ, 0x40000040 ;  /* 0x40000040ff097424 */ /* 0x000fe400078e00ff */
[----:B------:R-:W-:Y:S01]  /*12850*/  VIADD R4, R4, 0x206 ;  /* 0x0000020604047836 */ /* 0x000fe20000000000 */
[----:B------:R-:W-:Y:S02]  /*12860*/  R2UR UR46, R8 ;  /* 0x00000000082e72ca */ /* 0x000fe400000e0000 */
[----:B------:R-:W-:Y:S02]  /*12870*/  R2UR UR47, R9 ;  /* 0x00000000092f72ca */ /* 0x000fe400000e0000 */
[----:B------:R-:W-:Y:S01]  /*12880*/  R2UR UR42, R4 ;  /* 0x00000000042a72ca */ /* 0x000fe200000e0000 */
        /* <DEDUP_REMOVED lines=22> */
.L_x_1914:
[----:B------:R-:W4:Y:S01]  /*129f0*/  LDC R0, c[0x0][0x448] ;  /* 0x00011200ff007b82 */ /* 0x000f220000000800 */
[----:B------:R-:W-:Y:S01]  /*12a00*/  IMAD.U32 R9, RZ, RZ, UR39 ;  /* 0x00000027ff097e24 */ /* 0x000fe2000f8e00ff */
[----:B------:R-:W-:Y:S01]  /*12a10*/  ULDC.64 UR6, c[0x0][0x9e0] ;  /* 0x0002780000067ab9 */ /* 0x000fe20000000a00 */
[----:B------:R-:W-:Y:S01]  /*12a20*/  ULDC UR38, c[0x0][0x9dc] ;  /* 0x0002770000267ab9 */ /* 0x000fe20000000800 */
[----:B------:R-:W-:Y:S01]  /*12a30*/  UISETP.GE.AND UP0, UPT, UR7, 0x1, UPT ;  /* 0x000000010700788c */ /* 0x000fe2000bf06270 */
[----:B------:R-:W-:Y:S01]  /*12a40*/  LEA R14, R160, 0xffffffc0, 0x6 ;  /* 0xffffffc0a00e7811 */ /* 0x000fe200078e30ff */
[----:B------:R-:W-:Y:S02]  /*12a50*/  ULOP3.LUT UR4, URZ, UR38, URZ, 0x33, !UPT ;  /* 0x000000263f047292 */ /* 0x000fe4000f8e333f */
[----:B------:R-:W-:Y:S01]  /*12a60*/  UP2UR UR42, UPR, URZ, 0x1 ;  /* 0x000000013f2a7883 */ /* 0x000fe20008000000 */
[----:B------:R-:W-:Y:S02]  /*12a70*/  IADD3 R20, -R191, R192, -R14 ;  /* 0x000000c0bf147210 */ /* 0x000fe40007ffe90e */
[----:B------:R-:W-:-:S02]  /*12a80*/  PLOP3.LUT P2, PT, PT, PT, UP0, 0x40, 0x0 ;  /* 0x000000000000781c */ /* 0x000fc40003f4e808 */
[----:B----4-:R-:W-:Y:S01]  /*12a90*/  ISETP.NE.AND P1, PT, R0, 0x1, PT ;  /* 0x000000010000780c */ /* 0x010fe20003f25270 */
[----:B------:R-:W-:-:S04]  /*12aa0*/  IMAD.IADD R0, R208, 0x1, R201 ;  /* 0x00000001d0007824 */ /* 0x000fc800078e02c9 */
[----:B------:R-:W-:-:S08]  /*12ab0*/  IMAD.MOV.U32 R4, RZ, RZ, R0 ;  /* 0x000000ffff047224 */ /* 0x000fd000078e0000 */
[----:B-1----:R-:W1:Y:S08]  /*12ac0*/  @P1 LDC R3, c[0x0][0x44c] ;  /* 0x00011300ff031b82 */ /* 0x002e700000000800 */
[----:B------:R-:W4:Y:S01]  /*12ad0*/  @P1 LDC R8, c[0x0][0x450] ;  /* 0x00011400ff081b82 */ /* 0x000f220000000800 */
[----:B-1----:R-:W-:-:S04]  /*12ae0*/  @P1 IMAD.HI.U32 R3, R0, R3, RZ ;  /* 0x0000000300031227 */ /* 0x002fc800078e00ff */
[----:B------:R-:W-:Y:S01]  /*12af0*/  VIADD R0, R6, 0x28440 ;  /* 0x0002844006007836 */ /* 0x000fe20000000000 */
[----:B----4-:R-:W-:Y:S01]  /*12b00*/  @P1 SHF.R.U32.HI R4, RZ, R8, R3 ;  /* 0x00000008ff041219 */ /* 0x010fe20000011603 */
[----:B------:R-:W-:-:S03]  /*12b10*/  IMAD.MOV.U32 R3, RZ, RZ, -0x40 ;  /* 0xffffffc0ff037424 */ /* 0x000fc600078e00ff */
[----:B------:R-:W-:Y:S01]  /*12b20*/  PRMT R0, R9, 0x654, R0 ;  /* 0x0000065409007816 */ /* 0x000fe20000000000 */
[----:B------:R-:W1:Y:S01]  /*12b30*/  SHFL.IDX PT, R7, R4, RZ, 0x1c1f ;  /* 0x001c1fff04077589 */ /* 0x000e6200000e0000 */
[----:B------:R-:W-:Y:S02]  /*12b40*/  IMAD R3, R160, R3, 0x41 ;  /* 0x00000041a0037424 */ /* 0x000fe400078e0203 */
[----:B------:R4:W-:Y:S02]  /*12b50*/  SYNCS.ARRIVE.TRANS64.RED.A1T0 RZ, [R0+URZ], RZ ;  /* 0x000000ff00ff79a7 */ /* 0x0009e4000810043f */
[----:B------:R-:W-:Y:S01]  /*12b60*/  VIADD R58, R3, 0xffffffff ;  /* 0xffffffff033a7836 */ /* 0x000fe20000000000 */
[----:B----4-:R-:W-:-:S05]  /*12b70*/  IADD3 R0, -R191, R3, R192 ;  /* 0x00000003bf007210 */ /* 0x010fca0007ffe1c0 */
[----:B------:R-:W-:-:S04]  /*12b80*/  IMAD.IADD R0, R0, 0x1, -R189 ;  /* 0x0000000100007824 */ /* 0x000fc800078e0abd */
[C---:B------:R-:W-:Y:S02]  /*12b90*/  VIADD R57, R0.reuse, UR6 ;  /* 0x0000000600397c36 */ /* 0x040fe40008000000 */
[----:B------:R-:W-:-:S03]  /*12ba0*/  VIADD R56, R0, UR4 ;  /* 0x0000000400387c36 */ /* 0x000fc60008000000 */
[----:B-1----:R-:W-:Y:S01]  /*12bb0*/  VIADDMNMX R0, R7, R57, R20, PT ;  /* 0x0000003907007246 */ /* 0x002fe20003800114 */
[----:B------:R-:W-:Y:S01]  /*12bc0*/  IMAD.IADD R8, R56, 0x1, R7 ;  /* 0x0000000138087824 */ /* 0x000fe200078e0207 */
[----:B------:R-:W-:Y:S06]  /*12bd0*/  @P2 BRA `(.L_x_1915) ;  /* 0x0000000000582947 */ /* 0x000fec0003800000 */
[----:B------:R-:W-:Y:S01]  /*12be0*/  IADD3 R3, -R189, R192, R7 ;  /* 0x000000c0bd037210 */ /* 0x000fe20007ffe107 */
[----:B------:R-:W-:Y:S03]  /*12bf0*/  BSSY B0, `(.L_x_1916) ;  /* 0x0000010000007945 */ /* 0x000fe60003800000 */
[----:B------:R-:W-:-:S13]  /*12c00*/  ISETP.GT.AND P2, PT, R3, -0x1, PT ;  /* 0xffffffff0300780c */ /* 0x000fda0003f44270 */
[----:B------:R-:W-:Y:S05]  /*12c10*/  @P2 BRA `(.L_x_1917) ;  /* 0x0000000000202947 */ /* 0x000fea0003800000 */
[----:B------:R-:W-:Y:S01]  /*12c20*/  UISETP.NE.AND UP0, UPT, UR7, 0x1, UPT ;  /* 0x000000010700788c */ /* 0x000fe2000bf05270 */
[----:B------:R-:W-:-:S05]  /*12c30*/  LOP3.LUT R3, RZ, R3, RZ, 0x33, !PT ;  /* 0x00000003ff037212 */ /* 0x000fca00078e33ff */
[----:B------:R-:W-:-:S05]  /*12c40*/  PLOP3.LUT P2, PT, PT, PT, UP0, 0x80, 0x0 ;  /* 0x000000000000781c */ /* 0x000fca0003f4f008 */
[----:B------:R-:W-:-:S08]  /*12c50*/  @UP0 ULDC.64 UR4, c[0x0][0x9e8] ;  /* 0x00027a0000040ab9 */ /* 0x000fd00000000a00 */
[----:B------:R-:W-:-:S05]  /*12c60*/  @P2 IMAD.HI.U32 R7, R3, UR4, RZ ;  /* 0x0000000403072c27 */ /* 0x000fca000f8e00ff */
[----:B------:R-:W-:-:S04]  /*12c70*/  @P2 SHF.R.U32.HI R3, RZ, UR5, R7 ;  /* 0x00000005ff032c19 */ /* 0x000fc80008011607 */
[----:B------:R-:W-:Y:S01]  /*12c80*/  LOP3.LUT R3, RZ, R3, RZ, 0x33, !PT ;  /* 0x00000003ff037212 */ /* 0x000fe200078e33ff */
[----:B------:R-:W-:Y:S06]  /*12c90*/  BRA `(.L_x_1918) ;  /* 0x0000000000147947 */ /* 0x000fec0003800000 */
.L_x_1917:
[----:B------:R-:W-:-:S06]  /*12ca0*/  UISETP.NE.AND UP0, UPT, UR7, 0x1, UPT ;  /* 0x000000010700788c */ /* 0x000fcc000bf05270 */
[----:B------:R-:W-:-:S05]  /*12cb0*/  PLOP3.LUT P2, PT, PT, PT, UP0, 0x80, 0x0 ;  /* 0x000000000000781c */ /* 0x000fca0003f4f008 */
[----:B------:R-:W-:-:S08]  /*12cc0*/  @UP0 ULDC.64 UR4, c[0x0][0x9e8] ;  /* 0x00027a0000040ab9 */ /* 0x000fd00000000a00 */
[----:B------:R-:W-:-:S05]  /*12cd0*/  @P2 IMAD.HI.U32 R7, R3, UR4, RZ ;  /* 0x0000000403072c27 */ /* 0x000fca000f8e00ff */
[----:B------:R-:W-:-:S07]  /*12ce0*/  @P2 SHF.R.U32.HI R3, RZ, UR5, R7 ;  /* 0x00000005ff032c19 */ /* 0x000fce0008011607 */
.L_x_1918:
[----:B------:R-:W-:Y:S05]  /*12cf0*/  BSYNC B0 ;  /* 0x0000000000007941 */ /* 0x000fea0003800000 */
.L_x_1916:
[----:B------:R-:W-:-:S05]  /*12d00*/  IMAD R12, R3, UR7, -R14 ;  /* 0x00000007030c7c24 */ /* 0x000fca000f8e0a0e */
[----:B------:R-:W-:-:S04]  /*12d10*/  IADD3 R3, -R191, R12, RZ ;  /* 0x0000000cbf037210 */ /* 0x000fc80007ffe1ff */
[----:B------:R-:W-:Y:S02]  /*12d20*/  VIMNMX R8, R8, R3, !PT ;  /* 0x0000000308087248 */ /* 0x000fe40007fe0100 */
[----:B------:R-:W-:-:S07]  /*12d30*/  VIADDMNMX R0, R3, UR7, R0, PT ;  /* 0x0000000703007c46 */ /* 0x000fce000b800100 */
.L_x_1915:
[C---:B------:R-:W-:Y:S01]  /*12d40*/  ISETP.GE.AND P2, PT, R58.reuse, 0x2, PT ;  /* 0x000000023a00780c */ /* 0x040fe20003f46270 */
[----:B------:R-:W1:Y:S01]  /*12d50*/  SHFL.IDX PT, R59, R4, 0x1, 0x1c1f ;  /* 0x003c1f00043b7f89 */ /* 0x000e6200000e0000 */
[----:B------:R-:W-:Y:S01]  /*12d60*/  ISETP.GE.AND P3, PT, R58, 0x9, PT ;  /* 0x000000093a00780c */ /* 0x000fe20003f66270 */
[----:B------:R-:W-:Y:S01]  /*12d70*/  UISETP.GE.AND UP0, UPT, UR7, 0x1, UPT ;  /* 0x000000010700788c */ /* 0x000fe2000bf06270 */
[C---:B------:R-:W-:Y:S02]  /*12d80*/  ISETP.GT.AND P5, PT, R8.reuse, 0x1, !P2 ;  /* 0x000000010800780c */ /* 0x040fe400057a4270 */
[----:B------:R-:W-:Y:S02]  /*12d90*/  ISETP.GT.AND P4, PT, R8, 0x8, !P3 ;  /* 0x000000080800780c */ /* 0x000fe40005f84270 */
[C---:B------:R-:W-:Y:S02]  /*12da0*/  ISETP.LT.OR P5, PT, R0.reuse, 0x2, P5 ;  /* 0x000000020000780c */ /* 0x040fe40002fa1670 */
[----:B------:R-:W-:-:S02]  /*12db0*/  ISETP.LT.OR P4, PT, R0, 0x9, P4 ;  /* 0x000000090000780c */ /* 0x000fc40002781670 */
[----:B------:R-:W-:Y:S02]  /*12dc0*/  ISETP.GE.AND P6, PT, R58, 0xa, PT ;  /* 0x0000000a3a00780c */ /* 0x000fe40003fc6270 */
[----:B------:R-:W-:Y:S02]  /*12dd0*/  FSEL R71, R25, -INF , !P5 ;  /* 0xff80000019477808 */ /* 0x000fe40006800000 */
[----:B------:R-:W-:Y:S02]  /*12de0*/  FSEL R25, R28, -INF , !P4 ;  /* 0xff8000001c197808 */ /* 0x000fe40006000000 */
[----:B------:R-:W-:Y:S02]  /*12df0*/  ISETP.GT.AND P4, PT, R8, 0x9, !P6 ;  /* 0x000000090800780c */ /* 0x000fe40007784270 */
[----:B------:R-:W-:Y:S02]  /*12e00*/  ISETP.GE.AND P5, PT, R58, 0x11, PT ;  /* 0x000000113a00780c */ /* 0x000fe40003fa6270 */
[----:B------:R-:W-:-:S02]  /*12e10*/  ISETP.LT.OR P4, PT, R0, 0xa, P4 ;  /* 0x0000000a0000780c */ /* 0x000fc40002781670 */
[----:B------:R-:W-:Y:S02]  /*12e20*/  P2R R60, PR, RZ, 0x20 ;  /* 0x00000020ff3c7803 */ /* 0x000fe40000000000 */
[----:B------:R-:W-:Y:S02]  /*12e30*/  FSEL R29, R29, -INF , !P4 ;  /* 0xff8000001d1d7808 */ /* 0x000fe40006000000 */
[----:B------:R-:W-:Y:S02]  /*12e40*/  ISETP.GT.AND P4, PT, R8, 0x10, !P5 ;  /* 0x000000100800780c */ /* 0x000fe40006f84270 */
[----:B------:R-:W-:Y:S02]  /*12e50*/  ISETP.GE.AND P5, PT, R58, 0x12, PT ;  /* 0x000000123a00780c */ /* 0x000fe40003fa6270 */
[----:B------:R-:W-:Y:S02]  /*12e60*/  ISETP.LT.OR P4, PT, R0, 0x11, P4 ;  /* 0x000000110000780c */ /* 0x000fe40002781670 */
[----:B------:R-:W-:-:S02]  /*12e70*/  P2R R28, PR, RZ, 0x40 ;  /* 0x00000040ff1c7803 */ /* 0x000fc40000000000 */
        /* <DEDUP_REMOVED lines=9> */
[----:B------:R-:W-:Y:S02]  /*12f10*/  ISETP.GE.AND P5, PT, R58, 0x1a, PT ;  /* 0x0000001a3a00780c */ /* 0x000fe40003fa6270 */
[----:B------:R-:W-:Y:S02]  /*12f20*/  FSEL R13, R36, -INF , !P4 ;  /* 0xff800000240d7808 */ /* 0x000fe40006000000 */
[----:B------:R-:W-:-:S02]  /*12f30*/  ISETP.GT.AND P4, PT, R8, 0x19, !P5 ;  /* 0x000000190800780c */ /* 0x000fc40006f84270 */
[----:B------:R-:W-:Y:S02]  /*12f40*/  P2R R36, PR, RZ, 0x20 ;  /* 0x00000020ff247803 */ /* 0x000fe40000000000 */
        /* <DEDUP_REMOVED lines=57> */
[----:B------:R-:W-:Y:S01]  /*132e0*/  @P6 IMAD.HI.U32 R20, R4, UR4, RZ ;  /* 0x0000000404146c27 */ /* 0x000fe2000f8e00ff */
[----:B------:R-:W-:-:S13]  /*132f0*/  PLOP3.LUT P6, PT, PT, PT, UP0, 0x80, 0x0 ;  /* 0x000000000000781c */ /* 0x000fda0003fcf008 */
[----:B------:R-:W-:-:S04]  /*13300*/  @P6 SHF.R.U32.HI R4, RZ, UR5, R20 ;  /* 0x00000005ff046c19 */ /* 0x000fc80008011614 */
[----:B------:R-:W-:Y:S01]  /*13310*/  LOP3.LUT R4, RZ, R4, RZ, 0x33, !PT ;  /* 0x00000004ff047212 */ /* 0x000fe200078e33ff */
[----:B------:R-:W-:Y:S06]  /*13320*/  BRA `(.L_x_1922) ;  /* 0x0000000000187947 */ /* 0x000fec0003800000 */
.L_x_1921:
[----:B------:R-:W-:-:S06]  /*13330*/  UISETP.NE.AND UP0, UPT, UR7, 0x1, UPT ;  /* 0x000000010700788c */ /* 0x000fcc000bf05270 */
[----:B------:R-:W-:-:S05]  /*13340*/  PLOP3.LUT P6, PT, PT, PT, UP0, 0x80, 0x0 ;  /* 0x000000000000781c */ /* 0x000fca0003fcf008 */
[----:B------:R-:W-:-:S08]  /*13350*/  @UP0 ULDC.64 UR4, c[0x0][0x9e8] ;  /* 0x00027a0000040ab9 */ /* 0x000fd00000000a00 */
[----:B------:R-:W-:Y:S01]  /*13360*/  @P6 IMAD.HI.U32 R20, R4, UR4, RZ ;  /* 0x0000000404146c27 */ /* 0x000fe2000f8e00ff */
[----:B------:R-:W-:-:S13]  /*13370*/  PLOP3.LUT P6, PT, PT, PT, UP0, 0x80, 0x0 ;  /* 0x000000000000781c */ /* 0x000fda0003fcf008 */
[----:B------:R-:W-:-:S07]  /*13380*/  @P6 SHF.R.U32.HI R4, RZ, UR5, R20 ;  /* 0x00000005ff046c19 */ /* 0x000fce0008011614 */
.L_x_1922:
[----:B------:R-:W-:Y:S05]  /*13390*/  BSYNC B0 ;  /* 0x0000000000007941 */ /* 0x000fea0003800000 */
.L_x_1920:
[----:B------:R-:W-:-:S04]  /*133a0*/  IMAD R4, R4, UR7, -R14 ;  /* 0x0000000704047c24 */ /* 0x000fc8000f8e0a0e */
[----:B------:R-:W-:-:S05]  /*133b0*/  IMAD.IADD R57, R4, 0x1, -R191 ;  /* 0x0000000104397824 */ /* 0x000fca00078e0abf */
[----:B------:R-:W-:Y:S02]  /*133c0*/  VIMNMX R8, R8, R57, !PT ;  /* 0x0000003908087248 */ /* 0x000fe40007fe0100 */
[----:B------:R-:W-:-:S07]  /*133d0*/  VIADDMNMX R0, R57, UR7, R0, PT ;  /* 0x0000000739007c46 */ /* 0x000fce000b800100 */
.L_x_1919:
        /* <DEDUP_REMOVED lines=36> */
[----:B------:R-:W-:Y:S01]  /*13620*/  ISETP.GT.AND P3, PT, R8, 0x8, !P3 ;  /* 0x000000080800780c */ /* 0x000fe20005f64270 */
[----:B------:R-:W1:Y:S01]  /*13630*/  SHFL.BFLY PT, R67, R14, 0x2, 0x1f ;  /* 0x0c401f000e437f89 */ /* 0x000e6200000e0000 */
[C---:B------:R-:W-:Y:S02]  /*13640*/  ISETP.LT.OR P2, PT, R0.reuse, 0x1a, P2 ;  /* 0x0000001a0000780c */ /* 0x040fe40001741670 */
[----:B------:R-:W-:Y:S02]  /*13650*/  ISETP.LT.OR P3, PT, R0, 0x9, P3 ;  /* 0x000000090000780c */ /* 0x000fe40001f61670 */
[----:B------:R-:W-:Y:S02]  /*13660*/  FSEL R39, R39, -INF , !P2 ;  /* 0xff80000027277808 */ /* 0x000fe40005000000 */
[----:B------:R-:W-:Y:S02]  /*13670*/  ISETP.NE.AND P2, PT, R62, RZ, PT ;  /* 0x000000ff3e00720c */ /* 0x000fe40003f45270 */
[----:B------:R-:W-:-:S02]  /*13680*/  FSEL R57, R30, -INF , !P3 ;  /* 0xff8000001e397808 */ /* 0x000fc40005800000 */
[----:B------:R-:W-:Y:S02]  /*13690*/  ISETP.GT.AND P2, PT, R8, 0x20, !P2 ;  /* 0x000000200800780c */ /* 0x000fe40005744270 */
[----:B------:R-:W-:Y:S02]  /*136a0*/  ISETP.NE.AND P3, PT, R44, RZ, PT ;  /* 0x000000ff2c00720c */ /* 0x000fe40003f65270 */
[----:B------:R-:W-:Y:S02]  /*136b0*/  ISETP.LT.OR P2, PT, R0, 0x21, P2 ;  /* 0x000000210000780c */ /* 0x000fe40001741670 */
[----:B------:R-:W-:Y:S02]  /*136c0*/  ISETP.NE.AND P6, PT, R12, RZ, PT ;  /* 0x000000ff0c00720c */ /* 0x000fe40003fc5270 */
[----:B------:R-:W-:Y:S02]  /*136d0*/  FSEL R63, R42, -INF , !P2 ;  /* 0xff8000002a3f7808 */ /* 0x000fe40005000000 */
[----:B------:R-:W-:-:S02]  /*136e0*/  ISETP.NE.AND P2, PT, R40, RZ, PT ;  /* 0x000000ff2800720c */ /* 0x000fc40003f45270 */
[C---:B------:R-:W-:Y:S02]  /*136f0*/  ISETP.GT.AND P4, PT, R8.reuse, 0x31, !P4 ;  /* 0x000000310800780c */ /* 0x040fe40006784270 */
[----:B------:R-:W-:Y:S02]  /*13700*/  ISETP.GT.AND P2, PT, R8, 0x21, !P2 ;  /* 0x000000210800780c */ /* 0x000fe40005744270 */
[----:B-1----:R-:W-:Y:S02]  /*13710*/  FMNMX.FTZ R67, R14, R67, !PT ;  /* 0x000000430e437209 */ /* 0x002fe40007810000 */
[----:B------:R-:W-:Y:S02]  /*13720*/  ISETP.LT.OR P2, PT, R0, 0x22, P2 ;  /* 0x000000220000780c */ /* 0x000fe40001741670 */
[----:B------:R-:W-:Y:S01]  /*13730*/  ISETP.GT.AND P5, PT, R8, 0x38, !P5 ;  /* 0x000000380800780c */ /* 0x000fe20006fa4270 */
[----:B------:R-:W1:Y:S01]  /*13740*/  SHFL.BFLY PT, R4, R67, 0x1, 0x1f ;  /* 0x0c201f0043047f89 */ /* 0x000e6200000e0000 */
[----:B------:R-:W-:-:S02]  /*13750*/  FSEL R43, R43, -INF , !P2 ;  /* 0xff8000002b2b7808 */ /* 0x000fc40005000000 */
[----:B------:R-:W-:Y:S02]  /*13760*/  ISETP.NE.AND P2, PT, R64, RZ, PT ;  /* 0x000000ff4000720c */ /* 0x000fe40003f45270 */
[----:B------:R-:W-:Y:S02]  /*13770*/  ISETP.LT.OR P4, PT, R0, 0x32, P4 ;  /* 0x000000320000780c */ /* 0x000fe40002781670 */
[----:B------:R-:W-:Y:S02]  /*13780*/  ISETP.GT.AND P2, PT, R8, 0x28, !P2 ;  /* 0x000000280800780c */ /* 0x000fe40005744270 */
[C---:B------:R-:W-:Y:S02]  /*13790*/  ISETP.LT.OR P5, PT, R0.reuse, 0x39, P5 ;  /* 0x000000390000780c */ /* 0x040fe40002fa1670 */
[----:B------:R-:W-:-:S04]  /*137a0*/  ISETP.LT.OR P2, PT, R0, 0x29, P2 ;  /* 0x000000290000780c */ /* 0x000fc80001741670 */
[----:B------:R-:W-:Y:S02]  /*137b0*/  FSEL R65, R46, -INF , !P2 ;  /* 0xff8000002e417808 */ /* 0x000fe40005000000 */
[----:B------:R-:W-:Y:S02]  /*137c0*/  ISETP.GT.AND P2, PT, R8, 0x29, !P3 ;  /* 0x000000290800780c */ /* 0x000fe40005f44270 */
[----:B------:R-:W-:Y:S02]  /*137d0*/  ISETP.NE.AND P3, PT, R66, RZ, PT ;  /* 0x000000ff4200720c */ /* 0x000fe40003f65270 */
[----:B------:R-:W-:Y:S02]  /*137e0*/  ISETP.LT.OR P2, PT, R0, 0x2a, P2 ;  /* 0x0000002a0000780c */ /* 0x000fe40001741670 */
[----:B-1----:R-:W-:Y:S02]  /*137f0*/  FMNMX.FTZ R4, R67, R4, !PT ;  /* 0x0000000443047209 */ /* 0x002fe40007810000 */
[----:B------:R-:W-:-:S02]  /*13800*/  FSEL R47, R47, -INF , !P2 ;  /* 0xff8000002f2f7808 */ /* 0x000fc40005000000 */
[----:B------:R-:W-:Y:S01]  /*13810*/  ISETP.GT.AND P2, PT, R8, RZ, !P6 ;  /* 0x000000ff0800720c */ /* 0x000fe20007744270 */
[----:B------:R-:W-:-:S01]  /*13820*/  FFMA.FTZ R12, R2, R4, -8 ;  /* 0xc1000000020c7423 */ /* 0x000fc20000010004 */
[----:B------:R-:W-:Y:S02]  /*13830*/  ISETP.NE.AND P6, PT, R24, RZ, PT ;  /* 0x000000ff1800720c */ /* 0x000fe40003fc5270 */
[----:B------:R-:W-:-:S04]  /*13840*/  ISETP.LT.OR P2, PT, R0, 0x1, P2 ;  /* 0x000000010000780c */ /* 0x000fc80001741670 */
[----:B------:R-:W-:Y:S02]  /*13850*/  FSEL R26, R26, -INF , !P2 ;  /* 0xff8000001a1a7808 */ /* 0x000fe40005000000 */
[----:B------:R-:W-:-:S04]  /*13860*/  FSETP.NEU.FTZ.AND P2, PT, R4, -INF , PT ;  /* 0xff8000000400780b */ /* 0x000fc80003f5d000 */
[----:B------:R-:W-:Y:S02]  /*13870*/  FSEL R20, R12, RZ, P2 ;  /* 0x000000ff0c147208 */ /* 0x000fe40001000000 */
[----:B------:R-:W-:Y:S02]  /*13880*/  FMNMX.FTZ R12, R26, R27, !PT ;  /* 0x0000001b1a0c7209 */ /* 0x000fe40007810000 */
[----:B------:R-:W-:Y:S01]  /*13890*/  ISETP.GT.AND P2, PT, R8, 0x30, !P3 ;  /* 0x000000300800780c */ /* 0x000fe20005f44270 */
[----:B------:R-:W-:-:S01]  /*138a0*/  FFMA.FTZ R152, R2, R69, -R20 ;  /* 0x0000004502987223 */ /* 0x000fc20000010814 */
[----:B------:R-:W-:Y:S01]  /*138b0*/  FMNMX.FTZ R12, R57, R12, !PT ;  /* 0x0000000c390c7209 */ /* 0x000fe20007810000 */
[----:B------:R-:W-:-:S01]  /*138c0*/  FFMA.FTZ R154, R2, R7, -R20 ;  /* 0x00000007029a7223 */ /* 0x000fc20000010814 */
[----:B------:R-:W-:Y:S01]  /*138d0*/  ISETP.LT.OR P2, PT, R0, 0x31, P2 ;  /* 0x000000310000780c */ /* 0x000fe20001741670 */
[----:B------:R-:W-:-:S01]  /*138e0*/  FFMA.FTZ R158, R2, R21, -R20 ;  /* 0x00000015029e7223 */ /* 0x000fc20000010814 */
[----:B------:R-:W-:Y:S01]  /*138f0*/  FMNMX.FTZ R12, R31, R12, !PT ;  /* 0x0000000c1f0c7209 */ /* 0x000fe20007810000 */
[----:B------:R-:W-:Y:S01]  /*13900*/  MUFU.EX2 R152, R152 ;  /* 0x0000009800987308 */ /* 0x000fe20000000800 */
[----:B------:R-:W-:Y:S01]  /*13910*/  FSEL R67, R50, -INF , !P2 ;  /* 0xff80000032437808 */ /* 0x000fe20005000000 */
[C-C-:B------:R-:W-:Y:S01]  /*13920*/  FFMA.FTZ R156, R2.reuse, R15, -R20.reuse ;  /* 0x0000000f029c7223 */ /* 0x140fe20000010814 */
[----:B------:R-:W-:Y:S01]  /*13930*/  FMNMX.FTZ R12, R59, R12, !PT ;  /* 0x0000000c3b0c7209 */ /* 0x000fe20007810000 */
[--C-:B------:R-:W-:Y:S01]  /*13940*/  FFMA.FTZ R15, R2, R41, -R20.reuse ;  /* 0x00000029020f7223 */ /* 0x100fe20000010814 */
[----:B------:R-:W-:Y:S01]  /*13950*/  ISETP.GT.AND P3, PT, R8, 0x39, !P6 ;  /* 0x000000390800780c */ /* 0x000fe20007764270 */
[C-C-:B------:R-:W-:Y:S01]  /*13960*/  FFMA.FTZ R8, R2.reuse, R13, -R20.reuse ;  /* 0x0000000d02087223 */ /* 0x140fe20000010814 */
[----:B------:R-:W-:Y:S01]  /*13970*/  FMNMX.FTZ R12, R35, R12, !PT ;  /* 0x0000000c230c7209 */ /* 0x000fe20007810000 */
[----:B------:R-:W-:Y:S01]  /*13980*/  MUFU.EX2 R154, R154 ;  /* 0x0000009a009a7308 */ /* 0x000fe20000000800 */
[----:B------:R-:W-:Y:S01]  /*13990*/  FSEL R69, R51, -INF , !P4 ;  /* 0xff80000033457808 */ /* 0x000fe20006000000 */
[C-C-:B------:R-:W-:Y:S01]  /*139a0*/  FFMA.FTZ R51, R2.reuse, R71, -R20.reuse ;  /* 0x0000004702337223 */ /* 0x140fe20000010814 */
[----:B------:R-:W-:Y:S01]  /*139b0*/  FMNMX.FTZ R12, R61, R12, !PT ;  /* 0x0000000c3d0c7209 */ /* 0x000fe20007810000 */
[--C-:B------:R-:W-:Y:S01]  /*139c0*/  FFMA.FTZ R13, R2, R37, -R20.reuse ;  /* 0x00000025020d7223 */ /* 0x100fe20000010814 */
[----:B------:R-:W-:Y:S01]  /*139d0*/  ISETP.LT.OR P3, PT, R0, 0x3a, P3 ;  /* 0x0000003a0000780c */ /* 0x000fe20001f61670 */
[--C-:B------:R-:W-:Y:S01]  /*139e0*/  FFMA.FTZ R0, R2, R25, -R20.reuse ;  /* 0x0000001902007223 */ /* 0x100fe20000010814 */
[----:B------:R-:W-:Y:S01]  /*139f0*/  FMNMX.FTZ R12, R39, R12, !PT ;  /* 0x0000000c270c7209 */ /* 0x000fe20007810000 */
[----:B------:R-:W1:Y:S01]  /*13a00*/  MUFU.EX2 R51, R51 ;  /* 0x0000003300337308 */ /* 0x000e620000000800 */
[----:B------:R-:W-:Y:S01]  /*13a10*/  FSEL R71, R54, -INF , !P5 ;  /* 0xff80000036477808 */ /* 0x000fe20006800000 */
[C-C-:B------:R-:W-:Y:S01]  /*13a20*/  FFMA.FTZ R25, R2.reuse, R29, -R20.reuse ;  /* 0x0000001d02197223 */ /* 0x140fe20000010814 */
[----:B------:R-:W-:Y:S01]  /*13a30*/  FMNMX.FTZ R12, R63, R12, !PT ;  /* 0x0000000c3f0c7209 */ /* 0x000fe20007810000 */
[C-C-:B------:R-:W-:Y:S01]  /*13a40*/  FFMA.FTZ R29, R2.reuse, R33, -R20.reuse ;  /* 0x00000021021d7223 */ /* 0x140fe20000010814 */
[----:B------:R-:W-:Y:S01]  /*13a50*/  FSEL R55, R55, -INF , !P3 ;  /* 0xff80000037377808 */ /* 0x000fe20005800000 */
[C-C-:B------:R-:W-:Y:S01]  /*13a60*/  FFMA.FTZ R45, R2.reuse, R45, -R20.reuse ;  /* 0x0000002d022d7223 */ /* 0x140fe20000010814 */
[----:B------:R-:W-:Y:S01]  /*13a70*/  FMNMX.FTZ R12, R43, R12, !PT ;  /* 0x0000000c2b0c7209 */ /* 0x000fe20007810000 */
[----:B------:R-:W4:Y:S01]  /*13a80*/  MUFU.EX2 R0, R0 ;  /* 0x0000000000007308 */ /* 0x000f220000000800 */
[----:B------:R-:W-:-:S02]  /*13a90*/  FFMA.FTZ R3, R2, R3, -R20 ;  /* 0x0000000302037223 */ /* 0x000fc40000010814 */
[----:B------:R-:W-:-:S04]  /*13aa0*/  FMNMX.FTZ R12, R65, R12, !PT ;  /* 0x0000000c410c7209 */ /* 0x000fc80007810000 */
[----:B------:R-:W-:Y:S01]  /*13ab0*/  FMNMX.FTZ R12, R47, R12, !PT ;  /* 0x0000000c2f0c7209 */ /* 0x000fe20007810000 */
[----:B------:R-:W5:Y:S01]  /*13ac0*/  MUFU.EX2 R25, R25 ;  /* 0x0000001900197308 */ /* 0x000f620000000800 */
[----:B-1----:R-:W-:-:S02]  /*13ad0*/  FADD.FTZ R21, R152, R51 ;  /* 0x0000003398157221 */ /* 0x002fc40000010000 */
[----:B------:R-:W-:-:S04]  /*13ae0*/  FMNMX.FTZ R12, R67, R12, !PT ;  /* 0x0000000c430c7209 */ /* 0x000fc80007810000 */
[----:B------:R-:W-:Y:S01]  /*13af0*/  FMNMX.FTZ R12, R69, R12, !PT ;  /* 0x0000000c450c7209 */ /* 0x000fe20007810000 */
[----:B------:R-:W1:Y:S01]  /*13b00*/  MUFU.EX2 R29, R29 ;  /* 0x0000001d001d7308 */ /* 0x000e620000000800 */
[----:B----4-:R-:W-:-:S02]  /*13b10*/  FADD.FTZ R36, R0, R21 ;  /* 0x0000001500247221 */ /* 0x010fc40000010000 */
[----:B------:R-:W-:-:S04]  /*13b20*/  FMNMX.FTZ R12, R71, R12, !PT ;  /* 0x0000000c470c7209 */ /* 0x000fc80007810000 */
[----:B------:R-:W-:Y:S01]  /*13b30*/  FMNMX.FTZ R12, R55, R12, !PT ;  /* 0x0000000c370c7209 */ /* 0x000fe20007810000 */
[----:B------:R-:W4:Y:S04]  /*13b40*/  MUFU.EX2 R8, R8 ;  /* 0x0000000800087308 */ /* 0x000f280000000800 */
[----:B------:R-:W0:Y:S04]  /*13b50*/  SHFL.BFLY PT, R73, R12, 0x2, 0x1f ;  /* 0x0c401f000c497f89 */ /* 0x000e2800000e0000 */
[----:B------:R-:W-:Y:S08]  /*13b60*/  MUFU.EX2 R13, R13 ;  /* 0x0000000d000d7308 */ /* 0x000ff00000000800 */
[----:B------:R-:W-:Y:S08]  /*13b70*/  MUFU.EX2 R156, R156 ;  /* 0x0000009c009c7308 */ /* 0x000ff00000000800 */
[----:B------:R-:W-:Y:S01]  /*13b80*/  MUFU.EX2 R15, R15 ;  /* 0x0000000f000f7308 */ /* 0x000fe20000000800 */
[----:B0-----:R-:W-:Y:S01]  /*13b90*/  FMNMX.FTZ R73, R12, R73, !PT ;  /* 0x000000490c497209 */ /* 0x001fe20007810000 */
[C-C-:B------:R-:W-:Y:S01]  /*13ba0*/  FFMA.FTZ R12, R2.reuse, R9, -R20.reuse ;  /* 0x00000009020c7223 */ /* 0x140fe20000010814 */
[----:B------:R-:W-:-:S01]  /*13bb0*/  FFMA.FTZ R9, R2, R49, -R20 ;  /* 0x0000003102097223 */ /* 0x000fc20000010814 */
[----:B------:R-:W-:-:S04]  /*13bc0*/  FFMA.FTZ R20, R2, R53, -R20 ;  /* 0x0000003502147223 */ /* 0x000fc80000010814 */
[----:B------:R-:W-:Y:S01]  /*13bd0*/  MUFU.EX2 R45, R45 ;  /* 0x0000002d002d7308 */ /* 0x000fe20000000800 */
[----:B------:R-:W0:Y:S07]  /*13be0*/  SHFL.BFLY PT, R14, R73, 0x1, 0x1f ;  /* 0x0c201f00490e7f89 */ /* 0x000e2e00000e0000 */
[----:B------:R-:W-:Y:S08]  /*13bf0*/  MUFU.EX2 R12, R12 ;  /* 0x0000000c000c7308 */ /* 0x000ff00000000800 */
[----:B------:R-:W-:Y:S08]  /*13c00*/  MUFU.EX2 R158, R158 ;  /* 0x0000009e009e7308 */ /* 0x000ff00000000800 */
[----:B------:R-:W-:Y:S01]  /*13c10*/  MUFU.EX2 R9, R9 ;  /* 0x0000000900097308 */ /* 0x000fe20000000800 */
[----:B0-----:R-:W-:-:S04]  /*13c20*/  FMNMX.FTZ R7, R73, R14, !PT ;  /* 0x0000000e49077209 */ /* 0x001fc80007810000 */
[----:B------:R-:W-:Y:S01]  /*13c30*/  FSETP.NEU.FTZ.AND P2, PT, R7, -INF , PT ;  /* 0xff8000000700780b */ /* 0x000fe20003f5d000 */
[----:B------:R-:W-:-:S02]  /*13c40*/  FFMA.FTZ R14, R2, R7, -8 ;  /* 0xc1000000020e7423 */ /* 0x000fc40000010007 */
[----:B------:R-:W-:Y:S03]  /*13c50*/  MUFU.EX2 R3, R3 ;  /* 0x0000000300037308 */ /* 0x000fe60000000800 */
[----:B------:R-:W-:-:S05]  /*13c60*/  FSEL R14, R14, RZ, P2 ;  /* 0x000000ff0e0e7208 */ /* 0x000fca0001000000 */
[C-C-:B------:R-:W-:Y:S01]  /*13c70*/  FFMA.FTZ R153, R2.reuse, R26, -R14.reuse ;  /* 0x0000001a02997223 */ /* 0x140fe2000001080e */
[----:B------:R-:W-:-:S01]  /*13c80*/  FFMA.FTZ R27, R2, R27, -R14 ;  /* 0x0000001b021b7223 */ /* 0x000fc2000001080e */
[C-C-:B------:R-:W-:Y:S01]  /*13c90*/  FFMA.FTZ R57, R2.reuse, R57, -R14.reuse ;  /* 0x0000003902397223 */ /* 0x140fe2000001080e */
[----:B------:R-:W-:-:S01]  /*13ca0*/  FFMA.FTZ R31, R2, R31, -R14 ;  /* 0x0000001f021f7223 */ /* 0x000fc2000001080e */
[C-C-:B------:R-:W-:Y:S01]  /*13cb0*/  FFMA.FTZ R59, R2.reuse, R59, -R14.reuse ;  /* 0x0000003b023b7223 */ /* 0x140fe2000001080e */
[----:B------:R5:W-:Y:S01]  /*13cc0*/  MUFU.EX2 R24, R27 ;  /* 0x0000001b00187308 */ /* 0x000be20000000800 */
[----:B------:R-:W-:-:S01]  /*13cd0*/  FFMA.FTZ R35, R2, R35, -R14 ;  /* 0x0000002302237223 */ /* 0x000fc2000001080e */
[C-C-:B------:R-:W-:Y:S01]  /*13ce0*/  FFMA.FTZ R61, R2.reuse, R61, -R14.reuse ;  /* 0x0000003d023d7223 */ /* 0x140fe2000001080e */
[----:B------:R-:W-:-:S01]  /*13cf0*/  FFMA.FTZ R39, R2, R39, -R14 ;  /* 0x0000002702277223 */ /* 0x000fc2000001080e */
[C-C-:B------:R-:W-:Y:S01]  /*13d00*/  FFMA.FTZ R63, R2.reuse, R63, -R14.reuse ;  /* 0x0000003f023f7223 */ /* 0x140fe2000001080e */
[----:B------:R-:W-:-:S01]  /*13d10*/  FFMA.FTZ R43, R2, R43, -R14 ;  /* 0x0000002b022b7223 */ /* 0x000fc2000001080e */
[C-C-:B------:R-:W-:Y:S01]  /*13d20*/  FFMA.FTZ R65, R2.reuse, R65, -R14.reuse ;  /* 0x0000004102417223 */ /* 0x140fe2000001080e */
[----:B------:R-:W-:-:S01]  /*13d30*/  FFMA.FTZ R47, R2, R47, -R14 ;  /* 0x0000002f022f7223 */ /* 0x000fc2000001080e */
[----:B------:R-:W0:Y:S01]  /*13d40*/  MUFU.EX2 R153, R153 ;  /* 0x0000009900997308 */ /* 0x000e220000000800 */
[----:B-----5:R-:W-:-:S01]  /*13d50*/  FADD.FTZ R27, R25, R36 ;  /* 0x00000024191b7221 */ /* 0x020fc20000010000 */
[C-C-:B------:R-:W-:Y:S01]  /*13d60*/  FFMA.FTZ R67, R2.reuse, R67, -R14.reuse ;  /* 0x0000004302437223 */ /* 0x140fe2000001080e */
[----:B------:R-:W-:-:S01]  /*13d70*/  FFMA.FTZ R69, R2, R69, -R14 ;  /* 0x0000004502457223 */ /* 0x000fc2000001080e */
[----:B------:R-:W-:Y:S01]  /*13d80*/  FFMA.FTZ R71, R2, R71, -R14 ;  /* 0x0000004702477223 */ /* 0x000fe2000001080e */
[----:B------:R-:W-:-:S01]  /*13d90*/  FADD.FTZ R38, R154, R27 ;  /* 0x0000001b9a267221 */ /* 0x000fc20000010000 */
[----:B------:R-:W-:Y:S01]  /*13da0*/  FFMA.FTZ R14, R2, R55, -R14 ;  /* 0x00000037020e7223 */ /* 0x000fe2000001080e */
[----:B------:R-:W-:Y:S01]  /*13db0*/  F2FP.SATFINITE.E4M3.F32.PACK_AB_MERGE_C R25, R25, R0, RZ ;  /* 0x000000001919723e */ /* 0x000fe200048070ff */
[----:B------:R-:W5:Y:S01]  /*13dc0*/  MUFU.EX2 R57, R57 ;  /* 0x0000003900397308 */ /* 0x000f620000000800 */
[----:B-1----:R-:W-:-:S02]  /*13dd0*/  FADD.FTZ R27, R29, R38 ;  /* 0x000000261d1b7221 */ /* 0x002fc40000010000 */
[----:B------:R-:W-:Y:S02]  /*13de0*/  F2FP.SATFINITE.E4M3.F32.PACK_AB_MERGE_C R152, R51, R152, R25 ;  /* 0x000000983398723e */ /* 0x000fe40004807019 */
[----:B----4-:R-:W-:-:S03]  /*13df0*/  FADD.FTZ R38, R8, R27 ;  /* 0x0000001b08267221 */ /* 0x010fc60000010000 */
[----:B------:R-:W1:Y:S01]  /*13e00*/  MUFU.EX2 R26, R31 ;  /* 0x0000001f001a7308 */ /* 0x000e620000000800 */
[----:B0-----:R-:W-:-:S01]  /*13e10*/  FADD.FTZ R34, R153, R24 ;  /* 0x0000001899227221 */ /* 0x001fc20000010000 */
[----:B------:R-:W-:-:S04]  /*13e20*/  FADD.FTZ R27, R13, R38 ;  /* 0x000000260d1b7221 */ /* 0x000fc80000010000 */
[----:B------:R-:W-:Y:S02]  /*13e30*/  FADD.FTZ R40, R156, R27 ;  /* 0x0000001b9c287221 */ /* 0x000fe40000010000 */
[----:B------:R-:W0:Y:S01]  /*13e40*/  MUFU.EX2 R59, R59 ;  /* 0x0000003b003b7308 */ /* 0x000e220000000800 */
[----:B-----5:R-:W-:-:S01]  /*13e50*/  FADD.FTZ R21, R57, R34 ;  /* 0x0000002239157221 */ /* 0x020fc20000010000 */
[----:B------:R-:W-:-:S04]  /*13e60*/  FADD.FTZ R27, R15, R40 ;  /* 0x000000280f1b7221 */ /* 0x000fc80000010000 */
[----:B------:R-:W-:Y:S01]  /*13e70*/  FADD.FTZ R40, R12, R27 ;  /* 0x0000001b0c287221 */ /* 0x000fe20000010000 */
[----:B------:R-:W-:Y:S01]  /*13e80*/  F2FP.SATFINITE.E4M3.F32.PACK_AB_MERGE_C R12, R45, R12, RZ ;  /* 0x0000000c2d0c723e */ /* 0x000fe200048070ff */
[----:B------:R-:W4:Y:S01]  /*13e90*/  MUFU.EX2 R28, R35 ;  /* 0x00000023001c7308 */ /* 0x000f220000000800 */
[----:B-1----:R-:W-:-:S01]  /*13ea0*/  FADD.FTZ R36, R26, R21 ;  /* 0x000000151a247221 */ /* 0x002fc20000010000 */
[----:B------:R-:W-:Y:S01]  /*13eb0*/  FADD.FTZ R27, R45, R40 ;  /* 0x000000282d1b7221 */ /* 0x000fe20000010000 */
[----:B------:R-:W-:Y:S02]  /*13ec0*/  F2FP.SATFINITE.E4M3.F32.PACK_AB_MERGE_C R26, R26, R57, RZ ;  /* 0x000000391a1a723e */ /* 0x000fe400048070ff */
[----:B------:R-:W-:Y:S01]  /*13ed0*/  F2FP.SATFINITE.E4M3.F32.PACK_AB_MERGE_C R156, R15, R156, R12 ;  /* 0x0000009c0f9c723e */ /* 0x000fe2000480700c */
[----:B------:R-:W-:-:S01]  /*13ee0*/  FADD.FTZ R0, R158, R27 ;  /* 0x0000001b9e007221 */ /* 0x000fc20000010000 */
[----:B------:R-:W-:Y:S01]  /*13ef0*/  F2FP.SATFINITE.E4M3.F32.PACK_AB_MERGE_C R27, R13, R8, RZ ;  /* 0x000000080d1b723e */ /* 0x000fe200048070ff */
[----:B------:R-:W1:Y:S01]  /*13f00*/  MUFU.EX2 R61, R61 ;  /* 0x0000003d003d7308 */ /* 0x000e620000000800 */
[----:B0-----:R-:W-:-:S01]  /*13f10*/  FADD.FTZ R21, R59, R36 ;  /* 0x000000243b157221 */ /* 0x001fc20000010000 */
[----:B------:R-:W-:Y:S01]  /*13f20*/  FADD.FTZ R0, R9, R0 ;  /* 0x0000000009007221 */ /* 0x000fe20000010000 */
[----:B------:R-:W-:-:S02]  /*13f30*/  F2FP.SATFINITE.E4M3.F32.PACK_AB_MERGE_C R154, R29, R154, R27 ;  /* 0x0000009a1d9a723e */ /* 0x000fc4000480701b */
[----:B------:R-:W-:-:S03]  /*13f40*/  F2FP.SATFINITE.E4M3.F32.PACK_AB_MERGE_C R153, R24, R153, R26 ;  /* 0x000000991899723e */ /* 0x000fc6000480701a */
[----:B------:R-:W0:Y:S01]  /*13f50*/  MUFU.EX2 R30, R39 ;  /* 0x00000027001e7308 */ /* 0x000e220000000800 */
[----:B----4-:R-:W-:-:S07]  /*13f60*/  FADD.FTZ R36, R28, R21 ;  /* 0x000000151c247221 */ /* 0x010fce0000010000 */
[----:B------:R-:W4:Y:S01]  /*13f70*/  MUFU.EX2 R63, R63 ;  /* 0x0000003f003f7308 */ /* 0x000f220000000800 */
[----:B-1----:R-:W-:-:S07]  /*13f80*/  FADD.FTZ R21, R61, R36 ;  /* 0x000000243d157221 */ /* 0x002fce0000010000 */
[----:B------:R-:W1:Y:S01]  /*13f90*/  MUFU.EX2 R32, R43 ;  /* 0x0000002b00207308 */ /* 0x000e620000000800 */
[----:B0-----:R-:W-:-:S01]  /*13fa0*/  FADD.FTZ R38, R30, R21 ;  /* 0x000000151e267221 */ /* 0x001fc20000010000 */
[----:B------:R-:W-:-:S04]  /*13fb0*/  F2FP.SATFINITE.E4M3.F32.PACK_AB_MERGE_C R30, R30, R61, RZ ;  /* 0x0000003d1e1e723e */ /* 0x000fc800048070ff */
[----:B------:R-:W-:Y:S02]  /*13fc0*/  F2FP.SATFINITE.E4M3.F32.PACK_AB_MERGE_C R155, R28, R59, R30 ;  /* 0x0000003b1c9b723e */ /* 0x000fe4000480701e */
[----:B------:R-:W0:Y:S01]  /*13fd0*/  MUFU.EX2 R65, R65 ;  /* 0x0000004100417308 */ /* 0x000e220000000800 */
[----:B----4-:R-:W-:-:S07]  /*13fe0*/  FADD.FTZ R21, R63, R38 ;  /* 0x000000263f157221 */ /* 0x010fce0000010000 */
[----:B------:R-:W4:Y:S01]  /*13ff0*/  MUFU.EX2 R34, R47 ;  /* 0x0000002f00227308 */ /* 0x000f220000000800 */
[----:B-1----:R-:W-:-:S07]  /*14000*/  FADD.FTZ R38, R32, R21 ;  /* 0x0000001520267221 */ /* 0x002fce0000010000 */
[----:B------:R-:W1:Y:S01]  /*14010*/  MUFU.EX2 R67, R67 ;  /* 0x0000004300437308 */ /* 0x000e620000000800 */
[----:B0-----:R-:W-:-:S07]  /*14020*/  FADD.FTZ R21, R65, R38 ;  /* 0x0000002641157221 */ /* 0x001fce0000010000 */
[----:B------:R-:W0:Y:S01]  /*14030*/  MUFU.EX2 R36, R69 ;  /* 0x0000004500247308 */ /* 0x000e220000000800 */
[----:B----4-:R-:W-:-:S01]  /*14040*/  FADD.FTZ R38, R34, R21 ;  /* 0x0000001522267221 */ /* 0x010fc20000010000 */
[----:B------:R-:W-:-:S04]  /*14050*/  F2FP.SATFINITE.E4M3.F32.PACK_AB_MERGE_C R34, R34, R65, RZ ;  /* 0x000000412222723e */ /* 0x000fc800048070ff */
[----:B------:R-:W-:Y:S02]  /*14060*/  F2FP.SATFINITE.E4M3.F32.PACK_AB_MERGE_C R157, R32, R63, R34 ;  /* 0x0000003f209d723e */ /* 0x000fe40004807022 */
[----:B------:R-:W4:Y:S01]  /*14070*/  MUFU.EX2 R71, R71 ;  /* 0x0000004700477308 */ /* 0x000f220000000800 */
[----:B-1----:R-:W-:-:S07]  /*14080*/  FADD.FTZ R13, R67, R38 ;  /* 0x00000026430d7221 */ /* 0x002fce0000010000 */
[----:B------:R-:W1:Y:S01]  /*14090*/  MUFU.EX2 R20, R20 ;  /* 0x0000001400147308 */ /* 0x000e620000000800 */
[----:B0-----:R-:W-:-:S01]  /*140a0*/  FADD.FTZ R8, R36, R13 ;  /* 0x0000000d24087221 */ /* 0x001fc20000010000 */
[----:B------:R-:W-:-:S06]  /*140b0*/  FADD.FTZ R13, R3, R0 ;  /* 0x00000000030d7221 */ /* 0x000fcc0000010000 */
[----:B------:R-:W0:Y:S01]  /*140c0*/  MUFU.EX2 R14, R14 ;  /* 0x0000000e000e7308 */ /* 0x000e220000000800 */
[----:B----4-:R-:W-:-:S01]  /*140d0*/  FADD.FTZ R21, R71, R8 ;  /* 0x0000000847157221 */ /* 0x010fc20000010000 */
[C---:B-1----:R-:W-:Y:S01]  /*140e0*/  F2FP.SATFINITE.E4M3.F32.PACK_AB_MERGE_C R8, R20.reuse, R3, RZ ;  /* 0x000000031408723e */ /* 0x042fe200048070ff */
[----:B------:R-:W-:-:S03]  /*140f0*/  FADD.FTZ R3, R20, R13 ;  /* 0x0000000d14037221 */ /* 0x000fc60000010000 */
[----:B------:R-:W-:Y:S02]  /*14100*/  F2FP.SATFINITE.E4M3.F32.PACK_AB_MERGE_C R158, R9, R158, R8 ;  /* 0x0000009e099e723e */ /* 0x000fe40004807008 */
[C---:B0-----:R-:W-:Y:S01]  /*14110*/  F2FP.SATFINITE.E4M3.F32.PACK_AB_MERGE_C R71, R14.reuse, R71, RZ ;  /* 0x000000470e47723e */ /* 0x041fe200048070ff */
[----:B------:R-:W-:-:S03]  /*14120*/  FADD.FTZ R0, R14, R21 ;  /* 0x000000150e007221 */ /* 0x000fc60000010000 */
[----:B------:R-:W-:Y:S01]  /*14130*/  F2FP.SATFINITE.E4M3.F32.PACK_AB_MERGE_C R159, R36, R67, R71 ;  /* 0x00000043249f723e */ /* 0x000fe20004807047 */
[----:B------:R-:W-:Y:S06]  /*14140*/  @!P0 BRA `(.L_x_1923) ;  /* 0x0000000000048947 */ /* 0x000fec0003800000 */
[----:B------:R-:W-:Y:S01]  /*14150*/  BPT.TRAP 0x1 ;  /* 0x000000040000795c */ /* 0x000fe20000300000 */
.L_x_1923:
[----:B------:R0:W1:Y:S01]  /*14160*/  SYNCS.PHASECHK.TRANS64.TRYWAIT P2, [R6+URZ+0x28450], R11 ;  /* 0x0284500b060075a7 */ /* 0x000062000804017f */
[----:B------:R-:W-:Y:S05]  /*14170*/  @!P0 BRA `(.L_x_1924) ;  /* 0x0000000000048947 */ /* 0x000fea0003800000 */
[----:B------:R-:W-:Y:S01]  /*14180*/  BPT.TRAP 0x1 ;  /* 0x000000040000795c */ /* 0x000fe20000300000 */
.L_x_1924:
[----:B------:R-:W-:Y:S04]  /*14190*/  BSSY B0, `(.L_x_1925) ;  /* 0x0000004000007945 */ /* 0x000fe80003800000 */
[----:B-1----:R-:W-:Y:S05]  /*141a0*/  @P2 BRA `(.L_x_1926) ;  /* 0x0000000000082947 */ /* 0x002fea0003800000 */
[----:B------:R-:W1:Y:S02]  /*141b0*/  SYNCS.PHASECHK.TRANS64.TRYWAIT P2, [R6+URZ+0x28450], R11 ;  /* 0x0284500b060075a7 */ /* 0x000e64000804017f */
[----:B-1----:R-:W-:Y:S05]  /*141c0*/  @!P2 BRA `(.L_x_1927) ;  /* 0x000001840094a947 */ /* 0x002fea0003800000 */
.L_x_1926:
[----:B------:R-:W-:Y:S05]  /*141d0*/  BSYNC B0 ;  /* 0x0000000000007941 */ /* 0x000fea0003800000 */
.L_x_1925:
[----:B------:R-:W-:Y:S05]  /*141e0*/  WARPSYNC.ALL ;  /* 0x0000000000007948 */ /* 0x000fea0003800000 */
[----:B------:R-:W-:Y:S01]  /*141f0*/  R2UR UR4, R22 ;  /* 0x00000000160472ca */ /* 0x000fe200000e0000 */
[----:B------:R4:W-:Y:S01]  /*14200*/  BAR.SYNC.DEFER_BLOCKING R10, 0x100 ;  /* 0x0004000a0000751d */ /* 0x0009e20000010000 */
[----:B------:R-:W-:-:S05]  /*14210*/  IMAD.MOV.U32 R9, RZ, RZ, -0x7fffffe0 ;  /* 0x80000020ff097424 */ /* 0x000fca00078e00ff */
[C---:B------:R-:W-:Y:S02]  /*14220*/  R2UR UR11, R9.reuse ;  /* 0x00000000090b72ca */ /* 0x040fe400000e0000 */
[----:B------:R-:W-:-:S04]  /*14230*/  R2UR UR15, R9 ;  /* 0x00000000090f72ca */ /* 0x000fc800000e0000 */
[----:B------:R-:W-:-:S04]  /*14240*/  UIADD3 UR4, UR4, 0x8000, URZ ;  /* 0x0000800004047890 */ /* 0x000fc8000fffe03f */
[----:B------:R-:W-:-:S04]  /*14250*/  USHF.R.U32.HI UR4, URZ, 0x4, UR4 ;  /* 0x000000043f047899 */ /* 0x000fc80008011604 */
[----:B------:R-:W-:-:S04]  /*14260*/  ULOP3.LUT UR4, UR4, 0x3fff, URZ, 0xc0, !UPT ;  /* 0x00003fff04047892 */ /* 0x000fc8000f8ec03f */
[----:B------:R-:W-:Y:S01]  /*14270*/  ULOP3.LUT UR43, UR4, 0x10000, URZ, 0xfc, !UPT ;  /* 0x00010000042b7892 */ /* 0x000fe2000f8efc3f */
[----:B------:R-:W-:-:S05]  /*14280*/  WARPGROUP.ARRIVE ;  /* 0x00000000000079c5 */ /* 0x000fca0000000000 */
[----:B------:R-:W-:-:S04]  /*14290*/  LEA R8, R23, UR43, 0xa ;  /* 0x0000002b17087c11 */ /* 0x000fc8000f8e50ff */
[C---:B------:R-:W-:Y:S01]  /*142a0*/  R2UR UR10, R8.reuse ;  /* 0x00000000080a72ca */ /* 0x040fe200000e0000 */
[----:B------:R-:W-:-:S05]  /*142b0*/  VIADD R8, R8, 0x2 ;  /* 0x0000000208087836 */ /* 0x000fca0000000000 */
[----:B------:R-:W-:-:S07]  /*142c0*/  R2UR UR14, R8 ;  /* 0x00000000080e72ca */ /* 0x000fce00000e0000 */
[----:B------:R-:W-:Y:S03]  /*142d0*/  QGMMA.64x256x32.F32.E4M3.E4M3 R24, R152, gdesc[UR8], RZ, !UPT, gsb0 ;  /* 0x03e0000898187df3 */ /* 0x000fe6000c0008ff */
[----:B------:R-:W-:Y:S02]  /*142e0*/  WARPGROUP.DEPBAR.LE gsb0, 0x0 ;  /* 0x00008000000079c5 */ /* 0x000fe40000010000 */
[----:B------:R-:W-:-:S15]  /*142f0*/  WARPGROUP.ARRIVE ;  /* 0x00000000000079c5 */ /* 0x000fde0000000000 */
[----:B------:R-:W-:-:S08]  /*14300*/  NOP ;  /* 0x0000000000007918 */ /* 0x000fd00000000000 */
[----:B------:R-:W-:Y:S03]  /*14310*/  QGMMA.64x256x32.F32.E4M3.E4M3 R24, R156, gdesc[UR12], R24, gsb0 ;  /* 0x03e0000c9c187df3 */ /* 0x000fe60008000818 */
[----:B------:R-:W-:Y:S02]  /*14320*/  WARPGROUP.DEPBAR.LE gsb0, 0x0 ;  /* 0x00008000000079c5 */ /* 0x000fe40000010000 */
[----:B----4-:R-:W-:Y:S05]  /*14330*/  @!P0 BRA `(.L_x_1928) ;  /* 0x0000000000048947 */ /* 0x010fea0003800000 */
[----:B------:R-:W-:Y:S01]  /*14340*/  BPT.TRAP 0x1 ;  /* 0x000000040000795c */ /* 0x000fe20000300000 */
.L_x_1928:
[----:B012---:R-:W-:Y:S01]  /*14350*/  VIADD R6, R6, 0x28460 ;  /* 0x0002846006067836 */ /* 0x007fe20000000000 */
[----:B------:R-:W-:Y:S01]  /*14360*/  UISETP.GE.AND UP0, UPT, UR7, 0x1, UPT ;  /* 0x000000010700788c */ /* 0x000fe2000bf06270 */
[----:B------:R-:W-:Y:S02]  /*14370*/  IMAD.U32 R8, RZ, RZ, UR39 ;  /* 0x00000027ff087e24 */ /* 0x000fe4000f8e00ff */
[----:B------:R-:W-:-:S03]  /*14380*/  IMAD.MOV.U32 R9, RZ, RZ, R201 ;  /* 0x000000ffff097224 */ /* 0x000fc600078e00c9 */
[----:B------:R-:W-:Y:S02]  /*14390*/  PRMT R6, R8, 0x654, R6 ;  /* 0x0000065408067816 */ /* 0x000fe40000000006 */
[----:B------:R-:W0:Y:S01]  /*143a0*/  @P1 LDC R8, c[0x0][0x44c] ;  /* 0x00011300ff081b82 */ /* 0x000e220000000800 */
[----:B------:R-:W-:Y:S01]  /*143b0*/  PLOP3.LUT P2, PT, PT, PT, UP0, 0x40, 0x0 ;  /* 0x000000000000781c */ /* 0x000fe20003f4e808 */
[----:B------:R1:W-:Y:S06]  /*143c0*/  SYNCS.ARRIVE.TRANS64.RED.A1T0 RZ, [R6+URZ], RZ ;  /* 0x000000ff06ff79a7 */ /* 0x0003ec000810043f */
[----:B-1----:R-:W1:Y:S01]  /*143d0*/  @P1 LDC R6, c[0x0][0x450] ;  /* 0x00011400ff061b82 */ /* 0x002e620000000800 */
[----:B0-----:R-:W-:-:S05]  /*143e0*/  @P1 IMAD.HI.U32 R8, R201, R8, RZ ;  /* 0x00000008c9081227 */ /* 0x001fca00078e00ff */
[----:B-1----:R-:W-:Y:S01]  /*143f0*/  @P1 SHF.R.U32.HI R9, RZ, R6, R8 ;  /* 0x00000006ff091219 */ /* 0x002fe20000011608 */
[----:B------:R-:W-:-:S04]  /*14400*/  VIADD R6, R160, 0xfffffffe ;  /* 0xfffffffea0067836 */ /* 0x000fc80000000000 */
[----:B------:R-:W-:-:S04]  /*14410*/  IMAD.IADD R161, R161, 0x1, R9 ;  /* 0x00000001a1a17824 */ /* 0x000fc800078e0209 */
[----:B------:R-:W-:Y:S01]  /*14420*/  VIADD R8, R161, UR6 ;  /* 0x00000006a1087c36 */ /* 0x000fe20008000000 */
[----:B------:R-:W-:Y:S06]  /*14430*/  @P2 BRA `(.L_x_1929) ;  /* 0x0000000000542947 */ /* 0x000fec0003800000 */
[C---:B------:R-:W-:Y:S01]  /*14440*/  ISETP.GT.AND P2, PT, R161.reuse, RZ, PT ;  /* 0x000000ffa100720c */ /* 0x040fe20003f44270 */
[----:B------:R-:W-:Y:S01]  /*14450*/  BSSY B0, `(.L_x_1930) ;  /* 0x0000010000007945 */ /* 0x000fe20003800000 */
[----:B------:R-:W-:-:S11]  /*14460*/  VIADD R9, R161, 0xffffffff ;  /* 0xffffffffa1097836 */ /* 0x000fd60000000000 */
[----:B------:R-:W-:Y:S05]  /*14470*/  @P2 BRA `(.L_x_1931) ;  /* 0x0000000000202947 */ /* 0x000fea0003800000 */
[----:B------:R-:W-:Y:S01]  /*14480*/  UISETP.NE.AND UP0, UPT, UR7, 0x1, UPT ;  /* 0x000000010700788c */ /* 0x000fe2000bf05270 */
[----:B------:R-:W-:-:S05]  /*14490*/  IMAD.MOV R9, RZ, RZ, -R161 ;  /* 0x000000ffff097224 */ /* 0x000fca00078e0aa1 */
[----:B------:R-:W-:-:S05]  /*144a0*/  PLOP3.LUT P2, PT, PT, PT, UP0, 0x80, 0x0 ;  /* 0x000000000000781c */ /* 0x000fca0003f4f008 */
[----:B------:R-:W-:-:S08]  /*144b0*/  @UP0 ULDC.64 UR4, c[0x0][0x9e8] ;  /* 0x00027a0000040ab9 */ /* 0x000fd00000000a00 */
[----:B------:R-:W-:-:S05]  /*144c0*/  @P2 IMAD.HI.U32 R10, R9, UR4, RZ ;  /* 0x00000004090a2c27 */ /* 0x000fca000f8e00ff */
[----:B------:R-:W-:-:S04]  /*144d0*/  @P2 SHF.R.U32.HI R9, RZ, UR5, R10 ;  /* 0x00000005ff092c19 */ /* 0x000fc8000801160a */
[----:B------:R-:W-:Y:S01]  /*144e0*/  LOP3.LUT R9, RZ, R9, RZ, 0x33, !PT ;  /* 0x00000009ff097212 */ /* 0x000fe200078e33ff */
[----:B------:R-:W-:Y:S06]  /*144f0*/  BRA `(.L_x_1932) ;  /* 0x0000000000147947 */ /* 0x000fec0003800000 */
.L_x_1931:
[----:B------:R-:W-:-:S06]  /*14500*/  UISETP.NE.AND UP0, UPT, UR7, 0x1, UPT ;  /* 0x000000010700788c */ /* 0x000fcc000bf05270 */
[----:B------:R-:W-:-:S05]  /*14510*/  PLOP3.LUT P2, PT, PT, PT, UP0, 0x80, 0x0 ;  /* 0x000000000000781c */ /* 0x000fca0003f4f008 */
[----:B------:R-:W-:-:S08]  /*14520*/  @UP0 ULDC.64 UR4, c[0x0][0x9e8] ;  /* 0x00027a0000040ab9 */ /* 0x000fd00000000a00 */
[----:B------:R-:W-:-:S05]  /*14530*/  @P2 IMAD.HI.U32 R10, R9, UR4, RZ ;  /* 0x00000004090a2c27 */ /* 0x000fca000f8e00ff */
[----:B------:R-:W-:-:S07]  /*14540*/  @P2 SHF.R.U32.HI R9, RZ, UR5, R10 ;  /* 0x00000005ff092c19 */ /* 0x000fce000801160a */
.L_x_1932:
[----:B------:R-:W-:Y:S05]  /*14550*/  BSYNC B0 ;  /* 0x0000000000007941 */ /* 0x000fea0003800000 */
.L_x_1930:
[----:B------:R-:W-:-:S04]  /*14560*/  IMAD.U32 R10, RZ, RZ, UR7 ;  /* 0x00000007ff0a7e24 */ /* 0x000fc8000f8e00ff */
[----:B------:R-:W-:-:S05]  /*14570*/  IMAD R10, R9, R10, UR7 ;  /* 0x00000007090a7e24 */ /* 0x000fca000f8e020a */
[----:B------:R-:W-:-:S07]  /*14580*/  VIMNMX R8, R8, R10, PT ;  /* 0x0000000a08087248 */ /* 0x000fce0003fe0100 */
.L_x_1929:
[----:B------:R-:W-:Y:S01]  /*14590*/  SHF.R.S32.HI R9, RZ, 0x1f, R8 ;  /* 0x0000001fff097819 */ /* 0x000fe20000011408 */
[----:B------:R-:W-:Y:S01]  /*145a0*/  ULDC UR46, c[0x0][0x9e4] ;  /* 0x00027900002e7ab9 */ /* 0x000fe20000000800 */
[----:B------:R-:W-:Y:S01]  /*145b0*/  ULDC UR51, c[0x0][0x9e4] ;  /* 0x0002790000337ab9 */ /* 0x000fe20000000800 */
[----:B------:R-:W-:Y:S01]  /*145c0*/  ULDC UR47, c[0x0][0x9dc] ;  /* 0x00027700002f7ab9 */ /* 0x000fe20000000800 */
[----:B------:R-:W-:Y:S01]  /*145d0*/  LEA.HI R9, R9, R8, RZ, 0x6 ;  /* 0x0000000809097211 */ /* 0x000fe200078f30ff */
[----:B------:R-:W-:Y:S01]  /*145e0*/  ULDC UR54, c[0x0][0x9dc] ;  /* 0x0002770000367ab9 */ /* 0x000fe20000000800 */
[----:B------:R-:W-:Y:S01]  /*145f0*/  ULDC UR50, c[0x0][0x9e0] ;  /* 0x0002780000327ab9 */ /* 0x000fe20000000800 */
[----:B------:R-:W-:Y:S01]  /*14600*/  ULDC UR55, c[0x0][0x9e0] ;  /* 0x0002780000377ab9 */ /* 0x000fe20000000800 */
[----:B------:R-:W-:-:S04]  /*14610*/  SHF.R.S32.HI R9, RZ, 0x6, R9 ;  /* 0x00000006ff097819 */ /* 0x000fc80000011409 */
[----:B------:R-:W-:-:S04]  /*14620*/  VIMNMX R10, R204, R9, !PT ;  /* 0x00000009cc0a7248 */ /* 0x000fc80007fe0100 */
[----:B------:R-:W-:-:S13]  /*14630*/  ISETP.GE.AND P2, PT, R6, R10, PT ;  /* 0x0000000a0600720c */ /* 0x000fda0003f46270 */
[----:B------:R-:W-:Y:S05]  /*14640*/  @!P2 BRA `(.L_x_1933) ;  /* 0x00000024005ca947 */ /* 0x000fea0003800000 */
.L_x_1953:
[----:B------:R-:W-:Y:S01]  /*14650*/  VIADD R23, R23, 0x1 ;  /* 0x0000000117177836 */ /* 0x000fe20000000000 */
[----:B------:R-:W-:Y:S05]  /*14660*/  YIELD ;  /* 0x0000000000007946 */ /* 0x000fea0003800000 */
[----:B------:R-:W-:-:S04]  /*14670*/  ISETP.NE.AND P2, PT, R23, 0x2, PT ;  /* 0x000000021700780c */ /* 0x000fc80003f45270 */
[----:B--23--:R-:W-:Y:S02]  /*14680*/  SEL R5, RZ, 0x1, P2 ;  /* 0x00000001ff057807 */ /* 0x00cfe40001000000 */
[----:B------:R-:W-:Y:S02]  /*14690*/  SEL R23, R23, RZ, P2 ;  /* 0x000000ff17177207 */ /* 0x000fe40001000000 */
[----:B------:R-:W-:Y:S01]  /*146a0*/  LOP3.LUT R186, R186, R5, RZ, 0x3c, !PT ;  /* 0x00000005baba7212 */ /* 0x000fe200078e3cff */
[----:B------:R-:W-:Y:S06]  /*146b0*/  @!P0 BRA `(.L_x_1934) ;  /* 0x0000000000048947 */ /* 0x000fec0003800000 */
[----:B------:R-:W-:Y:S01]  /*146c0*/  BPT.TRAP 0x1 ;  /* 0x000000040000795c */ /* 0x000fe20000300000 */
.L_x_1934:
[----:B------:R-:W-:Y:S01]  /*146d0*/  IMAD R12, R23, 0x8, R22 ;  /* 0x00000008170c7824 */ /* 0x000fe200078e0216 */
[----:B------:R-:W-:-:S04]  /*146e0*/  SHF.L.U32 R11, R186, 0x1f, RZ ;  /* 0x0000001fba0b7819 */ /* 0x000fc800000006ff */
[----:B------:R0:W1:Y:S01]  /*146f0*/  SYNCS.PHASECHK.TRANS64.TRYWAIT P2, [R12+URZ+0x28430], R11 ;  /* 0x0284300b0c0075a7 */ /* 0x000062000804017f */
[----:B------:R-:W-:Y:S05]  /*14700*/  @!P0 BRA `(.L_x_1935) ;  /* 0x0000000000048947 */ /* 0x000fea0003800000 */
[----:B------:R-:W-:Y:S01]  /*14710*/  BPT.TRAP 0x1 ;  /* 0x000000040000795c */ /* 0x000fe20000300000 */
.L_x_1935:
[----:B------:R-:W-:Y:S01]  /*14720*/  LEA R8, R23, UR60, 0xa ;  /* 0x0000003c17087c11 */ /* 0x000fe2000f8e50ff */
[----:B------:R-:W-:-:S03]  /*14730*/  IMAD.MOV.U32 R9, RZ, RZ, 0x40000040 ;  /* 0x40000040ff097424 */ /* 0x000fc600078e00ff */
[C---:B------:R-:W-:Y:S01]  /*14740*/  IADD3 R5, R8.reuse, 0x4, RZ ;  /* 0x0000000408057810 */ /* 0x040fe20007ffe0ff */
[----:B------:R-:W-:Y:S01]  /*14750*/  VIADD R14, R8, 0x2 ;  /* 0x00000002080e7836 */ /* 0x000fe20000000000 */
[----:B-1----:R-:W-:Y:S06]  /*14760*/  @P2 BRA `(.L_x_1936) ;  /* 0x0000000000082947 */ /* 0x002fec0003800000 */
[----:B------:R-:W1:Y:S02]  /*14770*/  SYNCS.PHASECHK.TRANS64.TRYWAIT P2, [R12+URZ+0x28430], R11 ;  /* 0x0284300b0c0075a7 */ /* 0x000e64000804017f */
[----:B-1----:R-:W-:Y:S05]  /*14780*/  @!P2 BRA `(.L_x_1937) ;  /* 0x000001800038a947 */ /* 0x002fea0003800000 */
.L_x_1936:
[----:B------:R-:W-:Y:S05]  /*14790*/  WARPSYNC.ALL ;  /* 0x0000000000007948 */ /* 0x000fea0003800000 */
[C---:B------:R-:W-:Y:S01]  /*147a0*/  R2UR UR10, R8.reuse ;  /* 0x00000000080a72ca */ /* 0x040fe200000e0000 */
[----:B------:R-:W-:Y:S01]  /*147b0*/  VIADD R152, R8, 0x204 ;  /* 0x0000020408987836 */ /* 0x000fe20000000000 */
[----:B------:R-:W-:Y:S01]  /*147c0*/  R2UR UR11, R9 ;  /* 0x00000000090b72ca */ /* 0x000fe200000e0000 */
[----:B------:R-:W-:Y:S01]  /*147d0*/  IMAD.MOV.U32 R153, RZ, RZ, 0x40000040 ;  /* 0x40000040ff997424 */ /* 0x000fe200078e00ff */
[----:B------:R-:W-:Y:S01]  /*147e0*/  R2UR UR8, R198 ;  /* 0x00000000c60872ca */ /* 0x000fe200000e0000 */
[----:B------:R-:W-:Y:S01]  /*147f0*/  IMAD.MOV.U32 R15, RZ, RZ, 0x40000040 ;  /* 0x40000040ff0f7424 */ /* 0x000fe200078e00ff */
[----:B------:R-:W-:Y:S01]  /*14800*/  R2UR UR9, R199 ;  /* 0x00000000c70972ca */ /* 0x000fe200000e0000 */
[----:B------:R-:W-:Y:S01]  /*14810*/  VIADD R20, R8, 0x6 ;  /* 0x0000000608147836 */ /* 0x000fe20000000000 */
[----:B------:R-:W-:Y:S01]  /*14820*/  R2UR UR30, R152 ;  /* 0x00000000981e72ca */ /* 0x000fe200000e0000 */
[----:B------:R-:W-:Y:S01]  /*14830*/  IMAD.MOV.U32 R21, RZ, RZ, 0x40000040 ;  /* 0x40000040ff157424 */ /* 0x000fe200078e00ff */
[----:B------:R-:W-:Y:S01]  /*14840*/  R2UR UR31, R153 ;  /* 0x00000000991f72ca */ /* 0x000fe200000e0000 */
[----:B------:R-:W-:Y:S01]  /*14850*/  UMOV UR16, UR56 ;  /* 0x0000003800107c82 */ /* 0x000fe20008000000 */
[----:B------:R-:W-:Y:S01]  /*14860*/  WARPGROUP.ARRIVE ;  /* 0x00000000000079c5 */ /* 0x000fe20000000000 */
[----:B------:R-:W-:Y:S01]  /*14870*/  R2UR UR6, R14 ;  /* 0x000000000e0672ca */ /* 0x000fe200000e0000 */
[----:B------:R-:W-:Y:S01]  /*14880*/  IMAD.MOV.U32 R14, RZ, RZ, R5 ;  /* 0x000000ffff0e7224 */ /* 0x000fe200078e0005 */
[----:B------:R-:W-:Y:S01]  /*14890*/  R2UR UR7, R15 ;  /* 0x000000000f0772ca */ /* 0x000fe200000e0000 */
[----:B------:R-:W-:Y:S01]  /*148a0*/  UMOV UR17, UR57 ;  /* 0x0000003900117c82 */ /* 0x000fe20008000000 */
[----:B------:R-:W-:Y:S01]  /*148b0*/  R2UR UR4, R196 ;  /* 0x00000000c40472ca */ /* 0x000fe200000e0000 */
[----:B------:R-:W-:Y:S01]  /*148c0*/  UMOV UR20, UR52 ;  /* 0x0000003400147c82 */ /* 0x000fe20008000000 */
[----:B------:R-:W-:Y:S01]  /*148d0*/  QGMMA.64x64x32.F32.E4M3.E4M3 R152, gdesc[UR8], RZ, !UPT, gsb0 ;  /* 0x00e00000089879f3 */ /* 0x000fe2000c0008ff */
[----:B------:R-:W-:Y:S01]  /*148e0*/  R2UR UR5, R197 ;  /* 0x00000000c50572ca */ /* 0x000fe200000e0000 */
[----:B------:R-:W-:Y:S01]  /*148f0*/  UMOV UR21, UR53 ;  /* 0x0000003500157c82 */ /* 0x000fe20008000000 */
[----:B------:R-:W-:Y:S01]  /*14900*/  R2UR UR14, R14 ;  /* 0x000000000e0e72ca */ /* 0x000fe200000e0000 */
[----:B------:R-:W-:Y:S01]  /*14910*/  VIADD R14, R8, 0x200 ;  /* 0x00000200080e7836 */ /* 0x000fe20000000000 */
[----:B------:R-:W-:Y:S01]  /*14920*/  R2UR UR15, R15 ;  /* 0x000000000f0f72ca */ /* 0x000fe200000e0000 */
[----:B------:R-:W-:Y:S01]  /*14930*/  UMOV UR24, UR48 ;  /* 0x0000003000187c82 */ /* 0x000fe20008000000 */
[----:B------:R-:W-:Y:S01]  /*14940*/  R2UR UR12, R194 ;  /* 0x00000000c20c72ca */ /* 0x000fe200000e0000 */
[----:B------:R-:W-:Y:S01]  /*14950*/  UMOV UR25, UR49 ;  /* 0x0000003100197c82 */ /* 0x000fe20008000000 */
[----:B------:R-:W-:Y:S01]  /*14960*/  R2UR UR13, R195 ;  /* 0x00000000c30d72ca */ /* 0x000fe200000e0000 */
[----:B------:R-:W-:Y:S01]  /*14970*/  UMOV UR28, UR44 ;  /* 0x0000002c001c7c82 */ /* 0x000fe20008000000 */
[----:B------:R-:W-:Y:S01]  /*14980*/  R2UR UR18, R20 ;  /* 0x00000000141272ca */ /* 0x000fe200000e0000 */
[----:B------:R-:W-:Y:S01]  /*14990*/  VIADD R20, R8, 0x202 ;  /* 0x0000020208147836 */ /* 0x000fe20000000000 */
[----:B------:R-:W-:Y:S01]  /*149a0*/  R2UR UR19, R21 ;  /* 0x00000000151372ca */ /* 0x000fe200000e0000 */
[----:B------:R-:W-:Y:S01]  /*149b0*/  UMOV UR29, UR45 ;  /* 0x0000002d001d7c82 */ /* 0x000fe20008000000 */
[----:B------:R-:W-:Y:S01]  /*149c0*/  R2UR UR22, R14 ;  /* 0x000000000e1672ca */ /* 0x000fe200000e0000 */
[----:B------:R-:W-:Y:S01]  /*149d0*/  VIADD R8, R8, 0x206 ;  /* 0x0000020608087836 */ /* 0x000fe20000000000 */
[----:B------:R-:W-:Y:S01]  /*149e0*/  R2UR UR23, R15 ;  /* 0x000000000f1772ca */ /* 0x000fe200000e0000 */
[----:B------:R-:W-:Y:S01]  /*149f0*/  IMAD.MOV.U32 R9, RZ, RZ, 0x40000040 ;  /* 0x40000040ff097424 */ /* 0x000fe200078e00ff */
[----:B------:R-:W-:Y:S01]  /*14a00*/  R2UR UR26, R20 ;  /* 0x00000000141a72ca */ /* 0x000fe200000e0000 */
[----:B------:R-:W-:Y:S01]  /*14a10*/  UMOV UR32, UR40 ;  /* 0x0000002800207c82 */ /* 0x000fe20008000000 */
[----:B------:R-:W-:Y:S01]  /*14a20*/  R2UR UR27, R21 ;  /* 0x00000000151b72ca */ /* 0x000fe200000e0000 */
[----:B------:R-:W-:Y:S01]  /*14a30*/  UMOV UR33, UR41 ;  /* 0x0000002900217c82 */ /* 0x000fe20008000000 */
[----:B------:R-:W-:Y:S01]  /*14a40*/  R2UR UR34, R8 ;  /* 0x00000000082272ca */ /* 0x000fe200000e0000 */
[----:B------:R-:W2:Y:S01]  /*14a50*/  S2R R13, SR_TID.X ;  /* 0x00000000000d7919 */ /* 0x000ea20000002100 */
[----:B------:R-:W-:-:S02]  /*14a60*/  R2UR UR35, R9 ;  /* 0x00000000092372ca */ /* 0x000fc400000e0000 */
[----:B--2---:R-:W-:-:S04]  /*14a70*/  SHF.R.U32.HI R13, RZ, 0x7, R13 ;  /* 0x00000007ff0d7819 */ /* 0x004fc8000001160d */
        /* <DEDUP_REMOVED lines=26> */
.L_x_1938:
[----:B------:R-:W3:Y:S01]  /*14c20*/  @P1 LDC R9, c[0x0][0x44c] ;  /* 0x00011300ff091b82 */ /* 0x000ee20000000800 */
[----:B------:R-:W-:Y:S01]  /*14c30*/  IMAD.IADD R14, R208, 0x1, R201 ;  /* 0x00000001d00e7824 */ /* 0x000fe200078e02c9 */
[----:B------:R-:W-:Y:S01]  /*14c40*/  UISETP.NE.AND UP0, UPT, UR42, URZ, UPT ;  /* 0x0000003f2a00728c */ /* 0x000fe2000bf05270 */
[----:B------:R-:W-:Y:S01]  /*14c50*/  IMAD.SHL.U32 R13, R6, 0x40, RZ ;  /* 0x00000040060d7824 */ /* 0x000fe200078e00ff */
[----:B------:R-:W-:Y:S02]  /*14c60*/  UMOV UR38, UR47 ;  /* 0x0000002f00267c82 */ /* 0x000fe40008000000 */
[----:B------:R-:W-:Y:S02]  /*14c70*/  ULOP3.LUT UR4, URZ, UR38, URZ, 0x33, !UPT ;  /* 0x000000263f047292 */ /* 0x000fe4000f8e333f */
[----:B------:R-:W4:Y:S01]  /*14c80*/  @P1 LDC R8, c[0x0][0x450] ;  /* 0x00011400ff081b82 */ /* 0x000f220000000800 */
[----:B------:R-:W-:Y:S02]  /*14c90*/  IADD3 R20, -R191, 0x1, -R13 ;  /* 0x00000001bf147810 */ /* 0x000fe40007ffe90d */
[----:B------:R-:W-:-:S02]  /*14ca0*/  PLOP3.LUT P2, PT, PT, PT, UP0, 0x40, 0x0 ;  /* 0x000000000000781c */ /* 0x000fc40003f4e808 */
[----:B------:R-:W-:-:S05]  /*14cb0*/  IADD3 R20, -R189, R20, R192 ;  /* 0x00000014bd147210 */ /* 0x000fca0007ffe1c0 */
[C---:B------:R-:W-:Y:S01]  /*14cc0*/  VIADD R15, R20.reuse, UR50 ;  /* 0x00000032140f7c36 */ /* 0x040fe20008000000 */
[----:B------:R-:W-:Y:S01]  /*14cd0*/  IADD3 R20, R20, UR4, RZ ;  /* 0x0000000414147c10 */ /* 0x000fe2000fffe0ff */
[----:B---3--:R-:W-:-:S05]  /*14ce0*/  @P1 IMAD.HI.U32 R9, R14, R9, RZ ;  /* 0x000000090e091227 */ /* 0x008fca00078e00ff */
[----:B----4-:R-:W-:Y:S01]  /*14cf0*/  @P1 SHF.R.U32.HI R14, RZ, R8, R9 ;  /* 0x00000008ff0e1219 */ /* 0x010fe20000011609 */
[----:B------:R-:W-:Y:S02]  /*14d00*/  VIADD R8, R12, 0x28440 ;  /* 0x000284400c087836 */ /* 0x000fe40000000000 */
[----:B------:R-:W-:Y:S02]  /*14d10*/  IMAD.U32 R9, RZ, RZ, UR39 ;  /* 0x00000027ff097e24 */ /* 0x000fe4000f8e00ff */
[----:B------:R-:W3:Y:S03]  /*14d20*/  SHFL.IDX PT, R206, R14, RZ, 0x1c1f ;  /* 0x001c1fff0ece7589 */ /* 0x000ee600000e0000 */
[----:B------:R-:W-:-:S04]  /*14d30*/  PRMT R8, R9, 0x654, R8 ;  /* 0x0000065409087816 */ /* 0x000fc80000000008 */
[----:B------:R4:W-:Y:S01]  /*14d40*/  SYNCS.ARRIVE.TRANS64.RED.A1T0 RZ, [R8+URZ], RZ ;  /* 0x000000ff08ff79a7 */ /* 0x0009e2000810043f */
[C---:B---3--:R-:W-:Y:S02]  /*14d50*/  IMAD.IADD R21, R206.reuse, 0x1, R15 ;  /* 0x00000001ce157824 */ /* 0x048fe400078e020f */
[----:B------:R-:W-:Y:S01]  /*14d60*/  IMAD.IADD R205, R206, 0x1, R20 ;  /* 0x00000001cecd7824 */ /* 0x000fe200078e0214 */
[----:B----4-:R-:W-:Y:S06]  /*14d70*/  @P2 BRA `(.L_x_1939) ;  /* 0x0000000000582947 */ /* 0x010fec0003800000 */
[----:B------:R-:W-:Y:S01]  /*14d80*/  IADD3 R206, -R189, R192, R206 ;  /* 0x000000c0bdce7210 */ /* 0x000fe20007ffe1ce */
[----:B------:R-:W-:Y:S03]  /*14d90*/  BSSY B0, `(.L_x_1940) ;  /* 0x0000010000007945 */ /* 0x000fe60003800000 */
[----:B------:R-:W-:-:S13]  /*14da0*/  ISETP.GT.AND P2, PT, R206, -0x1, PT ;  /* 0xffffffffce00780c */ /* 0x000fda0003f44270 */
[----:B------:R-:W-:Y:S05]  /*14db0*/  @P2 BRA `(.L_x_1941) ;  /* 0x0000000000202947 */ /* 0x000fea0003800000 */
[----:B------:R-:W-:Y:S01]  /*14dc0*/  IMAD.U32 R226, RZ, RZ, UR46 ;  /* 0x0000002effe27e24 */ /* 0x000fe2000f8e00ff */
[----:B------:R-:W-:-:S04]  /*14dd0*/  LOP3.LUT R206, RZ, R206, RZ, 0x33, !PT ;  /* 0x000000ceffce7212 */ /* 0x000fc800078e33ff */
[----:B------:R-:W-:-:S13]  /*14de0*/  ISETP.NE.AND P2, PT, R226, 0x1, PT ;  /* 0x00000001e200780c */ /* 0x000fda0003f45270 */
[----:B------:R-:W3:Y:S02]  /*14df0*/  @P2 LDC.64 R8, c[0x0][0x9e8] ;  /* 0x00027a00ff082b82 */ /* 0x000ee40000000a00 */
[----:B---3--:R-:W-:-:S05]  /*14e00*/  @P2 IMAD.HI.U32 R8, R206, R8, RZ ;  /* 0x00000008ce082227 */ /* 0x008fca00078e00ff */
[----:B------:R-:W-:-:S04]  /*14e10*/  @P2 SHF.R.U32.HI R206, RZ, R9, R8 ;  /* 0x00000009ffce2219 */ /* 0x000fc80000011608 */
[----:B------:R-:W-:Y:S01]  /*14e20*/  LOP3.LUT R206, RZ, R206, RZ, 0x33, !PT ;  /* 0x000000ceffce7212 */ /* 0x000fe200078e33ff */
[----:B------:R-:W-:Y:S06]  /*14e30*/  BRA `(.L_x_1942) ;  /* 0x0000000000147947 */ /* 0x000fec0003800000 */
.L_x_1941:
[----:B------:R-:W-:-:S05]  /*14e40*/  IMAD.U32 R226, RZ, RZ, UR46 ;  /* 0x0000002effe27e24 */ /* 0x000fca000f8e00ff */
[----:B------:R-:W-:-:S13]  /*14e50*/  ISETP.NE.AND P2, PT, R226, 0x1, PT ;  /* 0x00000001e200780c */ /* 0x000fda0003f45270 */
[----:B------:R-:W3:Y:S02]  /*14e60*/  @P2 LDC.64 R8, c[0x0][0x9e8] ;  /* 0x00027a00ff082b82 */ /* 0x000ee40000000a00 */
[----:B---3--:R-:W-:-:S05]  /*14e70*/  @P2 IMAD.HI.U32 R8, R206, R8, RZ ;  /* 0x00000008ce082227 */ /* 0x008fca00078e00ff */
[----:B------:R-:W-:-:S07]  /*14e80*/  @P2 SHF.R.U32.HI R206, RZ, R9, R8 ;  /* 0x00000009ffce2219 */ /* 0x000fce0000011608 */
.L_x_1942:
[----:B------:R-:W-:Y:S05]  /*14e90*/  BSYNC B0 ;  /* 0x0000000000007941 */ /* 0x000fea0003800000 */
.L_x_1940:
[----:B------:R-:W-:-:S04]  /*14ea0*/  IMAD R206, R206, R226, -R13 ;  /* 0x000000e2cece7224 */ /* 0x000fc800078e0a0d */
[----:B------:R-:W-:-:S05]  /*14eb0*/  IMAD.IADD R206, R206, 0x1, -R191 ;  /* 0x00000001cece7824 */ /* 0x000fca00078e0abf */
[----:B------:R-:W-:Y:S02]  /*14ec0*/  VIMNMX R205, R205, R206, !PT ;  /* 0x000000cecdcd7248 */ /* 0x000fe40007fe0100 */
[----:B------:R-:W-:-:S07]  /*14ed0*/  VIADDMNMX R21, R206, R226, R21, PT ;  /* 0x000000e2ce157246 */ /* 0x000fce0003800115 */
.L_x_1939:
[----:B------:R-:W-:Y:S01]  /*14ee0*/  ISETP.GT.AND P2, PT, R6, -0x1, PT ;  /* 0xffffffff0600780c */ /* 0x000fe20003f44270 */
[----:B------:R-:W3:Y:S01]  /*14ef0*/  SHFL.IDX PT, R14, R14, 0x1, 0x1c1f ;  /* 0x003c1f000e0e7f89 */ /* 0x000ee200000e0000 */
[----:B------:R-:W-:Y:S02]  /*14f00*/  UISETP.NE.AND UP0, UPT, UR42, URZ, UPT ;  /* 0x0000003f2a00728c */ /* 0x000fe4000bf05270 */
[C---:B------:R-:W-:Y:S02]  /*14f10*/  ISETP.GT.AND P3, PT, R205.reuse, RZ, P2 ;  /* 0x000000ffcd00720c */ /* 0x040fe40001764270 */
[----:B------:R-:W-:Y:S02]  /*14f20*/  ISETP.GT.AND P5, PT, R205, 0x8, P2 ;  /* 0x00000008cd00780c */ /* 0x000fe400017a4270 */
[----:B------:R-:W-:Y:S02]  /*14f30*/  ISETP.LT.OR P4, PT, R21, 0x1, P3 ;  /* 0x000000011500780c */ /* 0x000fe40001f81670 */
[----:B------:R-:W-:-:S02]  /*14f40*/  ISETP.GT.AND P3, PT, R205, 0x1, P2 ;  /* 0x00000001cd00780c */ /* 0x000fc40001764270 */
[----:B------:R-:W-:Y:S02]  /*14f50*/  FSEL R152, R152, -INF , !P4 ;  /* 0xff80000098987808 */ /* 0x000fe40006000000 */
[----:B------:R-:W-:Y:S02]  /*14f60*/  ISETP.LT.OR P3, PT, R21, 0x2, P3 ;  /* 0x000000021500780c */ /* 0x000fe40001f61670 */
[----:B------:R-:W-:Y:S02]  /*14f70*/  ISETP.GT.AND P4, PT, R205, 0x9, P2 ;  /* 0x00000009cd00780c */ /* 0x000fe40001784270 */
[----:B------:R-:W-:Y:S02]  /*14f80*/  FSEL R153, R153, -INF , !P3 ;  /* 0xff80000099997808 */ /* 0x000fe40005800000 */
[----:B------:R-:W-:Y:S02]  /*14f90*/  ISETP.GT.AND P3, PT, R205, 0x10, P2 ;  /* 0x00000010cd00780c */ /* 0x000fe40001764270 */
[----:B------:R-:W-:-:S02]  /*14fa0*/  ISETP.LT.OR P5, PT, R21, 0x9, P5 ;  /* 0x000000091500780c */ /* 0x000fc40002fa1670 */
[----:B------:R-:W-:Y:S01]  /*14fb0*/  ISETP.LT.OR P3, PT, R21, 0x11, P3 ;  /* 0x000000111500780c */ /* 0x000fe20001f61670 */
[--C-:B---3--:R-:W-:Y:S01]  /*14fc0*/  IMAD.IADD R15, R15, 0x1, R14.reuse ;  /* 0x000000010f0f7824 */ /* 0x108fe200078e020e */
[----:B------:R-:W-:Y:S01]  /*14fd0*/  ISETP.LT.OR P4, PT, R21, 0xa, P4 ;  /* 0x0000000a1500780c */ /* 0x000fe20002781670 */
[----:B------:R-:W-:Y:S01]  /*14fe0*/  IMAD.IADD R20, R20, 0x1, R14 ;  /* 0x0000000114147824 */ /* 0x000fe200078e020e */
[----:B------:R-:W-:Y:S02]  /*14ff0*/  FSEL R160, R160, -INF , !P3 ;  /* 0xff800000a0a07808 */ /* 0x000fe40005800000 */
[----:B------:R-:W-:Y:S02]  /*15000*/  ISETP.GT.AND P3, PT, R205, 0x19, P2 ;  /* 0x00000019cd00780c */ /* 0x000fe40001764270 */
[----:B------:R-:W-:Y:S02]  /*15010*/  FSEL R156, R156, -INF , !P5 ;  /* 0xff8000009c9c7808 */ /* 0x000fe40006800000 */
[----:B------:R-:W-:-:S02]  /*15020*/  ISETP.LT.OR P3, PT, R21, 0x1a, P3 ;  /* 0x0000001a1500780c */ /* 0x000fc40001f61670 */
[----:B------:R-:W-:Y:S02]  /*15030*/  FSEL R157, R157, -INF , !P4 ;  /* 0xff8000009d9d7808 */ /* 0x000fe40006000000 */
[C---:B------:R-:W-:Y:S02]  /*15040*/  ISETP.GT.AND P5, PT, R205.reuse, 0x11, P2 ;  /* 0x00000011cd00780c */ /* 0x040fe400017a4270 */
[----:B------:R-:W-:Y:S02]  /*15050*/  ISETP.GT.AND P4, PT, R205, 0x18, P2 ;  /* 0x00000018cd00780c */ /* 0x000fe40001784270 */
[----:B------:R-:W-:Y:S02]  /*15060*/  FSEL R165, R165, -INF , !P3 ;  /* 0xff800000a5a57808 */ /* 0x000fe40005800000 */
[----:B------:R-:W-:Y:S02]  /*15070*/  ISETP.GT.AND P3, PT, R205, 0x28, P2 ;  /* 0x00000028cd00780c */ /* 0x000fe40001764270 */
[----:B------:R-:W-:-:S02]  /*15080*/  ISETP.LT.OR P5, PT, R21, 0x12, P5 ;  /* 0x000000121500780c */ /* 0x000fc40002fa1670 */
[C---:B------:R-:W-:Y:S02]  /*15090*/  ISETP.LT.OR P4, PT, R21.reuse, 0x19, P4 ;  /* 0x000000191500780c */ /* 0x040fe40002781670 */
[----:B------:R-:W-:Y:S02]  /*150a0*/  ISETP.LT.OR P3, PT, R21, 0x29, P3 ;  /* 0x000000291500780c */ /* 0x000fe40001f61670 */
[----:B------:R-:W-:Y:S02]  /*150b0*/  FSEL R161, R161, -INF , !P5 ;  /* 0xff800000a1a17808 */ /* 0x000fe40006800000 */
[----:B------:R-:W-:Y:S02]  /*150c0*/  FSEL R164, R164, -INF , !P4 ;  /* 0xff800000a4a47808 */ /* 0x000fe40006000000 */
[C---:B------:R-:W-:Y:S02]  /*150d0*/  ISETP.GT.AND P5, PT, R205.reuse, 0x20, P2 ;  /* 0x00000020cd00780c */ /* 0x040fe400017a4270 */
[----:B------:R-:W-:-:S02]  /*150e0*/  ISETP.GT.AND P4, PT, R205, 0x21, P2 ;  /* 0x00000021cd00780c */ /* 0x000fc40001784270 */
[----:B------:R-:W-:Y:S02]  /*150f0*/  FSEL R172, R172, -INF , !P3 ;  /* 0xff800000acac7808 */ /* 0x000fe40005800000 */
[----:B------:R-:W-:Y:S02]  /*15100*/  ISETP.GT.AND P3, PT, R205, 0x31, P2 ;  /* 0x00000031cd00780c */ /* 0x000fe40001764270 */
[C---:B------:R-:W-:Y:S02]  /*15110*/  ISETP.LT.OR P5, PT, R21.reuse, 0x21, P5 ;  /* 0x000000211500780c */ /* 0x040fe40002fa1670 */
[C---:B------:R-:W-:Y:S02]  /*15120*/  ISETP.LT.OR P4, PT, R21.reuse, 0x22, P4 ;  /* 0x000000221500780c */ /* 0x040fe40002781670 */
[----:B------:R-:W-:Y:S02]  /*15130*/  ISETP.LT.OR P3, PT, R21, 0x32, P3 ;  /* 0x000000321500780c */ /* 0x000fe40001f61670 */
[----:B------:R-:W-:-:S02]  /*15140*/  FSEL R168, R168, -INF , !P5 ;  /* 0xff800000a8a87808 */ /* 0x000fc40006800000 */
[----:B------:R-:W-:Y:S02]  /*15150*/  FSEL R169, R169, -INF , !P4 ;  /* 0xff800000a9a97808 */ /* 0x000fe40006000000 */
[C---:B------:R-:W-:Y:S02]  /*15160*/  ISETP.GT.AND P5, PT, R205.reuse, 0x29, P2 ;  /* 0x00000029cd00780c */ /* 0x040fe400017a4270 */
[----:B------:R-:W-:Y:S02]  /*15170*/  ISETP.GT.AND P4, PT, R205, 0x30, P2 ;  /* 0x00000030cd00780c */ /* 0x000fe40001784270 */
[----:B------:R-:W-:Y:S02]  /*15180*/  FSEL R177, R177, -INF , !P3 ;  /* 0xff800000b1b17808 */ /* 0x000fe40005800000 */
[----:B------:R-:W-:Y:S02]  /*15190*/  PLOP3.LUT P3, PT, PT, PT, UP0, 0x40, 0x0 ;  /* 0x000000000000781c */ /* 0x000fe40003f6e808 */
[----:B------:R-:W-:-:S02]  /*151a0*/  ISETP.LT.OR P5, PT, R21, 0x2a, P5 ;  /* 0x0000002a1500780c */ /* 0x000fc40002fa1670 */
[----:B------:R-:W-:Y:S02]  /*151b0*/  ISETP.LT.OR P4, PT, R21, 0x31, P4 ;  /* 0x000000311500780c */ /* 0x000fe40002781670 */
[----:B------:R-:W-:Y:S02]  /*151c0*/  FSEL R173, R173, -INF , !P5 ;  /* 0xff800000adad7808 */ /* 0x000fe40006800000 */
[----:B------:R-:W-:Y:S02]  /*151d0*/  FSEL R176, R176, -INF , !P4 ;  /* 0xff800000b0b07808 */ /* 0x000fe40006000000 */
[C---:B------:R-:W-:Y:S02]  /*151e0*/  ISETP.GT.AND P5, PT, R205.reuse, 0x38, P2 ;  /* 0x00000038cd00780c */ /* 0x040fe400017a4270 */
[----:B------:R-:W-:Y:S02]  /*151f0*/  ISETP.GT.AND P4, PT, R205, 0x39, P2 ;  /* 0x00000039cd00780c */ /* 0x000fe40001784270 */
[----:B------:R-:W-:-:S02]  /*15200*/  ISETP.LT.OR P5, PT, R21, 0x39, P5 ;  /* 0x000000391500780c */ /* 0x000fc40002fa1670 */
[----:B------:R-:W-:Y:S02]  /*15210*/  ISETP.LT.OR P4, PT, R21, 0x3a, P4 ;  /* 0x0000003a1500780c */ /* 0x000fe40002781670 */
[----:B------:R-:W-:Y:S02]  /*15220*/  FSEL R180, R180, -INF , !P5 ;  /* 0xff800000b4b47808 */ /* 0x000fe40006800000 */
[----:B------:R-:W-:Y:S01]  /*15230*/  FSEL R181, R181, -INF , !P4 ;  /* 0xff800000b5b57808 */ /* 0x000fe20006000000 */
[----:B------:R-:W-:Y:S08]  /*15240*/  @P3 BRA `(.L_x_1943) ;  /* 0x0000000000583947 */ /* 0x000ff00003800000 */
        /* <DEDUP_REMOVED lines=12> */
.L_x_1945:
[----:B------:R-:W-:-:S05]  /*15310*/  IMAD.U32 R21, RZ, RZ, UR46 ;  /* 0x0000002eff157e24 */ /* 0x000fca000f8e00ff */
[----:B------:R-:W-:-:S13]  /*15320*/  ISETP.NE.AND P3, PT, R21, 0x1, PT ;  /* 0x000000011500780c */ /* 0x000fda0003f65270 */
[----:B------:R-:W3:Y:S02]  /*15330*/  @P3 LDC.64 R8, c[0x0][0x9e8] ;  /* 0x00027a00ff083b82 */ /* 0x000ee40000000a00 */
[----:B---3--:R-:W-:-:S05]  /*15340*/  @P3 IMAD.HI.U32 R8, R14, R8, RZ ;  /* 0x000000080e083227 */ /* 0x008fca00078e00ff */
[----:B------:R-:W-:-:S07]  /*15350*/  @P3 SHF.R.U32.HI R14, RZ, R9, R8 ;  /* 0x00000009ff0e3219 */ /* 0x000fce0000011608 */
.L_x_1946:
[----:B------:R-:W-:Y:S05]  /*15360*/  BSYNC B0 ;  /* 0x0000000000007941 */ /* 0x000fea0003800000 */
.L_x_1944:
[----:B------:R-:W-:-:S04]  /*15370*/  IMAD R13, R14, R21, -R13 ;  /* 0x000000150e0d7224 */ /* 0x000fc800078e0a0d */
[----:B------:R-:W-:-:S05]  /*15380*/  IMAD.IADD R13, R13, 0x1, -R191 ;  /* 0x000000010d0d7824 */ /* 0x000fca00078e0abf */
[----:B------:R-:W-:Y:S02]  /*15390*/  VIMNMX R20, R20, R13, !PT ;  /* 0x0000000d14147248 */ /* 0x000fe40007fe0100 */
[----:B------:R-:W-:-:S07]  /*153a0*/  VIADDMNMX R15, R13, R21, R15, PT ;  /* 0x000000150d0f7246 */ /* 0x000fce000380010f */
.L_x_1943:
        /* <DEDUP_REMOVED lines=30> */
[----:B------:R-:W-:-:S05]  /*15590*/  FMNMX.FTZ R8, R181, R8, !PT ;  /* 0x00000008b5087209 */ /* 0x000fca0007810000 */
[----:B------:R-:W3:Y:S02]  /*155a0*/  SHFL.BFLY PT, R9, R8, 0x2, 0x1f ;  /* 0x0c401f0008097f89 */ /* 0x000ee400000e0000 */
[----:B---3--:R-:W-:-:S05]  /*155b0*/  FMNMX.FTZ R9, R8, R9, !PT ;  /* 0x0000000908097209 */ /* 0x008fca0007810000 */
[----:B------:R-:W3:Y:S02]  /*155c0*/  SHFL.BFLY PT, R13, R9, 0x1, 0x1f ;  /* 0x0c201f00090d7f89 */ /* 0x000ee400000e0000 */
[----:B---3--:R-:W-:-:S04]  /*155d0*/  FMNMX.FTZ R13, R9, R13, !PT ;  /* 0x0000000d090d7209 */ /* 0x008fc80007810000 */
[----:B------:R-:W-:-:S04]  /*155e0*/  FSETP.NEU.FTZ.AND P3, PT, R13, -INF , PT ;  /* 0xff8000000d00780b */ /* 0x000fc80003f7d000 */
[----:B------:R-:W-:-:S05]  /*155f0*/  FSEL R8, R13, RZ, P3 ;  /* 0x000000ff0d087208 */ /* 0x000fca0001800000 */
[----:B------:R-:W-:Y:S01]  /*15600*/  FADD.FTZ R8, -R8, R4 ;  /* 0x0000000408087221 */ /* 0x000fe20000010100 */
[----:B------:R-:W-:-:S05]  /*15610*/  FFMA.FTZ R4, R2, R13, -8 ;  /* 0xc100000002047423 */ /* 0x000fca000001000d */
[----:B------:R-:W-:Y:S02]  /*15620*/  FSEL R4, R4, RZ, P3 ;  /* 0x000000ff04047208 */ /* 0x000fe40001800000 */
[----:B------:R-:W-:-:S03]  /*15630*/  ISETP.GT.AND P3, PT, R20, 0x1, P2 ;  /* 0x000000011400780c */ /* 0x000fc60001764270 */
[C-C-:B------:R-:W-:Y:S01]  /*15640*/  FFMA.FTZ R152, R2.reuse, R152, -R4.reuse ;  /* 0x0000009802987223 */ /* 0x140fe20000010804 */
[----:B------:R-:W-:Y:S01]  /*15650*/  ISETP.LT.OR P5, PT, R15, 0x2, P3 ;  /* 0x000000020f00780c */ /* 0x000fe20001fa1670 */
[C-C-:B------:R-:W-:Y:S01]  /*15660*/  FFMA.FTZ R153, R2.reuse, R153, -R4.reuse ;  /* 0x0000009902997223 */ /* 0x140fe20000010804 */
[----:B------:R-:W-:-:S01]  /*15670*/  FFMA.FTZ R156, R2, R156, -R4 ;  /* 0x0000009c029c7223 */ /* 0x000fc20000010804 */
[C-C-:B------:R-:W-:Y:S01]  /*15680*/  FFMA.FTZ R157, R2.reuse, R157, -R4.reuse ;  /* 0x0000009d029d7223 */ /* 0x140fe20000010804 */
[----:B------:R-:W-:Y:S01]  /*15690*/  FSEL R155, R155, -INF , !P5 ;  /* 0xff8000009b9b7808 */ /* 0x000fe20006800000 */
[--C-:B------:R-:W-:Y:S01]  /*156a0*/  FFMA.FTZ R160, R2, R160, -R4.reuse ;  /* 0x000000a002a07223 */ /* 0x100fe20000010804 */
[----:B------:R-:W-:Y:S01]  /*156b0*/  ISETP.GT.AND P5, PT, R20, RZ, P2 ;  /* 0x000000ff1400720c */ /* 0x000fe200017a4270 */
[C-C-:B------:R-:W-:Y:S01]  /*156c0*/  FFMA.FTZ R161, R2.reuse, R161, -R4.reuse ;  /* 0x000000a102a17223 */ /* 0x140fe20000010804 */
[----:B------:R-:W-:-:S01]  /*156d0*/  FFMA.FTZ R164, R2, R164, -R4 ;  /* 0x000000a402a47223 */ /* 0x000fc20000010804 */
[C-C-:B------:R-:W-:Y:S01]  /*156e0*/  FFMA.FTZ R165, R2.reuse, R165, -R4.reuse ;  /* 0x000000a502a57223 */ /* 0x140fe20000010804 */
[----:B------:R-:W-:Y:S01]  /*156f0*/  ISETP.LT.OR P5, PT, R15, 0x1, P5 ;  /* 0x000000010f00780c */ /* 0x000fe20002fa1670 */
[C-C-:B------:R-:W-:Y:S01]  /*15700*/  FFMA.FTZ R168, R2.reuse, R168, -R4.reuse ;  /* 0x000000a802a87223 */ /* 0x140fe20000010804 */
[----:B------:R-:W-:-:S01]  /*15710*/  FFMA.FTZ R169, R2, R169, -R4 ;  /* 0x000000a902a97223 */ /* 0x000fc20000010804 */
[--C-:B------:R-:W-:Y:S01]  /*15720*/  FFMA.FTZ R172, R2, R172, -R4.reuse ;  /* 0x000000ac02ac7223 */ /* 0x100fe20000010804 */
[----:B------:R-:W-:Y:S01]  /*15730*/  FSEL R154, R154, -INF , !P5 ;  /* 0xff8000009a9a7808 */ /* 0x000fe20006800000 */
[C-C-:B------:R-:W-:Y:S01]  /*15740*/  FFMA.FTZ R173, R2.reuse, R173, -R4.reuse ;  /* 0x000000ad02ad7223 */ /* 0x140fe20000010804 */
[----:B------:R-:W-:-:S01]  /*15750*/  FFMA.FTZ R176, R2, R176, -R4 ;  /* 0x000000b002b07223 */ /* 0x000fc20000010804 */
[C-C-:B------:R-:W-:Y:S01]  /*15760*/  FFMA.FTZ R177, R2.reuse, R177, -R4.reuse ;  /* 0x000000b102b17223 */ /* 0x140fe20000010804 */
[----:B------:R-:W-:-:S01]  /*15770*/  FFMA.FTZ R180, R2, R180, -R4 ;  /* 0x000000b402b47223 */ /* 0x000fc20000010804 */
[C---:B------:R-:W-:Y:S01]  /*15780*/  FFMA.FTZ R181, R2.reuse, R181, -R4 ;  /* 0x000000b502b57223 */ /* 0x040fe20000010804 */
[----:B------:R-:W-:Y:S01]  /*15790*/  FMUL.FTZ R4, R2, R8 ;  /* 0x0000000802047220 */ /* 0x000fe20000410000 */
[----:B------:R-:W-:Y:S01]  /*157a0*/  ISETP.GT.AND P3, PT, R20, 0x9, P2 ;  /* 0x000000091400780c */ /* 0x000fe20001764270 */
[----:B------:R-:W-:Y:S01]  /*157b0*/  MUFU.EX2 R152, R152 ;  /* 0x0000009800987308 */ /* 0x000fe20000000800 */
[----:B------:R-:W-:-:S02]  /*157c0*/  FMNMX.FTZ R8, R154, R7, !PT ;  /* 0x000000079a087209 */ /* 0x000fc40007810000 */
[----:B------:R-:W-:Y:S02]  /*157d0*/  ISETP.LT.OR P3, PT, R15, 0xa, P3 ;  /* 0x0000000a0f00780c */ /* 0x000fe40001f61670 */
[----:B------:R-:W-:Y:S02]  /*157e0*/  FMNMX.FTZ R8, R155, R8, !PT ;  /* 0x000000089b087209 */ /* 0x000fe40007810000 */
[----:B------:R-:W-:Y:S01]  /*157f0*/  FSEL R159, R159, -INF , !P3 ;  /* 0xff8000009f9f7808 */ /* 0x000fe20005800000 */
[----:B------:R-:W3:Y:S01]  /*15800*/  MUFU.EX2 R4, R4 ;  /* 0x0000000400047308 */ /* 0x000ee20000000800 */
[----:B------:R-:W-:Y:S02]  /*15810*/  ISETP.GT.AND P3, PT, R20, 0x11, P2 ;  /* 0x000000111400780c */ /* 0x000fe40001764270 */
[----:B------:R-:W-:Y:S02]  /*15820*/  FMNMX.FTZ R8, R158, R8, !PT ;  /* 0x000000089e087209 */ /* 0x000fe40007810000 */
[----:B------:R-:W-:-:S02]  /*15830*/  ISETP.GT.AND P5, PT, R20, 0x18, P2 ;  /* 0x000000181400780c */ /* 0x000fc400017a4270 */
[----:B------:R-:W-:Y:S01]  /*15840*/  ISETP.LT.OR P3, PT, R15, 0x12, P3 ;  /* 0x000000120f00780c */ /* 0x000fe20001f61670 */
[----:B------:R-:W4:Y:S01]  /*15850*/  MUFU.EX2 R153, R153 ;  /* 0x0000009900997308 */ /* 0x000f220000000800 */
[----:B------:R-:W-:Y:S02]  /*15860*/  FMNMX.FTZ R8, R159, R8, !PT ;  /* 0x000000089f087209 */ /* 0x000fe40007810000 */
[----:B------:R-:W-:Y:S02]  /*15870*/  ISETP.LT.OR P5, PT, R15, 0x19, P5 ;  /* 0x000000190f00780c */ /* 0x000fe40002fa1670 */
[----:B------:R-:W-:Y:S02]  /*15880*/  FSEL R163, R163, -INF , !P3 ;  /* 0xff800000a3a37808 */ /* 0x000fe40005800000 */
[----:B------:R-:W-:Y:S01]  /*15890*/  FMNMX.FTZ R8, R162, R8, !PT ;  /* 0x00000008a2087209 */ /* 0x000fe20007810000 */
[----:B------:R-:W5:Y:S01]  /*158a0*/  MUFU.EX2 R156, R156 ;  /* 0x0000009c009c7308 */ /* 0x000f620000000800 */
[----:B------:R-:W-:Y:S01]  /*158b0*/  ISETP.GT.AND P3, PT, R20, 0x20, P2 ;  /* 0x000000201400780c */ /* 0x000fe20001764270 */
[----:B---3--:R-:W-:Y:S01]  /*158c0*/  FFMA.FTZ R3, R4, R3, R152 ;  /* 0x0000000304037223 */ /* 0x008fe20000010098 */
[----:B------:R-:W-:Y:S01]  /*158d0*/  FSEL R166, R166, -INF , !P5 ;  /* 0xff800000a6a67808 */ /* 0x000fe20006800000 */
[----:B------:R-:W-:Y:S01]  /*158e0*/  FMUL.FTZ R24, R24, R4 ;  /* 0x0000000418187220 */ /* 0x000fe20000410000 */
[----:B------:R-:W-:Y:S01]  /*158f0*/  FMNMX.FTZ R8, R163, R8, !PT ;  /* 0x00000008a3087209 */ /* 0x000fe20007810000 */
[----:B------:R-:W-:Y:S01]  /*15900*/  FMUL.FTZ R25, R25, R4 ;  /* 0x0000000419197220 */ /* 0x000fe20000410000 */
[----:B------:R-:W-:Y:S01]  /*15910*/  ISETP.GT.AND P5, PT, R20, 0x21, P2 ;  /* 0x000000211400780c */ /* 0x000fe200017a4270 */
[----:B------:R-:W3:Y:S01]  /*15920*/  MUFU.EX2 R157, R157 ;  /* 0x0000009d009d7308 */ /* 0x000ee20000000800 */
[----:B------:R-:W-:Y:S01]  /*15930*/  ISETP.LT.OR P3, PT, R15, 0x21, P3 ;  /* 0x000000210f00780c */ /* 0x000fe20001f61670 */
[----:B----4-:R-:W-:Y:S01]  /*15940*/  FADD.FTZ R3, R153, R3 ;  /* 0x0000000399037221 */ /* 0x010fe20000010000 */
[----:B------:R-:W-:Y:S01]  /*15950*/  FMNMX.FTZ R8, R166, R8, !PT ;  /* 0x00000008a6087209 */ /* 0x000fe20007810000 */
[-C--:B------:R-:W-:Y:S01]  /*15960*/  FMUL.FTZ R28, R28, R4.reuse ;  /* 0x000000041c1c7220 */ /* 0x080fe20000410000 */
[----:B------:R-:W-:Y:S01]  /*15970*/  ISETP.LT.OR P5, PT, R15, 0x22, P5 ;  /* 0x000000220f00780c */ /* 0x000fe20002fa1670 */
[----:B------:R-:W-:Y:S01]  /*15980*/  FMUL.FTZ R29, R29, R4 ;  /* 0x000000041d1d7220 */ /* 0x000fe20000410000 */
[----:B------:R-:W-:Y:S01]  /*15990*/  FSEL R170, R170, -INF , !P3 ;  /* 0xff800000aaaa7808 */ /* 0x000fe20005800000 */
[----:B------:R-:W4:Y:S01]  /*159a0*/  MUFU.EX2 R160, R160 ;  /* 0x000000a000a07308 */ /* 0x000f220000000800 */
[----:B------:R-:W-:Y:S01]  /*159b0*/  FMNMX.FTZ R8, R167, R8, !PT ;  /* 0x00000008a7087209 */ /* 0x000fe20007810000 */
[----:B-----5:R-:W-:Y:S01]  /*159c0*/  FADD.FTZ R3, R156, R3 ;  /* 0x000000039c037221 */ /* 0x020fe20000010000 */
[----:B------:R-:W-:Y:S01]  /*159d0*/  ISETP.GT.AND P3, PT, R20, 0x29, P2 ;  /* 0x000000291400780c */ /* 0x000fe20001764270 */
[-C--:B------:R-:W-:Y:S01]  /*159e0*/  FMUL.FTZ R32, R32, R4.reuse ;  /* 0x0000000420207220 */ /* 0x080fe20000410000 */
[----:B------:R-:W-:Y:S01]  /*159f0*/  FSEL R171, R171, -INF , !P5 ;  /* 0xff800000abab7808 */ /* 0x000fe20006800000 */
[----:B------:R-:W-:Y:S01]  /*15a00*/  FMUL.FTZ R33, R33, R4 ;  /* 0x0000000421217220 */ /* 0x000fe20000410000 */
[----:B------:R-:W-:Y:S01]  /*15a10*/  FMNMX.FTZ R8, R170, R8, !PT ;  /* 0x00000008aa087209 */ /* 0x000fe20007810000 */
[----:B------:R-:W5:Y:S01]  /*15a20*/  MUFU.EX2 R161, R161 ;  /* 0x000000a100a17308 */ /* 0x000f620000000800 */
[----:B------:R-:W-:Y:S01]  /*15a30*/  ISETP.GT.AND P5, PT, R20, 0x30, P2 ;  /* 0x000000301400780c */ /* 0x000fe200017a4270 */
[----:B---3--:R-:W-:Y:S01]  /*15a40*/  FADD.FTZ R3, R157, R3 ;  /* 0x000000039d037221 */ /* 0x008fe20000010000 */
[----:B------:R-:W-:Y:S01]  /*15a50*/  ISETP.LT.OR P3, PT, R15, 0x2a, P3 ;  /* 0x0000002a0f00780c */ /* 0x000fe20001f61670 */
[----:B------:R-:W-:Y:S01]  /*15a60*/  FMUL.FTZ R36, R36, R4 ;  /* 0x0000000424247220 */ /* 0x000fe20000410000 */
[----:B------:R-:W-:Y:S01]  /*15a70*/  FMNMX.FTZ R8, R171, R8, !PT ;  /* 0x00000008ab087209 */ /* 0x000fe20007810000 */
[----:B------:R-:W-:Y:S01]  /*15a80*/  FMUL.FTZ R37, R37, R4 ;  /* 0x0000000425257220 */ /* 0x000fe20000410000 */
[----:B------:R-:W-:Y:S01]  /*15a90*/  FSEL R175, R175, -INF , !P3 ;  /* 0xff800000afaf7808 */ /* 0x000fe20005800000 */
[----:B------:R-:W3:Y:S01]  /*15aa0*/  MUFU.EX2 R164, R164 ;  /* 0x000000a400a47308 */ /* 0x000ee20000000800 */
[----:B------:R-:W-:Y:S01]  /*15ab0*/  ISETP.LT.OR P5, PT, R15, 0x31, P5 ;  /* 0x000000310f00780c */ /* 0x000fe20002fa1670 */
[----:B----4-:R-:W-:Y:S01]  /*15ac0*/  FADD.FTZ R3, R160, R3 ;  /* 0x00000003a0037221 */ /* 0x010fe20000010000 */
[----:B------:R-:W-:Y:S01]  /*15ad0*/  FMNMX.FTZ R8, R174, R8, !PT ;  /* 0x00000008ae087209 */ /* 0x000fe20007810000 */
[-C--:B------:R-:W-:Y:S01]  /*15ae0*/  FMUL.FTZ R40, R40, R4.reuse ;  /* 0x0000000428287220 */ /* 0x080fe20000410000 */
[----:B------:R-:W-:Y:S01]  /*15af0*/  ISETP.GT.AND P3, PT, R20, 0x38, P2 ;  /* 0x000000381400780c */ /* 0x000fe20001764270 */
[----:B------:R-:W-:Y:S01]  /*15b00*/  FMUL.FTZ R41, R41, R4 ;  /* 0x0000000429297220 */ /* 0x000fe20000410000 */
[----:B------:R-:W-:Y:S01]  /*15b10*/  FSEL R178, R178, -INF , !P5 ;  /* 0xff800000b2b27808 */ /* 0x000fe20006800000 */
[----:B------:R-:W4:Y:S01]  /*15b20*/  MUFU.EX2 R165, R165 ;  /* 0x000000a500a57308 */ /* 0x000f220000000800 */
[----:B------:R-:W-:Y:S01]  /*15b30*/  FMNMX.FTZ R8, R175, R8, !PT ;  /* 0x00000008af087209 */ /* 0x000fe20007810000 */
[----:B-----5:R-:W-:Y:S01]  /*15b40*/  FADD.FTZ R3, R161, R3 ;  /* 0x00000003a1037221 */ /* 0x020fe20000010000 */
[----:B------:R-:W-:Y:S01]  /*15b50*/  ISETP.GT.AND P2, PT, R20, 0x39, P2 ;  /* 0x000000391400780c */ /* 0x000fe20001744270 */
[-C--:B------:R-:W-:Y:S01]  /*15b60*/  FMUL.FTZ R44, R44, R4.reuse ;  /* 0x000000042c2c7220 */ /* 0x080fe20000410000 */
[----:B------:R-:W-:Y:S01]  /*15b70*/  ISETP.LT.OR P3, PT, R15, 0x39, P3 ;  /* 0x000000390f00780c */ /* 0x000fe20001f61670 */
[----:B------:R-:W-:Y:S01]  /*15b80*/  FMUL.FTZ R45, R45, R4 ;  /* 0x000000042d2d7220 */ /* 0x000fe20000410000 */
[----:B------:R-:W-:Y:S01]  /*15b90*/  FMNMX.FTZ R8, R178, R8, !PT ;  /* 0x00000008b2087209 */ /* 0x000fe20007810000 */
[----:B------:R-:W5:Y:S01]  /*15ba0*/  MUFU.EX2 R168, R168 ;  /* 0x000000a800a87308 */ /* 0x000f620000000800 */
[----:B------:R-:W-:Y:S01]  /*15bb0*/  ISETP.LT.OR P2, PT, R15, 0x3a, P2 ;  /* 0x0000003a0f00780c */ /* 0x000fe20001741670 */
[----:B---3--:R-:W-:Y:S01]  /*15bc0*/  FADD.FTZ R3, R164, R3 ;  /* 0x00000003a4037221 */ /* 0x008fe20000010000 */
[----:B------:R-:W-:Y:S01]  /*15bd0*/  FSEL R182, R182, -INF , !P3 ;  /* 0xff800000b6b67808 */ /* 0x000fe20005800000 */
[----:B------:R-:W-:Y:S01]  /*15be0*/  FMUL.FTZ R48, R48, R4 ;  /* 0x0000000430307220 */ /* 0x000fe20000410000 */
[----:B------:R-:W-:Y:S01]  /*15bf0*/  FMNMX.FTZ R8, R179, R8, !PT ;  /* 0x00000008b3087209 */ /* 0x000fe20007810000 */
[----:B------:R-:W-:Y:S01]  /*15c00*/  FMUL.FTZ R49, R49, R4 ;  /* 0x0000000431317220 */ /* 0x000fe20000410000 */
[----:B------:R-:W-:Y:S01]  /*15c10*/  FSEL R183, R183, -INF , !P2 ;  /* 0xff800000b7b77808 */ /* 0x000fe20005000000 */
[----:B------:R-:W3:Y:S01]  /*15c20*/  MUFU.EX2 R169, R169 ;  /* 0x000000a900a97308 */ /* 0x000ee20000000800 */
[----:B------:R-:W-:Y:S01]  /*15c30*/  FMNMX.FTZ R8, R182, R8, !PT ;  /* 0x00000008b6087209 */ /* 0x000fe20007810000 */
[----:B----4-:R-:W-:Y:S01]  /*15c40*/  FADD.FTZ R3, R165, R3 ;  /* 0x00000003a5037221 */ /* 0x010fe20000010000 */
[----:B------:R-:W-:Y:S01]  /*15c50*/  F2FP.SATFINITE.E4M3.F32.PACK_AB_MERGE_C R156, R157, R156, RZ ;  /* 0x0000009c9d9c723e */ /* 0x000fe200048070ff */
[----:B------:R-:W-:Y:S01]  /*15c60*/  FMUL.FTZ R52, R52, R4 ;  /* 0x0000000434347220 */ /* 0x000fe20000410000 */
[----:B------:R-:W-:Y:S01]  /*15c70*/  FMNMX.FTZ R8, R183, R8, !PT ;  /* 0x00000008b7087209 */ /* 0x000fe20007810000 */
[----:B------:R-:W-:Y:S01]  /*15c80*/  FMUL.FTZ R53, R53, R4 ;  /* 0x0000000435357220 */ /* 0x000fe20000410000 */
[----:B------:R-:W-:Y:S01]  /*15c90*/  F2FP.SATFINITE.E4M3.F32.PACK_AB_MERGE_C R152, R153, R152, R156 ;  /* 0x000000989998723e */ /* 0x000fe2000480709c */
[----:B------:R-:W4:Y:S01]  /*15ca0*/  MUFU.EX2 R172, R172 ;  /* 0x000000ac00ac7308 */ /* 0x000f220000000800 */
[----:B-----5:R-:W-:-:S01]  /*15cb0*/  FADD.FTZ R3, R168, R3 ;  /* 0x00000003a8037221 */ /* 0x020fc20000010000 */
[----:B------:R-:W5:Y:S01]  /*15cc0*/  SHFL.BFLY PT, R9, R8, 0x2, 0x1f ;  /* 0x0c401f0008097f89 */ /* 0x000f6200000e0000 */
        /* <DEDUP_REMOVED lines=23> */
[----:B-----5:R-:W-:Y:S01]  /*15e40*/  FMNMX.FTZ R8, R8, R9, !PT ;  /* 0x0000000908087209 */ /* 0x020fe20007810000 */
[-C--:B------:R-:W-:Y:S01]  /*15e50*/  FMUL.FTZ R89, R89, R4.reuse ;  /* 0x0000000459597220 */ /* 0x080fe20000410000 */
[-C--:B------:R-:W-:Y:S01]  /*15e60*/  FMUL.FTZ R92, R92, R4.reuse ;  /* 0x000000045c5c7220 */ /* 0x080fe20000410000 */
[-C--:B------:R-:W-:Y:S01]  /*15e70*/  FMUL.FTZ R93, R93, R4.reuse ;  /* 0x000000045d5d7220 */ /* 0x080fe20000410000 */
[----:B------:R-:W-:Y:S01]  /*15e80*/  FMUL.FTZ R96, R96, R4 ;  /* 0x0000000460607220 */ /* 0x000fe20000410000 */
[----:B------:R-:W0:Y:S01]  /*15e90*/  SHFL.BFLY PT, R14, R8, 0x1, 0x1f ;  /* 0x0c201f00080e7f89 */ /* 0x000e2200000e0000 */
        /* <DEDUP_REMOVED lines=16> */
[----:B------:R-:W-:Y:S01]  /*15fa0*/  FMUL.FTZ R121, R121, R4 ;  /* 0x0000000479797220 */ /* 0x000fe20000410000 */
[----:B-----5:R-:W-:-:S01]  /*15fb0*/  FADD.FTZ R3, R180, R3 ;  /* 0x00000003b4037221 */ /* 0x020fc20000010000 */
[-C--:B------:R-:W-:Y:S01]  /*15fc0*/  FMUL.FTZ R124, R124, R4.reuse ;  /* 0x000000047c7c7220 */ /* 0x080fe20000410000 */
[-C--:B------:R-:W-:Y:S01]  /*15fd0*/  FMUL.FTZ R125, R125, R4.reuse ;  /* 0x000000047d7d7220 */ /* 0x080fe20000410000 */
[-C--:B------:R-:W-:Y:S01]  /*15fe0*/  FMUL.FTZ R128, R128, R4.reuse ;  /* 0x0000000480807220 */ /* 0x080fe20000410000 */
[-C--:B------:R-:W-:Y:S01]  /*15ff0*/  FMUL.FTZ R129, R129, R4.reuse ;  /* 0x0000000481817220 */ /* 0x080fe20000410000 */
[----:B------:R-:W-:Y:S01]  /*16000*/  FMUL.FTZ R132, R132, R4 ;  /* 0x0000000484847220 */ /* 0x000fe20000410000 */
[----:B0-----:R-:W-:Y:S01]  /*16010*/  FMNMX.FTZ R14, R8, R14, !PT ;  /* 0x0000000e080e7209 */ /* 0x001fe20007810000 */
[----:B------:R-:W-:Y:S01]  /*16020*/  FMUL.FTZ R133, R133, R4 ;  /* 0x0000000485857220 */ /* 0x000fe20000410000 */
[----:B---3--:R-:W-:-:S01]  /*16030*/  FADD.FTZ R3, R181, R3 ;  /* 0x00000003b5037221 */ /* 0x008fc20000010000 */
[----:B------:R-:W-:Y:S01]  /*16040*/  FMUL.FTZ R136, R136, R4 ;  /* 0x0000000488887220 */ /* 0x000fe20000410000 */
[----:B------:R-:W-:Y:S01]  /*16050*/  FSETP.NEU.FTZ.AND P2, PT, R14, -INF , PT ;  /* 0xff8000000e00780b */ /* 0x000fe20003f5d000 */
[----:B------:R-:W-:Y:S01]  /*16060*/  FFMA.FTZ R9, R2, R14, -8 ;  /* 0xc100000002097423 */ /* 0x000fe2000001000e */
[-C--:B------:R-:W-:Y:S01]  /*16070*/  FMUL.FTZ R137, R137, R4.reuse ;  /* 0x0000000489897220 */ /* 0x080fe20000410000 */
[-C--:B------:R-:W-:Y:S01]  /*16080*/  FMUL.FTZ R140, R140, R4.reuse ;  /* 0x000000048c8c7220 */ /* 0x080fe20000410000 */
[----:B------:R-:W-:Y:S01]  /*16090*/  FSEL R21, R14, RZ, P2 ;  /* 0x000000ff0e157208 */ /* 0x000fe20001000000 */
[-C--:B------:R-:W-:Y:S01]  /*160a0*/  FMUL.FTZ R141, R141, R4.reuse ;  /* 0x000000048d8d7220 */ /* 0x080fe20000410000 */
[----:B------:R-:W-:Y:S01]  /*160b0*/  FSEL R9, R9, RZ, P2 ;  /* 0x000000ff09097208 */ /* 0x000fe20001000000 */
[-C--:B------:R-:W-:Y:S01]  /*160c0*/  FMUL.FTZ R144, R144, R4.reuse ;  /* 0x0000000490907220 */ /* 0x080fe20000410000 */
[-C--:B------:R-:W-:Y:S01]  /*160d0*/  FMUL.FTZ R145, R145, R4.reuse ;  /* 0x0000000491917220 */ /* 0x080fe20000410000 */
[----:B------:R-:W-:Y:S01]  /*160e0*/  FADD.FTZ R7, -R21, R7 ;  /* 0x0000000715077221 */ /* 0x000fe20000010100 */
[----:B------:R-:W-:Y:S01]  /*160f0*/  FMUL.FTZ R148, R148, R4 ;  /* 0x0000000494947220 */ /* 0x000fe20000410000 */
[C-C-:B------:R-:W-:Y:S01]  /*16100*/  FFMA.FTZ R153, R2.reuse, R154, -R9.reuse ;  /* 0x0000009a02997223 */ /* 0x140fe20000010809 */
[----:B------:R-:W-:-:S01]  /*16110*/  FFMA.FTZ R8, R2, R155, -R9 ;  /* 0x0000009b02087223 */ /* 0x000fc20000010809 */
[C---:B------:R-:W-:Y:S01]  /*16120*/  FMUL.FTZ R7, R2.reuse, R7 ;  /* 0x0000000702077220 */ /* 0x040fe20000410000 */
[----:B------:R-:W-:-:S01]  /*16130*/  FFMA.FTZ R15, R2, R158, -R9 ;  /* 0x0000009e020f7223 */ /* 0x000fc20000010809 */
[C-C-:B------:R-:W-:Y:S01]  /*16140*/  FFMA.FTZ R20, R2.reuse, R159, -R9.reuse ;  /* 0x0000009f02147223 */ /* 0x140fe20000010809 */
[----:B------:R-:W-:-:S01]  /*16150*/  FFMA.FTZ R155, R2, R162, -R9 ;  /* 0x000000a2029b7223 */ /* 0x000fc20000010809 */
        /* <DEDUP_REMOVED lines=9> */
[----:B------:R-:W-:-:S01]  /*161f0*/  FFMA.FTZ R159, R2, R178, -R9 ;  /* 0x000000b2029f7223 */ /* 0x000fc20000010809 */
[C-C-:B------:R-:W-:Y:S01]  /*16200*/  FFMA.FTZ R179, R2.reuse, R179, -R9.reuse ;  /* 0x000000b302b37223 */ /* 0x140fe20000010809 */
[----:B------:R-:W-:-:S01]  /*16210*/  FFMA.FTZ R182, R2, R182, -R9 ;  /* 0x000000b602b67223 */ /* 0x000fc20000010809 */
[----:B------:R-:W-:Y:S01]  /*16220*/  FFMA.FTZ R9, R2, R183, -R9 ;  /* 0x000000b702097223 */ /* 0x000fe20000010809 */
[----:B------:R-:W-:Y:S01]  /*16230*/  F2FP.SATFINITE.E4M3.F32.PACK_AB_MERGE_C R154, R165, R164, RZ ;  /* 0x000000a4a59a723e */ /* 0x000fe200048070ff */
[----:B------:R-:W-:Y:S01]  /*16240*/  FMUL.FTZ R149, R149, R4 ;  /* 0x0000000495957220 */ /* 0x000fe20000410000 */
[----:B------:R-:W-:Y:S01]  /*16250*/  F2FP.SATFINITE.E4M3.F32.PACK_AB_MERGE_C R158, R181, R180, RZ ;  /* 0x000000b4b59e723e */ /* 0x000fe200048070ff */
[----:B------:R-:W3:Y:S01]  /*16260*/  MUFU.EX2 R8, R8 ;  /* 0x0000000800087308 */ /* 0x000ee20000000800 */
[----:B------:R-:W-:-:S02]  /*16270*/  F2FP.SATFINITE.E4M3.F32.PACK_AB_MERGE_C R154, R161, R160, R154 ;  /* 0x000000a0a19a723e */ /* 0x000fc4000480709a */
[----:B------:R-:W-:-:S05]  /*16280*/  F2FP.SATFINITE.E4M3.F32.PACK_AB_MERGE_C R158, R177, R176, R158 ;  /* 0x000000b0b19e723e */ /* 0x000fca000480709e */
[----:B------:R-:W4:Y:S01]  /*16290*/  MUFU.EX2 R15, R15 ;  /* 0x0000000f000f7308 */ /* 0x000f220000000800 */
[----:B0-----:R-:W-:-:S01]  /*162a0*/  FFMA.FTZ R0, R7, R0, R153 ;  /* 0x0000000007007223 */ /* 0x001fc20000010099 */
        /* <DEDUP_REMOVED lines=23> */
[C---:B0-----:R-:W-:Y:S01]  /*16420*/  F2FP.SATFINITE.E4M3.F32.PACK_AB_MERGE_C R156, R20.reuse, R15, RZ ;  /* 0x0000000f149c723e */ /* 0x041fe200048070ff */
[----:B------:R-:W-:Y:S01]  /*16430*/  FADD.FTZ R0, R20, R0 ;  /* 0x0000000014007221 */ /* 0x000fe20000010000 */
[-C--:B------:R-:W-:Y:S01]  /*16440*/  FMUL.FTZ R62, R62, R7.reuse ;  /* 0x000000073e3e7220 */ /* 0x080fe20000410000 */
[----:B------:R-:W-:Y:S01]  /*16450*/  FMUL.FTZ R63, R63, R7 ;  /* 0x000000073f3f7220 */ /* 0x000fe20000410000 */
[----:B------:R-:W-:Y:S01]  /*16460*/  F2FP.SATFINITE.E4M3.F32.PACK_AB_MERGE_C R153, R8, R153, R156 ;  /* 0x000000990899723e */ /* 0x000fe2000480709c */
[----:B------:R-:W-:Y:S01]  /*16470*/  FMUL.FTZ R66, R66, R7 ;  /* 0x0000000742427220 */ /* 0x000fe20000410000 */
[----:B------:R-:W-:Y:S01]  /*16480*/  F2FP.SATFINITE.E4M3.F32.PACK_AB_MERGE_C R156, R173, R172, RZ ;  /* 0x000000acad9c723e */ /* 0x000fe200048070ff */
[----:B------:R-:W0:Y:S01]  /*16490*/  MUFU.EX2 R157, R157 ;  /* 0x0000009d009d7308 */ /* 0x000e220000000800 */
        /* <DEDUP_REMOVED lines=64> */
[----:B0-----:R-:W-:-:S07]  /*168a0*/  FADD.FTZ R0, R159, R0 ;  /* 0x000000009f007221 */ /* 0x001fce0000010000 */
[----:B------:R-:W0:Y:S01]  /*168b0*/  MUFU.EX2 R9, R9 ;  /* 0x0000000900097308 */ /* 0x000e220000000800 */
[----:B---3--:R-:W-:-:S04]  /*168c0*/  FADD.FTZ R0, R179, R0 ;  /* 0x00000000b3007221 */ /* 0x008fc80000010000 */
[----:B----4-:R-:W-:Y:S01]  /*168d0*/  FADD.FTZ R0, R182, R0 ;  /* 0x00000000b6007221 */ /* 0x010fe20000010000 */
[----:B0-----:R-:W-:-:S03]  /*168e0*/  F2FP.SATFINITE.E4M3.F32.PACK_AB_MERGE_C R182, R9, R182, RZ ;  /* 0x000000b609b6723e */ /* 0x001fc600048070ff */
[----:B------:R-:W-:Y:S01]  /*168f0*/  FADD.FTZ R0, R9, R0 ;  /* 0x0000000009007221 */ /* 0x000fe20000010000 */
[----:B------:R-:W-:Y:S01]  /*16900*/  F2FP.SATFINITE.E4M3.F32.PACK_AB_MERGE_C R159, R179, R159, R182 ;  /* 0x0000009fb39f723e */ /* 0x000fe200048070b6 */
[----:B------:R-:W-:Y:S06]  /*16910*/  @!P0 BRA `(.L_x_1947) ;  /* 0x0000000000048947 */ /* 0x000fec0003800000 */
[----:B------:R-:W-:Y:S01]  /*16920*/  BPT.TRAP 0x1 ;  /* 0x000000040000795c */ /* 0x000fe20000300000 */
.L_x_1947:
[----:B------:R0:W3:Y:S01]  /*16930*/  SYNCS.PHASECHK.TRANS64.TRYWAIT P2, [R12+URZ+0x28450], R11 ;  /* 0x0284500b0c0075a7 */ /* 0x0000e2000804017f */
[----:B------:R-:W-:Y:S05]  /*16940*/  @!P0 BRA `(.L_x_1948) ;  /* 0x0000000000048947 */ /* 0x000fea0003800000 */
[----:B------:R-:W-:Y:S01]  /*16950*/  BPT.TRAP 0x1 ;  /* 0x000000040000795c */ /* 0x000fe20000300000 */
.L_x_1948:
[----:B------:R-:W-:Y:S04]  /*16960*/  BSSY B0, `(.L_x_1949) ;  /* 0x0000004000007945 */ /* 0x000fe80003800000 */
[----:B---3--:R-:W-:Y:S05]  /*16970*/  @P2 BRA `(.L_x_1950) ;  /* 0x0000000000082947 */ /* 0x008fea0003800000 */
[----:B------:R-:W3:Y:S02]  /*16980*/  SYNCS.PHASECHK.TRANS64.TRYWAIT P2, [R12+URZ+0x28450], R11 ;  /* 0x0284500b0c0075a7 */ /* 0x000ee4000804017f */
[----:B---3--:R-:W-:Y:S05]  /*16990*/  @!P2 BRA `(.L_x_1951) ;  /* 0x0000015c00c8a947 */ /* 0x008fea0003800000 */
.L_x_1950:
[----:B------:R-:W-:Y:S05]  /*169a0*/  BSYNC B0 ;  /* 0x0000000000007941 */ /* 0x000fea0003800000 */
.L_x_1949:
[----:B------:R-:W4:Y:S01]  /*169b0*/  S2R R4, SR_TID.X ;  /* 0x0000000000047919 */ /* 0x000f220000002100 */
[----:B------:R-:W-:Y:S05]  /*169c0*/  WARPSYNC.ALL ;  /* 0x0000000000007948 */ /* 0x000fea0003800000 */
[----:B------:R-:W-:Y:S01]  /*169d0*/  IMAD.MOV.U32 R9, RZ, RZ, -0x7fffffe0 ;  /* 0x80000020ff097424 */ /* 0x000fe200078e00ff */
[----:B------:R-:W-:-:S04]  /*169e0*/  LEA R8, R23, UR43, 0xa ;  /* 0x0000002b17087c11 */ /* 0x000fc8000f8e50ff */
[C---:B------:R-:W-:Y:S01]  /*169f0*/  R2UR UR6, R8.reuse ;  /* 0x00000000080672ca */ /* 0x040fe200000e0000 */
[----:B------:R-:W-:Y:S01]  /*16a00*/  VIADD R8, R8, 0x2 ;  /* 0x0000000208087836 */ /* 0x000fe20000000000 */
[----:B------:R-:W-:Y:S01]  /*16a10*/  R2UR UR7, R9 ;  /* 0x00000000090772ca */ /* 0x000fe200000e0000 */
[----:B------:R-:W-:Y:S01]  /*16a20*/  IMAD.MOV.U32 R9, RZ, RZ, -0x7fffffe0 ;  /* 0x80000020ff097424 */ /* 0x000fe200078e00ff */
[----:B----4-:R-:W-:-:S05]  /*16a30*/  SHF.R.U32.HI R4, RZ, 0x7, R4 ;  /* 0x00000007ff047819 */ /* 0x010fca0000011604 */
[----:B------:R-:W-:-:S05]  /*16a40*/  VIADD R4, R4, 0x8 ;  /* 0x0000000804047836 */ /* 0x000fca0000000000 */
[----:B------:R4:W-:Y:S06]  /*16a50*/  BAR.SYNC.DEFER_BLOCKING R4, 0x100 ;  /* 0x000400040000751d */ /* 0x0009ec0000010000 */
[----:B------:R-:W-:-:S06]  /*16a60*/  WARPGROUP.ARRIVE ;  /* 0x00000000000079c5 */ /* 0x000fcc0000000000 */
        /* <DEDUP_REMOVED lines=8> */
[----:B----4-:R-:W-:Y:S05]  /*16af0*/  @!P0 BRA `(.L_x_1952) ;  /* 0x0000000000048947 */ /* 0x010fea0003800000 */
[----:B------:R-:W-:Y:S01]  /*16b00*/  BPT.TRAP 0x1 ;  /* 0x000000040000795c */ /* 0x000fe20000300000 */
.L_x_1952:
[----:B------:R-:W-:Y:S01]  /*16b10*/  ISETP.GT.AND P2, PT, R6, R10, PT ;  /* 0x0000000a0600720c */ /* 0x000fe20003f44270 */
[----:B01-3--:R-:W-:Y:S01]  /*16b20*/  VIADD R12, R12, 0x28460 ;  /* 0x000284600c0c7836 */ /* 0x00bfe20000000000 */
[----:B------:R-:W-:Y:S01]  /*16b30*/  IADD3 R6, R6, -0x1, RZ ;  /* 0xffffffff06067810 */ /* 0x000fe20007ffe0ff */
[----:B------:R-:W-:Y:S02]  /*16b40*/  IMAD.U32 R4, RZ, RZ, UR39 ;  /* 0x00000027ff047e24 */ /* 0x000fe4000f8e00ff */
[----:B------:R-:W-:-:S03]  /*16b50*/  IMAD.MOV.U32 R7, RZ, RZ, R14 ;  /* 0x000000ffff077224 */ /* 0x000fc600078e000e */
[----:B------:R-:W-:-:S04]  /*16b60*/  PRMT R4, R4, 0x654, R12 ;  /* 0x0000065404047816 */ /* 0x000fc8000000000c */
[----:B------:R0:W-:Y:S02]  /*16b70*/  SYNCS.ARRIVE.TRANS64.RED.A1T0 RZ, [R4+URZ], RZ ;  /* 0x000000ff04ff79a7 */ /* 0x0001e4000810043f */
[----:B0-----:R-:W-:Y:S01]  /*16b80*/  IMAD.MOV.U32 R4, RZ, RZ, R13 ;  /* 0x000000ffff047224 */ /* 0x001fe200078e000d */
[----:B------:R-:W-:Y:S06]  /*16b90*/  @P2 BRA `(.L_x_1953) ;  /* 0xffffffd800ac2947 */ /* 0x000fec000383ffff */
[----:B------:R-:W-:Y:S02]  /*16ba0*/  IMAD.MOV.U32 R7, RZ, RZ, R14 ;  /* 0x000000ffff077224 */ /* 0x000fe400078e000e */
[----:B------:R-:W-:-:S07]  /*16bb0*/  IMAD.MOV.U32 R4, RZ, RZ, R13 ;  /* 0x000000ffff047224 */ /* 0x000fce00078e000d */
.L_x_1933:
[----:B------:R-:W0:Y:S01]  /*16bc0*/  LDC R8, c[0x0][0x448] ;  /* 0x00011200ff087b82 */ /* 0x000e220000000800 */
[----:B------:R-:W-:-:S07]  /*16bd0*/  VIADD R9, R201, 0x7f ;  /* 0x0000007fc9097836 */ /* 0x000fce0000000000 */
[----:B------:R-:W1:Y:S01]  /*16be0*/  LDC R12, c[0x0][0x9e4] ;  /* 0x00027900ff0c7b82 */ /* 0x000e620000000800 */
[----:B0-----:R-:W-:Y:S02]  /*16bf0*/  ISETP.NE.AND P4, PT, R8, 0x1, PT ;  /* 0x000000010800780c */ /* 0x001fe40003f85270 */
[----:B-1----:R-:W-:-:S11]  /*16c00*/  ISETP.GE.AND P5, PT, R12, 0x1, PT ;  /* 0x000000010c00780c */ /* 0x002fd60003fa6270 */
[----:B------:R-:W0:Y:S08]  /*16c10*/  @P4 LDC R10, c[0x0][0x44c] ;  /* 0x00011300ff0a4b82 */ /* 0x000e300000000800 */
[----:B------:R-:W1:Y:S01]  /*16c20*/  @P4 LDC R8, c[0x0][0x450] ;  /* 0x00011400ff084b82 */ /* 0x000e620000000800 */
[----:B0-----:R-:W-:-:S05]  /*16c30*/  @P4 IMAD.HI.U32 R10, R9, R10, RZ ;  /* 0x0000000a090a4227 */ /* 0x001fca00078e00ff */
[----:B-1----:R-:W-:Y:S02]  /*16c40*/  @P4 SHF.R.U32.HI R9, RZ, R8, R10 ;  /* 0x00000008ff094219 */ /* 0x002fe4000001160a */
[----:B------:R-:W-:-:S05]  /*16c50*/  IADD3 R8, R192, 0x1, -R189 ;  /* 0x00000001c0087810 */ /* 0x000fca0007ffe8bd */
[----:B------:R-:W-:-:S04]  /*16c60*/  IMAD.IADD R9, R8, 0x1, R9 ;  /* 0x0000000108097824 */ /* 0x000fc800078e0209 */
[----:B------:R-:W-:Y:S01]  /*16c70*/  VIADD R10, R9, -UR38 ;  /* 0x80000026090a7c36 */ /* 0x000fe20008000000 */
[----:B------:R-:W-:Y:S06]  /*16c80*/  @!P5 BRA `(.L_x_1954) ;  /* 0x000000000048d947 */ /* 0x000fec0003800000 */
[----:B------:R-:W-:Y:S01]  /*16c90*/  IMAD.MOV.U32 R11, RZ, RZ, R9 ;  /* 0x000000ffff0b7224 */ /* 0x000fe200078e0009 */
[----:B------:R-:W-:Y:S04]  /*16ca0*/  BSSY B0, `(.L_x_1955) ;  /* 0x000000e000007945 */ /* 0x000fe80003800000 */
[----:B------:R-:W-:-:S13]  /*16cb0*/  ISETP.GT.AND P1, PT, R11, -0x1, PT ;  /* 0xffffffff0b00780c */ /* 0x000fda0003f24270 */
        /* <DEDUP_REMOVED lines=8> */
.L_x_1956:
[----:B------:R-:W-:-:S13]  /*16d40*/  ISETP.NE.AND P1, PT, R12, 0x1, PT ;  /* 0x000000010c00780c */ /* 0x000fda0003f25270 */
[----:B------:R-:W0:Y:S02]  /*16d50*/  @P1 LDC.64 R8, c[0x0][0x9e8] ;  /* 0x00027a00ff081b82 */ /* 0x000e240000000a00 */
[----:B0-----:R-:W-:-:S05]  /*16d60*/  @P1 IMAD.HI.U32 R8, R11, R8, RZ ;  /* 0x000000080b081227 */ /* 0x001fca00078e00ff */
[----:B------:R-:W-:-:S07]  /*16d70*/  @P1 SHF.R.U32.HI R11, RZ, R9, R8 ;  /* 0x00000009ff0b1219 */ /* 0x000fce0000011608 */
.L_x_1957:
[----:B------:R-:W-:Y:S05]  /*16d80*/  BSYNC B0 ;  /* 0x0000000000007941 */ /* 0x000fea0003800000 */
.L_x_1955:
[----:B------:R-:W-:-:S05]  /*16d90*/  IMAD R11, R11, R12, RZ ;  /* 0x0000000c0b0b7224 */ /* 0x000fca00078e02ff */
[----:B------:R-:W-:-:S07]  /*16da0*/  VIMNMX R10, R10, R11, !PT ;  /* 0x0000000b0a0a7248 */ /* 0x000fce0007fe0100 */
.L_x_1954:
[----:B------:R-:W-:-:S05]  /*16db0*/  VIADD R10, R10, 0x3f ;  /* 0x0000003f0a0a7836 */ /* 0x000fca0000000000 */
[----:B------:R-:W-:-:S04]  /*16dc0*/  SHF.R.S32.HI R8, RZ, 0x1f, R10 ;  /* 0x0000001fff087819 */ /* 0x000fc8000001140a */
[----:B------:R-:W-:-:S04]  /*16dd0*/  LEA.HI R8, R8, R10, RZ, 0x6 ;  /* 0x0000000a08087211 */ /* 0x000fc800078f30ff */
[----:B------:R-:W-:-:S04]  /*16de0*/  SHF.R.S32.HI R8, RZ, 0x6, R8 ;  /* 0x00000006ff087819 */ /* 0x000fc80000011408 */
[----:B------:R-:W-:-:S04]  /*16df0*/  VIMNMX R8, R204, R8, !PT ;  /* 0x00000008cc087248 */ /* 0x000fc80007fe0100 */
[----:B------:R-:W-:-:S13]  /*16e00*/  ISETP.GE.AND P1, PT, R6, R8, PT ;  /* 0x000000080600720c */ /* 0x000fda0003f26270 */
[----:B------:R-:W-:Y:S05]  /*16e10*/  @!P1 BRA `(.L_x_1958) ;  /* 0x0000001800c09947 */ /* 0x000fea0003800000 */
[----:B------:R-:W-:Y:S02]  /*16e20*/  IMAD.MOV.U32 R12, RZ, RZ, R7 ;  /* 0x000000ffff0c7224 */ /* 0x000fe400078e0007 */
[----:B------:R-:W-:Y:S02]  /*16e30*/  IMAD.MOV.U32 R13, RZ, RZ, R4 ;  /* 0x000000ffff0d7224 */ /* 0x000fe400078e0004 */
[----:B------:R-:W-:-:S07]  /*16e40*/  IMAD.MOV.U32 R9, RZ, RZ, R6 ;  /* 0x000000ffff097224 */ /* 0x000fce00078e0006 */
.L_x_1970:
[----:B------:R-:W-:Y:S01]  /*16e50*/  VIADD R23, R23, 0x1 ;  /* 0x0000000117177836 */ /* 0x000fe20000000000 */
[----:B------:R-:W-:Y:S05]  /*16e60*/  YIELD ;  /* 0x0000000000007946 */ /* 0x000fea0003800000 */
[----:B------:R-:W-:Y:S01]  /*16e70*/  IMAD.MOV.U32 R4, RZ, RZ, R9 ;  /* 0x000000ffff047224 */ /* 0x000fe200078e0009 */
[----:B------:R-:W-:Y:S01]  /*16e80*/  ISETP.NE.AND P2, PT, R23, 0x2, PT ;  /* 0x000000021700780c */ /* 0x000fe20003f45270 */
[----:B------:R-:W-:-:S03]  /*16e90*/  VIADD R9, R9, 0xffffffff ;  /* 0xffffffff09097836 */ /* 0x000fc60000000000 */
[----:B------:R-:W-:Y:S02]  /*16ea0*/  ISETP.GT.AND P1, PT, R4, R8, PT ;  /* 0x000000080400720c */ /* 0x000fe40003f24270 */
[----:B------:R-:W-:Y:S02]  /*16eb0*/  SEL R11, R23, RZ, P2 ;  /* 0x000000ff170b7207 */ /* 0x000fe40001000000 */
[----:B------:R-:W-:-:S03]  /*16ec0*/  SEL R4, RZ, 0x1, P2 ;  /* 0x00000001ff047807 */ /* 0x000fc60001000000 */
[----:B------:R-:W-:Y:S01]  /*16ed0*/  IMAD.MOV.U32 R23, RZ, RZ, R11 ;  /* 0x000000ffff177224 */ /* 0x000fe200078e000b */
[----:B------:R-:W-:Y:S01]  /*16ee0*/  LOP3.LUT R186, R186, R4, RZ, 0x3c, !PT ;  /* 0x00000004baba7212 */ /* 0x000fe200078e3cff */
[----:B0-----:R-:W-:Y:S06]  /*16ef0*/  @!P0 BRA `(.L_x_1959) ;  /* 0x0000000000048947 */ /* 0x001fec0003800000 */
[----:B------:R-:W-:Y:S01]  /*16f00*/  BPT.TRAP 0x1 ;  /* 0x000000040000795c */ /* 0x000fe20000300000 */
.L_x_1959:
[----:B------:R-:W-:Y:S02]  /*16f10*/  LEA R6, R23, R22, 0x3 ;  /* 0x0000001617067211 */ /* 0x000fe400078e18ff */
[----:B------:R-:W-:-:S04]  /*16f20*/  SHF.L.U32 R10, R186, 0x1f, RZ ;  /* 0x0000001fba0a7819 */ /* 0x000fc800000006ff */
[----:B------:R0:W1:Y:S01]  /*16f30*/  SYNCS.PHASECHK.TRANS64.TRYWAIT P2, [R6+URZ+0x28430], R10 ;  /* 0x0284300a060075a7 */ /* 0x000062000804017f */
[----:B------:R-:W-:Y:S05]  /*16f40*/  @!P0 BRA `(.L_x_1960) ;  /* 0x0000000000048947 */ /* 0x000fea0003800000 */
[----:B------:R-:W-:Y:S01]  /*16f50*/  BPT.TRAP 0x1 ;  /* 0x000000040000795c */ /* 0x000fe20000300000 */
.L_x_1960:
[----:B------:R-:W-:Y:S01]  /*16f60*/  LEA R4, R23, UR60, 0xa ;  /* 0x0000003c17047c11 */ /* 0x000fe2000f8e50ff */
[----:B--23--:R-:W-:-:S04]  /*16f70*/  IMAD.MOV.U32 R5, RZ, RZ, 0x40000040 ;  /* 0x40000040ff057424 */ /* 0x00cfc800078e00ff */
[C---:B------:R-:W-:Y:S02]  /*16f80*/  VIADD R14, R4.reuse, 0x2 ;  /* 0x00000002040e7836 */ /* 0x040fe40000000000 */
[----:B------:R-:W-:Y:S01]  /*16f90*/  VIADD R7, R4, 0x4 ;  /* 0x0000000404077836 */ /* 0x000fe20000000000 */
[----:B-1----:R-:W-:Y:S06]  /*16fa0*/  @P2 BRA `(.L_x_1961) ;  /* 0x0000000000082947 */ /* 0x002fec0003800000 */
[----:B------:R-:W1:Y:S02]  /*16fb0*/  SYNCS.PHASECHK.TRANS64.TRYWAIT P2, [R6+URZ+0x28430], R10 ;  /* 0x0284300a060075a7 */ /* 0x000e64000804017f */
[----:B-1----:R-:W-:Y:S05]  /*16fc0*/  @!P2 BRA `(.L_x_1962) ;  /* 0x000001580050a947 */ /* 0x002fea0003800000 */
.L_x_1961:
        /* <DEDUP_REMOVED lines=73> */
.L_x_1963:
[----:B------:R-:W-:Y:S01]  /*17460*/  FMNMX.FTZ R4, R152, R13, !PT ;  /* 0x0000000d98047209 */ /* 0x000fe20007810000 */
[----:B------:R-:W-:Y:S02]  /*17470*/  VIADD R15, R6, 0x28440 ;  /* 0x00028440060f7836 */ /* 0x000fe40000000000 */
[----:B------:R-:W-:Y:S01]  /*17480*/  IMAD.U32 R20, RZ, RZ, UR39 ;  /* 0x00000027ff147e24 */ /* 0x000fe2000f8e00ff */
[----:B------:R-:W-:-:S04]  /*17490*/  FMNMX.FTZ R4, R153, R4, !PT ;  /* 0x0000000499047209 */ /* 0x000fc80007810000 */
[----:B------:R-:W-:Y:S02]  /*174a0*/  FMNMX.FTZ R4, R156, R4, !PT ;  /* 0x000000049c047209 */ /* 0x000fe40007810000 */
[----:B------:R-:W-:Y:S02]  /*174b0*/  PRMT R15, R20, 0x654, R15 ;  /* 0x00000654140f7816 */ /* 0x000fe4000000000f */
[----:B------:R-:W-:Y:S02]  /*174c0*/  FMNMX.FTZ R4, R157, R4, !PT ;  /* 0x000000049d047209 */ /* 0x000fe40007810000 */
[----:B------:R3:W-:Y:S02]  /*174d0*/  SYNCS.ARRIVE.TRANS64.RED.A1T0 RZ, [R15+URZ], RZ ;  /* 0x000000ff0fff79a7 */ /* 0x0007e4000810043f */
        /* <DEDUP_REMOVED lines=12> */
[----:B------:R-:W4:Y:S02]  /*175a0*/  SHFL.BFLY PT, R7, R4, 0x2, 0x1f ;  /* 0x0c401f0004077f89 */ /* 0x000f2400000e0000 */
[----:B----4-:R-:W-:-:S05]  /*175b0*/  FMNMX.FTZ R4, R4, R7, !PT ;  /* 0x0000000704047209 */ /* 0x010fca0007810000 */
[----:B------:R-:W4:Y:S02]  /*175c0*/  SHFL.BFLY PT, R7, R4, 0x1, 0x1f ;  /* 0x0c201f0004077f89 */ /* 0x000f2400000e0000 */
[----:B----4-:R-:W-:-:S05]  /*175d0*/  FMNMX.FTZ R4, R4, R7, !PT ;  /* 0x0000000704047209 */ /* 0x010fca0007810000 */
[----:B------:R-:W-:Y:S01]  /*175e0*/  FFMA.FTZ R7, R2, R4, -8 ;  /* 0xc100000002077423 */ /* 0x000fe20000010004 */
[----:B------:R-:W-:-:S03]  /*175f0*/  FADD.FTZ R13, -R4, R13 ;  /* 0x0000000d040d7221 */ /* 0x000fc60000010100 */
[C-C-:B------:R-:W-:Y:S01]  /*17600*/  FFMA.FTZ R152, R2.reuse, R152, -R7.reuse ;  /* 0x0000009802987223 */ /* 0x140fe20000010807 */
[----:B------:R-:W-:-:S01]  /*17610*/  FFMA.FTZ R153, R2, R153, -R7 ;  /* 0x0000009902997223 */ /* 0x000fc20000010807 */
        /* <DEDUP_REMOVED lines=14> */
[----:B------:R-:W-:Y:S01]  /*17700*/  FMNMX.FTZ R7, R154, R12, !PT ;  /* 0x0000000c9a077209 */ /* 0x000fe20007810000 */
[----:B------:R-:W-:Y:S01]  /*17710*/  FMUL.FTZ R13, R2, R13 ;  /* 0x0000000d020d7220 */ /* 0x000fe20000410000 */
[----:B------:R-:W-:Y:S02]  /*17720*/  MUFU.EX2 R152, R152 ;  /* 0x0000009800987308 */ /* 0x000fe40000000800 */
[----:B------:R-:W-:-:S04]  /*17730*/  FMNMX.FTZ R7, R155, R7, !PT ;  /* 0x000000079b077209 */ /* 0x000fc80007810000 */
[----:B------:R-:W-:Y:S02]  /*17740*/  FMNMX.FTZ R7, R158, R7, !PT ;  /* 0x000000079e077209 */ /* 0x000fe40007810000 */
[----:B------:R-:W4:Y:S02]  /*17750*/  MUFU.EX2 R13, R13 ;  /* 0x0000000d000d7308 */ /* 0x000f240000000800 */
[----:B------:R-:W-:-:S04]  /*17760*/  FMNMX.FTZ R7, R159, R7, !PT ;  /* 0x000000079f077209 */ /* 0x000fc80007810000 */
[----:B------:R-:W-:Y:S02]  /*17770*/  FMNMX.FTZ R7, R162, R7, !PT ;  /* 0x00000007a2077209 */ /* 0x000fe40007810000 */
[----:B------:R-:W5:Y:S02]  /*17780*/  MUFU.EX2 R153, R153 ;  /* 0x0000009900997308 */ /* 0x000f640000000800 */
[----:B------:R-:W-:-:S04]  /*17790*/  FMNMX.FTZ R7, R163, R7, !PT ;  /* 0x00000007a3077209 */ /* 0x000fc80007810000 */
[----:B------:R-:W-:Y:S02]  /*177a0*/  FMNMX.FTZ R7, R166, R7, !PT ;  /* 0x00000007a6077209 */ /* 0x000fe40007810000 */
[----:B------:R-:W0:Y:S01]  /*177b0*/  MUFU.EX2 R156, R156 ;  /* 0x0000009c009c7308 */ /* 0x000e220000000800 */
[----:B----4-:R-:W-:-:S01]  /*177c0*/  FFMA.FTZ R3, R13, R3, R152 ;  /* 0x000000030d037223 */ /* 0x010fc20000010098 */
[----:B------:R-:W-:Y:S01]  /*177d0*/  FMNMX.FTZ R7, R167, R7, !PT ;  /* 0x00000007a7077209 */ /* 0x000fe20007810000 */
[-C--:B------:R-:W-:Y:S01]  /*177e0*/  FMUL.FTZ R24, R24, R13.reuse ;  /* 0x0000000d18187220 */ /* 0x080fe20000410000 */
[-C--:B------:R-:W-:Y:S01]  /*177f0*/  FMUL.FTZ R25, R25, R13.reuse ;  /* 0x0000000d19197220 */ /* 0x080fe20000410000 */
[----:B------:R-:W-:Y:S01]  /*17800*/  FMUL.FTZ R28, R28, R13 ;  /* 0x0000000d1c1c7220 */ /* 0x000fe20000410000 */
[----:B------:R-:W-:Y:S01]  /*17810*/  FMNMX.FTZ R7, R170, R7, !PT ;  /* 0x00000007aa077209 */ /* 0x000fe20007810000 */
[----:B------:R-:W-:Y:S01]  /*17820*/  FMUL.FTZ R29, R29, R13 ;  /* 0x0000000d1d1d7220 */ /* 0x000fe20000410000 */
[----:B------:R-:W4:Y:S01]  /*17830*/  MUFU.EX2 R157, R157 ;  /* 0x0000009d009d7308 */ /* 0x000f220000000800 */
[----:B-----5:R-:W-:-:S01]  /*17840*/  FADD.FTZ R3, R153, R3 ;  /* 0x0000000399037221 */ /* 0x020fc20000010000 */
[----:B------:R-:W-:Y:S01]  /*17850*/  FMNMX.FTZ R7, R171, R7, !PT ;  /* 0x00000007ab077209 */ /* 0x000fe20007810000 */
[-C--:B------:R-:W-:Y:S01]  /*17860*/  FMUL.FTZ R32, R32, R13.reuse ;  /* 0x0000000d20207220 */ /* 0x080fe20000410000 */
[-C--:B------:R-:W-:Y:S01]  /*17870*/  FMUL.FTZ R33, R33, R13.reuse ;  /* 0x0000000d21217220 */ /* 0x080fe20000410000 */
[----:B------:R-:W-:Y:S01]  /*17880*/  FMUL.FTZ R36, R36, R13 ;  /* 0x0000000d24247220 */ /* 0x000fe20000410000 */
[----:B------:R-:W-:Y:S01]  /*17890*/  FMNMX.FTZ R7, R174, R7, !PT ;  /* 0x00000007ae077209 */ /* 0x000fe20007810000 */
[----:B------:R-:W-:Y:S01]  /*178a0*/  FMUL.FTZ R37, R37, R13 ;  /* 0x0000000d25257220 */ /* 0x000fe20000410000 */
[----:B------:R-:W5:Y:S01]  /*178b0*/  MUFU.EX2 R160, R160 ;  /* 0x000000a000a07308 */ /* 0x000f620000000800 */
[----:B0-----:R-:W-:-:S01]  /*178c0*/  FADD.FTZ R3, R156, R3 ;  /* 0x000000039c037221 */ /* 0x001fc20000010000 */
[----:B------:R-:W-:Y:S01]  /*178d0*/  FMNMX.FTZ R7, R175, R7, !PT ;  /* 0x00000007af077209 */ /* 0x000fe20007810000 */
[-C--:B------:R-:W-:Y:S01]  /*178e0*/  FMUL.FTZ R40, R40, R13.reuse ;  /* 0x0000000d28287220 */ /* 0x080fe20000410000 */
[-C--:B------:R-:W-:Y:S01]  /*178f0*/  FMUL.FTZ R41, R41, R13.reuse ;  /* 0x0000000d29297220 */ /* 0x080fe20000410000 */
[----:B------:R-:W-:Y:S01]  /*17900*/  FMUL.FTZ R44, R44, R13 ;  /* 0x0000000d2c2c7220 */ /* 0x000fe20000410000 */
[----:B------:R-:W-:Y:S01]  /*17910*/  FMNMX.FTZ R7, R178, R7, !PT ;  /* 0x00000007b2077209 */ /* 0x000fe20007810000 */
[----:B------:R-:W-:Y:S01]  /*17920*/  FMUL.FTZ R45, R45, R13 ;  /* 0x0000000d2d2d7220 */ /* 0x000fe20000410000 */
[----:B------:R-:W0:Y:S01]  /*17930*/  MUFU.EX2 R161, R161 ;  /* 0x000000a100a17308 */ /* 0x000e220000000800 */
[----:B----4-:R-:W-:-:S01]  /*17940*/  FADD.FTZ R3, R157, R3 ;  /* 0x000000039d037221 */ /* 0x010fc20000010000 */
[----:B------:R-:W-:Y:S01]  /*17950*/  FMNMX.FTZ R7, R179, R7, !PT ;  /* 0x00000007b3077209 */ /* 0x000fe20007810000 */
[-C--:B------:R-:W-:Y:S01]  /*17960*/  FMUL.FTZ R48, R48, R13.reuse ;  /* 0x0000000d30307220 */ /* 0x080fe20000410000 */
[----:B------:R-:W-:Y:S01]  /*17970*/  F2FP.SATFINITE.E4M3.F32.PACK_AB_MERGE_C R156, R157, R156, RZ ;  /* 0x0000009c9d9c723e */ /* 0x000fe200048070ff */
[----:B------:R-:W-:Y:S01]  /*17980*/  FMUL.FTZ R49, R49, R13 ;  /* 0x0000000d31317220 */ /* 0x000fe20000410000 */
[----:B------:R-:W-:Y:S01]  /*17990*/  FMNMX.FTZ R7, R182, R7, !PT ;  /* 0x00000007b6077209 */ /* 0x000fe20007810000 */
[----:B------:R-:W-:Y:S01]  /*179a0*/  FMUL.FTZ R52, R52, R13 ;  /* 0x0000000d34347220 */ /* 0x000fe20000410000 */
[----:B------:R-:W4:Y:S01]  /*179b0*/  MUFU.EX2 R164, R164 ;  /* 0x000000a400a47308 */ /* 0x000f220000000800 */
[----:B-----5:R-:W-:-:S01]  /*179c0*/  FADD.FTZ R3, R160, R3 ;  /* 0x00000003a0037221 */ /* 0x020fc20000010000 */
[----:B------:R-:W-:Y:S01]  /*179d0*/  FMNMX.FTZ R14, R183, R7, !PT ;  /* 0x00000007b70e7209 */ /* 0x000fe20007810000 */
[-C--:B------:R-:W-:Y:S01]  /*179e0*/  FMUL.FTZ R53, R53, R13.reuse ;  /* 0x0000000d35357220 */ /* 0x080fe20000410000 */
[----:B------:R-:W-:Y:S01]  /*179f0*/  F2FP.SATFINITE.E4M3.F32.PACK_AB_MERGE_C R152, R153, R152, R156 ;  /* 0x000000989998723e */ /* 0x000fe2000480709c */
[-C--:B------:R-:W-:Y:S01]  /*17a00*/  FMUL.FTZ R56, R56, R13.reuse ;  /* 0x0000000d38387220 */ /* 0x080fe20000410000 */
[----:B------:R-:W-:Y:S01]  /*17a10*/  FMUL.FTZ R57, R57, R13 ;  /* 0x0000000d39397220 */ /* 0x000fe20000410000 */
[----:B------:R-:W5:Y:S01]  /*17a20*/  SHFL.BFLY PT, R7, R14, 0x2, 0x1f ;  /* 0x0c401f000e077f89 */ /* 0x000f6200000e0000 */
[----:B------:R-:W1:Y:S01]  /*17a30*/  MUFU.EX2 R165, R165 ;  /* 0x000000a500a57308 */ /* 0x000e620000000800 */
        /* <DEDUP_REMOVED lines=21> */
[----:B------:R-:W-:Y:S01]  /*17b90*/  FMUL.FTZ R92, R92, R13 ;  /* 0x0000000d5c5c7220 */ /* 0x000fe20000410000 */
[----:B-----5:R-:W-:Y:S01]  /*17ba0*/  FMNMX.FTZ R14, R14, R7, !PT ;  /* 0x000000070e0e7209 */ /* 0x020fe20007810000 */
[----:B------:R-:W1:Y:S01]  /*17bb0*/  MUFU.EX2 R172, R172 ;  /* 0x000000ac00ac7308 */ /* 0x000e620000000800 */
        /* <DEDUP_REMOVED lines=24> */
[----:B-----5:R-:W-:-:S01]  /*17d40*/  FADD.FTZ R3, R173, R3 ;  /* 0x00000003ad037221 */ /* 0x020fc20000010000 */
[----:B------:R-:W-:Y:S01]  /*17d50*/  F2FP.SATFINITE.E4M3.F32.PACK_AB_MERGE_C R156, R173, R172, RZ ;  /* 0x000000acad9c723e */ /* 0x000fe200048070ff */
[----:B------:R-:W-:Y:S01]  /*17d60*/  FMUL.FTZ R128, R128, R13 ;  /* 0x0000000d80807220 */ /* 0x000fe20000410000 */
[----:B0-----:R-:W-:Y:S01]  /*17d70*/  FMNMX.FTZ R7, R14, R7, !PT ;  /* 0x000000070e077209 */ /* 0x001fe20007810000 */
[-C--:B------:R-:W-:Y:S01]  /*17d80*/  FMUL.FTZ R129, R129, R13.reuse ;  /* 0x0000000d81817220 */ /* 0x080fe20000410000 */
[----:B------:R-:W-:Y:S01]  /*17d90*/  F2FP.SATFINITE.E4M3.F32.PACK_AB_MERGE_C R156, R169, R168, R156 ;  /* 0x000000a8a99c723e */ /* 0x000fe2000480709c */
[----:B------:R-:W-:Y:S01]  /*17da0*/  FMUL.FTZ R132, R132, R13 ;  /* 0x0000000d84847220 */ /* 0x000fe20000410000 */
[----:B------:R-:W0:Y:S01]  /*17db0*/  MUFU.EX2 R180, R180 ;  /* 0x000000b400b47308 */ /* 0x000e220000000800 */
[----:B------:R-:W-:-:S01]  /*17dc0*/  FFMA.FTZ R14, R2, R7, -8 ;  /* 0xc1000000020e7423 */ /* 0x000fc20000010007 */
[----:B------:R-:W-:Y:S01]  /*17dd0*/  FADD.FTZ R12, -R7, R12 ;  /* 0x0000000c070c7221 */ /* 0x000fe20000010100 */
[----:B----4-:R-:W-:-:S01]  /*17de0*/  FADD.FTZ R3, R176, R3 ;  /* 0x00000003b0037221 */ /* 0x010fc20000010000 */
[----:B------:R-:W-:Y:S01]  /*17df0*/  FMUL.FTZ R133, R133, R13 ;  /* 0x0000000d85857220 */ /* 0x000fe20000410000 */
[----:B------:R-:W-:-:S01]  /*17e00*/  FFMA.FTZ R154, R2, R154, -R14 ;  /* 0x0000009a029a7223 */ /* 0x000fc2000001080e */
[C---:B------:R-:W-:Y:S01]  /*17e10*/  FMUL.FTZ R12, R2.reuse, R12 ;  /* 0x0000000c020c7220 */ /* 0x040fe20000410000 */
[----:B------:R-:W-:-:S01]  /*17e20*/  FFMA.FTZ R155, R2, R155, -R14 ;  /* 0x0000009b029b7223 */ /* 0x000fc2000001080e */
[C-C-:B------:R-:W-:Y:S01]  /*17e30*/  FFMA.FTZ R158, R2.reuse, R158, -R14.reuse ;  /* 0x0000009e029e7223 */ /* 0x140fe2000001080e */
[----:B------:R-:W-:-:S01]  /*17e40*/  FFMA.FTZ R159, R2, R159, -R14 ;  /* 0x0000009f029f7223 */ /* 0x000fc2000001080e */
[C-C-:B------:R-:W-:Y:S01]  /*17e50*/  FFMA.FTZ R162, R2.reuse, R162, -R14.reuse ;  /* 0x000000a202a27223 */ /* 0x140fe2000001080e */
        /* <DEDUP_REMOVED lines=12> */
[----:B------:R-:W-:Y:S01]  /*17f20*/  FFMA.FTZ R14, R2, R183, -R14 ;  /* 0x000000b7020e7223 */ /* 0x000fe2000001080e */
[----:B-1----:R-:W-:-:S01]  /*17f30*/  FADD.FTZ R3, R177, R3 ;  /* 0x00000003b1037221 */ /* 0x002fc20000010000 */
[-C--:B------:R-:W-:Y:S01]  /*17f40*/  FMUL.FTZ R136, R136, R13.reuse ;  /* 0x0000000d88887220 */ /* 0x080fe20000410000 */
[----:B------:R-:W-:Y:S01]  /*17f50*/  FMUL.FTZ R137, R137, R13 ;  /* 0x0000000d89897220 */ /* 0x000fe20000410000 */
        /* <DEDUP_REMOVED lines=9> */
[----:B----4-:R-:W-:-:S01]  /*17ff0*/  FFMA.FTZ R0, R12, R0, R154 ;  /* 0x000000000c007223 */ /* 0x010fc2000001009a */
        /* <DEDUP_REMOVED lines=31> */
[----:B-1----:R-:W-:-:S01]  /*181f0*/  FADD.FTZ R0, R162, R0 ;  /* 0x00000000a2007221 */ /* 0x002fc20000010000 */
[----:B------:R-:W-:Y:S01]  /*18200*/  F2FP.SATFINITE.E4M3.F32.PACK_AB_MERGE_C R154, R165, R164, RZ ;  /* 0x000000a4a59a723e */ /* 0x000fe200048070ff */
[-C--:B------:R-:W-:Y:S01]  /*18210*/  FMUL.FTZ R70, R70, R12.reuse ;  /* 0x0000000c46467220 */ /* 0x080fe20000410000 */
[-C--:B------:R-:W-:Y:S01]  /*18220*/  FMUL.FTZ R71, R71, R12.reuse ;  /* 0x0000000c47477220 */ /* 0x080fe20000410000 */
[----:B------:R-:W-:Y:S01]  /*18230*/  FMUL.FTZ R74, R74, R12 ;  /* 0x0000000c4a4a7220 */ /* 0x000fe20000410000 */
[----:B------:R-:W-:Y:S01]  /*18240*/  F2FP.SATFINITE.E4M3.F32.PACK_AB_MERGE_C R154, R161, R160, R154 ;  /* 0x000000a0a19a723e */ /* 0x000fe2000480709a */
        /* <DEDUP_REMOVED lines=58> */
[----:B----4-:R-:W-:-:S07]  /*185f0*/  FADD.FTZ R0, R178, R0 ;  /* 0x00000000b2007221 */ /* 0x010fce0000010000 */
[----:B------:R-:W4:Y:S01]  /*18600*/  MUFU.EX2 R182, R182 ;  /* 0x000000b600b67308 */ /* 0x000f220000000800 */
[----:B-1----:R-:W-:-:S07]  /*18610*/  FADD.FTZ R0, R179, R0 ;  /* 0x00000000b3007221 */ /* 0x002fce0000010000 */
[----:B------:R-:W1:Y:S01]  /*18620*/  MUFU.EX2 R14, R14 ;  /* 0x0000000e000e7308 */ /* 0x000e620000000800 */
[C---:B0-----:R-:W-:Y:S01]  /*18630*/  F2FP.SATFINITE.E4M3.F32.PACK_AB_MERGE_C R158, R181.reuse, R180, RZ ;  /* 0x000000b4b59e723e */ /* 0x041fe200048070ff */
[----:B------:R-:W-:-:S03]  /*18640*/  FADD.FTZ R3, R181, R3 ;  /* 0x00000003b5037221 */ /* 0x000fc60000010000 */
[----:B------:R-:W-:Y:S01]  /*18650*/  F2FP.SATFINITE.E4M3.F32.PACK_AB_MERGE_C R158, R177, R176, R158 ;  /* 0x000000b0b19e723e */ /* 0x000fe2000480709e */
[----:B----4-:R-:W-:-:S01]  /*18660*/  FADD.FTZ R0, R182, R0 ;  /* 0x00000000b6007221 */ /* 0x010fc20000010000 */
[----:B-1----:R-:W-:-:S03]  /*18670*/  F2FP.SATFINITE.E4M3.F32.PACK_AB_MERGE_C R159, R14, R182, RZ ;  /* 0x000000b60e9f723e */ /* 0x002fc600048070ff */
[----:B------:R-:W-:Y:S01]  /*18680*/  FADD.FTZ R0, R14, R0 ;  /* 0x000000000e007221 */ /* 0x000fe20000010000 */
[----:B------:R-:W-:Y:S01]  /*18690*/  F2FP.SATFINITE.E4M3.F32.PACK_AB_MERGE_C R159, R179, R178, R159 ;  /* 0x000000b2b39f723e */ /* 0x000fe2000480709f */
[----:B---3--:R-:W-:Y:S06]  /*186a0*/  @!P0 BRA `(.L_x_1964) ;  /* 0x0000000000048947 */ /* 0x008fec0003800000 */
[----:B------:R-:W-:Y:S01]  /*186b0*/  BPT.TRAP 0x1 ;  /* 0x000000040000795c */ /* 0x000fe20000300000 */
.L_x_1964:
[----:B------:R0:W1:Y:S01]  /*186c0*/  SYNCS.PHASECHK.TRANS64.TRYWAIT P2, [R6+URZ+0x28450], R10 ;  /* 0x0284500a060075a7 */ /* 0x000062000804017f */
[----:B------:R-:W-:Y:S05]  /*186d0*/  @!P0 BRA `(.L_x_1965) ;  /* 0x0000000000048947 */ /* 0x000fea0003800000 */
[----:B------:R-:W-:Y:S01]  /*186e0*/  BPT.TRAP 0x1 ;  /* 0x000000040000795c */ /* 0x000fe20000300000 */
.L_x_1965:
[----:B------:R-:W-:Y:S04]  /*186f0*/  BSSY B0, `(.L_x_1966) ;  /* 0x0000004000007945 */ /* 0x000fe80003800000 */
[----:B-1----:R-:W-:Y:S05]  /*18700*/  @P2 BRA `(.L_x_1967) ;  /* 0x0000000000082947 */ /* 0x002fea0003800000 */
[----:B------:R-:W1:Y:S02]  /*18710*/  SYNCS.PHASECHK.TRANS64.TRYWAIT P2, [R6+URZ+0x28450], R10 ;  /* 0x0284500a060075a7 */ /* 0x000e64000804017f */
[----:B-1----:R-:W-:Y:S05]  /*18720*/  @!P2 BRA `(.L_x_1968) ;  /* 0x00000140008ca947 */ /* 0x002fea0003800000 */
.L_x_1967:
[----:B------:R-:W-:Y:S05]  /*18730*/  BSYNC B0 ;  /* 0x0000000000007941 */ /* 0x000fea0003800000 */
.L_x_1966:
[----:B------:R-:W3:Y:S01]  /*18740*/  S2R R12, SR_TID.X ;  /* 0x00000000000c7919 */ /* 0x000ee20000002100 */
[----:B01----:R-:W-:Y:S01]  /*18750*/  LEA R10, R11, UR43, 0xa ;  /* 0x0000002b0b0a7c11 */ /* 0x003fe2000f8e50ff */
[----:B------:R-:W-:Y:S01]  /*18760*/  IMAD.MOV.U32 R11, RZ, RZ, -0x7fffffe0 ;  /* 0x80000020ff0b7424 */ /* 0x000fe200078e00ff */
[----:B------:R-:W-:Y:S05]  /*18770*/  WARPSYNC.ALL ;  /* 0x0000000000007948 */ /* 0x000fea0003800000 */
[----:B------:R-:W-:Y:S02]  /*18780*/  R2UR UR7, R11 ;  /* 0x000000000b0772ca */ /* 0x000fe400000e0000 */
[C---:B------:R-:W-:Y:S01]  /*18790*/  R2UR UR6, R10.reuse ;  /* 0x000000000a0672ca */ /* 0x040fe200000e0000 */
[----:B------:R-:W-:Y:S01]  /*187a0*/  VIADD R10, R10, 0x2 ;  /* 0x000000020a0a7836 */ /* 0x000fe20000000000 */
[----:B---3--:R-:W-:-:S04]  /*187b0*/  SHF.R.U32.HI R12, RZ, 0x7, R12 ;  /* 0x00000007ff0c7819 */ /* 0x008fc8000001160c */
[----:B------:R-:W-:-:S05]  /*187c0*/  IADD3 R11, R12, 0x8, RZ ;  /* 0x000000080c0b7810 */ /* 0x000fca0007ffe0ff */
[----:B------:R0:W-:Y:S02]  /*187d0*/  BAR.SYNC.DEFER_BLOCKING R11, 0x100 ;  /* 0x0004000b0000751d */ /* 0x0001e40000010000 */
[----:B0-----:R-:W-:-:S04]  /*187e0*/  IMAD.MOV.U32 R11, RZ, RZ, -0x7fffffe0 ;  /* 0x80000020ff0b7424 */ /* 0x001fc800078e00ff */
        /* <DEDUP_REMOVED lines=11> */
.L_x_1969:
[----:B------:R-:W-:Y:S02]  /*188a0*/  VIADD R6, R6, 0x28460 ;  /* 0x0002846006067836 */ /* 0x000fe40000000000 */
[----:B------:R-:W-:Y:S02]  /*188b0*/  IMAD.U32 R10, RZ, RZ, UR39 ;  /* 0x00000027ff0a7e24 */ /* 0x000fe4000f8e00ff */
[----:B------:R-:W-:Y:S02]  /*188c0*/  IMAD.MOV.U32 R12, RZ, RZ, R7 ;  /* 0x000000ffff0c7224 */ /* 0x000fe400078e0007 */
[----:B------:R-:W-:Y:S01]  /*188d0*/  IMAD.MOV.U32 R13, RZ, RZ, R4 ;  /* 0x000000ffff0d7224 */ /* 0x000fe200078e0004 */
[----:B------:R-:W-:-:S04]  /*188e0*/  PRMT R6, R10, 0x654, R6 ;  /* 0x000006540a067816 */ /* 0x000fc80000000006 */
[----:B------:R0:W-:Y:S01]  /*188f0*/  SYNCS.ARRIVE.TRANS64.RED.A1T0 RZ, [R6+URZ], RZ ;  /* 0x000000ff06ff79a7 */ /* 0x0001e2000810043f */
[----:B------:R-:W-:Y:S05]  /*18900*/  @P1 BRA `(.L_x_1970) ;  /* 0xffffffe400501947 */ /* 0x000fea000383ffff */
[----:B0-----:R-:W-:-:S07]  /*18910*/  IMAD.MOV.U32 R6, RZ, RZ, R9 ;  /* 0x000000ffff067224 */ /* 0x001fce00078e0009 */
.L_x_1958:
[----:B------:R-:W-:-:S13]  /*18920*/  ISETP.GE.AND P1, PT, R6, R204, PT ;  /* 0x000000cc0600720c */ /* 0x000fda0003f26270 */
[----:B------:R-:W-:Y:S05]  /*18930*/  @!P1 BRA `(.L_x_1971) ;  /* 0x00000024004c9947 */ /* 0x000fea0003800000 */
[----:B------:R-:W-:Y:S02]  /*18940*/  IMAD.MOV.U32 R13, RZ, RZ, R7 ;  /* 0x000000ffff0d7224 */ /* 0x000fe400078e0007 */
[----:B------:R-:W-:-:S07]  /*18950*/  IMAD.MOV.U32 R14, RZ, RZ, R4 ;  /* 0x000000ffff0e7224 */ /* 0x000fce00078e0004 */
.L_x_1991:
[----:B------:R-:W-:Y:S01]  /*18960*/  VIADD R23, R23, 0x1 ;  /* 0x0000000117177836 */ /* 0x000fe20000000000 */
[----:B------:R-:W-:Y:S05]  /*18970*/  YIELD ;  /* 0x0000000000007946 */ /* 0x000fea0003800000 */
[----:B------:R-:W-:-:S04]  /*18980*/  ISETP.NE.AND P1, PT, R23, 0x2, PT ;  /* 0x000000021700780c */ /* 0x000fc80003f25270 */
[----:B------:R-:W-:Y:S02]  /*18990*/  SEL R12, R23, RZ, P1 ;  /* 0x000000ff170c7207 */ /* 0x000fe40000800000 */
[----:B------:R-:W-:-:S03]  /*189a0*/  SEL R4, RZ, 0x1, P1 ;  /* 0x00000001ff047807 */ /* 0x000fc60000800000 */
[----:B------:R-:W-:Y:S01]  /*189b0*/  IMAD.MOV.U32 R23, RZ, RZ, R12 ;  /* 0x000000ffff177224 */ /* 0x000fe200078e000c */
[----:B------:R-:W-:Y:S01]  /*189c0*/  LOP3.LUT R186, R186, R4, RZ, 0x3c, !PT ;  /* 0x00000004baba7212 */ /* 0x000fe200078e3cff */
[----:B0-----:R-:W-:Y:S06]  /*189d0*/  @!P0 BRA `(.L_x_1972) ;  /* 0x0000000000048947 */ /* 0x001fec0003800000 */
[----:B------:R-:W-:Y:S01]  /*189e0*/  BPT.TRAP 0x1 ;  /* 0x000000040000795c */ /* 0x000fe20000300000 */
.L_x_1972:
[----:B------:R-:W-:Y:S01]  /*189f0*/  IMAD R10, R23, 0x8, R22 ;  /* 0x00000008170a7824 */ /* 0x000fe200078e0216 */
[----:B------:R-:W-:-:S04]  /*18a00*/  SHF.L.U32 R11, R186, 0x1f, RZ ;  /* 0x0000001fba0b7819 */ /* 0x000fc800000006ff */
[----:B------:R0:W1:Y:S01]  /*18a10*/  SYNCS.PHASECHK.TRANS64.TRYWAIT P1, [R10+URZ+0x28430], R11 ;  /* 0x0284300b0a0075a7 */ /* 0x000062000802017f */
[----:B------:R-:W-:Y:S05]  /*18a20*/  @!P0 BRA `(.L_x_1973) ;  /* 0x0000000000048947 */ /* 0x000fea0003800000 */
[----:B------:R-:W-:Y:S01]  /*18a30*/  BPT.TRAP 0x1 ;  /* 0x000000040000795c */ /* 0x000fe20000300000 */
.L_x_1973:
[----:B------:R-:W-:Y:S01]  /*18a40*/  LEA R4, R23, UR60, 0xa ;  /* 0x0000003c17047c11 */ /* 0x000fe2000f8e50ff */
[----:B--23--:R-:W-:-:S04]  /*18a50*/  IMAD.MOV.U32 R5, RZ, RZ, 0x40000040 ;  /* 0x40000040ff057424 */ /* 0x00cfc800078e00ff */
[C---:B------:R-:W-:Y:S02]  /*18a60*/  VIADD R8, R4.reuse, 0x2 ;  /* 0x0000000204087836 */ /* 0x040fe40000000000 */
[----:B------:R-:W-:Y:S01]  /*18a70*/  VIADD R7, R4, 0x4 ;  /* 0x0000000404077836 */ /* 0x000fe20000000000 */
[----:B-1----:R-:W-:Y:S06]  /*18a80*/  @P1 BRA `(.L_x_1974) ;  /* 0x0000000000081947 */ /* 0x002fec0003800000 */
[----:B------:R-:W1:Y:S02]  /*18a90*/  SYNCS.PHASECHK.TRANS64.TRYWAIT P1, [R10+URZ+0x28430], R11 ;  /* 0x0284300b0a0075a7 */ /* 0x000e64000802017f */
[----:B-1----:R-:W-:Y:S05]  /*18aa0*/  @!P1 BRA `(.L_x_1975) ;  /* 0x0000013c00c09947 */ /* 0x002fea0003800000 */
.L_x_1974:
[----:B------:R-:W-:Y:S05]  /*18ab0*/  WARPSYNC.ALL ;  /* 0x0000000000007948 */ /* 0x000fea0003800000 */
[C---:B------:R-:W-:Y:S01]  /*18ac0*/  R2UR UR10, R4.reuse ;  /* 0x00000000040a72ca */ /* 0x040fe200000e0000 */
[----:B------:R-:W-:Y:S01]  /*18ad0*/  VIADD R152, R4, 0x204 ;  /* 0x0000020404987836 */ /* 0x000fe20000000000 */
        /* <DEDUP_REMOVED lines=10> */
[----:B------:R-:W-:Y:S01]  /*18b80*/  WARPGROUP.ARRIVE ;  /* 0x00000000000079c5 */ /* 0x000fe20000000000 */
[----:B------:R-:W-:Y:S01]  /*18b90*/  MOV R9, 0x40000040 ;  /* 0x4000004000097802 */ /* 0x000fe20000000f00 */
[----:B------:R-:W-:Y:S01]  /*18ba0*/  UMOV UR20, UR52 ;  /* 0x0000003400147c82 */ /* 0x000fe20008000000 */
[----:B------:R-:W-:Y:S01]  /*18bb0*/  R2UR UR6, R8 ;  /* 0x00000000080672ca */ /* 0x000fe200000e0000 */
[----:B------:R-:W-:Y:S01]  /*18bc0*/  IMAD.MOV.U32 R8, RZ, RZ, R7 ;  /* 0x000000ffff087224 */ /* 0x000fe200078e0007 */
[----:B------:R-:W-:Y:S01]  /*18bd0*/  R2UR UR7, R9 ;  /* 0x00000000090772ca */ /* 0x000fe200000e0000 */
[----:B------:R-:W-:Y:S01]  /*18be0*/  UMOV UR21, UR53 ;  /* 0x0000003500157c82 */ /* 0x000fe20008000000 */
[----:B------:R-:W-:Y:S01]  /*18bf0*/  QGMMA.64x64x32.F32.E4M3.E4M3 R152, gdesc[UR8], RZ, !UPT, gsb0 ;  /* 0x00e00000089879f3 */ /* 0x000fe2000c0008ff */
        /* <DEDUP_REMOVED lines=11> */
[----:B------:R-:W-:Y:S01]  /*18cb0*/  IMAD.MOV.U32 R5, RZ, RZ, 0x40000040 ;  /* 0x40000040ff057424 */ /* 0x000fe200078e00ff */
[----:B------:R-:W-:Y:S01]  /*18cc0*/  R2UR UR18, R20 ;  /* 0x00000000141272ca */ /* 0x000fe200000e0000 */
[C---:B------:R-:W-:Y:S01]  /*18cd0*/  VIADD R20, R4.reuse, 0x202 ;  /* 0x0000020204147836 */ /* 0x040fe20000000000 */
[----:B------:R-:W-:Y:S01]  /*18ce0*/  R2UR UR19, R21 ;  /* 0x00000000151372ca */ /* 0x000fe200000e0000 */
[----:B------:R-:W-:Y:S01]  /*18cf0*/  VIADD R4, R4, 0x206 ;  /* 0x0000020604047836 */ /* 0x000fe20000000000 */
[----:B------:R-:W-:Y:S01]  /*18d00*/  R2UR UR22, R8 ;  /* 0x00000000081672ca */ /* 0x000fe200000e0000 */
[----:B------:R-:W-:Y:S01]  /*18d10*/  UMOV UR32, UR40 ;  /* 0x0000002800207c82 */ /* 0x000fe20008000000 */
[----:B------:R-:W-:Y:S01]  /*18d20*/  R2UR UR23, R9 ;  /* 0x00000000091772ca */ /* 0x000fe200000e0000 */
[----:B------:R-:W-:Y:S01]  /*18d30*/  UMOV UR33, UR41 ;  /* 0x0000002900217c82 */ /* 0x000fe20008000000 */
[----:B------:R-:W-:Y:S01]  /*18d40*/  R2UR UR26, R20 ;  /* 0x00000000141a72ca */ /* 0x000fe200000e0000 */
[----:B------:R-:W2:Y:S01]  /*18d50*/  S2R R15, SR_TID.X ;  /* 0x00000000000f7919 */ /* 0x000ea20000002100 */
[----:B------:R-:W-:-:S02]  /*18d60*/  R2UR UR27, R21 ;  /* 0x00000000151b72ca */ /* 0x000fc400000e0000 */
[----:B------:R-:W-:Y:S02]  /*18d70*/  R2UR UR34, R4 ;  /* 0x00000000042272ca */ /* 0x000fe400000e0000 */
[----:B------:R-:W-:Y:S02]  /*18d80*/  R2UR UR35, R5 ;  /* 0x00000000052372ca */ /* 0x000fe400000e0000 */
        /* <DEDUP_REMOVED lines=27> */
.L_x_1976:
[----:B------:R-:W3:Y:S01]  /*18f40*/  @P4 LDC R8, c[0x0][0x44c] ;  /* 0x00011300ff084b82 */ /* 0x000ee20000000800 */
[----:B------:R-:W-:Y:S01]  /*18f50*/  IMAD.IADD R7, R208, 0x1, R201 ;  /* 0x00000001d0077824 */ /* 0x000fe200078e02c9 */
[----:B------:R-:W-:-:S06]  /*18f60*/  ULOP3.LUT UR4, URZ, UR54, URZ, 0x33, !UPT ;  /* 0x000000363f047292 */ /* 0x000fcc000f8e333f */
[----:B------:R-:W4:Y:S01]  /*18f70*/  @P4 LDC R4, c[0x0][0x450] ;  /* 0x00011400ff044b82 */ /* 0x000f220000000800 */
[----:B---3--:R-:W-:-:S05]  /*18f80*/  @P4 IMAD.HI.U32 R8, R7, R8, RZ ;  /* 0x0000000807084227 */ /* 0x008fca00078e00ff */
[----:B----4-:R-:W-:Y:S01]  /*18f90*/  @P4 SHF.R.U32.HI R7, RZ, R4, R8 ;  /* 0x00000004ff074219 */ /* 0x010fe20000011608 */
[----:B------:R-:W-:Y:S02]  /*18fa0*/  VIADD R4, R10, 0x28440 ;  /* 0x000284400a047836 */ /* 0x000fe40000000000 */
[----:B------:R-:W-:Y:S02]  /*18fb0*/  IMAD.U32 R8, RZ, RZ, UR39 ;  /* 0x00000027ff087e24 */ /* 0x000fe4000f8e00ff */
[----:B------:R-:W3:Y:S03]  /*18fc0*/  SHFL.IDX PT, R206, R7, RZ, 0x1c1f ;  /* 0x001c1fff07ce7589 */ /* 0x000ee600000e0000 */
[----:B------:R-:W-:-:S04]  /*18fd0*/  PRMT R4, R8, 0x654, R4 ;  /* 0x0000065408047816 */ /* 0x000fc80000000004 */
[----:B------:R4:W-:Y:S02]  /*18fe0*/  SYNCS.ARRIVE.TRANS64.RED.A1T0 RZ, [R4+URZ], RZ ;  /* 0x000000ff04ff79a7 */ /* 0x0009e4000810043f */
[----:B----4-:R-:W-:-:S05]  /*18ff0*/  IMAD.SHL.U32 R4, R6, 0x40, RZ ;  /* 0x0000004006047824 */ /* 0x010fca00078e00ff */
[----:B------:R-:W-:-:S04]  /*19000*/  IADD3 R20, -R191, 0x1, -R4 ;  /* 0x00000001bf147810 */ /* 0x000fc80007ffe904 */
[----:B------:R-:W-:-:S05]  /*19010*/  IADD3 R20, -R189, R20, R192 ;  /* 0x00000014bd147210 */ /* 0x000fca0007ffe1c0 */
[C---:B------:R-:W-:Y:S02]  /*19020*/  VIADD R15, R20.reuse, UR55 ;  /* 0x00000037140f7c36 */ /* 0x040fe40008000000 */
[----:B------:R-:W-:Y:S02]  /*19030*/  VIADD R20, R20, UR4 ;  /* 0x0000000414147c36 */ /* 0x000fe40008000000 */
[--C-:B---3--:R-:W-:Y:S02]  /*19040*/  IMAD.IADD R21, R15, 0x1, R206.reuse ;  /* 0x000000010f157824 */ /* 0x108fe400078e02ce */
[----:B------:R-:W-:Y:S01]  /*19050*/  IMAD.IADD R205, R20, 0x1, R206 ;  /* 0x0000000114cd7824 */ /* 0x000fe200078e02ce */
[----:B------:R-:W-:Y:S06]  /*19060*/  @!P5 BRA `(.L_x_1977) ;  /* 0x000000000058d947 */ /* 0x000fec0003800000 */
[----:B------:R-:W-:Y:S01]  /*19070*/  IADD3 R206, -R189, R192, R206 ;  /* 0x000000c0bdce7210 */ /* 0x000fe20007ffe1ce */
[----:B------:R-:W-:Y:S03]  /*19080*/  BSSY B0, `(.L_x_1978) ;  /* 0x0000010000007945 */ /* 0x000fe60003800000 */
[----:B------:R-:W-:-:S13]  /*19090*/  ISETP.GT.AND P1, PT, R206, -0x1, PT ;  /* 0xffffffffce00780c */ /* 0x000fda0003f24270 */
[----:B------:R-:W-:Y:S05]  /*190a0*/  @P1 BRA `(.L_x_1979) ;  /* 0x0000000000201947 */ /* 0x000fea0003800000 */
[----:B------:R-:W-:Y:S02]  /*190b0*/  MOV R226, UR51 ;  /* 0x0000003300e27c02 */ /* 0x000fe40008000f00 */
[----:B------:R-:W-:Y:S02]  /*190c0*/  LOP3.LUT R206, RZ, R206, RZ, 0x33, !PT ;  /* 0x000000ceffce7212 */ /* 0x000fe400078e33ff */
[----:B------:R-:W-:-:S13]  /*190d0*/  ISETP.NE.AND P1, PT, R226, 0x1, PT ;  /* 0x00000001e200780c */ /* 0x000fda0003f25270 */
[----:B------:R-:W3:Y:S02]  /*190e0*/  @P1 LDC.64 R8, c[0x0][0x9e8] ;  /* 0x00027a00ff081b82 */ /* 0x000ee40000000a00 */
[----:B---3--:R-:W-:-:S05]  /*190f0*/  @P1 IMAD.HI.U32 R8, R206, R8, RZ ;  /* 0x00000008ce081227 */ /* 0x008fca00078e00ff */
[----:B------:R-:W-:-:S04]  /*19100*/  @P1 SHF.R.U32.HI R206, RZ, R9, R8 ;  /* 0x00000009ffce1219 */ /* 0x000fc80000011608 */
[----:B------:R-:W-:Y:S01]  /*19110*/  LOP3.LUT R206, RZ, R206, RZ, 0x33, !PT ;  /* 0x000000ceffce7212 */ /* 0x000fe200078e33ff */
[----:B------:R-:W-:Y:S06]  /*19120*/  BRA `(.L_x_1980) ;  /* 0x0000000000147947 */ /* 0x000fec0003800000 */
.L_x_1979:
[----:B------:R-:W-:-:S05]  /*19130*/  IMAD.U32 R226, RZ, RZ, UR51 ;  /* 0x00000033ffe27e24 */ /* 0x000fca000f8e00ff */
[----:B------:R-:W-:-:S13]  /*19140*/  ISETP.NE.AND P1, PT, R226, 0x1, PT ;  /* 0x00000001e200780c */ /* 0x000fda0003f25270 */
[----:B------:R-:W3:Y:S02]  /*19150*/  @P1 LDC.64 R8, c[0x0][0x9e8] ;  /* 0x00027a00ff081b82 */ /* 0x000ee40000000a00 */
[----:B---3--:R-:W-:-:S05]  /*19160*/  @P1 IMAD.HI.U32 R8, R206, R8, RZ ;  /* 0x00000008ce081227 */ /* 0x008fca00078e00ff */
[----:B------:R-:W-:-:S07]  /*19170*/  @P1 SHF.R.U32.HI R206, RZ, R9, R8 ;  /* 0x00000009ffce1219 */ /* 0x000fce0000011608 */
.L_x_1980:
[----:B------:R-:W-:Y:S05]  /*19180*/  BSYNC B0 ;  /* 0x0000000000007941 */ /* 0x000fea0003800000 */
.L_x_1978:
[----:B------:R-:W-:-:S04]  /*19190*/  IMAD R206, R206, R226, -R4 ;  /* 0x000000e2cece7224 */ /* 0x000fc800078e0a04 */
[----:B------:R-:W-:-:S05]  /*191a0*/  IMAD.IADD R206, R206, 0x1, -R191 ;  /* 0x00000001cece7824 */ /* 0x000fca00078e0abf */
[----:B------:R-:W-:Y:S02]  /*191b0*/  VIMNMX R205, R205, R206, !PT ;  /* 0x000000cecdcd7248 */ /* 0x000fe40007fe0100 */
[----:B------:R-:W-:-:S07]  /*191c0*/  VIADDMNMX R21, R206, R226, R21, PT ;  /* 0x000000e2ce157246 */ /* 0x000fce0003800115 */
.L_x_1977:
[----:B------:R-:W-:Y:S01]  /*191d0*/  ISETP.GT.AND P1, PT, R6, -0x1, PT ;  /* 0xffffffff0600780c */ /* 0x000fe20003f24270 */
[----:B------:R-:W3:Y:S03]  /*191e0*/  SHFL.IDX PT, R7, R7, 0x1, 0x1c1f ;  /* 0x003c1f0007077f89 */ /* 0x000ee600000e0000 */
[C---:B------:R-:W-:Y:S02]  /*191f0*/  ISETP.GT.AND P3, PT, R205.reuse, RZ, P1 ;  /* 0x000000ffcd00720c */ /* 0x040fe40000f64270 */
[----:B------:R-:W-:Y:S02]  /*19200*/  ISETP.GT.AND P2, PT, R205, 0x1, P1 ;  /* 0x00000001cd00780c */ /* 0x000fe40000f44270 */
[C---:B------:R-:W-:Y:S02]  /*19210*/  ISETP.LT.OR P3, PT, R21.reuse, 0x1, P3 ;  /* 0x000000011500780c */ /* 0x040fe40001f61670 */
[----:B------:R-:W-:-:S02]  /*19220*/  ISETP.LT.OR P2, PT, R21, 0x2, P2 ;  /* 0x000000021500780c */ /* 0x000fc40001741670 */
[----:B------:R-:W-:Y:S02]  /*19230*/  FSEL R152, R152, -INF , !P3 ;  /* 0xff80000098987808 */ /* 0x000fe40005800000 */
[----:B------:R-:W-:Y:S02]  /*19240*/  FSEL R153, R153, -INF , !P2 ;  /* 0xff80000099997808 */ /* 0x000fe40005000000 */
[C---:B------:R-:W-:Y:S02]  /*19250*/  ISETP.GT.AND P3, PT, R205.reuse, 0x8, P1 ;  /* 0x00000008cd00780c */ /* 0x040fe40000f64270 */
[----:B------:R-:W-:Y:S02]  /*19260*/  ISETP.GT.AND P2, PT, R205, 0x9, P1 ;  /* 0x00000009cd00780c */ /* 0x000fe40000f44270 */
[C---:B------:R-:W-:Y:S02]  /*19270*/  ISETP.LT.OR P3, PT, R21.reuse, 0x9, P3 ;  /* 0x000000091500780c */ /* 0x040fe40001f61670 */
[----:B------:R-:W-:-:S02]  /*19280*/  ISETP.LT.OR P2, PT, R21, 0xa, P2 ;  /* 0x0000000a1500780c */ /* 0x000fc40001741670 */
[----:B------:R-:W-:Y:S01]  /*19290*/  FSEL R156, R156, -INF , !P3 ;  /* 0xff8000009c9c7808 */ /* 0x000fe20005800000 */
[--C-:B---3--:R-:W-:Y:S01]  /*192a0*/  IMAD.IADD R15, R15, 0x1, R7.reuse ;  /* 0x000000010f0f7824 */ /* 0x108fe200078e0207 */
[----:B------:R-:W-:Y:S01]  /*192b0*/  FSEL R157, R157, -INF , !P2 ;  /* 0xff8000009d9d7808 */ /* 0x000fe20005000000 */
[----:B------:R-:W-:Y:S01]  /*192c0*/  IMAD.IADD R20, R20, 0x1, R7 ;  /* 0x0000000114147824 */ /* 0x000fe200078e0207 */
[C---:B------:R-:W-:Y:S02]  /*192d0*/  ISETP.GT.AND P3, PT, R205.reuse, 0x10, P1 ;  /* 0x00000010cd00780c */ /* 0x040fe40000f64270 */
        /* <DEDUP_REMOVED lines=34> */
[----:B------:R-:W-:Y:S01]  /*19500*/  FSEL R181, R181, -INF , !P2 ;  /* 0xff800000b5b57808 */ /* 0x000fe20005000000 */
[----:B------:R-:W-:Y:S08]  /*19510*/  @!P5 BRA `(.L_x_1981) ;  /* 0x000000000058d947 */ /* 0x000ff00003800000 */
        /* <DEDUP_REMOVED lines=12> */
.L_x_1983:
[----:B------:R-:W-:-:S05]  /*195e0*/  IMAD.U32 R21, RZ, RZ, UR51 ;  /* 0x00000033ff157e24 */ /* 0x000fca000f8e00ff */
[----:B------:R-:W-:-:S13]  /*195f0*/  ISETP.NE.AND P2, PT, R21, 0x1, PT ;  /* 0x000000011500780c */ /* 0x000fda0003f45270 */
[----:B------:R-:W3:Y:S02]  /*19600*/  @P2 LDC.64 R8, c[0x0][0x9e8] ;  /* 0x00027a00ff082b82 */ /* 0x000ee40000000a00 */
[----:B---3--:R-:W-:-:S05]  /*19610*/  @P2 IMAD.HI.U32 R8, R7, R8, RZ ;  /* 0x0000000807082227 */ /* 0x008fca00078e00ff */
[----:B------:R-:W-:-:S07]  /*19620*/  @P2 SHF.R.U32.HI R7, RZ, R9, R8 ;  /* 0x00000009ff072219 */ /* 0x000fce0000011608 */
.L_x_1984:
[----:B------:R-:W-:Y:S05]  /*19630*/  BSYNC B0 ;  /* 0x0000000000007941 */ /* 0x000fea0003800000 */
.L_x_1982:
[----:B------:R-:W-:-:S04]  /*19640*/  IMAD R4, R7, R21, -R4 ;  /* 0x0000001507047224 */ /* 0x000fc800078e0a04 */
[----:B------:R-:W-:-:S05]  /*19650*/  IMAD.IADD R4, R4, 0x1, -R191 ;  /* 0x0000000104047824 */ /* 0x000fca00078e0abf */
[----:B------:R-:W-:Y:S02]  /*19660*/  VIMNMX R20, R20, R4, !PT ;  /* 0x0000000414147248 */ /* 0x000fe40007fe0100 */
[----:B------:R-:W-:-:S07]  /*19670*/  VIADDMNMX R15, R4, R21, R15, PT ;  /* 0x00000015040f7246 */ /* 0x000fce000380010f */
.L_x_1981:
[----:B------:R-:W-:Y:S02]  /*19680*/  FMNMX.FTZ R4, R152, R14, !PT ;  /* 0x0000000e98047209 */ /* 0x000fe40007810000 */
[----:B------:R-:W-:Y:S02]  /*19690*/  ISETP.GT.AND P3, PT, R20, 0x8, P1 ;  /* 0x000000081400780c */ /* 0x000fe40000f64270 */
[----:B------:R-:W-:Y:S02]  /*196a0*/  FMNMX.FTZ R4, R153, R4, !PT ;  /* 0x0000000499047209 */ /* 0x000fe40007810000 */
[----:B------:R-:W-:Y:S02]  /*196b0*/  ISETP.LT.OR P3, PT, R15, 0x9, P3 ;  /* 0x000000090f00780c */ /* 0x000fe40001f61670 */
[----:B------:R-:W-:Y:S02]  /*196c0*/  FMNMX.FTZ R4, R156, R4, !PT ;  /* 0x000000049c047209 */ /* 0x000fe40007810000 */
[----:B------:R-:W-:-:S02]  /*196d0*/  FSEL R158, R158, -INF , !P3 ;  /* 0xff8000009e9e7808 */ /* 0x000fc40005800000 */
[----:B------:R-:W-:Y:S02]  /*196e0*/  FMNMX.FTZ R4, R157, R4, !PT ;  /* 0x000000049d047209 */ /* 0x000fe40007810000 */
[----:B------:R-:W-:Y:S02]  /*196f0*/  ISETP.GT.AND P3, PT, R20, RZ, P1 ;  /* 0x000000ff1400720c */ /* 0x000fe40000f64270 */
        /* <DEDUP_REMOVED lines=23> */
[----:B------:R-:W-:-:S03]  /*19870*/  ISETP.GT.AND P3, PT, R20, 0x30, P1 ;  /* 0x000000301400780c */ /* 0x000fc60000f64270 */
[----:B------:R-:W3:Y:S01]  /*19880*/  SHFL.BFLY PT, R7, R4, 0x2, 0x1f ;  /* 0x0c401f0004077f89 */ /* 0x000ee200000e0000 */
[----:B------:R-:W-:-:S04]  /*19890*/  ISETP.LT.OR P3, PT, R15, 0x31, P3 ;  /* 0x000000310f00780c */ /* 0x000fc80001f61670 */
[----:B------:R-:W-:Y:S02]  /*198a0*/  FSEL R178, R178, -INF , !P3 ;  /* 0xff800000b2b27808 */ /* 0x000fe40005800000 */
[----:B------:R-:W-:-:S04]  /*198b0*/  ISETP.GT.AND P3, PT, R20, 0x38, P1 ;  /* 0x000000381400780c */ /* 0x000fc80000f64270 */
[----:B------:R-:W-:-:S04]  /*198c0*/  ISETP.LT.OR P3, PT, R15, 0x39, P3 ;  /* 0x000000390f00780c */ /* 0x000fc80001f61670 */
[----:B------:R-:W-:Y:S02]  /*198d0*/  FSEL R182, R182, -INF , !P3 ;  /* 0xff800000b6b67808 */ /* 0x000fe40005800000 */
[----:B---3--:R-:W-:-:S05]  /*198e0*/  FMNMX.FTZ R4, R4, R7, !PT ;  /* 0x0000000704047209 */ /* 0x008fca0007810000 */
[----:B------:R-:W3:Y:S02]  /*198f0*/  SHFL.BFLY PT, R7, R4, 0x1, 0x1f ;  /* 0x0c201f0004077f89 */ /* 0x000ee400000e0000 */
[----:B---3--:R-:W-:-:S04]  /*19900*/  FMNMX.FTZ R4, R4, R7, !PT ;  /* 0x0000000704047209 */ /* 0x008fc80007810000 */
[----:B------:R-:W-:Y:S01]  /*19910*/  FSETP.NEU.FTZ.AND P2, PT, R4, -INF , PT ;  /* 0xff8000000400780b */ /* 0x000fe20003f5d000 */
[----:B------:R-:W-:-:S03]  /*19920*/  FFMA.FTZ R7, R2, R4, -8 ;  /* 0xc100000002077423 */ /* 0x000fc60000010004 */
[----:B------:R-:W-:Y:S02]  /*19930*/  FSEL R8, R4, RZ, P2 ;  /* 0x000000ff04087208 */ /* 0x000fe40001000000 */
[----:B------:R-:W-:Y:S02]  /*19940*/  FSEL R7, R7, RZ, P2 ;  /* 0x000000ff07077208 */ /* 0x000fe40001000000 */
[----:B------:R-:W-:Y:S01]  /*19950*/  ISETP.GT.AND P2, PT, R20, 0x1, P1 ;  /* 0x000000011400780c */ /* 0x000fe20000f44270 */
[----:B------:R-:W-:-:S02]  /*19960*/  FADD.FTZ R8, -R8, R14 ;  /* 0x0000000e08087221 */ /* 0x000fc40000010100 */
[C-C-:B------:R-:W-:Y:S01]  /*19970*/  FFMA.FTZ R152, R2.reuse, R152, -R7.reuse ;  /* 0x0000009802987223 */ /* 0x140fe20000010807 */
[----:B------:R-:W-:Y:S01]  /*19980*/  ISETP.LT.OR P2, PT, R15, 0x2, P2 ;  /* 0x000000020f00780c */ /* 0x000fe20001741670 */
[C-C-:B------:R-:W-:Y:S01]  /*19990*/  FFMA.FTZ R153, R2.reuse, R153, -R7.reuse ;  /* 0x0000009902997223 */ /* 0x140fe20000010807 */
[----:B------:R-:W-:-:S01]  /*199a0*/  FFMA.FTZ R156, R2, R156, -R7 ;  /* 0x0000009c029c7223 */ /* 0x000fc20000010807 */
[C-C-:B------:R-:W-:Y:S01]  /*199b0*/  FFMA.FTZ R157, R2.reuse, R157, -R7.reuse ;  /* 0x0000009d029d7223 */ /* 0x140fe20000010807 */
[----:B------:R-:W-:Y:S01]  /*199c0*/  FSEL R155, R155, -INF , !P2 ;  /* 0xff8000009b9b7808 */ /* 0x000fe20005000000 */
[--C-:B------:R-:W-:Y:S01]  /*199d0*/  FFMA.FTZ R160, R2, R160, -R7.reuse ;  /* 0x000000a002a07223 */ /* 0x100fe20000010807 */
[----:B------:R-:W-:Y:S01]  /*199e0*/  ISETP.GT.AND P2, PT, R20, 0x9, P1 ;  /* 0x000000091400780c */ /* 0x000fe20000f44270 */
[C-C-:B------:R-:W-:Y:S01]  /*199f0*/  FFMA.FTZ R161, R2.reuse, R161, -R7.reuse ;  /* 0x000000a102a17223 */ /* 0x140fe20000010807 */
[----:B------:R-:W-:-:S01]  /*19a00*/  FFMA.FTZ R164, R2, R164, -R7 ;  /* 0x000000a402a47223 */ /* 0x000fc20000010807 */
        /* <DEDUP_REMOVED lines=11> */
[----:B------:R-:W-:-:S01]  /*19ac0*/  FFMA.FTZ R181, R2, R181, -R7 ;  /* 0x000000b502b57223 */ /* 0x000fc20000010807 */
[----:B------:R-:W-:Y:S01]  /*19ad0*/  ISETP.LT.OR P2, PT, R15, 0x11, P2 ;  /* 0x000000110f00780c */ /* 0x000fe20001741670 */
[----:B------:R-:W-:Y:S01]  /*19ae0*/  FMUL.FTZ R8, R2, R8 ;  /* 0x0000000802087220 */ /* 0x000fe20000410000 */
[----:B------:R-:W-:Y:S01]  /*19af0*/  FMNMX.FTZ R7, R154, R13, !PT ;  /* 0x0000000d9a077209 */ /* 0x000fe20007810000 */
[----:B------:R-:W-:Y:S01]  /*19b00*/  MUFU.EX2 R152, R152 ;  /* 0x0000009800987308 */ /* 0x000fe20000000800 */
[----:B------:R-:W-:-:S02]  /*19b10*/  FSEL R162, R162, -INF , !P2 ;  /* 0xff800000a2a27808 */ /* 0x000fc40005000000 */
[----:B------:R-:W-:Y:S02]  /*19b20*/  ISETP.GT.AND P2, PT, R20, 0x11, P1 ;  /* 0x000000111400780c */ /* 0x000fe40000f44270 */
[----:B------:R-:W-:Y:S02]  /*19b30*/  FMNMX.FTZ R7, R155, R7, !PT ;  /* 0x000000079b077209 */ /* 0x000fe40007810000 */
[----:B------:R-:W-:Y:S01]  /*19b40*/  ISETP.LT.OR P2, PT, R15, 0x12, P2 ;  /* 0x000000120f00780c */ /* 0x000fe20001741670 */
[----:B------:R-:W3:Y:S01]  /*19b50*/  MUFU.EX2 R8, R8 ;  /* 0x0000000800087308 */ /* 0x000ee20000000800 */
[----:B------:R-:W-:Y:S02]  /*19b60*/  FMNMX.FTZ R7, R158, R7, !PT ;  /* 0x000000079e077209 */ /* 0x000fe40007810000 */
[----:B------:R-:W-:Y:S02]  /*19b70*/  FSEL R163, R163, -INF , !P2 ;  /* 0xff800000a3a37808 */ /* 0x000fe40005000000 */
[----:B------:R-:W-:-:S02]  /*19b80*/  FMNMX.FTZ R7, R159, R7, !PT ;  /* 0x000000079f077209 */ /* 0x000fc40007810000 */
[----:B------:R-:W-:Y:S01]  /*19b90*/  ISETP.GT.AND P2, PT, R20, 0x19, P1 ;  /* 0x000000191400780c */ /* 0x000fe20000f44270 */
[----:B------:R-:W4:Y:S01]  /*19ba0*/  MUFU.EX2 R153, R153 ;  /* 0x0000009900997308 */ /* 0x000f220000000800 */
[----:B------:R-:W-:Y:S02]  /*19bb0*/  FMNMX.FTZ R7, R162, R7, !PT ;  /* 0x00000007a2077209 */ /* 0x000fe40007810000 */
[----:B------:R-:W-:Y:S02]  /*19bc0*/  ISETP.LT.OR P2, PT, R15, 0x1a, P2 ;  /* 0x0000001a0f00780c */ /* 0x000fe40001741670 */
[----:B------:R-:W-:Y:S02]  /*19bd0*/  FMNMX.FTZ R7, R163, R7, !PT ;  /* 0x00000007a3077209 */ /* 0x000fe40007810000 */
[----:B------:R-:W-:Y:S01]  /*19be0*/  FSEL R167, R167, -INF , !P2 ;  /* 0xff800000a7a77808 */ /* 0x000fe20005000000 */
[----:B------:R-:W5:Y:S01]  /*19bf0*/  MUFU.EX2 R156, R156 ;  /* 0x0000009c009c7308 */ /* 0x000f620000000800 */
[----:B------:R-:W-:Y:S01]  /*19c00*/  ISETP.GT.AND P2, PT, R20, 0x21, P1 ;  /* 0x000000211400780c */ /* 0x000fe20000f44270 */
[----:B---3--:R-:W-:Y:S01]  /*19c10*/  FFMA.FTZ R3, R8, R3, R152 ;  /* 0x0000000308037223 */ /* 0x008fe20000010098 */
[----:B------:R-:W-:Y:S01]  /*19c20*/  FMNMX.FTZ R7, R166, R7, !PT ;  /* 0x00000007a6077209 */ /* 0x000fe20007810000 */
[-C--:B------:R-:W-:Y:S01]  /*19c30*/  FMUL.FTZ R24, R24, R8.reuse ;  /* 0x0000000818187220 */ /* 0x080fe20000410000 */
[----:B------:R-:W-:Y:S01]  /*19c40*/  ISETP.LT.OR P2, PT, R15, 0x22, P2 ;  /* 0x000000220f00780c */ /* 0x000fe20001741670 */
[-C--:B------:R-:W-:Y:S01]  /*19c50*/  FMUL.FTZ R25, R25, R8.reuse ;  /* 0x0000000819197220 */ /* 0x080fe20000410000 */
[----:B------:R-:W-:Y:S01]  /*19c60*/  FMNMX.FTZ R7, R167, R7, !PT ;  /* 0x00000007a7077209 */ /* 0x000fe20007810000 */
[----:B------:R-:W3:Y:S01]  /*19c70*/  MUFU.EX2 R157, R157 ;  /* 0x0000009d009d7308 */ /* 0x000ee20000000800 */
[----:B------:R-:W-:Y:S01]  /*19c80*/  FSEL R171, R171, -INF , !P2 ;  /* 0xff800000abab7808 */ /* 0x000fe20005000000 */
[----:B----4-:R-:W-:Y:S01]  /*19c90*/  FADD.FTZ R3, R153, R3 ;  /* 0x0000000399037221 */ /* 0x010fe20000010000 */
[----:B------:R-:W-:Y:S01]  /*19ca0*/  ISETP.GT.AND P2, PT, R20, 0x29, P1 ;  /* 0x000000291400780c */ /* 0x000fe20000f44270 */
[-C--:B------:R-:W-:Y:S01]  /*19cb0*/  FMUL.FTZ R28, R28, R8.reuse ;  /* 0x000000081c1c7220 */ /* 0x080fe20000410000 */
[----:B------:R-:W-:Y:S01]  /*19cc0*/  FMNMX.FTZ R7, R170, R7, !PT ;  /* 0x00000007aa077209 */ /* 0x000fe20007810000 */
[-C--:B------:R-:W-:Y:S01]  /*19cd0*/  FMUL.FTZ R29, R29, R8.reuse ;  /* 0x000000081d1d7220 */ /* 0x080fe20000410000 */
[----:B------:R-:W-:Y:S01]  /*19ce0*/  ISETP.LT.OR P2, PT, R15, 0x2a, P2 ;  /* 0x0000002a0f00780c */ /* 0x000fe20001741670 */
[----:B------:R-:W4:Y:S01]  /*19cf0*/  MUFU.EX2 R160, R160 ;  /* 0x000000a000a07308 */ /* 0x000f220000000800 */
[----:B------:R-:W-:Y:S01]  /*19d00*/  FMNMX.FTZ R7, R171, R7, !PT ;  /* 0x00000007ab077209 */ /* 0x000fe20007810000 */
[----:B-----5:R-:W-:Y:S01]  /*19d10*/  FADD.FTZ R3, R156, R3 ;  /* 0x000000039c037221 */ /* 0x020fe20000010000 */
[----:B------:R-:W-:Y:S01]  /*19d20*/  FSEL R175, R175, -INF , !P2 ;  /* 0xff800000afaf7808 */ /* 0x000fe20005000000 */
[-C--:B------:R-:W-:Y:S01]  /*19d30*/  FMUL.FTZ R32, R32, R8.reuse ;  /* 0x0000000820207220 */ /* 0x080fe20000410000 */
[----:B------:R-:W-:Y:S01]  /*19d40*/  ISETP.GT.AND P2, PT, R20, 0x31, P1 ;  /* 0x000000311400780c */ /* 0x000fe20000f44270 */
[-C--:B------:R-:W-:Y:S01]  /*19d50*/  FMUL.FTZ R33, R33, R8.reuse ;  /* 0x0000000821217220 */ /* 0x080fe20000410000 */
[----:B------:R-:W-:Y:S01]  /*19d60*/  FMNMX.FTZ R7, R174, R7, !PT ;  /* 0x00000007ae077209 */ /* 0x000fe20007810000 */
[----:B------:R-:W5:Y:S01]  /*19d70*/  MUFU.EX2 R161, R161 ;  /* 0x000000a100a17308 */ /* 0x000f620000000800 */
[----:B------:R-:W-:Y:S01]  /*19d80*/  ISETP.LT.OR P2, PT, R15, 0x32, P2 ;  /* 0x000000320f00780c */ /* 0x000fe20001741670 */
[----:B---3--:R-:W-:Y:S01]  /*19d90*/  FADD.FTZ R3, R157, R3 ;  /* 0x000000039d037221 */ /* 0x008fe20000010000 */
[----:B------:R-:W-:Y:S01]  /*19da0*/  FMNMX.FTZ R7, R175, R7, !PT ;  /* 0x00000007af077209 */ /* 0x000fe20007810000 */
[-C--:B------:R-:W-:Y:S01]  /*19db0*/  FMUL.FTZ R36, R36, R8.reuse ;  /* 0x0000000824247220 */ /* 0x080fe20000410000 */
[----:B------:R-:W-:Y:S01]  /*19dc0*/  ISETP.GT.AND P1, PT, R20, 0x39, P1 ;  /* 0x000000391400780c */ /* 0x000fe20000f24270 */
[-C--:B------:R-:W-:Y:S01]  /*19dd0*/  FMUL.FTZ R37, R37, R8.reuse ;  /* 0x0000000825257220 */ /* 0x080fe20000410000 */
[----:B------:R-:W-:Y:S01]  /*19de0*/  FSEL R179, R179, -INF , !P2 ;  /* 0xff800000b3b37808 */ /* 0x000fe20005000000 */
[----:B------:R-:W3:Y:S01]  /*19df0*/  MUFU.EX2 R164, R164 ;  /* 0x000000a400a47308 */ /* 0x000ee20000000800 */
[----:B------:R-:W-:Y:S01]  /*19e00*/  FMNMX.FTZ R7, R178, R7, !PT ;  /* 0x00000007b2077209 */ /* 0x000fe20007810000 */
[----:B----4-:R-:W-:Y:S01]  /*19e10*/  FADD.FTZ R3, R160, R3 ;  /* 0x00000003a0037221 */ /* 0x010fe20000010000 */
[----:B------:R-:W-:Y:S01]  /*19e20*/  ISETP.LT.OR P1, PT, R15, 0x3a, P1 ;  /* 0x0000003a0f00780c */ /* 0x000fe20000f21670 */
[-C--:B------:R-:W-:Y:S01]  /*19e30*/  FMUL.FTZ R40, R40, R8.reuse ;  /* 0x0000000828287220 */ /* 0x080fe20000410000 */
[----:B------:R-:W-:Y:S01]  /*19e40*/  FMNMX.FTZ R7, R179, R7, !PT ;  /* 0x00000007b3077209 */ /* 0x000fe20007810000 */
[----:B------:R-:W-:Y:S01]  /*19e50*/  FMUL.FTZ R41, R41, R8 ;  /* 0x0000000829297220 */ /* 0x000fe20000410000 */
[----:B------:R-:W-:Y:S01]  /*19e60*/  FSEL R183, R183, -INF , !P1 ;  /* 0xff800000b7b77808 */ /* 0x000fe20004800000 */
[----:B------:R-:W4:Y:S01]  /*19e70*/  MUFU.EX2 R165, R165 ;  /* 0x000000a500a57308 */ /* 0x000f220000000800 */
[----:B------:R-:W-:Y:S01]  /*19e80*/  FMNMX.FTZ R7, R182, R7, !PT ;  /* 0x00000007b6077209 */ /* 0x000fe20007810000 */
[----:B-----5:R-:W-:Y:S01]  /*19e90*/  FADD.FTZ R3, R161, R3 ;  /* 0x00000003a1037221 */ /* 0x020fe20000010000 */
[----:B------:R-:W-:Y:S01]  /*19ea0*/  F2FP.SATFINITE.E4M3.F32.PACK_AB_MERGE_C R156, R157, R156, RZ ;  /* 0x0000009c9d9c723e */ /* 0x000fe200048070ff */
[-C--:B------:R-:W-:Y:S01]  /*19eb0*/  FMUL.FTZ R44, R44, R8.reuse ;  /* 0x000000082c2c7220 */ /* 0x080fe20000410000 */
[----:B------:R-:W-:Y:S01]  /*19ec0*/  FMNMX.FTZ R9, R183, R7, !PT ;  /* 0x00000007b7097209 */ /* 0x000fe20007810000 */
[----:B------:R-:W-:Y:S01]  /*19ed0*/  FMUL.FTZ R45, R45, R8 ;  /* 0x000000082d2d7220 */ /* 0x000fe20000410000 */
[----:B------:R-:W-:Y:S01]  /*19ee0*/  F2FP.SATFINITE.E4M3.F32.PACK_AB_MERGE_C R152, R153, R152, R156 ;  /* 0x000000989998723e */ /* 0x000fe2000480709c */
[----:B------:R-:W5:Y:S01]  /*19ef0*/  MUFU.EX2 R168, R168 ;  /* 0x000000a800a87308 */ /* 0x000f620000000800 */
[----:B---3--:R-:W-:-:S01]  /*19f00*/  FADD.FTZ R3, R164, R3 ;  /* 0x00000003a4037221 */ /* 0x008fc20000010000 */
[----:B------:R-:W3:Y:S01]  /*19f10*/  SHFL.BFLY PT, R7, R9, 0x2, 0x1f ;  /* 0x0c401f0009077f89 */ /* 0x000ee200000e0000 */
        /* <DEDUP_REMOVED lines=14> */
[----:B-----5:R-:W-:-:S01]  /*1a000*/  FADD.FTZ R3, R168, R3 ;  /* 0x00000003a8037221 */ /* 0x020fc20000010000 */
[-C--:B------:R-:W-:Y:S01]  /*1a010*/  FMUL.FTZ R69, R69, R8.reuse ;  /* 0x0000000845457220 */ /* 0x080fe20000410000 */
[-C--:B------:R-:W-:Y:S01]  /*1a020*/  FMUL.FTZ R72, R72, R8.reuse ;  /* 0x0000000848487220 */ /* 0x080fe20000410000 */
[-C--:B------:R-:W-:Y:S01]  /*1a030*/  FMUL.FTZ R73, R73, R8.reuse ;  /* 0x0000000849497220 */ /* 0x080fe20000410000 */
[-C--:B------:R-:W-:Y:S01]  /*1a040*/  FMUL.FTZ R76, R76, R8.reuse ;  /* 0x000000084c4c7220 */ /* 0x080fe20000410000 */
[-C--:B------:R-:W-:Y:S01]  /*1a050*/  FMUL.FTZ R77, R77, R8.reuse ;  /* 0x000000084d4d7220 */ /* 0x080fe20000410000 */
[----:B------:R-:W-:Y:S01]  /*1a060*/  FMUL.FTZ R80, R80, R8 ;  /* 0x0000000850507220 */ /* 0x000fe20000410000 */
[----:B------:R-:W5:Y:S01]  /*1a070*/  MUFU.EX2 R173, R173 ;  /* 0x000000ad00ad7308 */ /* 0x000f620000000800 */
[----:B0-----:R-:W-:-:S01]  /*1a080*/  FADD.FTZ R3, R169, R3 ;  /* 0x00000003a9037221 */ /* 0x001fc20000010000 */
[----:B---3--:R-:W-:Y:S01]  /*1a090*/  FMNMX.FTZ R9, R9, R7, !PT ;  /* 0x0000000709097209 */ /* 0x008fe20007810000 */
[-C--:B------:R-:W-:Y:S01]  /*1a0a0*/  FMUL.FTZ R81, R81, R8.reuse ;  /* 0x0000000851517220 */ /* 0x080fe20000410000 */
[-C--:B------:R-:W-:Y:S01]  /*1a0b0*/  FMUL.FTZ R84, R84, R8.reuse ;  /* 0x0000000854547220 */ /* 0x080fe20000410000 */
[-C--:B------:R-:W-:Y:S01]  /*1a0c0*/  FMUL.FTZ R85, R85, R8.reuse ;  /* 0x0000000855557220 */ /* 0x080fe20000410000 */
[----:B------:R-:W-:Y:S01]  /*1a0d0*/  FMUL.FTZ R88, R88, R8 ;  /* 0x0000000858587220 */ /* 0x000fe20000410000 */
[----:B------:R-:W0:Y:S01]  /*1a0e0*/  SHFL.BFLY PT, R7, R9, 0x1, 0x1f ;  /* 0x0c201f0009077f89 */ /* 0x000e2200000e0000 */
        /* <DEDUP_REMOVED lines=22> */
[----:B------:R-:W-:Y:S01]  /*1a250*/  FMUL.FTZ R121, R121, R8 ;  /* 0x0000000879797220 */ /* 0x000fe20000410000 */
[----:B0-----:R-:W-:Y:S01]  /*1a260*/  FMNMX.FTZ R7, R9, R7, !PT ;  /* 0x0000000709077209 */ /* 0x001fe20007810000 */
[----:B------:R-:W0:Y:S01]  /*1a270*/  MUFU.EX2 R181, R181 ;  /* 0x000000b500b57308 */ /* 0x000e220000000800 */
[----:B----4-:R-:W-:-:S01]  /*1a280*/  FADD.FTZ R3, R177, R3 ;  /* 0x00000003b1037221 */ /* 0x010fc20000010000 */
[-C--:B------:R-:W-:Y:S01]  /*1a290*/  FMUL.FTZ R124, R124, R8.reuse ;  /* 0x000000087c7c7220 */ /* 0x080fe20000410000 */
[----:B------:R-:W-:Y:S01]  /*1a2a0*/  FSETP.NEU.FTZ.AND P1, PT, R7, -INF , PT ;  /* 0xff8000000700780b */ /* 0x000fe20003f3d000 */
[----:B------:R-:W-:Y:S01]  /*1a2b0*/  FFMA.FTZ R9, R2, R7, -8 ;  /* 0xc100000002097423 */ /* 0x000fe20000010007 */
[-C--:B------:R-:W-:Y:S01]  /*1a2c0*/  FMUL.FTZ R125, R125, R8.reuse ;  /* 0x000000087d7d7220 */ /* 0x080fe20000410000 */
[-C--:B------:R-:W-:Y:S01]  /*1a2d0*/  FMUL.FTZ R128, R128, R8.reuse ;  /* 0x0000000880807220 */ /* 0x080fe20000410000 */
[----:B------:R-:W-:Y:S01]  /*1a2e0*/  FSEL R21, R7, RZ, P1 ;  /* 0x000000ff07157208 */ /* 0x000fe20000800000 */
[-C--:B------:R-:W-:Y:S01]  /*1a2f0*/  FMUL.FTZ R129, R129, R8.reuse ;  /* 0x0000000881817220 */ /* 0x080fe20000410000 */
[----:B------:R-:W-:Y:S01]  /*1a300*/  FSEL R9, R9, RZ, P1 ;  /* 0x000000ff09097208 */ /* 0x000fe20000800000 */
[----:B-----5:R-:W-:Y:S01]  /*1a310*/  FADD.FTZ R3, R180, R3 ;  /* 0x00000003b4037221 */ /* 0x020fe20000010000 */
        /* <DEDUP_REMOVED lines=17> */
[----:B------:R-:W3:Y:S01]  /*1a430*/  MUFU.EX2 R13, R13 ;  /* 0x0000000d000d7308 */ /* 0x000ee20000000800 */
[----:B------:R-:W-:-:S01]  /*1a440*/  FFMA.FTZ R159, R2, R178, -R9 ;  /* 0x000000b2029f7223 */ /* 0x000fc20000010809 */
[C-C-:B------:R-:W-:Y:S01]  /*1a450*/  FFMA.FTZ R179, R2.reuse, R179, -R9.reuse ;  /* 0x000000b302b37223 */ /* 0x140fe20000010809 */
[----:B------:R-:W-:-:S01]  /*1a460*/  FFMA.FTZ R182, R2, R182, -R9 ;  /* 0x000000b602b67223 */ /* 0x000fc20000010809 */
[----:B------:R-:W-:Y:S01]  /*1a470*/  FFMA.FTZ R9, R2, R183, -R9 ;  /* 0x000000b702097223 */ /* 0x000fe20000010809 */
[----:B------:R-:W-:Y:S01]  /*1a480*/  F2FP.SATFINITE.E4M3.F32.PACK_AB_MERGE_C R154, R165, R164, RZ ;  /* 0x000000a4a59a723e */ /* 0x000fe200048070ff */
[C---:B0-----:R-:W-:Y:S01]  /*1a490*/  FADD.FTZ R3, R181.reuse, R3 ;  /* 0x00000003b5037221 */ /* 0x041fe20000010000 */
[----:B------:R-:W-:Y:S01]  /*1a4a0*/  F2FP.SATFINITE.E4M3.F32.PACK_AB_MERGE_C R158, R181, R180, RZ ;  /* 0x000000b4b59e723e */ /* 0x000fe200048070ff */
[----:B------:R-:W0:Y:S01]  /*1a4b0*/  MUFU.EX2 R14, R14 ;  /* 0x0000000e000e7308 */ /* 0x000e220000000800 */
[----:B------:R-:W-:Y:S01]  /*1a4c0*/  F2FP.SATFINITE.E4M3.F32.PACK_AB_MERGE_C R154, R161, R160, R154 ;  /* 0x000000a0a19a723e */ /* 0x000fe2000480709a */
[----:B------:R-:W-:Y:S01]  /*1a4d0*/  FMUL.FTZ R136, R136, R8 ;  /* 0x0000000888887220 */ /* 0x000fe20000410000 */
[----:B------:R-:W-:Y:S01]  /*1a4e0*/  F2FP.SATFINITE.E4M3.F32.PACK_AB_MERGE_C R158, R177, R176, R158 ;  /* 0x000000b0b19e723e */ /* 0x000fe2000480709e */
[-C--:B------:R-:W-:Y:S01]  /*1a4f0*/  FMUL.FTZ R137, R137, R8.reuse ;  /* 0x0000000889897220 */ /* 0x080fe20000410000 */
[-C--:B------:R-:W-:Y:S01]  /*1a500*/  FMUL.FTZ R140, R140, R8.reuse ;  /* 0x000000088c8c7220 */ /* 0x080fe20000410000 */
[-C--:B------:R-:W-:Y:S01]  /*1a510*/  FMUL.FTZ R141, R141, R8.reuse ;  /* 0x000000088d8d7220 */ /* 0x080fe20000410000 */
[----:B------:R-:W-:Y:S01]  /*1a520*/  FMUL.FTZ R144, R144, R8 ;  /* 0x0000000890907220 */ /* 0x000fe20000410000 */
[----:B------:R-:W4:Y:S01]  /*1a530*/  MUFU.EX2 R15, R15 ;  /* 0x0000000f000f7308 */ /* 0x000f220000000800 */
[----:B---3--:R-:W-:-:S01]  /*1a540*/  FFMA.FTZ R0, R13, R0, R153 ;  /* 0x000000000d007223 */ /* 0x008fc20000010099 */
[-C--:B------:R-:W-:Y:S01]  /*1a550*/  FMUL.FTZ R145, R145, R8.reuse ;  /* 0x0000000891917220 */ /* 0x080fe20000410000 */
[-C--:B------:R-:W-:Y:S01]  /*1a560*/  FMUL.FTZ R148, R148, R8.reuse ;  /* 0x0000000894947220 */ /* 0x080fe20000410000 */
[----:B------:R-:W-:Y:S01]  /*1a570*/  FMUL.FTZ R149, R149, R8 ;  /* 0x0000000895957220 */ /* 0x000fe20000410000 */
        /* <DEDUP_REMOVED lines=20> */
[C---:B---3--:R-:W-:Y:S01]  /*1a6c0*/  F2FP.SATFINITE.E4M3.F32.PACK_AB_MERGE_C R156, R20.reuse, R15, RZ ;  /* 0x0000000f149c723e */ /* 0x048fe200048070ff */
[----:B------:R-:W-:Y:S01]  /*1a6d0*/  FADD.FTZ R0, R20, R0 ;  /* 0x0000000014007221 */ /* 0x000fe20000010000 */
[-C--:B------:R-:W-:Y:S01]  /*1a6e0*/  FMUL.FTZ R55, R55, R13.reuse ;  /* 0x0000000d37377220 */ /* 0x080fe20000410000 */
[----:B------:R-:W-:Y:S01]  /*1a6f0*/  FMUL.FTZ R58, R58, R13 ;  /* 0x0000000d3a3a7220 */ /* 0x000fe20000410000 */
[----:B------:R-:W-:Y:S01]  /*1a700*/  F2FP.SATFINITE.E4M3.F32.PACK_AB_MERGE_C R153, R14, R153, R156 ;  /* 0x000000990e99723e */ /* 0x000fe2000480709c */
[----:B------:R-:W-:Y:S01]  /*1a710*/  FMUL.FTZ R59, R59, R13 ;  /* 0x0000000d3b3b7220 */ /* 0x000fe20000410000 */
[----:B------:R-:W-:Y:S01]  /*1a720*/  F2FP.SATFINITE.E4M3.F32.PACK_AB_MERGE_C R156, R173, R172, RZ ;  /* 0x000000acad9c723e */ /* 0x000fe200048070ff */
[----:B------:R-:W3:Y:S01]  /*1a730*/  MUFU.EX2 R157, R157 ;  /* 0x0000009d009d7308 */ /* 0x000ee20000000800 */
[----:B0-----:R-:W-:-:S01]  /*1a740*/  FADD.FTZ R0, R155, R0 ;  /* 0x000000009b007221 */ /* 0x001fc20000010000 */
[-C--:B------:R-:W-:Y:S01]  /*1a750*/  FMUL.FTZ R62, R62, R13.reuse ;  /* 0x0000000d3e3e7220 */ /* 0x080fe20000410000 */
[----:B------:R-:W-:Y:S01]  /*1a760*/  F2FP.SATFINITE.E4M3.F32.PACK_AB_MERGE_C R156, R169, R168, R156 ;  /* 0x000000a8a99c723e */ /* 0x000fe2000480709c */
        /* <DEDUP_REMOVED lines=61> */
[----:B---3--:R-:W-:-:S01]  /*1ab40*/  FADD.FTZ R0, R159, R0 ;  /* 0x000000009f007221 */ /* 0x008fc20000010000 */
[-C--:B------:R-:W-:Y:S01]  /*1ab50*/  FMUL.FTZ R147, R147, R13.reuse ;  /* 0x0000000d93937220 */ /* 0x080fe20000410000 */
[-C--:B------:R-:W-:Y:S01]  /*1ab60*/  FMUL.FTZ R150, R150, R13.reuse ;  /* 0x0000000d96967220 */ /* 0x080fe20000410000 */
[----:B------:R-:W-:-:S04]  /*1ab70*/  FMUL.FTZ R151, R151, R13 ;  /* 0x0000000d97977220 */ /* 0x000fc80000410000 */
[----:B------:R-:W3:Y:S01]  /*1ab80*/  MUFU.EX2 R9, R9 ;  /* 0x0000000900097308 */ /* 0x000ee20000000800 */
[----:B0-----:R-:W-:-:S04]  /*1ab90*/  FADD.FTZ R0, R179, R0 ;  /* 0x00000000b3007221 */ /* 0x001fc80000010000 */
[----:B----4-:R-:W-:Y:S01]  /*1aba0*/  FADD.FTZ R0, R182, R0 ;  /* 0x00000000b6007221 */ /* 0x010fe20000010000 */
[----:B---3--:R-:W-:-:S03]  /*1abb0*/  F2FP.SATFINITE.E4M3.F32.PACK_AB_MERGE_C R182, R9, R182, RZ ;  /* 0x000000b609b6723e */ /* 0x008fc600048070ff */
[----:B------:R-:W-:Y:S01]  /*1abc0*/  FADD.FTZ R0, R9, R0 ;  /* 0x0000000009007221 */ /* 0x000fe20000010000 */
[----:B------:R-:W-:Y:S01]  /*1abd0*/  F2FP.SATFINITE.E4M3.F32.PACK_AB_MERGE_C R159, R179, R159, R182 ;  /* 0x0000009fb39f723e */ /* 0x000fe200048070b6 */
[----:B------:R-:W-:Y:S06]  /*1abe0*/  @!P0 BRA `(.L_x_1985) ;  /* 0x0000000000048947 */ /* 0x000fec0003800000 */
[----:B------:R-:W-:Y:S01]  /*1abf0*/  BPT.TRAP 0x1 ;  /* 0x000000040000795c */ /* 0x000fe20000300000 */
.L_x_1985:
[----:B------:R0:W3:Y:S01]  /*1ac00*/  SYNCS.PHASECHK.TRANS64.TRYWAIT P1, [R10+URZ+0x28450], R11 ;  /* 0x0284500b0a0075a7 */ /* 0x0000e2000802017f */
[----:B------:R-:W-:Y:S05]  /*1ac10*/  @!P0 BRA `(.L_x_1986) ;  /* 0x0000000000048947 */ /* 0x000fea0003800000 */
[----:B------:R-:W-:Y:S01]  /*1ac20*/  BPT.TRAP 0x1 ;  /* 0x000000040000795c */ /* 0x000fe20000300000 */
.L_x_1986:
[----:B------:R-:W-:Y:S04]  /*1ac30*/  BSSY B0, `(.L_x_1987) ;  /* 0x0000004000007945 */ /* 0x000fe80003800000 */
[----:B---3--:R-:W-:Y:S05]  /*1ac40*/  @P1 BRA `(.L_x_1988) ;  /* 0x0000000000081947 */ /* 0x008fea0003800000 */
[----:B------:R-:W3:Y:S02]  /*1ac50*/  SYNCS.PHASECHK.TRANS64.TRYWAIT P1, [R10+URZ+0x28450], R11 ;  /* 0x0284500b0a0075a7 */ /* 0x000ee4000802017f */
[----:B---3--:R-:W-:Y:S05]  /*1ac60*/  @!P1 BRA `(.L_x_1989) ;  /* 0x0000011c00649947 */ /* 0x008fea0003800000 */
.L_x_1988:
[----:B------:R-:W-:Y:S05]  /*1ac70*/  BSYNC B0 ;  /* 0x0000000000007941 */ /* 0x000fea0003800000 */
.L_x_1987:
[----:B------:R-:W4:Y:S01]  /*1ac80*/  S2R R13, SR_TID.X ;  /* 0x00000000000d7919 */ /* 0x000f220000002100 */
[----:B------:R-:W-:Y:S01]  /*1ac90*/  IMAD.MOV.U32 R9, RZ, RZ, -0x7fffffe0 ;  /* 0x80000020ff097424 */ /* 0x000fe200078e00ff */
[----:B------:R-:W-:Y:S05]  /*1aca0*/  WARPSYNC.ALL ;  /* 0x0000000000007948 */ /* 0x000fea0003800000 */
[----:B------:R-:W-:Y:S02]  /*1acb0*/  R2UR UR7, R9 ;  /* 0x00000000090772ca */ /* 0x000fe400000e0000 */
[----:B------:R-:W-:-:S04]  /*1acc0*/  LEA R8, R12, UR43, 0xa ;  /* 0x0000002b0c087c11 */ /* 0x000fc8000f8e50ff */
[C---:B------:R-:W-:Y:S01]  /*1acd0*/  R2UR UR6, R8.reuse ;  /* 0x00000000080672ca */ /* 0x040fe200000e0000 */
[----:B------:R-:W-:Y:S01]  /*1ace0*/  VIADD R8, R8, 0x2 ;  /* 0x0000000208087836 */ /* 0x000fe20000000000 */
[----:B----4-:R-:W-:-:S05]  /*1acf0*/  SHF.R.U32.HI R13, RZ, 0x7, R13 ;  /* 0x00000007ff0d7819 */ /* 0x010fca000001160d */
[----:B------:R-:W-:-:S05]  /*1ad00*/  VIADD R9, R13, 0x8 ;  /* 0x000000080d097836 */ /* 0x000fca0000000000 */
[----:B------:R4:W-:Y:S02]  /*1ad10*/  BAR.SYNC.DEFER_BLOCKING R9, 0x100 ;  /* 0x000400090000751d */ /* 0x0009e40000010000 */
[----:B----4-:R-:W-:-:S04]  /*1ad20*/  IMAD.MOV.U32 R9, RZ, RZ, -0x7fffffe0 ;  /* 0x80000020ff097424 */ /* 0x010fc800078e00ff */
        /* <DEDUP_REMOVED lines=11> */
.L_x_1990:
[----:B------:R-:W-:Y:S01]  /*1ade0*/  ISETP.GT.AND P1, PT, R6, R204, PT ;  /* 0x000000cc0600720c */ /* 0x000fe20003f24270 */
[----:B01-3--:R-:W-:Y:S02]  /*1adf0*/  VIADD R10, R10, 0x28460 ;  /* 0x000284600a0a7836 */ /* 0x00bfe40000000000 */
[----:B------:R-:W-:Y:S02]  /*1ae00*/  IMAD.U32 R8, RZ, RZ, UR39 ;  /* 0x00000027ff087e24 */ /* 0x000fe4000f8e00ff */
[----:B------:R-:W-:Y:S02]  /*1ae10*/  VIADD R6, R6, 0xffffffff ;  /* 0xffffffff06067836 */ /* 0x000fe40000000000 */
[----:B------:R-:W-:Y:S01]  /*1ae20*/  IMAD.MOV.U32 R13, RZ, RZ, R7 ;  /* 0x000000ffff0d7224 */ /* 0x000fe200078e0007 */
[----:B------:R-:W-:Y:S01]  /*1ae30*/  PRMT R8, R8, 0x654, R10 ;  /* 0x0000065408087816 */ /* 0x000fe2000000000a */
[----:B------:R-:W-:-:S03]  /*1ae40*/  IMAD.MOV.U32 R14, RZ, RZ, R4 ;  /* 0x000000ffff0e7224 */ /* 0x000fc600078e0004 */
[----:B------:R0:W-:Y:S01]  /*1ae50*/  SYNCS.ARRIVE.TRANS64.RED.A1T0 RZ, [R8+URZ], RZ ;  /* 0x000000ff08ff79a7 */ /* 0x0001e2000810043f */
[----:B------:R-:W-:Y:S05]  /*1ae60*/  @P1 BRA `(.L_x_1991) ;  /* 0xffffffd800bc1947 */ /* 0x000fea000383ffff */
.L_x_1971:
[----:B------:R-:W-:Y:S05]  /*1ae70*/  WARPSYNC.ALL ;  /* 0x0000000000007948 */ /* 0x000fea0003800000 */
[----:B------:R-:W1:Y:S01]  /*1ae80*/  SHFL.BFLY PT, R6, R3, 0x2, 0x1f ;  /* 0x0c401f0003067f89 */ /* 0x000e6200000e0000 */
[----:B------:R-:W-:Y:S01]  /*1ae90*/  ULDC.64 UR4, c[0x0][0x9a0] ;  /* 0x0002680000047ab9 */ /* 0x000fe20000000a00 */
[----:B------:R-:W-:Y:S02]  /*1aea0*/  IMAD.MOV.U32 R164, RZ, RZ, -0x800000 ;  /* 0xff800000ffa47424 */ /* 0x000fe400078e00ff */
[----:B-1----:R-:W-:-:S05]  /*1aeb0*/  FADD.FTZ R6, R6, R3 ;  /* 0x0000000306067221 */ /* 0x002fca0000010000 */
[----:B------:R-:W1:Y:S02]  /*1aec0*/  SHFL.BFLY PT, R3, R6, 0x1, 0x1f ;  /* 0x0c201f0006037f89 */ /* 0x000e6400000e0000 */
[----:B-1----:R-:W-:Y:S01]  /*1aed0*/  FADD.FTZ R6, R6, R3 ;  /* 0x0000000306067221 */ /* 0x002fe20000010000 */
[----:B------:R-:W-:-:S03]  /*1aee0*/  MOV R3, RZ ;  /* 0x000000ff00037202 */ /* 0x000fc60000000f00 */
[----:B0-----:R-:W-:Y:S01]  /*1aef0*/  FMUL.FTZ R8, R6, 0.00390625 ;  /* 0x3b80000006087820 */ /* 0x001fe20000410000 */
[----:B------:R2:W-:Y:S08]  /*1af00*/  BAR.ARV R5, 0x100 ;  /* 0x000400050000751d */ /* 0x0005f00000002000 */
[----:B------:R-:W-:Y:S06]  /*1af10*/  BAR.ARV 0x8, 0x180 ;  /* 0x0206000000007b1d */ /* 0x000fec0000002000 */
[----:B------:R-:W-:-:S02]  /*1af20*/  FSETP.NE.FTZ.AND P1, PT, R8, RZ, PT ;  /* 0x000000ff0800720b */ /* 0x000fc40003f35000 */
[----:B------:R-:W-:-:S11]  /*1af30*/  FSETP.NE.FTZ.AND P0, PT, R6, RZ, PT ;  /* 0x000000ff0600720b */ /* 0x000fd60003f15000 */
[----:B------:R-:W0:Y:S01]  /*1af40*/  @P1 MUFU.LG2 R8, R8 ;  /* 0x0000000800081308 */ /* 0x000e220000000c00 */
[----:B--23--:R-:W-:-:S07]  /*1af50*/  @P1 FMUL.FTZ R5, R2, 0.69314718246459960938 ;  /* 0x3f31721802051820 */ /* 0x00cfce0000410000 */
[----:B------:R1:W-:Y:S01]  /*1af60*/  @P0 MUFU.RCP R3, R6 ;  /* 0x0000000600030308 */ /* 0x0003e20000001000 */
[----:B------:R-:W-:-:S04]  /*1af70*/  ISETP.NE.U32.AND P0, PT, RZ, UR4, PT ;  /* 0x00000004ff007c0c */ /* 0x000fc8000bf05070 */
[----:B------:R-:W-:Y:S01]  /*1af80*/  ISETP.NE.AND.EX P0, PT, RZ, UR5, PT, P0 ;  /* 0x00000005ff007c0c */ /* 0x000fe2000bf05300 */
[----:B0-----:R-:W-:-:S04]  /*1af90*/  @P1 FMUL.FTZ R8, R8, 0.69314718246459960938 ;  /* 0x3f31721808081820 */ /* 0x001fc80000410000 */
[----:B------:R-:W-:-:S08]  /*1afa0*/  @P1 FFMA.FTZ R164, R5, R4, R8 ;  /* 0x0000000405a41223 */ /* 0x000fd00000010008 */
[----:B------:R-:W0:Y:S01]  /*1afb0*/  @P0 LDC.64 R4, c[0x0][0x9c8] ;  /* 0x00027200ff040b82 */ /* 0x000e220000000a00 */
[----:B-1----:R-:W-:-:S05]  /*1afc0*/  @P0 SHF.R.S32.HI R6, RZ, 0x1f, R207 ;  /* 0x0000001fff060819 */ /* 0x002fca00000114cf */
[----:B0-----:R-:W-:-:S04]  /*1afd0*/  @P0 IMAD R6, R6, R4, RZ ;  /* 0x0000000406060224 */ /* 0x001fc800078e02ff */
[C---:B------:R-:W-:Y:S02]  /*1afe0*/  @P0 IMAD R8, R207.reuse, R5, R6 ;  /* 0x00000005cf080224 */ /* 0x040fe400078e0206 */
[----:B------:R-:W-:-:S04]  /*1aff0*/  @P0 IMAD.WIDE.U32 R4, R207, R4, RZ ;  /* 0x00000004cf040225 */ /* 0x000fc800078e00ff */
[----:B------:R-:W-:Y:S02]  /*1b000*/  @P0 IMAD.IADD R9, R5, 0x1, R8 ;  /* 0x0000000105090824 */ /* 0x000fe400078e0208 */
[----:B------:R-:W-:Y:S02]  /*1b010*/  @P0 IMAD.MOV.U32 R8, RZ, RZ, R4 ;  /* 0x000000ffff080224 */ /* 0x000fe400078e0004 */
[----:B------:R-:W0:Y:S01]  /*1b020*/  @P0 LDC.64 R4, c[0x0][0x9d0] ;  /* 0x00027400ff040b82 */ /* 0x000e220000000a00 */
[----:B------:R-:W-:Y:S02]  /*1b030*/  IMAD.MOV.U32 R6, RZ, RZ, 0x3f800000 ;  /* 0x3f800000ff067424 */ /* 0x000fe400078e00ff */
[----:B0-----:R-:W-:-:S04]  /*1b040*/  @P0 IMAD.WIDE.U32 R8, R188, R4, R8 ;  /* 0x00000004bc080225 */ /* 0x001fc800078e0008 */
[----:B------:R-:W-:Y:S01]  /*1b050*/  @P0 IMAD R5, R188, R5, R9 ;  /* 0x00000005bc050224 */ /* 0x000fe200078e0209 */
[----:B------:R-:W-:-:S04]  /*1b060*/  @P0 LEA R4, P1, R8, UR4, 0x2 ;  /* 0x0000000408040c11 */ /* 0x000fc8000f8210ff */
[----:B------:R-:W-:-:S05]  /*1b070*/  @P0 LEA.HI.X R5, R8, UR5, R5, 0x2, P1 ;  /* 0x0000000508050c11 */ /* 0x000fca00088f1405 */
[----:B------:R0:W2:Y:S01]  /*1b080*/  @P0 LDG.E R6, desc[UR36][R4.64] ;  /* 0x0000002404060981 */ /* 0x0000a2000c1e1900 */
[----:B------:R-:W-:Y:S02]  /*1b090*/  VIADD R23, R23, 0x1 ;  /* 0x0000000117177836 */ /* 0x000fe40000000000 */
[----:B------:R-:W-:Y:S02]  /*1b0a0*/  IMAD.MOV.U32 R163, RZ, RZ, -0x800000 ;  /* 0xff800000ffa37424 */ /* 0x000fe400078e00ff */
[----:B------:R-:W-:Y:S01]  /*1b0b0*/  VIADD R217, R217, 0x1 ;  /* 0x00000001d9d97836 */ /* 0x000fe20000000000 */
[----:B0-----:R-:W0:Y:S02]  /*1b0c0*/  SHFL.BFLY PT, R4, R0, 0x2, 0x1f ;  /* 0x0c401f0000047f89 */ /* 0x001e2400000e0000 */
[----:B0-----:R-:W-:Y:S01]  /*1b0d0*/  FADD.FTZ R4, R4, R0 ;  /* 0x0000000004047221 */ /* 0x001fe20000010000 */
[----:B------:R-:W-:-:S04]  /*1b0e0*/  IMAD.MOV.U32 R0, RZ, RZ, RZ ;  /* 0x000000ffff007224 */ /* 0x000fc800078e00ff */
[----:B------:R-:W0:Y:S02]  /*1b0f0*/  SHFL.BFLY PT, R5, R4, 0x1, 0x1f ;  /* 0x0c201f0004057f89 */ /* 0x000e2400000e0000 */
[----:B0-----:R-:W-:-:S04]  /*1b100*/  FADD.FTZ R5, R4, R5 ;  /* 0x0000000504057221 */ /* 0x001fc80000010000 */
[C---:B------:R-:W-:Y:S01]  /*1b110*/  FMUL.FTZ R4, R5.reuse, 0.00390625 ;  /* 0x3b80000005047820 */ /* 0x040fe20000410000 */
[----:B------:R-:W-:-:S04]  /*1b120*/  FSETP.NE.FTZ.AND P0, PT, R5, RZ, PT ;  /* 0x000000ff0500720b */ /* 0x000fc80003f15000 */
[----:B------:R-:W-:-:S09]  /*1b130*/  FSETP.NE.FTZ.AND P1, PT, R4, RZ, PT ;  /* 0x000000ff0400720b */ /* 0x000fd20003f35000 */
[----:B------:R-:W-:Y:S01]  /*1b140*/  @P0 MUFU.RCP R0, R5 ;  /* 0x0000000500000308 */ /* 0x000fe20000001000 */
[----:B------:R-:W-:-:S03]  /*1b150*/  PLOP3.LUT P0, PT, PT, PT, PT, 0x8, 0x0 ;  /* 0x000000000000781c */ /* 0x000fc60003f0e170 */
[----:B------:R-:W-:-:S04]  /*1b160*/  @P1 FMUL.FTZ R2, R2, 0.69314718246459960938 ;  /* 0x3f31721802021820 */ /* 0x000fc80000410000 */
[----:B------:R-:W0:Y:S02]  /*1b170*/  @P1 MUFU.LG2 R4, R4 ;  /* 0x0000000400041308 */ /* 0x000e240000000c00 */
[----:B0-----:R-:W-:-:S04]  /*1b180*/  @P1 FMUL.FTZ R4, R4, 0.69314718246459960938 ;  /* 0x3f31721804041820 */ /* 0x001fc80000410000 */
[----:B------:R-:W-:Y:S01]  /*1b190*/  @P1 FFMA.FTZ R163, R2, R7, R4 ;  /* 0x0000000702a31223 */ /* 0x000fe20000010004 */
[----:B------:R-:W-:-:S04]  /*1b1a0*/  ISETP.NE.AND P1, PT, R23, 0x2, PT ;  /* 0x000000021700780c */ /* 0x000fc80003f25270 */
        /* <DEDUP_REMOVED lines=132> */
[----:B------:R-:W-:-:S07]  /*1b9f0*/  LOP3.LUT R186, R186, R2, RZ, 0x3c, !PT ;  /* 0x00000002baba7212 */ /* 0x000fce00078e3cff */
.L_x_1856:
[----:B------:R-:W-:Y:S05]  /*1ba00*/  WARPSYNC.ALL ;  /* 0x0000000000007948 */ /* 0x000fea0003800000 */
[----:B------:R-:W0:Y:S08]  /*1ba10*/  S2UR UR39, SR_CgaCtaId ;  /* 0x00000000002779c3 */ /* 0x000e300000008800 */
[----:B------:R-:W-:Y:S01]  /*1ba20*/  BAR.SYNC.DEFER_BLOCKING 0x5, 0x180 ;  /* 0x0146000000007b1d */ /* 0x000fe20000010000 */
[----:B------:R-:W-:-:S05]  /*1ba30*/  ISETP.NE.AND P1, PT, R215, RZ, PT ;  /* 0x000000ffd700720c */ /* 0x000fca0003f25270 */
[----:B------:R-:W-:Y:S01]  /*1ba40*/  UMOV UR4, 0x400 ;  /* 0x0000040000047882 */ /* 0x000fe20000000000 */
[----:B------:R-:W-:Y:S07]  /*1ba50*/  BSSY B0, `(.L_x_1992) ;  /* 0x00006f3000007945 */ /* 0x000fee0003800000 */
[----:B------:R-:W1:Y:S01]  /*1ba60*/  @!P1 LDC R215, c[0x0][0xad4] ;  /* 0x0002b500ffd79b82 */ /* 0x000e620000000800 */
[----:B0-----:R-:W-:-:S06]  /*1ba70*/  ULEA UR4, UR39, UR4, 0x18 ;  /* 0x0000000427047291 */ /* 0x001fcc000f8ec03f */
[----:B------:R-:W-:-:S05]  /*1ba80*/  IMAD.U32 R22, RZ, RZ, UR4 ;  /* 0x00000004ff167e24 */ /* 0x000fca000f8e00ff */
[----:B------:R0:W2:Y:S01]  /*1ba90*/  LDS.128 R204, [R22+0x284d0] ;  /* 0x0284d00016cc7984 */ /* 0x0000a20000000c00 */
[----:B------:R-:W-:Y:S06]  /*1baa0*/  BAR.ARV 0x4, 0x180 ;  /* 0x0106000000007b1d */ /* 0x000fec0000002000 */
[----:B------:R-:W-:Y:S05]  /*1bab0*/  @P0 BRA `(.L_x_1993) ;  /* 0x0000006000240947 */ /* 0x000fea0003800000 */
[----:B------:R-:W3:Y:S01]  /*1bac0*/  LDL R3, [R1+0x94] ;  /* 0x0000940001037983 */ /* 0x000ee20000100800 */
[----:B------:R-:W-:Y:S01]  /*1bad0*/  ULDC.64 UR4, c[0x4][0x38] ;  /* 0x01000e0000047ab9 */ /* 0x000fe20000000a00 */
[----:B------:R-:W4:Y:S01]  /*1bae0*/  S2R R2, SR_SWINHI ;  /* 0x0000000000027919 */ /* 0x000f220000002f00 */
[----:B------:R-:W0:Y:S01]  /*1baf0*/  S2R R21, SR_TID.X ;  /* 0x0000000000157919 */ /* 0x000e220000002100 */
[----:B------:R-:W-:Y:S02]  /*1bb00*/  MOV R24, R22 ;  /* 0x0000001600187202 */ /* 0x000fe40000000f00 */
[----:B----4-:R-:W-:-:S03]  /*1bb10*/  MOV R25, R2 ;  /* 0x0000000200197202 */ /* 0x010fc60000000f00 */
[----:B---3--:R-:W-:-:S03]  /*1bb20*/  IMAD.WIDE R2, R3, 0x2, R24 ;  /* 0x0000000203027825 */ /* 0x008fc600078e0218 */
[C---:B------:R-:W-:Y:S02]  /*1bb30*/  IADD3 R34, P5, R2.reuse, 0xc000, RZ ;  /* 0x0000c00002227810 */ /* 0x040fe40007fbe0ff */
[----:B-----5:R-:W-:Y:S02]  /*1bb40*/  IADD3 R38, P1, R2, 0xc060, RZ ;  /* 0x0000c06002267810 */ /* 0x020fe40007f3e0ff */
[----:B------:R-:W-:Y:S02]  /*1bb50*/  LOP3.LUT R35, R34, 0x380, RZ, 0xc0, !PT ;  /* 0x0000038022237812 */ /* 0x000fe400078ec0ff */
[----:B------:R-:W-:Y:S01]  /*1bb60*/  LOP3.LUT R4, R38, 0x380, RZ, 0xc0, !PT ;  /* 0x0000038026047812 */ /* 0x000fe200078ec0ff */
[----:B------:R-:W-:Y:S01]  /*1bb70*/  IMAD.X R39, RZ, RZ, R3, P1 ;  /* 0x000000ffff277224 */ /* 0x000fe200008e0603 */
[----:B------:R-:W-:Y:S02]  /*1bb80*/  SHF.R.U64 R35, R35, 0x3, RZ ;  /* 0x0000000323237819 */ /* 0x000fe400000012ff */
[----:B------:R-:W-:-:S02]  /*1bb90*/  IADD3 R42, P0, R2, 0xc040, RZ ;  /* 0x0000c040022a7810 */ /* 0x000fc40007f1e0ff */
[----:B------:R-:W-:Y:S01]  /*1bba0*/  LOP3.LUT R34, R35, R34, RZ, 0x3c, !PT ;  /* 0x0000002223227212 */ /* 0x000fe200078e3cff */
[----:B------:R-:W-:Y:S01]  /*1bbb0*/  IMAD.X R35, RZ, RZ, R3, P5 ;  /* 0x000000ffff237224 */ /* 0x000fe200028e0603 */
[----:B------:R-:W-:Y:S02]  /*1bbc0*/  SHF.R.U64 R4, R4, 0x3, RZ ;  /* 0x0000000304047819 */ /* 0x000fe400000012ff */
[----:B------:R-:W-:Y:S02]  /*1bbd0*/  LOP3.LUT R43, R42, 0x380, RZ, 0xc0, !PT ;  /* 0x000003802a2b7812 */ /* 0x000fe400078ec0ff */
[C---:B------:R-:W-:Y:S02]  /*1bbe0*/  IADD3 R6, P1, R2.reuse, 0x8020, RZ ;  /* 0x0000802002067810 */ /* 0x040fe40007f3e0ff */
[C---:B------:R-:W-:Y:S02]  /*1bbf0*/  IADD3 R12, P5, R2.reuse, 0x4040, RZ ;  /* 0x00004040020c7810 */ /* 0x040fe40007fbe0ff */
[----:B------:R-:W-:-:S02]  /*1bc00*/  IADD3 R14, P4, R2, 0x8060, RZ ;  /* 0x00008060020e7810 */ /* 0x000fc40007f9e0ff */
[----:B------:R-:W-:Y:S01]  /*1bc10*/  LOP3.LUT R38, R4, R38, RZ, 0x3c, !PT ;  /* 0x0000002604267212 */ /* 0x000fe200078e3cff */
[--C-:B------:R-:W-:Y:S01]  /*1bc20*/  IMAD.X R13, RZ, RZ, R3.reuse, P5 ;  /* 0x000000ffff0d7224 */ /* 0x100fe200028e0603 */
[----:B------:R-:W-:Y:S02]  /*1bc30*/  SHF.R.U64 R43, R43, 0x3, RZ ;  /* 0x000000032b2b7819 */ /* 0x000fe400000012ff */
[----:B------:R-:W-:Y:S02]  /*1bc40*/  LOP3.LUT R7, R6, 0x380, RZ, 0xc0, !PT ;  /* 0x0000038006077812 */ /* 0x000fe400078ec0ff */
[----:B------:R-:W-:Y:S02]  /*1bc50*/  LOP3.LUT R4, R12, 0x380, RZ, 0xc0, !PT ;  /* 0x000003800c047812 */ /* 0x000fe400078ec0ff */
[----:B------:R-:W-:Y:S02]  /*1bc60*/  LOP3.LUT R15, R14, 0x380, RZ, 0xc0, !PT ;  /* 0x000003800e0f7812 */ /* 0x000fe400078ec0ff */
[----:B------:R-:W-:Y:S01]  /*1bc70*/  LOP3.LUT R42, R43, R42, RZ, 0x3c, !PT ;  /* 0x0000002a2b2a7212 */ /* 0x000fe200078e3cff */
[----:B------:R-:W-:Y:S01]  /*1bc80*/  IMAD.X R43, RZ, RZ, R3, P0 ;  /* 0x000000ffff2b7224 */ /* 0x000fe200000e0603 */
[----:B------:R-:W-:-:S02]  /*1bc90*/  SHF.R.U64 R7, R7, 0x3, RZ ;  /* 0x0000000307077819 */ /* 0x000fc400000012ff */
[----:B------:R-:W-:Y:S02]  /*1bca0*/  SHF.R.U64 R4, R4, 0x3, RZ ;  /* 0x0000000304047819 */ /* 0x000fe400000012ff */
[----:B------:R-:W-:Y:S02]  /*1bcb0*/  IADD3 R30, P3, R2, 0xc020, RZ ;  /* 0x0000c020021e7810 */ /* 0x000fe40007f7e0ff */
[----:B------:R-:W-:Y:S02]  /*1bcc0*/  SHF.R.U64 R15, R15, 0x3, RZ ;  /* 0x000000030f0f7819 */ /* 0x000fe400000012ff */
[----:B------:R-:W-:Y:S02]  /*1bcd0*/  LOP3.LUT R6, R7, R6, RZ, 0x3c, !PT ;  /* 0x0000000607067212 */ /* 0x000fe400078e3cff */
[----:B------:R-:W-:Y:S02]  /*1bce0*/  LOP3.LUT R12, R4, R12, RZ, 0x3c, !PT ;  /* 0x0000000c040c7212 */ /* 0x000fe400078e3cff */
[----:B------:R-:W-:-:S02]  /*1bcf0*/  MOV R7, R38 ;  /* 0x0000002600077202 */ /* 0x000fc40000000f00 */
[----:B------:R-:W-:Y:S02]  /*1bd00*/  LOP3.LUT R31, R30, 0x380, RZ, 0xc0, !PT ;  /* 0x000003801e1f7812 */ /* 0x000fe400078ec0ff */
[----:B------:R-:W-:Y:S01]  /*1bd10*/  LOP3.LUT R14, R15, R14, RZ, 0x3c, !PT ;  /* 0x0000000e0f0e7212 */ /* 0x000fe200078e3cff */
[--C-:B------:R-:W-:Y:S01]  /*1bd20*/  IMAD.X R15, RZ, RZ, R3.reuse, P4 ;  /* 0x000000ffff0f7224 */ /* 0x100fe200020e0603 */
[----:B------:R-:W-:Y:S01]  /*1bd30*/  MOV R4, R42 ;  /* 0x0000002a00047202 */ /* 0x000fe20000000f00 */
[----:B------:R-:W-:Y:S01]  /*1bd40*/  STL [R1+0x78], R7 ;  /* 0x0000780701007387 */ /* 0x000fe20000100800 */
[C---:B------:R-:W-:Y:S02]  /*1bd50*/  IADD3 R38, P4, R2.reuse, 0x4020, RZ ;  /* 0x0000402002267810 */ /* 0x040fe40007f9e0ff */
[----:B------:R-:W-:Y:S01]  /*1bd60*/  IADD3 R26, P2, R2, 0x8040, RZ ;  /* 0x00008040021a7810 */ /* 0x000fe20007f5e0ff */
[----:B------:R3:W-:Y:S01]  /*1bd70*/  STL [R1+0x74], R4 ;  /* 0x0000740401007387 */ /* 0x0007e20000100800 */
[----:B------:R-:W-:Y:S01]  /*1bd80*/  SHF.R.U64 R31, R31, 0x3, RZ ;  /* 0x000000031f1f7819 */ /* 0x000fe200000012ff */
[----:B------:R-:W-:Y:S01]  /*1bd90*/  IMAD.X R39, RZ, RZ, R3, P4 ;  /* 0x000000ffff277224 */ /* 0x000fe200020e0603 */
[----:B------:R-:W-:-:S02]  /*1bda0*/  LOP3.LUT R27, R26, 0x380, RZ, 0xc0, !PT ;  /* 0x000003801a1b7812 */ /* 0x000fc400078ec0ff */
[----:B------:R-:W-:Y:S01]  /*1bdb0*/  LOP3.LUT R30, R31, R30, RZ, 0x3c, !PT ;  /* 0x0000001e1f1e7212 */ /* 0x000fe200078e3cff */
[----:B------:R-:W-:Y:S01]  /*1bdc0*/  IMAD.X R31, RZ, RZ, R3, P3 ;  /* 0x000000ffff1f7224 */ /* 0x000fe200018e0603 */
[----:B------:R-:W-:Y:S02]  /*1bdd0*/  SHF.R.U64 R27, R27, 0x3, RZ ;  /* 0x000000031b1b7819 */ /* 0x000fe400000012ff */
[----:B------:R-:W-:Y:S02]  /*1bde0*/  IADD3 R8, P0, R2, 0x8000, RZ ;  /* 0x0000800002087810 */ /* 0x000fe40007f1e0ff */
[----:B---3--:R-:W-:Y:S02]  /*1bdf0*/  LOP3.LUT R4, R38, 0x380, RZ, 0xc0, !PT ;  /* 0x0000038026047812 */ /* 0x008fe400078ec0ff */
[----:B------:R-:W-:Y:S02]  /*1be00*/  MOV R7, R30 ;  /* 0x0000001e00077202 */ /* 0x000fe40000000f00 */
[----:B------:R-:W-:-:S02]  /*1be10*/  SHF.R.U64 R4, R4, 0x3, RZ ;  /* 0x0000000304047819 */ /* 0x000fc400000012ff */
[----:B------:R-:W-:Y:S01]  /*1be20*/  LOP3.LUT R26, R27, R26, RZ, 0x3c, !PT ;  /* 0x0000001a1b1a7212 */ /* 0x000fe200078e3cff */
[--C-:B------:R-:W-:Y:S01]  /*1be30*/  IMAD.X R27, RZ, RZ, R3.reuse, P2 ;  /* 0x000000ffff1b7224 */ /* 0x100fe200010e0603 */
[----:B------:R-:W-:Y:S01]  /*1be40*/  LOP3.LUT R38, R4, R38, RZ, 0x3c, !PT ;  /* 0x0000002604267212 */ /* 0x000fe200078e3cff */
[----:B------:R3:W-:Y:S01]  /*1be50*/  STL [R1+0x70], R7 ;  /* 0x0000700701007387 */ /* 0x0007e20000100800 */
[----:B------:R-:W-:Y:S02]  /*1be60*/  MOV R4, R34 ;  /* 0x0000002200047202 */ /* 0x000fe40000000f00 */
[----:B------:R-:W-:Y:S02]  /*1be70*/  IADD3 R30, P2, R2, 0x4000, RZ ;  /* 0x00004000021e7810 */ /* 0x000fe40007f5e0ff */
[----:B------:R-:W-:Y:S01]  /*1be80*/  LOP3.LUT R9, R8, 0x380, RZ, 0xc0, !PT ;  /* 0x0000038008097812 */ /* 0x000fe200078ec0ff */
[----:B------:R4:W-:Y:S01]  /*1be90*/  STL [R1+0x6c], R4 ;  /* 0x00006c0401007387 */ /* 0x0009e20000100800 */
[----:B------:R-:W-:Y:S01]  /*1bea0*/  IADD3 R10, P3, R2, 0x4060, RZ ;  /* 0x00004060020a7810 */ /* 0x000fe20007f7e0ff */
[--C-:B------:R-:W-:Y:S01]  /*1beb0*/  IMAD.X R31, RZ, RZ, R3.reuse, P2 ;  /* 0x000000ffff1f7224 */ /* 0x100fe200010e0603 */
[----:B------:R-:W-:Y:S01]  /*1bec0*/  SHF.R.U64 R9, R9, 0x3, RZ ;  /* 0x0000000309097819 */ /* 0x000fe200000012ff */
[----:B---3--:R-:W-:Y:S01]  /*1bed0*/  IMAD.X R7, RZ, RZ, R3, P1 ;  /* 0x000000ffff077224 */ /* 0x008fe200008e0603 */
[----:B------:R-:W-:-:S02]  /*1bee0*/  LOP3.LUT R11, R10, 0x380, RZ, 0xc0, !PT ;  /* 0x000003800a0b7812 */ /* 0x000fc400078ec0ff */
[----:B------:R-:W-:Y:S02]  /*1bef0*/  LOP3.LUT R8, R9, R8, RZ, 0x3c, !PT ;  /* 0x0000000809087212 */ /* 0x000fe400078e3cff */
[----:B------:R-:W-:Y:S02]  /*1bf00*/  MOV R9, R14 ;  /* 0x0000000e00097202 */ /* 0x000fe40000000f00 */
[----:B----4-:R-:W-:Y:S02]  /*1bf10*/  LOP3.LUT R4, R30, 0x380, RZ, 0xc0, !PT ;  /* 0x000003801e047812 */ /* 0x010fe400078ec0ff */
[----:B------:R-:W-:Y:S01]  /*1bf20*/  IADD3 R14, P1, R2, 0x60, RZ ;  /* 0x00000060020e7810 */ /* 0x000fe20007f3e0ff */
[----:B------:R3:W-:Y:S01]  /*1bf30*/  STL [R1+0x68], R9 ;  /* 0x0000680901007387 */ /* 0x0007e20000100800 */
[----:B------:R-:W-:Y:S02]  /*1bf40*/  SHF.R.U64 R4, R4, 0x3, RZ ;  /* 0x0000000304047819 */ /* 0x000fe400000012ff */
[----:B------:R-:W-:Y:S01]  /*1bf50*/  SHF.R.U64 R11, R11, 0x3, RZ ;  /* 0x000000030b0b7819 */ /* 0x000fe200000012ff */
[----:B------:R-:W-:Y:S01]  /*1bf60*/  IMAD.X R15, RZ, RZ, R3, P1 ;  /* 0x000000ffff0f7224 */ /* 0x000fe200008e0603 */
[----:B------:R-:W-:-:S02]  /*1bf70*/  LOP3.LUT R30, R4, R30, RZ, 0x3c, !PT ;  /* 0x0000001e041e7212 */ /* 0x000fc400078e3cff */
[----:B------:R-:W-:Y:S02]  /*1bf80*/  MOV R4, R26 ;  /* 0x0000001a00047202 */ /* 0x000fe40000000f00 */
[----:B------:R-:W-:Y:S01]  /*1bf90*/  LOP3.LUT R10, R11, R10, RZ, 0x3c, !PT ;  /* 0x0000000a0b0a7212 */ /* 0x000fe200078e3cff */
[----:B------:R-:W-:Y:S01]  /*1bfa0*/  IMAD.X R11, RZ, RZ, R3, P3 ;  /* 0x000000ffff0b7224 */ /* 0x000fe200018e0603 */
[----:B------:R-:W-:Y:S01]  /*1bfb0*/  MOV R6, R6 ;  /* 0x0000000600067202 */ /* 0x000fe20000000f00 */
[----:B------:R4:W-:Y:S01]  /*1bfc0*/  STL [R1+0x64], R4 ;  /* 0x0000640401007387 */ /* 0x0009e20000100800 */
[----:B---3--:R-:W-:-:S03]  /*1bfd0*/  IADD3.X R9, RZ, R3, RZ, P0, !PT ;  /* 0x00000003ff097210 */ /* 0x008fc600007fe4ff */
[----:B------:R3:W-:Y:S01]  /*1bfe0*/  STL [R1+0x60], R6 ;  /* 0x0000600601007387 */ /* 0x0007e20000100800 */
[----:B----4-:R-:W-:-:S04]  /*1bff0*/  LOP3.LUT R4, R14, 0x380, RZ, 0xc0, !PT ;  /* 0x000003800e047812 */ /* 0x010fc800078ec0ff */
[----:B------:R-:W-:Y:S02]  /*1c000*/  SHF.R.U64 R4, R4, 0x3, RZ ;  /* 0x0000000304047819 */ /* 0x000fe400000012ff */
[----:B---3--:R-:W-:Y:S02]  /*1c010*/  MOV R6, R10 ;  /* 0x0000000a00067202 */ /* 0x008fe40000000f00 */
[----:B------:R-:W-:Y:S02]  /*1c020*/  LOP3.LUT R14, R4, R14, RZ, 0x3c, !PT ;  /* 0x0000000e040e7212 */ /* 0x000fe400078e3cff */
[----:B------:R-:W-:Y:S02]  /*1c030*/  MOV R4, R8 ;  /* 0x0000000800047202 */ /* 0x000fe40000000f00 */
[----:B------:R-:W-:-:S03]  /*1c040*/  MOV R7, R14 ;  /* 0x0000000e00077202 */ /* 0x000fc60000000f00 */
[----:B------:R3:W-:Y:S04]  /*1c050*/  STL [R1+0x5c], R4 ;  /* 0x00005c0401007387 */ /* 0x0007e80000100800 */
[----:B------:R4:W-:Y:S01]  /*1c060*/  STL [R1+0x58], R6 ;  /* 0x0000580601007387 */ /* 0x0009e20000100800 */
[----:B---3--:R-:W-:Y:S02]  /*1c070*/  MOV R4, R12 ;  /* 0x0000000c00047202 */ /* 0x008fe40000000f00 */
[----:B----4-:R-:W-:-:S03]  /*1c080*/  MOV R6, R38 ;  /* 0x0000002600067202 */ /* 0x010fc60000000f00 */
[----:B------:R3:W-:Y:S04]  /*1c090*/  STL [R1+0x54], R4 ;  /* 0x0000540401007387 */ /* 0x0007e80000100800 */
[----:B------:R4:W-:Y:S01]  /*1c0a0*/  STL [R1+0x50], R6 ;  /* 0x0000500601007387 */ /* 0x0009e20000100800 */
[----:B---3--:R-:W-:Y:S02]  /*1c0b0*/  MOV R4, R30 ;  /* 0x0000001e00047202 */ /* 0x008fe40000000f00 */
[----:B----4-:R-:W-:-:S03]  /*1c0c0*/  IADD3 R6, P0, R2, 0x40, RZ ;  /* 0x0000004002067810 */ /* 0x010fc60007f1e0ff */
[----:B------:R3:W-:Y:S04]  /*1c0d0*/  STL [R1+0x4c], R4 ;  /* 0x00004c0401007387 */ /* 0x0007e80000100800 */
[----:B------:R4:W-:Y:S01]  /*1c0e0*/  STL [R1+0x48], R7 ;  /* 0x0000480701007387 */ /* 0x0009e20000100800 */
[----:B---3--:R-:W-:-:S04]  /*1c0f0*/  LOP3.LUT R4, R6, 0x380, RZ, 0xc0, !PT ;  /* 0x0000038006047812 */ /* 0x008fc800078ec0ff */
[----:B------:R-:W-:Y:S01]  /*1c100*/  SHF.R.U64 R4, R4, 0x3, RZ ;  /* 0x0000000304047819 */ /* 0x000fe200000012ff */
[----:B----4-:R-:W-:-:S03]  /*1c110*/  IMAD.X R7, RZ, RZ, R3, P0 ;  /* 0x000000ffff077224 */ /* 0x010fc600000e0603 */
[----:B------:R-:W-:-:S04]  /*1c120*/  LOP3.LUT R6, R4, R6, RZ, 0x3c, !PT ;  /* 0x0000000604067212 */ /* 0x000fc800078e3cff */
[----:B------:R-:W-:Y:S02]  /*1c130*/  MOV R7, R6 ;  /* 0x0000000600077202 */ /* 0x000fe40000000f00 */
[----:B------:R-:W-:-:S03]  /*1c140*/  IADD3 R6, P0, R2, 0x20, RZ ;  /* 0x0000002002067810 */ /* 0x000fc60007f1e0ff */
[----:B------:R3:W-:Y:S01]  /*1c150*/  STL [R1+0x44], R7 ;  /* 0x0000440701007387 */ /* 0x0007e20000100800 */
[----:B------:R-:W-:-:S04]  /*1c160*/  LOP3.LUT R4, R6, 0x380, RZ, 0xc0, !PT ;  /* 0x0000038006047812 */ /* 0x000fc800078ec0ff */
[----:B------:R-:W-:-:S04]  /*1c170*/  SHF.R.U64 R4, R4, 0x3, RZ ;  /* 0x0000000304047819 */ /* 0x000fc800000012ff */
[----:B------:R-:W-:Y:S01]  /*1c180*/  LOP3.LUT R6, R4, R6, RZ, 0x3c, !PT ;  /* 0x0000000604067212 */ /* 0x000fe200078e3cff */
[----:B---3--:R-:W-:Y:S01]  /*1c190*/  IMAD.X R7, RZ, RZ, R3, P0 ;  /* 0x000000ffff077224 */ /* 0x008fe200000e0603 */
[----:B------:R-:W-:-:S04]  /*1c1a0*/  LOP3.LUT R4, R2, 0x380, RZ, 0xc0, !PT ;  /* 0x0000038002047812 */ /* 0x000fc800078ec0ff */
[----:B------:R-:W-:Y:S02]  /*1c1b0*/  SHF.R.U64 R4, R4, 0x3, RZ ;  /* 0x0000000304047819 */ /* 0x000fe400000012ff */
[----:B------:R-:W-:Y:S02]  /*1c1c0*/  MOV R6, R6 ;  /* 0x0000000600067202 */ /* 0x000fe40000000f00 */
[----:B------:R-:W-:-:S03]  /*1c1d0*/  LOP3.LUT R2, R4, R2, RZ, 0x3c, !PT ;  /* 0x0000000204027212 */ /* 0x000fc600078e3cff */
[----:B------:R3:W-:Y:S01]  /*1c1e0*/  STL [R1+0x40], R6 ;  /* 0x0000400601007387 */ /* 0x0007e20000100800 */
[----:B------:R-:W-:Y:S02]  /*1c1f0*/  MOV R3, R2 ;  /* 0x0000000200037202 */ /* 0x000fe40000000f00 */
[----:B0-----:R-:W-:-:S03]  /*1c200*/  LOP3.LUT P0, R2, R21, 0x3, RZ, 0xc0, !PT ;  /* 0x0000000315027812 */ /* 0x001fc6000780c0ff */
[----:B------:R0:W-:Y:S01]  /*1c210*/  STL [R1+0x3c], R3 ;  /* 0x00003c0301007387 */ /* 0x0001e20000100800 */
[----:B------:R-:W-:Y:S01]  /*1c220*/  ISETP.EQ.OR P0, PT, R2, 0x3, !P0 ;  /* 0x000000030200780c */ /* 0x000fe20004702670 */
[----:B------:R-:W-:-:S03]  /*1c230*/  IMAD.SHL.U32 R2, R21, 0x4, RZ ;  /* 0x0000000415027824 */ /* 0x000fc600078e00ff */
[----:B------:R-:W-:Y:S02]  /*1c240*/  SEL R4, R5, R0, P0 ;  /* 0x0000000005047207 */ /* 0x000fe40000000000 */
[----:B------:R-:W-:Y:S02]  /*1c250*/  LOP3.LUT R2, R2, 0xc, RZ, 0xc0, !PT ;  /* 0x0000000c02027812 */ /* 0x000fe400078ec0ff */
[----:B------:R-:W-:Y:S02]  /*1c260*/  SEL R5, R0, R5, P0 ;  /* 0x0000000500057207 */ /* 0x000fe40000000000 */
[----:B------:R-:W-:Y:S02]  /*1c270*/  IADD3 R2, P1, R2, UR4, RZ ;  /* 0x0000000402027c10 */ /* 0x000fe4000ff3e0ff */
[----:B------:R-:W-:Y:S02]  /*1c280*/  SEL R13, R28, R29, P0 ;  /* 0x0000001d1c0d7207 */ /* 0x000fe40000000000 */
[----:B---3--:R-:W-:Y:S01]  /*1c290*/  SEL R6, R29, R28, P0 ;  /* 0x0000001c1d067207 */ /* 0x008fe20000000000 */
[----:B0-----:R-:W-:-:S05]  /*1c2a0*/  IMAD.X R3, RZ, RZ, UR5, P1 ;  /* 0x00000005ff037e24 */ /* 0x001fca00088e06ff */
[----:B------:R0:W5:Y:S01]  /*1c2b0*/  LDG.E.CONSTANT R0, desc[UR36][R2.64] ;  /* 0x0000002402007981 */ /* 0x000162000c1e9900 */
[----:B------:R-:W-:-:S03]  /*1c2c0*/  UMOV UR4, 0xffffffff ;  /* 0xffffffff00047882 */ /* 0x000fc60000000000 */
[----:B------:R-:W-:Y:S05]  /*1c2d0*/  BRA.DIV UR4, `(.L_x_1994) ;  /* 0x0000010604dc7947 */ /* 0x000fea000b800000 */
[----:B0----5:R-:W-:Y:S01]  /*1c2e0*/  LOP3.LUT R2, R0, 0x2, RZ, 0x3c, !PT ;  /* 0x0000000200027812 */ /* 0x021fe200078e3cff */
[----:B------:R-:W-:Y:S01]  /*1c2f0*/  SHFL.IDX PT, R4, R4, R0, 0x1c1f ;  /* 0x001c1f0004047589 */ /* 0x000fe200000e0000 */
[----:B------:R-:W-:Y:S02]  /*1c300*/  SEL R8, R32, R33, P0 ;  /* 0x0000002120087207 */ /* 0x000fe40000000000 */
[----:B------:R-:W-:Y:S01]  /*1c310*/  SEL R32, R33, R32, P0 ;  /* 0x0000002021207207 */ /* 0x000fe20000000000 */
[----:B------:R-:W0:Y:S01]  /*1c320*/  SHFL.IDX PT, R5, R5, R2, 0x1c1f ;  /* 0x001c1f0205057589 */ /* 0x000e2200000e0000 */
[----:B------:R-:W-:Y:S02]  /*1c330*/  SEL R27, R48, R49, P0 ;  /* 0x00000031301b7207 */ /* 0x000fe40000000000 */
[----:B------:R-:W-:Y:S01]  /*1c340*/  SEL R48, R49, R48, P0 ;  /* 0x0000003031307207 */ /* 0x000fe20000000000 */
[----:B------:R-:W-:Y:S01]  /*1c350*/  SHFL.IDX PT, R3, R13, R0, 0x1c1f ;  /* 0x001c1f000d037589 */ /* 0x000fe200000e0000 */
[----:B------:R-:W-:-:S02]  /*1c360*/  SEL R49, R108, R109, P0 ;  /* 0x0000006d6c317207 */ /* 0x000fc40000000000 */
[----:B------:R-:W-:Y:S01]  /*1c370*/  SEL R108, R109, R108, P0 ;  /* 0x0000006c6d6c7207 */ /* 0x000fe20000000000 */
[----:B------:R-:W3:Y:S01]  /*1c380*/  SHFL.IDX PT, R6, R6, R2, 0x1c1f ;  /* 0x001c1f0206067589 */ /* 0x000ee200000e0000 */
[----:B------:R-:W-:Y:S02]  /*1c390*/  SEL R109, R46, R47, P0 ;  /* 0x0000002f2e6d7207 */ /* 0x000fe40000000000 */
[----:B------:R-:W-:Y:S01]  /*1c3a0*/  SEL R47, R47, R46, P0 ;  /* 0x0000002e2f2f7207 */ /* 0x000fe20000000000 */
[----:B------:R-:W-:Y:S01]  /*1c3b0*/  SHFL.IDX PT, R8, R8, R0, 0x1c1f ;  /* 0x001c1f0008087589 */ /* 0x000fe200000e0000 */
        /* <DEDUP_REMOVED lines=11> */
[----:B------:R-:W-:Y:S01]  /*1c470*/  SHFL.IDX PT, R28, R28, R0, 0x1c1f ;  /* 0x001c1f001c1c7589 */ /* 0x000fe200000e0000 */
[----:B------:R-:W-:-:S02]  /*1c480*/  SEL R53, R112, R113, P0 ;  /* 0x0000007170357207 */ /* 0x000fc40000000000 */
[----:B------:R-:W-:Y:S01]  /*1c490*/  SEL R50, R54, R55, P0 ;  /* 0x0000003736327207 */ /* 0x000fe20000000000 */
[----:B------:R0:W-:Y:S01]  /*1c4a0*/  STL [R1+0x34], R7 ;  /* 0x0000340701007387 */ /* 0x0001e20000100800 */
[----:B------:R-:W-:Y:S02]  /*1c4b0*/  SEL R40, R41, R40, P0 ;  /* 0x0000002829287207 */ /* 0x000fe40000000000 */
[----:B------:R-:W-:Y:S01]  /*1c4c0*/  SEL R56, R57, R56, P0 ;  /* 0x0000003839387207 */ /* 0x000fe20000000000 */
[----:B------:R-:W-:Y:S01]  /*1c4d0*/  SHFL.IDX PT, R53, R53, R0, 0x1c1f ;  /* 0x001c1f0035357589 */ /* 0x000fe200000e0000 */
[----:B------:R-:W-:Y:S02]  /*1c4e0*/  SEL R20, R65, R20, P0 ;  /* 0x0000001441147207 */ /* 0x000fe40000000000 */
[----:B------:R-:W-:Y:S01]  /*1c4f0*/  SEL R112, R113, R112, P0 ;  /* 0x0000007071707207 */ /* 0x000fe20000000000 */
[----:B------:R-:W-:Y:S01]  /*1c500*/  SHFL.IDX PT, R40, R40, R2, 0x1c1f ;  /* 0x001c1f0228287589 */ /* 0x000fe200000e0000 */
[----:B------:R-:W-:-:S02]  /*1c510*/  SEL R55, R55, R54, P0 ;  /* 0x0000003637377207 */ /* 0x000fc40000000000 */
[----:B0-----:R-:W-:Y:S01]  /*1c520*/  SEL R7, R36, R37, P0 ;  /* 0x0000002524077207 */ /* 0x001fe20000000000 */
        /* <DEDUP_REMOVED lines=57> */
[----:B------:R-:W1:Y:S01]  /*1c8c0*/  SHFL.IDX PT, R100, R100, R2, 0x1c1f ;  /* 0x001c1f0264647589 */ /* 0x000e6200000e0000 */
        /* <DEDUP_REMOVED lines=8> */
[----:B------:R-:W-:Y:S01]  /*1c950*/  STL [R1+0x38], R5 ;  /* 0x0000380501007387 */ /* 0x000fe20000100800 */
[----:B------:R-:W-:Y:S02]  /*1c960*/  SEL R92, R93, R92, P0 ;  /* 0x0000005c5d5c7207 */ /* 0x000fe40000000000 */
[----:B------:R-:W-:Y:S01]  /*1c970*/  SEL R104, R105, R104, P0 ;  /* 0x0000006869687207 */ /* 0x000fe20000000000 */
[----:B------:R-:W-:Y:S01]  /*1c980*/  SHFL.IDX PT, R107, R114, R2, 0x1c1f ;  /* 0x001c1f02726b7589 */ /* 0x000fe200000e0000 */
[----:B------:R-:W-:-:S02]  /*1c990*/  SEL R79, R94, R95, P0 ;  /* 0x0000005f5e4f7207 */ /* 0x000fc40000000000 */
[----:B------:R-:W-:Y:S01]  /*1c9a0*/  SEL R91, R118, R119, P0 ;  /* 0x00000077765b7207 */ /* 0x000fe20000000000 */
[----:B------:R-:W-:Y:S01]  /*1c9b0*/  SHFL.IDX PT, R45, R45, R0, 0x1c1f ;  /* 0x001c1f002d2d7589 */ /* 0x000fe200000e0000 */
[----:B------:R-:W-:Y:S02]  /*1c9c0*/  SEL R115, R122, R123, P0 ;  /* 0x0000007b7a737207 */ /* 0x000fe40000000000 */
[----:B---3--:R-:W-:Y:S01]  /*1c9d0*/  SEL R4, R3, R6, P0 ;  /* 0x0000000603047207 */ /* 0x008fe20000000000 */
[----:B------:R-:W3:Y:S01]  /*1c9e0*/  SHFL.IDX PT, R104, R104, R2, 0x1c1f ;  /* 0x001c1f0268687589 */ /* 0x000ee200000e0000 */
[----:B------:R-:W-:Y:S02]  /*1c9f0*/  SEL R30, R72, R73, P0 ;  /* 0x00000049481e7207 */ /* 0x000fe40000000000 */
[----:B------:R-:W-:Y:S01]  /*1ca00*/  SEL R35, R76, R77, P0 ;  /* 0x0000004d4c237207 */ /* 0x000fe20000000000 */
[----:B------:R-:W-:Y:S01]  /*1ca10*/  STL [R1+0x2c], R4 ;  /* 0x00002c0401007387 */ /* 0x000fe20000100800 */
        /* <DEDUP_REMOVED lines=8> */
[----:B------:R-:W2:Y:S01]  /*1caa0*/  SHFL.IDX PT, R84, R84, R2, 0x1c1f ;  /* 0x001c1f0254547589 */ /* 0x000ea200000e0000 */
[----:B------:R-:W-:-:S02]  /*1cab0*/  SEL R93, R64, R156, P0 ;  /* 0x0000009c405d7207 */ /* 0x000fc40000000000 */
[----:B------:R-:W-:Y:S01]  /*1cac0*/  SEL R94, R95, R94, P0 ;  /* 0x0000005e5f5e7207 */ /* 0x000fe20000000000 */
[----:B------:R-:W2:Y:S01]  /*1cad0*/  SHFL.IDX PT, R88, R88, R2, 0x1c1f ;  /* 0x001c1f0258587589 */ /* 0x000ea200000e0000 */
[----:B------:R-:W-:Y:S02]  /*1cae0*/  SEL R118, R119, R118, P0 ;  /* 0x0000007677767207 */ /* 0x000fe40000000000 */
[----:B------:R-:W-:Y:S01]  /*1caf0*/  SEL R122, R123, R122, P0 ;  /* 0x0000007a7b7a7207 */ /* 0x000fe20000000000 */
[----:B------:R-:W2:Y:S01]  /*1cb00*/  SHFL.IDX PT, R92, R92, R2, 0x1c1f ;  /* 0x001c1f025c5c7589 */ /* 0x000ea200000e0000 */
[----:B------:R-:W-:Y:S02]  /*1cb10*/  SEL R3, R6, R3, P0 ;  /* 0x0000000306037207 */ /* 0x000fe40000000000 */
        /* <DEDUP_REMOVED lines=56> */
[----:B----4-:R-:W-:-:S02]  /*1cea0*/  SEL R3, R8, R9, P0 ;  /* 0x0000000908037207 */ /* 0x010fc40000000000 */
[----:B------:R-:W-:Y:S01]  /*1ceb0*/  SEL R5, R9, R8, P0 ;  /* 0x0000000809057207 */ /* 0x000fe20000000000 */
[----:B------:R-:W-:Y:S01]  /*1cec0*/  SHFL.IDX PT, R35, R35, R0, 0x1c1f ;  /* 0x001c1f0023237589 */ /* 0x000fe200000e0000 */
[----:B0-----:R-:W-:Y:S02]  /*1ced0*/  SEL R4, R7, R10, P0 ;  /* 0x0000000a07047207 */ /* 0x001fe40000000000 */
[----:B------:R-:W-:Y:S01]  /*1cee0*/  SEL R12, R162, R147, P0 ;  /* 0x00000093a20c7207 */ /* 0x000fe20000000000 */
[----:B------:R-:W0:Y:S01]  /*1cef0*/  SHFL.IDX PT, R76, R76, R2, 0x1c1f ;  /* 0x001c1f024c4c7589 */ /* 0x000e2200000e0000 */
[----:B------:R-:W-:Y:S02]  /*1cf00*/  SEL R11, R147, R162, P0 ;  /* 0x000000a2930b7207 */ /* 0x000fe40000000000 */
[----:B------:R-:W-:Y:S01]  /*1cf10*/  SEL R133, R150, R151, P0 ;  /* 0x0000009796857207 */ /* 0x000fe20000000000 */
[----:B------:R-:W-:Y:S01]  /*1cf20*/  SHFL.IDX PT, R37, R37, R0, 0x1c1f ;  /* 0x001c1f0025257589 */ /* 0x000fe200000e0000 */
[----:B-1----:R-:W-:-:S02]  /*1cf30*/  SEL R160, R43, R100, P0 ;  /* 0x000000642ba07207 */ /* 0x002fc40000000000 */
[----:B------:R-:W-:Y:S01]  /*1cf40*/  SEL R147, R100, R43, P0 ;  /* 0x0000002b64937207 */ /* 0x000fe20000000000 */
[----:B------:R-:W1:Y:S01]  /*1cf50*/  SHFL.IDX PT, R80, R80, R2, 0x1c1f ;  /* 0x001c1f0250507589 */ /* 0x000e6200000e0000 */
[----:B------:R-:W-:Y:S02]  /*1cf60*/  SEL R150, R151, R150, P0 ;  /* 0x0000009697967207 */ /* 0x000fe40000000000 */
[----:B---3--:R-:W-:Y:S01]  /*1cf70*/  SEL R100, R45, R104, P0 ;  /* 0x000000682d647207 */ /* 0x008fe20000000000 */
[----:B------:R-:W-:Y:S01]  /*1cf80*/  SHFL.IDX PT, R49, R49, R0, 0x1c1f ;  /* 0x001c1f0031317589 */ /* 0x000fe200000e0000 */
[----:B--2---:R-:W-:Y:S02]  /*1cf90*/  SEL R170, R38, R84, P0 ;  /* 0x0000005426aa7207 */ /* 0x004fe40000000000 */
        /* <DEDUP_REMOVED lines=42> */
[----:B0-----:R-:W-:Y:S01]  /*1d240*/  SEL R174, R35, R76, P0 ;  /* 0x0000004c23ae7207 */ /* 0x001fe20000000000 */
[----:B------:R-:W-:Y:S01]  /*1d250*/  SHFL.IDX PT, R85, R85, R0, 0x1c1f ;  /* 0x001c1f0055557589 */ /* 0x000fe200000e0000 */
[----:B------:R-:W-:Y:S02]  /*1d260*/  SEL R173, R76, R35, P0 ;  /* 0x000000234cad7207 */ /* 0x000fe40000000000 */
[----:B-1----:R-:W-:Y:S01]  /*1d270*/  SEL R172, R37, R80, P0 ;  /* 0x0000005025ac7207 */ /* 0x002fe20000000000 */
[----:B------:R-:W0:Y:S01]  /*1d280*/  SHFL.IDX PT, R144, R144, R2, 0x1c1f ;  /* 0x001c1f0290907589 */ /* 0x000e2200000e0000 */
[----:B------:R-:W-:-:S02]  /*1d290*/  SEL R171, R80, R37, P0 ;  /* 0x0000002550ab7207 */ /* 0x000fc40000000000 */
[----:B--2---:R-:W-:Y:S01]  /*1d2a0*/  SEL R96, R49, R108, P0 ;  /* 0x0000006c31607207 */ /* 0x004fe20000000000 */
        /* <DEDUP_REMOVED lines=9> */
[----:B------:R-:W1:Y:S01]  /*1d340*/  SHFL.IDX PT, R156, R156, R2, 0x1c1f ;  /* 0x001c1f029c9c7589 */ /* 0x000e6200000e0000 */
[----:B------:R-:W-:Y:S02]  /*1d350*/  SEL R66, R78, R66, P0 ;  /* 0x000000424e427207 */ /* 0x000fe40000000000 */
[----:B---3--:R-:W-:Y:S01]  /*1d360*/  SEL R6, R73, R132, P0 ;  /* 0x0000008449067207 */ /* 0x008fe20000000000 */
[----:B------:R-:W-:Y:S01]  /*1d370*/  SHFL.IDX PT, R64, R64, R0, 0x1c1f ;  /* 0x001c1f0040407589 */ /* 0x000fe200000e0000 */
[----:B----4-:R-:W-:Y:S02]  /*1d380*/  SEL R8, R81, R140, P0 ;  /* 0x0000008c51087207 */ /* 0x010fe40000000000 */
[----:B------:R-:W-:Y:S01]  /*1d390*/  SEL R56, R106, R103, P0 ;  /* 0x000000676a387207 */ /* 0x000fe20000000000 */
[----:B------:R-:W2:Y:S01]  /*1d3a0*/  SHFL.IDX PT, R146, R146, R2, 0x1c1f ;  /* 0x001c1f0292927589 */ /* 0x000ea200000e0000 */
[----:B0-----:R-:W-:-:S02]  /*1d3b0*/  SEL R9, R85, R144, P0 ;  /* 0x0000009055097207 */ /* 0x001fc40000000000 */
[----:B------:R-:W-:Y:S01]  /*1d3c0*/  SEL R72, R122, R119, P0 ;  /* 0x000000777a487207 */ /* 0x000fe20000000000 */
[----:B------:R-:W-:Y:S01]  /*1d3d0*/  SHFL.IDX PT, R97, R97, R0, 0x1c1f ;  /* 0x001c1f0061617589 */ /* 0x000fe200000e0000 */
[----:B------:R-:W-:Y:S02]  /*1d3e0*/  SEL R73, R132, R73, P0 ;  /* 0x0000004984497207 */ /* 0x000fe40000000000 */
[----:B------:R-:W-:Y:S01]  /*1d3f0*/  SEL R81, R140, R81, P0 ;  /* 0x000000518c517207 */ /* 0x000fe20000000000 */
[----:B------:R-:W0:Y:S01]  /*1d400*/  SHFL.IDX PT, R153, R153, R2, 0x1c1f ;  /* 0x001c1f0299997589 */ /* 0x000e2200000e0000 */
[----:B------:R-:W-:Y:S02]  /*1d410*/  SEL R85, R144, R85, P0 ;  /* 0x0000005590557207 */ /* 0x000fe40000000000 */
[----:B------:R-:W-:Y:S01]  /*1d420*/  SEL R103, R103, R106, P0 ;  /* 0x0000006a67677207 */ /* 0x000fe20000000000 */
[----:B------:R-:W-:Y:S01]  /*1d430*/  SHFL.IDX PT, R101, R101, R0, 0x1c1f ;  /* 0x001c1f0065657589 */ /* 0x000fe200000e0000 */
[----:B------:R-:W-:-:S03]  /*1d440*/  SEL R119, R119, R122, P0 ;  /* 0x0000007a77777207 */ /* 0x000fc60000000000 */
[----:B------:R-:W3:Y:S01]  /*1d450*/  SHFL.IDX PT, R154, R154, R2, 0x1c1f ;  /* 0x001c1f029a9a7589 */ /* 0x000ee200000e0000 */
[----:B-1----:R-:W-:Y:S02]  /*1d460*/  SEL R20, R93, R156, P0 ;  /* 0x0000009c5d147207 */ /* 0x002fe40000000000 */
[----:B------:R-:W-:Y:S01]  /*1d470*/  SEL R93, R156, R93, P0 ;  /* 0x0000005d9c5d7207 */ /* 0x000fe20000000000 */
[----:B------:R-:W-:Y:S04]  /*1d480*/  SHFL.IDX PT, R105, R105, R0, 0x1c1f ;  /* 0x001c1f0069697589 */ /* 0x000fe800000e0000 */
[----:B------:R-:W1:Y:S01]  /*1d490*/  SHFL.IDX PT, R155, R155, R2, 0x1c1f ;  /* 0x001c1f029b9b7589 */ /* 0x000e6200000e0000 */
[----:B--2---:R-:W-:Y:S02]  /*1d4a0*/  SEL R21, R64, R146, P0 ;  /* 0x0000009240157207 */ /* 0x004fe40000000000 */
[----:B------:R-:W-:Y:S01]  /*1d4b0*/  SEL R64, R146, R64, P0 ;  /* 0x0000004092407207 */ /* 0x000fe20000000000 */
[----:B------:R-:W-:Y:S04]  /*1d4c0*/  SHFL.IDX PT, R109, R109, R0, 0x1c1f ;  /* 0x001c1f006d6d7589 */ /* 0x000fe800000e0000 */
[----:B------:R-:W2:Y:S01]  /*1d4d0*/  SHFL.IDX PT, R47, R47, R2, 0x1c1f ;  /* 0x001c1f022f2f7589 */ /* 0x000ea200000e0000 */
[----:B0-----:R-:W-:-:S02]  /*1d4e0*/  SEL R26, R97, R153, P0 ;  /* 0x00000099611a7207 */ /* 0x001fc40000000000 */
[----:B------:R-:W-:Y:S01]  /*1d4f0*/  SEL R97, R153, R97, P0 ;  /* 0x0000006199617207 */ /* 0x000fe20000000000 */
[----:B------:R-:W-:Y:S04]  /*1d500*/  SHFL.IDX PT, R54, R54, R0, 0x1c1f ;  /* 0x001c1f0036367589 */ /* 0x000fe800000e0000 */
[----:B------:R-:W0:Y:S01]  /*1d510*/  SHFL.IDX PT, R117, R117, R0, 0x1c1f ;  /* 0x001c1f0075757589 */ /* 0x000e2200000e0000 */
[----:B---3--:R-:W-:Y:S02]  /*1d520*/  SEL R27, R101, R154, P0 ;  /* 0x0000009a651b7207 */ /* 0x008fe40000000000 */
[----:B------:R-:W-:Y:S01]  /*1d530*/  SEL R101, R154, R101, P0 ;  /* 0x000000659a657207 */ /* 0x000fe20000000000 */
[----:B------:R-:W-:Y:S04]  /*1d540*/  SHFL.IDX PT, R121, R59, R0, 0x1c1f ;  /* 0x001c1f003b797589 */ /* 0x000fe800000e0000 */
[----:B------:R-:W3:Y:S01]  /*1d550*/  SHFL.IDX PT, R70, R70, R2, 0x1c1f ;  /* 0x001c1f0246467589 */ /* 0x000ee200000e0000 */
[----:B-1----:R-:W-:-:S02]  /*1d560*/  SEL R36, R105, R155, P0 ;  /* 0x0000009b69247207 */ /* 0x002fc40000000000 */
[----:B------:R-:W-:Y:S01]  /*1d570*/  SEL R105, R155, R105, P0 ;  /* 0x000000699b697207 */ /* 0x000fe20000000000 */
[----:B------:R-:W-:Y:S04]  /*1d580*/  SHFL.IDX PT, R125, R63, R0, 0x1c1f ;  /* 0x001c1f003f7d7589 */ /* 0x000fe800000e0000 */
[----:B------:R-:W-:Y:S01]  /*1d590*/  SHFL.IDX PT, R74, R74, R2, 0x1c1f ;  /* 0x001c1f024a4a7589 */ /* 0x000fe200000e0000 */
[----:B--2---:R-:W-:Y:S02]  /*1d5a0*/  SEL R37, R109, R47, P0 ;  /* 0x0000002f6d257207 */ /* 0x004fe40000000000 */
[----:B------:R-:W-:Y:S01]  /*1d5b0*/  SEL R47, R47, R109, P0 ;  /* 0x0000006d2f2f7207 */ /* 0x000fe20000000000 */
[----:B------:R-:W-:Y:S04]  /*1d5c0*/  SHFL.IDX PT, R67, R67, R0, 0x1c1f ;  /* 0x001c1f0043437589 */ /* 0x000fe800000e0000 */
[----:B------:R-:W1:Y:S01]  /*1d5d0*/  SHFL.IDX PT, R82, R82, R2, 0x1c1f ;  /* 0x001c1f0252527589 */ /* 0x000e6200000e0000 */
[----:B0-----:R-:W-:-:S02]  /*1d5e0*/  SEL R42, R117, R113, P0 ;  /* 0x00000071752a7207 */ /* 0x001fc40000000000 */
[----:B------:R-:W-:Y:S01]  /*1d5f0*/  SEL R113, R113, R117, P0 ;  /* 0x0000007571717207 */ /* 0x000fe20000000000 */
[----:B------:R-:W-:Y:S04]  /*1d600*/  SHFL.IDX PT, R71, R71, R0, 0x1c1f ;  /* 0x001c1f0047477589 */ /* 0x000fe800000e0000 */
[----:B------:R-:W0:Y:S01]  /*1d610*/  SHFL.IDX PT, R86, R86, R2, 0x1c1f ;  /* 0x001c1f0256567589 */ /* 0x000e2200000e0000 */
[----:B---3--:R-:W-:Y:S02]  /*1d620*/  SEL R43, R121, R70, P0 ;  /* 0x00000046792b7207 */ /* 0x008fe40000000000 */
[----:B------:R-:W-:Y:S01]  /*1d630*/  SEL R70, R70, R121, P0 ;  /* 0x0000007946467207 */ /* 0x000fe20000000000 */
[----:B------:R-:W-:Y:S04]  /*1d640*/  SHFL.IDX PT, R75, R75, R0, 0x1c1f ;  /* 0x001c1f004b4b7589 */ /* 0x000fe800000e0000 */
[----:B------:R-:W2:Y:S04]  /*1d650*/  SHFL.IDX PT, R90, R90, R2, 0x1c1f ;  /* 0x001c1f025a5a7589 */ /* 0x000ea800000e0000 */
[----:B------:R-:W-:Y:S04]  /*1d660*/  SHFL.IDX PT, R79, R79, R0, 0x1c1f ;  /* 0x001c1f004f4f7589 */ /* 0x000fe800000e0000 */
[----:B------:R-:W3:Y:S01]  /*1d670*/  SHFL.IDX PT, R94, R94, R2, 0x1c1f ;  /* 0x001c1f025e5e7589 */ /* 0x000ee200000e0000 */
[----:B-1----:R-:W-:-:S02]  /*1d680*/  SEL R48, R67, R82, P0 ;  /* 0x0000005243307207 */ /* 0x002fc40000000000 */
[----:B------:R-:W-:Y:S01]  /*1d690*/  SEL R67, R82, R67, P0 ;  /* 0x0000004352437207 */ /* 0x000fe20000000000 */
[----:B------:R-:W1:Y:S04]  /*1d6a0*/  SHFL.IDX PT, R98, R98, R2, 0x1c1f ;  /* 0x001c1f0262627589 */ /* 0x000e6800000e0000 */
[----:B------:R-:W-:Y:S01]  /*1d6b0*/  SHFL.IDX PT, R83, R83, R0, 0x1c1f ;  /* 0x001c1f0053537589 */ /* 0x000fe200000e0000 */
[----:B0-----:R-:W-:Y:S02]  /*1d6c0*/  SEL R49, R71, R86, P0 ;  /* 0x0000005647317207 */ /* 0x001fe40000000000 */
[----:B------:R-:W-:Y:S01]  /*1d6d0*/  SEL R71, R86, R71, P0 ;  /* 0x0000004756477207 */ /* 0x000fe20000000000 */
[----:B------:R-:W0:Y:S04]  /*1d6e0*/  SHFL.IDX PT, R102, R102, R2, 0x1c1f ;  /* 0x001c1f0266667589 */ /* 0x000e2800000e0000 */
[----:B------:R-:W-:Y:S01]  /*1d6f0*/  SHFL.IDX PT, R87, R87, R0, 0x1c1f ;  /* 0x001c1f0057577589 */ /* 0x000fe200000e0000 */
[----:B--2---:R-:W-:-:S02]  /*1d700*/  SEL R51, R75, R90, P0 ;  /* 0x0000005a4b337207 */ /* 0x004fc40000000000 */
[----:B------:R-:W-:Y:S01]  /*1d710*/  SEL R75, R90, R75, P0 ;  /* 0x0000004b5a4b7207 */ /* 0x000fe20000000000 */
[----:B------:R-:W2:Y:S04]  /*1d720*/  SHFL.IDX PT, R110, R110, R2, 0x1c1f ;  /* 0x001c1f026e6e7589 */ /* 0x000ea800000e0000 */
[----:B------:R-:W4:Y:S01]  /*1d730*/  SHFL.IDX PT, R111, R111, R0, 0x1c1f ;  /* 0x001c1f006f6f7589 */ /* 0x000f2200000e0000 */
[----:B---3--:R-:W-:Y:S02]  /*1d740*/  SEL R52, R79, R94, P0 ;  /* 0x0000005e4f347207 */ /* 0x008fe40000000000 */
[----:B------:R-:W-:Y:S01]  /*1d750*/  SEL R79, R94, R79, P0 ;  /* 0x0000004f5e4f7207 */ /* 0x000fe20000000000 */
[----:B------:R-:W-:Y:S01]  /*1d760*/  SHFL.IDX PT, R91, R91, R0, 0x1c1f ;  /* 0x001c1f005b5b7589 */ /* 0x000fe200000e0000 */
[----:B-1----:R-:W-:-:S02]  /*1d770*/  SEL R53, R99, R98, P0 ;  /* 0x0000006263357207 */ /* 0x002fc40000000000 */
[----:B------:R-:W-:Y:S01]  /*1d780*/  SEL R98, R98, R99, P0 ;  /* 0x0000006362627207 */ /* 0x000fe20000000000 */
[----:B------:R-:W-:Y:S04]  /*1d790*/  SHFL.IDX PT, R118, R118, R2, 0x1c1f ;  /* 0x001c1f0276767589 */ /* 0x000fe800000e0000 */
[----:B------:R-:W1:Y:S01]  /*1d7a0*/  SHFL.IDX PT, R115, R115, R0, 0x1c1f ;  /* 0x001c1f0073737589 */ /* 0x000e6200000e0000 */
[----:B0-----:R-:W-:Y:S02]  /*1d7b0*/  SEL R55, R83, R102, P0 ;  /* 0x0000006653377207 */ /* 0x001fe40000000000 */
[----:B------:R-:W-:Y:S01]  /*1d7c0*/  SEL R83, R102, R83, P0 ;  /* 0x0000005366537207 */ /* 0x000fe20000000000 */
[----:B------:R-:W-:Y:S04]  /*1d7d0*/  SHFL.IDX PT, R95, R95, R0, 0x1c1f ;  /* 0x001c1f005f5f7589 */ /* 0x000fe800000e0000 */
[----:B------:R-:W0:Y:S01]  /*1d7e0*/  SHFL.IDX PT, R126, R126, R2, 0x1c1f ;  /* 0x001c1f027e7e7589 */ /* 0x000e2200000e0000 */
[----:B--2---:R-:W-:-:S02]  /*1d7f0*/  SEL R57, R87, R110, P0 ;  /* 0x0000006e57397207 */ /* 0x004fc40000000000 */
[----:B------:R-:W-:Y:S01]  /*1d800*/  SEL R87, R110, R87, P0 ;  /* 0x000000576e577207 */ /* 0x000fe20000000000 */
[----:B------:R-:W-:Y:S01]  /*1d810*/  SHFL.IDX PT, R123, R123, R0, 0x1c1f ;  /* 0x001c1f007b7b7589 */ /* 0x000fe200000e0000 */
[----:B----4-:R-:W-:Y:S02]  /*1d820*/  SEL R60, R111, R107, P0 ;  /* 0x0000006b6f3c7207 */ /* 0x010fe40000000000 */
[----:B------:R-:W-:Y:S01]  /*1d830*/  SEL R107, R107, R111, P0 ;  /* 0x0000006f6b6b7207 */ /* 0x000fe20000000000 */
[----:B------:R-:W2:Y:S04]  /*1d840*/  SHFL.IDX PT, R134, R134, R2, 0x1c1f ;  /* 0x001c1f0286867589 */ /* 0x000ea800000e0000 */
[----:B------:R-:W3:Y:S04]  /*1d850*/  SHFL.IDX PT, R127, R138, R2, 0x1c1f ;  /* 0x001c1f028a7f7589 */ /* 0x000ee800000e0000 */
[----:B------:R-:W-:Y:S01]  /*1d860*/  SHFL.IDX PT, R131, R131, R0, 0x1c1f ;  /* 0x001c1f0083837589 */ /* 0x000fe200000e0000 */
[----:B-1----:R-:W-:-:S02]  /*1d870*/  SEL R62, R115, R114, P0 ;  /* 0x00000072733e7207 */ /* 0x002fc40000000000 */
[----:B------:R-:W-:Y:S01]  /*1d880*/  SEL R114, R114, R115, P0 ;  /* 0x0000007372727207 */ /* 0x000fe20000000000 */
[----:B------:R-:W1:Y:S04]  /*1d890*/  SHFL.IDX PT, R129, R142, R2, 0x1c1f ;  /* 0x001c1f028e817589 */ /* 0x000e6800000e0000 */
[----:B------:R4:W-:Y:S01]  /*1d8a0*/  STL [R1+0x24], R3 ;  /* 0x0000240301007387 */ /* 0x0009e20000100800 */
[----:B0-----:R-:W-:Y:S02]  /*1d8b0*/  SEL R68, R95, R126, P0 ;  /* 0x0000007e5f447207 */ /* 0x001fe40000000000 */
[----:B------:R-:W-:Y:S01]  /*1d8c0*/  SEL R95, R126, R95, P0 ;  /* 0x0000005f7e5f7207 */ /* 0x000fe20000000000 */
[----:B------:R0:W-:Y:S04]  /*1d8d0*/  STL [R1+0x28], R5 ;  /* 0x0000280501007387 */ /* 0x0001e80000100800 */
[----:B------:R3:W-:Y:S01]  /*1d8e0*/  STL [R1+0x18], R4 ;  /* 0x0000180401007387 */ /* 0x0007e20000100800 */
[----:B--2---:R-:W-:-:S02]  /*1d8f0*/  SEL R76, R123, R134, P0 ;  /* 0x000000867b4c7207 */ /* 0x004fc40000000000 */
[----:B----4-:R-:W-:Y:S01]  /*1d900*/  SEL R3, R10, R7, P0 ;  /* 0x000000070a037207 */ /* 0x010fe20000000000 */
[----:B------:R-:W2:Y:S01]  /*1d910*/  SHFL.IDX PT, R59, R12, R0, 0x1c1f ;  /* 0x001c1f000c3b7589 */ /* 0x000ea200000e0000 */
[----:B------:R-:W-:Y:S02]  /*1d920*/  SEL R7, R77, R136, P0 ;  /* 0x000000884d077207 */ /* 0x000fe40000000000 */
[----:B0-----:R-:W-:Y:S01]  /*1d930*/  SEL R5, R40, R28, P0 ;  /* 0x0000001c28057207 */ /* 0x001fe20000000000 */
[----:B------:R0:W-:Y:S01]  /*1d940*/  STL [R1+0x20], R3 ;  /* 0x0000200301007387 */ /* 0x0001e20000100800 */
[----:B------:R-:W-:Y:S02]  /*1d950*/  SEL R10, R89, R148, P0 ;  /* 0x00000094590a7207 */ /* 0x000fe40000000000 */
[----:B---3--:R-:W-:Y:S01]  /*1d960*/  SEL R4, R29, R44, P0 ;  /* 0x0000002c1d047207 */ /* 0x008fe20000000000 */
[----:B------:R-:W3:Y:S01]  /*1d970*/  SHFL.IDX PT, R63, R133, R0, 0x1c1f ;  /* 0x001c1f00853f7589 */ /* 0x000ee200000e0000 */
[----:B------:R-:W-:-:S02]  /*1d980*/  SEL R78, R130, R127, P0 ;  /* 0x0000007f824e7207 */ /* 0x000fc40000000000 */
[----:B-1----:R-:W-:Y:S01]  /*1d990*/  SEL R80, R131, R129, P0 ;  /* 0x0000008183507207 */ /* 0x002fe20000000000 */
[----:B------:R-:W1:Y:S01]  /*1d9a0*/  SHFL.IDX PT, R11, R11, R2, 0x1c1f ;  /* 0x001c1f020b0b7589 */ /* 0x000e6200000e0000 */
[----:B------:R-:W-:Y:S02]  /*1d9b0*/  SEL R77, R136, R77, P0 ;  /* 0x0000004d884d7207 */ /* 0x000fe40000000000 */
[----:B0-----:R-:W-:Y:S01]  /*1d9c0*/  SEL R3, R28, R40, P0 ;  /* 0x000000281c037207 */ /* 0x001fe20000000000 */
[----:B------:R0:W4:Y:S01]  /*1d9d0*/  SHFL.IDX PT, R0, R150, R2, 0x1c1f ;  /* 0x001c1f0296007589 */ /* 0x00012200000e0000 */
[----:B------:R-:W-:Y:S02]  /*1d9e0*/  SEL R40, R54, R32, P0 ;  /* 0x0000002036287207 */ /* 0x000fe40000000000 */
[----:B------:R-:W-:Y:S01]  /*1d9f0*/  SEL R89, R148, R89, P0 ;  /* 0x0000005994597207 */ /* 0x000fe20000000000 */
[----:B------:R2:W-:Y:S01]  /*1da00*/  STL [R1+0x10], R3 ;  /* 0x0000100301007387 */ /* 0x0005e20000100800 */
[----:B------:R-:W-:-:S02]  /*1da10*/  SEL R54, R32, R54, P0 ;  /* 0x0000003620367207 */ /* 0x000fc40000000000 */
[----:B------:R-:W-:Y:S01]  /*1da20*/  SEL R123, R134, R123, P0 ;  /* 0x0000007b867b7207 */ /* 0x000fe20000000000 */
[----:B------:R3:W-:Y:S01]  /*1da30*/  STL [R1+0x14], R5 ;  /* 0x0000140501007387 */ /* 0x0007e20000100800 */
[----:B------:R-:W-:Y:S01]  /*1da40*/  SEL R127, R127, R130, P0 ;  /* 0x000000827f7f7207 */ /* 0x000fe20000000000 */
[----:B0-----:R-:W-:Y:S01]  /*1da50*/  IMAD.MOV.U32 R2, RZ, RZ, RZ ;  /* 0x000000ffff027224 */ /* 0x001fe200078e00ff */
[----:B------:R-:W-:Y:S01]  /*1da60*/  SEL R129, R129, R131, P0 ;  /* 0x0000008381817207 */ /* 0x000fe20000000000 */
[----:B------:R0:W-:Y:S01]  /*1da70*/  STL [R1+0x4], R4 ;  /* 0x0000040401007387 */ /* 0x0001e20000100800 */
[----:B--2---:R-:W-:Y:S02]  /*1da80*/  SEL R3, R44, R29, P0 ;  /* 0x0000001d2c037207 */ /* 0x004fe40000000000 */
[----:B------:R-:W-:Y:S02]  /*1da90*/  SEL R44, R125, R74, P0 ;  /* 0x0000004a7d2c7207 */ /* 0x000fe40000000000 */
[----:B---3--:R-:W-:Y:S01]  /*1daa0*/  SEL R5, R69, R128, P0 ;  /* 0x0000008045057207 */ /* 0x008fe20000000000 */
[----:B------:R2:W-:Y:S01]  /*1dab0*/  STL [R1+0x8], R3 ;  /* 0x0000080301007387 */ /* 0x0005e20000100800 */
[----:B------:R-:W-:-:S02]  /*1dac0*/  SEL R69, R128, R69, P0 ;  /* 0x0000004580457207 */ /* 0x000fc40000000000 */
[----:B0-----:R-:W-:Y:S02]  /*1dad0*/  SEL R4, R65, R124, P0 ;  /* 0x0000007c41047207 */ /* 0x001fe40000000000 */
[----:B------:R-:W-:Y:S02]  /*1dae0*/  SEL R65, R124, R65, P0 ;  /* 0x000000417c417207 */ /* 0x000fe40000000000 */
[----:B------:R-:W-:Y:S02]  /*1daf0*/  SEL R74, R74, R125, P0 ;  /* 0x0000007d4a4a7207 */ /* 0x000fe40000000000 */
[----:B--2---:R-:W-:Y:S02]  /*1db00*/  SEL R3, R61, R120, P0 ;  /* 0x000000783d037207 */ /* 0x004fe40000000000 */
[----:B------:R-:W-:Y:S02]  /*1db10*/  SEL R120, R120, R61, P0 ;  /* 0x0000003d78787207 */ /* 0x000fe40000000000 */
[----:B------:R-:W-:-:S02]  /*1db20*/  SEL R61, R91, R118, P0 ;  /* 0x000000765b3d7207 */ /* 0x000fc40000000000 */
[----:B-1--4-:R-:W-:-:S07]  /*1db30*/  SEL R91, R118, R91, P0 ;  /* 0x0000005b765b7207 */ /* 0x012fce0000000000 */
.L_x_2389:
[----:B------:R-:W2:Y:S04]  /*1db40*/  LDL.LU R28, [R1+0x3c] ;  /* 0x00003c00011c7983 */ /* 0x000ea80000300800 */
[----:B------:R-:W3:Y:S04]  /*1db50*/  LDL.LU R32, [R1+0x40] ;  /* 0x0000400001207983 */ /* 0x000ee80000300800 */
[----:B------:R-:W4:Y:S04]  /*1db60*/  LDL.LU R86, [R1+0x44] ;  /* 0x0000440001567983 */ /* 0x000f280000300800 */
[----:B------:R-:W4:Y:S04]  /*1db70*/  LDL.LU R82, [R1+0x48] ;  /* 0x0000480001527983 */ /* 0x000f280000300800 */
[----:B------:R-:W4:Y:S04]  /*1db80*/  LDL.LU R108, [R1+0x4c] ;  /* 0x00004c00016c7983 */ /* 0x000f280000300800 */
[----:B------:R-:W4:Y:S04]  /*1db90*/  LDL.LU R99, [R1+0x50] ;  /* 0x0000500001637983 */ /* 0x000f280000300800 */
[----:B------:R-:W2:Y:S04]  /*1dba0*/  LDL R126, [R1+0x2c] ;  /* 0x00002c00017e7983 */ /* 0x000ea80000100800 */
[----:B------:R-:W2:Y:S04]  /*1dbb0*/  LDL R125, [R1+0x34] ;  /* 0x00003400017d7983 */ /* 0x000ea80000100800 */
[----:B------:R-:W3:Y:S04]  /*1dbc0*/  LDL R124, [R1+0x30] ;  /* 0x00003000017c7983 */ /* 0x000ee80000100800 */
[----:B------:R-:W3:Y:S04]  /*1dbd0*/  LDL R122, [R1+0x38] ;  /* 0x00003800017a7983 */ /* 0x000ee80000100800 */
[----:B------:R-:W4:Y:S04]  /*1dbe0*/  LDL R121, [R1+0x18] ;  /* 0x0000180001797983 */ /* 0x000f280000100800 */
[----:B------:R-:W4:Y:S04]  /*1dbf0*/  LDL R118, [R1+0x24] ;  /* 0x0000240001767983 */ /* 0x000f280000100800 */
[----:B------:R-:W4:Y:S04]  /*1dc00*/  LDL R117, [R1+0x20] ;  /* 0x0000200001757983 */ /* 0x000f280000100800 */
[----:B------:R-:W4:Y:S04]  /*1dc10*/  LDL R115, [R1+0x28] ;  /* 0x0000280001737983 */ /* 0x000f280000100800 */
[----:B------:R-:W4:Y:S04]  /*1dc20*/  LDL R111, [R1+0x4] ;  /* 0x00000400016f7983 */ /* 0x000f280000100800 */
[----:B------:R-:W4:Y:S04]  /*1dc30*/  LDL R110, [R1+0x10] ;  /* 0x00001000016e7983 */ /* 0x000f280000100800 */
[----:B------:R-:W4:Y:S04]  /*1dc40*/  LDL R106, [R1+0x8] ;  /* 0x00000800016a7983 */ /* 0x000f280000100800 */
[----:B------:R-:W4:Y:S01]  /*1dc50*/  LDL R102, [R1+0x14] ;  /* 0x0000140001667983 */ /* 0x000f220000100800 */
[----:B------:R-:W-:Y:S05]  /*1dc60*/  WARPSYNC.ALL ;  /* 0x0000000000007948 */ /* 0x000fea0003800000 */
[----:B------:R-:W-:Y:S01]  /*1dc70*/  F2FP.BF16.F32.PACK_AB R13, R21, R20 ;  /* 0x00000014150d723e */ /* 0x000fe200000010ff */
[----:B------:R-:W4:Y:S01]  /*1dc80*/  LDL.LU R94, [R1+0x54] ;  /* 0x00005400015e7983 */ /* 0x000f220000300800 */
[----:B------:R-:W-:Y:S01]  /*1dc90*/  F2FP.BF16.F32.PACK_AB R15, R64, R93 ;  /* 0x0000005d400f723e */ /* 0x000fe200000010ff */
[----:B------:R-:W-:Y:S01]  /*1dca0*/  ULDC.64 UR4, c[0x0][0xc00] ;  /* 0x0003000000047ab9 */ /* 0x000fe20000000a00 */
[----:B------:R-:W-:Y:S01]  /*1dcb0*/  F2FP.BF16.F32.PACK_AB R29, R27, R26 ;  /* 0x0000001a1b1d723e */ /* 0x000fe200000010ff */
[----:B------:R-:W4:Y:S01]  /*1dcc0*/  LDL.LU R90, [R1+0x58] ;  /* 0x00005800015a7983 */ /* 0x000f220000300800 */
[----:B------:R-:W-:Y:S01]  /*1dcd0*/  F2FP.BF16.F32.PACK_AB R31, R101, R97 ;  /* 0x00000061651f723e */ /* 0x000fe200000010ff */
[----:B------:R-:W-:Y:S01]  /*1dce0*/  ULDC.64 UR6, c[0x0][0xc08] ;  /* 0x0003020000067ab9 */ /* 0x000fe20000000a00 */
[----:B------:R-:W-:-:S02]  /*1dcf0*/  F2FP.BF16.F32.PACK_AB R33, R37, R36 ;  /* 0x000000242521723e */ /* 0x000fc400000010ff */
[----:B------:R-:W-:Y:S01]  /*1dd00*/  F2FP.BF16.F32.PACK_AB R35, R47, R105 ;  /* 0x000000692f23723e */ /* 0x000fe200000010ff */
[----:B------:R-:W-:Y:S01]  /*1dd10*/  BAR.SYNC.DEFER_BLOCKING 0x1, 0x100 ;  /* 0x0044000000007b1d */ /* 0x000fe20000010000 */
[----:B--2---:R-:W-:Y:S02]  /*1dd20*/  F2FP.BF16.F32.PACK_AB R12, R126, R125 ;  /* 0x0000007d7e0c723e */ /* 0x004fe400000010ff */
[----:B---3--:R-:W-:-:S05]  /*1dd30*/  F2FP.BF16.F32.PACK_AB R14, R124, R122 ;  /* 0x0000007a7c0e723e */ /* 0x008fca00000010ff */
[----:B------:R0:W-:Y:S01]  /*1dd40*/  STSM.16.M88.4 [R28], R12 ;  /* 0x0000000c1c007844 */ /* 0x0001e20000000200 */
[----:B----4-:R-:W-:Y:S02]  /*1dd50*/  F2FP.BF16.F32.PACK_AB R30, R117, R115 ;  /* 0x00000073751e723e */ /* 0x010fe400000010ff */
[----:B0-----:R-:W-:Y:S02]  /*1dd60*/  F2FP.BF16.F32.PACK_AB R28, R121, R118 ;  /* 0x00000076791c723e */ /* 0x001fe400000010ff */
[----:B------:R-:W-:-:S03]  /*1dd70*/  F2FP.BF16.F32.PACK_AB R12, R192, R226 ;  /* 0x000000e2c00c723e */ /* 0x000fc600000010ff */
[----:B------:R0:W-:Y:S01]  /*1dd80*/  STSM.16.M88.4 [R32], R28 ;  /* 0x0000001c20007844 */ /* 0x0001e20000000200 */
[----:B------:R-:W-:Y:S02]  /*1dd90*/  F2FP.BF16.F32.PACK_AB R13, R39, R38 ;  /* 0x00000026270d723e */ /* 0x000fe400000010ff */
[----:B------:R-:W-:Y:S02]  /*1dda0*/  F2FP.BF16.F32.PACK_AB R14, R204, R229 ;  /* 0x000000e5cc0e723e */ /* 0x000fe400000010ff */
[----:B------:R-:W-:Y:S02]  /*1ddb0*/  F2FP.BF16.F32.PACK_AB R15, R50, R46 ;  /* 0x0000002e320f723e */ /* 0x000fe400000010ff */
[----:B------:R-:W-:Y:S02]  /*1ddc0*/  F2FP.BF16.F32.PACK_AB R34, R106, R102 ;  /* 0x000000666a22723e */ /* 0x000fe400000010ff */
[----:B0-----:R-:W-:-:S05]  /*1ddd0*/  F2FP.BF16.F32.PACK_AB R32, R111, R110 ;  /* 0x0000006e6f20723e */ /* 0x001fca00000010ff */
[----:B------:R0:W-:Y:S04]  /*1dde0*/  STSM.16.M88.4 [R86], R32 ;  /* 0x0000002056007844 */ /* 0x0001e80000000200 */
[----:B------:R1:W-:Y:S04]  /*1ddf0*/  STSM.16.M88.4 [R82], R12 ;  /* 0x0000000c52007844 */ /* 0x0003e80000000200 */
[----:B0-----:R-:W2:Y:S04]  /*1de00*/  LDL.LU R86, [R1+0x5c] ;  /* 0x00005c0001567983 */ /* 0x001ea80000300800 */
[----:B-1----:R-:W3:Y:S01]  /*1de10*/  LDL.LU R82, [R1+0x60] ;  /* 0x0000600001527983 */ /* 0x002ee20000300800 */
[----:B------:R-:W-:-:S02]  /*1de20*/  F2FP.BF16.F32.PACK_AB R28, R181, R183 ;  /* 0x000000b7b51c723e */ /* 0x000fc400000010ff */
        /* <DEDUP_REMOVED lines=9> */
[----:B------:R-:W-:Y:S02]  /*1dec0*/  F2FP.BF16.F32.PACK_AB R13, R45, R44 ;  /* 0x0000002c2d0d723e */ /* 0x000fe400000010ff */
[----:B------:R-:W-:Y:S02]  /*1ded0*/  F2FP.BF16.F32.PACK_AB R14, R173, R175 ;  /* 0x000000afad0e723e */ /* 0x000fe400000010ff */
[----:B------:R-:W-:Y:S01]  /*1dee0*/  F2FP.BF16.F32.PACK_AB R15, R66, R74 ;  /* 0x0000004a420f723e */ /* 0x000fe200000010ff */
[----:B------:R1:W-:Y:S04]  /*1def0*/  STSM.16.M88.4 [R99], R32 ;  /* 0x0000002063007844 */ /* 0x0003e80000000200 */
[----:B0-----:R-:W4:Y:S01]  /*1df00*/  LDL.LU R108, [R1+0x64] ;  /* 0x00006400016c7983 */ /* 0x001f220000300800 */
[----:B------:R-:W-:-:S02]  /*1df10*/  F2FP.BF16.F32.PACK_AB R28, R170, R172 ;  /* 0x000000acaa1c723e */ /* 0x000fc400000010ff */
[----:B------:R-:W-:Y:S02]  /*1df20*/  F2FP.BF16.F32.PACK_AB R29, R49, R48 ;  /* 0x00000030311d723e */ /* 0x000fe400000010ff */
[----:B------:R-:W-:Y:S02]  /*1df30*/  F2FP.BF16.F32.PACK_AB R30, R169, R171 ;  /* 0x000000aba91e723e */ /* 0x000fe400000010ff */
[----:B------:R-:W-:Y:S01]  /*1df40*/  F2FP.BF16.F32.PACK_AB R31, R71, R67 ;  /* 0x00000043471f723e */ /* 0x000fe200000010ff */
[----:B------:R0:W-:Y:S04]  /*1df50*/  STSM.16.M88.4 [R94], R12 ;  /* 0x0000000c5e007844 */ /* 0x0001e80000000200 */
[----:B-1----:R-:W4:Y:S04]  /*1df60*/  LDL.LU R99, [R1+0x68] ;  /* 0x0000680001637983 */ /* 0x002f280000300800 */
[----:B------:R1:W-:Y:S01]  /*1df70*/  STSM.16.M88.4 [R90], R28 ;  /* 0x0000001c5a007844 */ /* 0x0003e20000000200 */
[----:B------:R-:W-:-:S02]  /*1df80*/  F2FP.BF16.F32.PACK_AB R32, R166, R168 ;  /* 0x000000a8a620723e */ /* 0x000fc400000010ff */
[----:B------:R-:W-:Y:S01]  /*1df90*/  F2FP.BF16.F32.PACK_AB R33, R52, R51 ;  /* 0x000000333421723e */ /* 0x000fe200000010ff */
[----:B0-----:R-:W4:Y:S01]  /*1dfa0*/  LDL.LU R94, [R1+0x6c] ;  /* 0x00006c00015e7983 */ /* 0x001f220000300800 */
[----:B------:R-:W-:Y:S02]  /*1dfb0*/  F2FP.BF16.F32.PACK_AB R34, R165, R167 ;  /* 0x000000a7a522723e */ /* 0x000fe400000010ff */
[----:B------:R-:W-:Y:S01]  /*1dfc0*/  F2FP.BF16.F32.PACK_AB R35, R79, R75 ;  /* 0x0000004b4f23723e */ /* 0x000fe200000010ff */
[----:B-1----:R-:W4:Y:S01]  /*1dfd0*/  LDL.LU R90, [R1+0x70] ;  /* 0x00007000015a7983 */ /* 0x002f220000300800 */
[----:B------:R-:W-:Y:S02]  /*1dfe0*/  F2FP.BF16.F32.PACK_AB R12, R160, R162 ;  /* 0x000000a2a00c723e */ /* 0x000fe400000010ff */
[----:B------:R-:W-:Y:S02]  /*1dff0*/  F2FP.BF16.F32.PACK_AB R13, R55, R53 ;  /* 0x00000035370d723e */ /* 0x000fe400000010ff */
[----:B------:R-:W-:-:S02]  /*1e000*/  F2FP.BF16.F32.PACK_AB R14, R147, R161 ;  /* 0x000000a1930e723e */ /* 0x000fc400000010ff */
[----:B------:R-:W-:Y:S01]  /*1e010*/  F2FP.BF16.F32.PACK_AB R15, R83, R98 ;  /* 0x00000062530f723e */ /* 0x000fe200000010ff */
[----:B--2---:R0:W-:Y:S04]  /*1e020*/  STSM.16.M88.4 [R86], R32 ;  /* 0x0000002056007844 */ /* 0x0041e80000000200 */
[----:B---3--:R1:W-:Y:S04]  /*1e030*/  STSM.16.M88.4 [R82], R12 ;  /* 0x0000000c52007844 */ /* 0x0083e80000000200 */
        /* <DEDUP_REMOVED lines=8> */
[----:B----4-:R0:W-:Y:S01]  /*1e0c0*/  STSM.16.M88.4 [R108], R28 ;  /* 0x0000001c6c007844 */ /* 0x0101e20000000200 */
[----:B------:R-:W-:-:S02]  /*1e0d0*/  F2FP.BF16.F32.PACK_AB R34, R116, R112 ;  /* 0x000000707422723e */ /* 0x000fc400000010ff */
[----:B------:R-:W-:Y:S02]  /*1e0e0*/  F2FP.BF16.F32.PACK_AB R35, R91, R107 ;  /* 0x0000006b5b23723e */ /* 0x000fe400000010ff */
[----:B------:R-:W-:Y:S02]  /*1e0f0*/  F2FP.BF16.F32.PACK_AB R12, R4, R3 ;  /* 0x00000003040c723e */ /* 0x000fe400000010ff */
[----:B------:R-:W-:Y:S02]  /*1e100*/  F2FP.BF16.F32.PACK_AB R13, R68, R62 ;  /* 0x0000003e440d723e */ /* 0x000fe400000010ff */
[----:B------:R-:W-:Y:S02]  /*1e110*/  F2FP.BF16.F32.PACK_AB R14, R65, R120 ;  /* 0x00000078410e723e */ /* 0x000fe400000010ff */
[----:B------:R-:W-:Y:S01]  /*1e120*/  F2FP.BF16.F32.PACK_AB R15, R95, R114 ;  /* 0x000000725f0f723e */ /* 0x000fe200000010ff */
[----:B------:R1:W-:Y:S01]  /*1e130*/  STSM.16.M88.4 [R99], R32 ;  /* 0x0000002063007844 */ /* 0x0003e20000000200 */
[----:B0-----:R-:W-:-:S02]  /*1e140*/  F2FP.BF16.F32.PACK_AB R28, R6, R5 ;  /* 0x00000005061c723e */ /* 0x001fc400000010ff */
[----:B------:R-:W-:Y:S02]  /*1e150*/  F2FP.BF16.F32.PACK_AB R29, R76, R72 ;  /* 0x000000484c1d723e */ /* 0x000fe400000010ff */
[----:B------:R-:W-:Y:S02]  /*1e160*/  F2FP.BF16.F32.PACK_AB R30, R73, R69 ;  /* 0x00000045491e723e */ /* 0x000fe400000010ff */
[----:B------:R-:W-:Y:S01]  /*1e170*/  F2FP.BF16.F32.PACK_AB R31, R123, R119 ;  /* 0x000000777b1f723e */ /* 0x000fe200000010ff */
[----:B------:R0:W-:Y:S01]  /*1e180*/  STSM.16.M88.4 [R94], R12 ;  /* 0x0000000c5e007844 */ /* 0x0001e20000000200 */
[----:B-1----:R-:W-:Y:S01]  /*1e190*/  F2FP.BF16.F32.PACK_AB R32, R8, R7 ;  /* 0x000000070820723e */ /* 0x002fe200000010ff */
[----:B------:R-:W1:Y:S02]  /*1e1a0*/  LDC R99, c[0x0][0xbe8] ;  /* 0x0002fa00ff637b82 */ /* 0x000e640000000800 */
[----:B------:R4:W-:Y:S01]  /*1e1b0*/  STSM.16.M88.4 [R90], R28 ;  /* 0x0000001c5a007844 */ /* 0x0009e20000000200 */
[----:B------:R-:W-:-:S02]  /*1e1c0*/  F2FP.BF16.F32.PACK_AB R33, R80, R78 ;  /* 0x0000004e5021723e */ /* 0x000fc400000010ff */
[----:B------:R-:W-:Y:S02]  /*1e1d0*/  F2FP.BF16.F32.PACK_AB R34, R81, R77 ;  /* 0x0000004d5122723e */ /* 0x000fe400000010ff */
[----:B------:R-:W-:Y:S02]  /*1e1e0*/  F2FP.BF16.F32.PACK_AB R35, R129, R127 ;  /* 0x0000007f8123723e */ /* 0x000fe400000010ff */
[----:B0-----:R-:W-:Y:S02]  /*1e1f0*/  F2FP.BF16.F32.PACK_AB R12, R10, R9 ;  /* 0x000000090a0c723e */ /* 0x001fe400000010ff */
[----:B------:R-:W-:Y:S02]  /*1e200*/  F2FP.BF16.F32.PACK_AB R14, R89, R85 ;  /* 0x00000055590e723e */ /* 0x000fe400000010ff */
[----:B----4-:R-:W-:Y:S02]  /*1e210*/  SEL R28, R59, R11, P0 ;  /* 0x0000000b3b1c7207 */ /* 0x010fe40000000000 */
[----:B------:R-:W-:-:S02]  /*1e220*/  SEL R30, R11, R59, P0 ;  /* 0x0000003b0b1e7207 */ /* 0x000fc40000000000 */
[----:B------:R-:W-:Y:S02]  /*1e230*/  SEL R29, R63, R0, P0 ;  /* 0x000000003f1d7207 */ /* 0x000fe40000000000 */
[----:B------:R-:W-:Y:S02]  /*1e240*/  SEL R31, R0, R63, P0 ;  /* 0x0000003f001f7207 */ /* 0x000fe40000000000 */
[----:B------:R-:W-:Y:S02]  /*1e250*/  F2FP.BF16.F32.PACK_AB R13, R29, R28 ;  /* 0x0000001c1d0d723e */ /* 0x000fe400000010ff */
[----:B------:R-:W-:Y:S02]  /*1e260*/  F2FP.BF16.F32.PACK_AB R15, R31, R30 ;  /* 0x0000001e1f0f723e */ /* 0x000fe400000010ff */
[----:B------:R-:W-:-:S04]  /*1e270*/  ISETP.NE.U32.AND P3, PT, RZ, UR4, PT ;  /* 0x00000004ff007c0c */ /* 0x000fc8000bf65070 */
[----:B------:R-:W-:Y:S01]  /*1e280*/  ISETP.NE.AND.EX P3, PT, RZ, UR5, PT, P3 ;  /* 0x00000005ff007c0c */ /* 0x000fe2000bf65330 */
[----:B--2---:R-:W-:Y:S04]  /*1e290*/  STSM.16.M88.4 [R86], R32 ;  /* 0x0000002056007844 */ /* 0x004fe80000000200 */
[----:B---3--:R0:W-:Y:S02]  /*1e2a0*/  STSM.16.M88.4 [R82], R12 ;  /* 0x0000000c52007844 */ /* 0x0081e40000000200 */
[----:B0-----:R-:W0:Y:S02]  /*1e2b0*/  LDC.64 R12, c[0x0][0xc00] ;  /* 0x00030000ff0c7b82 */ /* 0x001e240000000a00 */
[----:B0-----:R-:W-:-:S06]  /*1e2c0*/  IMAD.WIDE R12, R216, 0x4, R12 ;  /* 0x00000004d80c7825 */ /* 0x001fcc00078e020c */
[----:B------:R-:W-:Y:S06]  /*1e2d0*/  BAR.SYNC.DEFER_BLOCKING 0x1, 0x100 ;  /* 0x0044000000007b1d */ /* 0x000fec0000010000 */
[----:B------:R-:W5:Y:S01]  /*1e2e0*/  @P3 LDG.E R2, desc[UR36][R12.64] ;  /* 0x000000240c023981 */ /* 0x000f62000c1e1900 */
[----:B------:R-:W-:-:S04]  /*1e2f0*/  ISETP.NE.U32.AND P0, PT, RZ, UR6, PT ;  /* 0x00000006ff007c0c */ /* 0x000fc8000bf05070 */
[----:B------:R-:W-:-:S13]  /*1e300*/  ISETP.NE.AND.EX P0, PT, RZ, UR7, PT, P0 ;  /* 0x00000007ff007c0c */ /* 0x000fda000bf05300 */
[----:B------:R-:W0:Y:S01]  /*1e310*/  @P0 LDC.64 R14, c[0x0][0xc08] ;  /* 0x00030200ff0e0b82 */ /* 0x000e220000000a00 */
[----:B------:R-:W-:Y:S01]  /*1e320*/  ULDC UR6, c[0x0][0xa88] ;  /* 0x0002a20000067ab9 */ /* 0x000fe20000000800 */
[----:B------:R-:W-:Y:S01]  /*1e330*/  IMAD.MOV.U32 R11, RZ, RZ, 0x9b8 ;  /* 0x000009b8ff0b7424 */ /* 0x000fe200078e00ff */
[----:B------:R-:W-:Y:S01]  /*1e340*/  ISETP.GT.AND P1, PT, R215, 0x1, PT ;  /* 0x00000001d700780c */ /* 0x000fe20003f24270 */
[----:B------:R-:W-:-:S03]  /*1e350*/  IMAD.U32 R63, RZ, RZ, UR6 ;  /* 0x00000006ff3f7e24 */ /* 0x000fc6000f8e00ff */
[----:B------:R-:W-:-:S04]  /*1e360*/  SEL R11, R11, 0x978, P1 ;  /* 0x000009780b0b7807 */ /* 0x000fc80000800000 */
[----:B------:R2:W3:Y:S01]  /*1e370*/  LDC.64 R34, c[0x0][R11+0x218] ;  /* 0x000086000b227b82 */ /* 0x0004e20000000a00 */
[----:B0-----:R-:W-:-:S07]  /*1e380*/  @P0 IMAD.WIDE R14, R216, 0x4, R14 ;  /* 0x00000004d80e0825 */ /* 0x001fce00078e020e */
[----:B------:R2:W0:Y:S01]  /*1e390*/  LDC.64 R32, c[0x0][R11+0x228] ;  /* 0x00008a000b207b82 */ /* 0x0004220000000a00 */
[----:B------:R4:W5:Y:S07]  /*1e3a0*/  @P0 LDG.E R63, desc[UR36][R14.64] ;  /* 0x000000240e3f0981 */ /* 0x00096e000c1e1900 */
[----:B----4-:R2:W4:Y:S01]  /*1e3b0*/  LDC.64 R14, c[0x0][R11+0x220] ;  /* 0x000088000b0e7b82 */ /* 0x0105220000000a00 */
[----:B-1----:R-:W-:-:S13]  /*1e3c0*/  ISETP.NE.AND P2, PT, R99, 0x1, PT ;  /* 0x000000016300780c */ /* 0x002fda0003f45270 */
[----:B------:R-:W1:Y:S08]  /*1e3d0*/  @P2 LDC R82, c[0x0][0xbec] ;  /* 0x0002fb00ff522b82 */ /* 0x000e700000000800 */
[----:B------:R-:W0:Y:S01]  /*1e3e0*/  @P2 LDC R0, c[0x0][0xbf0] ;  /* 0x0002fc00ff002b82 */ /* 0x000e220000000800 */
[----:B--23--:R-:W-:Y:S05]  /*1e3f0*/  @P0 BRA `(.L_x_1995) ;  /* 0x0000000000100947 */ /* 0x00cfea0003800000 */
[----:B------:R-:W-:Y:S05]  /*1e400*/  @!P3 BRA `(.L_x_1995) ;  /* 0x00000000000cb947 */ /* 0x000fea0003800000 */
[----:B-----5:R-:W2:Y:S04]  /*1e410*/  LDG.E R63, desc[UR36][R12.64] ;  /* 0x000000240c3f7981 */ /* 0x020ea8000c1e1900 */
[----:B------:R-:W2:Y:S02]  /*1e420*/  LDG.E R12, desc[UR36][R12.64+0x4] ;  /* 0x000004240c0c7981 */ /* 0x000ea4000c1e1900 */
[----:B--2---:R-:W-:-:S07]  /*1e430*/  IMAD.IADD R63, R12, 0x1, -R63 ;  /* 0x000000010c3f7824 */ /* 0x004fce00078e0a3f */
.L_x_1995:
[----:B------:R-:W2:Y:S04]  /*1e440*/  LDL R130, [R1+0x90] ;  /* 0x0000900001827983 */ /* 0x000ea80000100800 */
[----:B------:R-:W3:Y:S01]  /*1e450*/  LDL R128, [R1+0x7c] ;  /* 0x00007c0001807983 */ /* 0x000ee20000100800 */
[----:B------:R-:W-:Y:S01]  /*1e460*/  IMAD.IADD R59, R208, 0x1, R201 ;  /* 0x00000001d03b7824 */ /* 0x000fe200078e02c9 */
[----:B------:R-:W-:Y:S01]  /*1e470*/  ISETP.NE.U32.AND P0, PT, RZ, UR4, PT ;  /* 0x00000004ff007c0c */ /* 0x000fe2000bf05070 */
[----:B------:R-:W4:Y:S01]  /*1e480*/  LDC.64 R108, c[0x0][0xba8] ;  /* 0x0002ea00ff6c7b82 */ /* 0x000f220000000a00 */
[----:B------:R-:W-:Y:S01]  /*1e490*/  SHF.R.S32.HI R86, RZ, 0x1f, R216 ;  /* 0x0000001fff567819 */ /* 0x000fe200000114d8 */
[----:B-1----:R-:W-:Y:S01]  /*1e4a0*/  @P2 IMAD.HI.U32 R12, R59, R82, RZ ;  /* 0x000000523b0c2227 */ /* 0x002fe200078e00ff */
[----:B------:R-:W-:-:S02]  /*1e4b0*/  ISETP.NE.AND.EX P0, PT, RZ, UR5, PT, P0 ;  /* 0x00000005ff007c0c */ /* 0x000fc4000bf05300 */
[----:B------:R-:W-:Y:S01]  /*1e4c0*/  SEL R94, R220, RZ, P1 ;  /* 0x000000ffdc5e7207 */ /* 0x000fe20000800000 */
[----:B------:R-:W-:Y:S01]  /*1e4d0*/  IMAD.MOV.U32 R82, RZ, RZ, R59 ;  /* 0x000000ffff527224 */ /* 0x000fe200078e003b */
[----:B0-----:R-:W-:Y:S02]  /*1e4e0*/  @P2 SHF.R.U32.HI R82, RZ, R0, R12 ;  /* 0x00000000ff522219 */ /* 0x001fe4000001160c */
[----:B------:R0:W1:Y:S01]  /*1e4f0*/  LDC.64 R12, c[0x0][R11+0x210] ;  /* 0x000084000b0c7b82 */ /* 0x0000620000000a00 */
[----:B------:R-:W-:Y:S01]  /*1e500*/  SEL R0, R216, RZ, !P0 ;  /* 0x000000ffd8007207 */ /* 0x000fe20004000000 */
[-C--:B------:R-:W-:Y:S02]  /*1e510*/  IMAD R90, R33, R94.reuse, RZ ;  /* 0x0000005e215a7224 */ /* 0x080fe400078e02ff */
[----:B------:R-:W-:Y:S01]  /*1e520*/  IMAD.WIDE.U32 R32, R32, R94, RZ ;  /* 0x0000005e20207225 */ /* 0x000fe200078e00ff */
[----:B0-----:R-:W-:-:S03]  /*1e530*/  SEL R11, R86, RZ, !P0 ;  /* 0x000000ff560b7207 */ /* 0x001fc60004000000 */
[----:B----4-:R-:W-:Y:S02]  /*1e540*/  IMAD R15, R15, R0, RZ ;  /* 0x000000000f0f7224 */ /* 0x010fe400078e02ff */
[----:B------:R-:W-:Y:S02]  /*1e550*/  IMAD R86, R35, R188, RZ ;  /* 0x000000bc23567224 */ /* 0x000fe400078e02ff */
[C---:B------:R-:W-:Y:S02]  /*1e560*/  IMAD R11, R14.reuse, R11, R15 ;  /* 0x0000000b0e0b7224 */ /* 0x040fe400078e020f */
[----:B------:R-:W-:Y:S01]  /*1e570*/  IMAD.WIDE.U32 R14, R14, R0, RZ ;  /* 0x000000000e0e7225 */ /* 0x000fe200078e00ff */
[----:B------:R-:W0:Y:S03]  /*1e580*/  @!P1 LDC R108, c[0x0][0xb50] ;  /* 0x0002d400ff6c9b82 */ /* 0x000e260000000800 */
[----:B------:R-:W-:-:S04]  /*1e590*/  IMAD.WIDE.U32 R34, R34, R188, RZ ;  /* 0x000000bc22227225 */ /* 0x000fc800078e00ff */
[----:B------:R-:W-:Y:S01]  /*1e5a0*/  IMAD.IADD R15, R15, 0x1, R11 ;  /* 0x000000010f0f7824 */ /* 0x000fe200078e020b */
[----:B-----5:R-:W-:Y:S01]  /*1e5b0*/  IADD3 R14, P0, P3, R14, R34, R2 ;  /* 0x000000220e0e7210 */ /* 0x020fe20007b1e002 */
[----:B------:R-:W-:Y:S01]  /*1e5c0*/  IMAD.IADD R90, R33, 0x1, R90 ;  /* 0x00000001215a7824 */ /* 0x000fe200078e025a */
[----:B------:R-:W-:Y:S01]  /*1e5d0*/  IADD3 R86, R35, R86, RZ ;  /* 0x0000005623567210 */ /* 0x000fe20007ffe0ff */
[----:B------:R-:W4:Y:S01]  /*1e5e0*/  @!P1 LDC R109, c[0x0][0xb54] ;  /* 0x0002d500ff6d9b82 */ /* 0x000f220000000800 */
[----:B------:R-:W-:Y:S02]  /*1e5f0*/  SHF.R.S32.HI R11, RZ, 0x1f, R2 ;  /* 0x0000001fff0b7819 */ /* 0x000fe40000011402 */
[----:B------:R-:W-:Y:S02]  /*1e600*/  IADD3 R32, P4, P5, R82, R14, R32 ;  /* 0x0000000e52207210 */ /* 0x000fe40007d9e020 */
[----:B------:R-:W-:Y:S02]  /*1e610*/  IADD3.X R15, R15, R86, R11, P0, P3 ;  /* 0x000000560f0f7210 */ /* 0x000fe400007e640b */
[----:B------:R-:W-:-:S04]  /*1e620*/  SHF.R.S32.HI R14, RZ, 0x1f, R82 ;  /* 0x0000001fff0e7819 */ /* 0x000fc80000011452 */
[----:B------:R-:W-:Y:S01]  /*1e630*/  IADD3.X R33, R14, R15, R90, P4, P5 ;  /* 0x0000000f0e217210 */ /* 0x000fe200027ea45a */
[----:B------:R-:W-:-:S04]  /*1e640*/  IMAD.MOV R14, RZ, RZ, -R82 ;  /* 0x000000ffff0e7224 */ /* 0x000fc800078e0a52 */
[----:B------:R-:W-:-:S05]  /*1e650*/  IMAD R14, R99, R14, R59 ;  /* 0x0000000e630e7224 */ /* 0x000fca00078e023b */
[----:B------:R-:W-:Y:S01]  /*1e660*/  SHF.R.S32.HI R15, RZ, 0x1f, R14 ;  /* 0x0000001fff0f7819 */ /* 0x000fe2000001140e */
[-C--:B-1----:R-:W-:Y:S02]  /*1e670*/  IMAD R13, R13, R14.reuse, RZ ;  /* 0x0000000e0d0d7224 */ /* 0x082fe400078e02ff */
[----:B------:R-:W-:-:S04]  /*1e680*/  IMAD.WIDE.U32 R32, R12, R14, R32 ;  /* 0x0000000e0c207225 */ /* 0x000fc800078e0020 */
[----:B------:R-:W-:Y:S01]  /*1e690*/  IMAD R13, R12, R15, R13 ;  /* 0x0000000f0c0d7224 */ /* 0x000fe200078e020d */
[----:B0-----:R-:W-:-:S03]  /*1e6a0*/  LEA R108, P0, R32, R108, 0x2 ;  /* 0x0000006c206c7211 */ /* 0x001fc600078010ff */
[----:B------:R-:W-:Y:S02]  /*1e6b0*/  IMAD.IADD R13, R33, 0x1, R13 ;  /* 0x00000001210d7824 */ /* 0x000fe400078e020d */
[----:B------:R-:W-:Y:S03]  /*1e6c0*/  SHFL.IDX PT, R12, R108, RZ, 0x1c1f ;  /* 0x001c1fff6c0c7589 */ /* 0x000fe600000e0000 */
[----:B----4-:R-:W-:Y:S01]  /*1e6d0*/  LEA.HI.X R109, R32, R109, R13, 0x2, P0 ;  /* 0x0000006d206d7211 */ /* 0x010fe200000f140d */
[----:B------:R-:W-:Y:S01]  /*1e6e0*/  SHFL.IDX PT, R14, R108, 0x1, 0x1c1f ;  /* 0x003c1f006c0e7f89 */ /* 0x000fe200000e0000 */
[----:B------:R-:W-:-:S03]  /*1e6f0*/  IMAD R32, R63, R99, RZ ;  /* 0x000000633f207224 */ /* 0x000fc600078e02ff */
[----:B------:R-:W0:Y:S04]  /*1e700*/  SHFL.IDX PT, R13, R109, RZ, 0x1c1f ;  /* 0x001c1fff6d0d7589 */ /* 0x000e2800000e0000 */
[----:B------:R-:W1:Y:S01]  /*1e710*/  SHFL.IDX PT, R15, R109, 0x1, 0x1c1f ;  /* 0x003c1f006d0f7f89 */ /* 0x000e6200000e0000 */
[----:B--2---:R-:W-:Y:S01]  /*1e720*/  IMAD.IADD R34, R130, 0x1, R201 ;  /* 0x0000000182227824 */ /* 0x004fe200078e02c9 */
[----:B---3--:R-:W-:-:S03]  /*1e730*/  LOP3.LUT P0, RZ, R128, 0x3, RZ, 0xc0, !PT ;  /* 0x0000000380ff7812 */ /* 0x008fc6000780c0ff */
[C---:B------:R-:W-:Y:S01]  /*1e740*/  VIADD R33, R34.reuse, 0x8 ;  /* 0x0000000822217836 */ /* 0x040fe20000000000 */
[----:B------:R-:W-:-:S04]  /*1e750*/  ISETP.GE.OR P3, PT, R34, R32, P0 ;  /* 0x000000202200720c */ /* 0x000fc80000766670 */
[----:B------:R-:W-:-:S09]  /*1e760*/  ISETP.GE.OR P0, PT, R33, R32, P0 ;  /* 0x000000202100720c */ /* 0x000fd20000706670 */
[----:B0-----:R0:W-:Y:S04]  /*1e770*/  @!P3 ST.E desc[UR36][R12.64], R164 ;  /* 0x000000a40c00b985 */ /* 0x0011e8000c101924 */
[----:B-1----:R0:W-:Y:S01]  /*1e780*/  @!P0 ST.E desc[UR36][R14.64], R163 ;  /* 0x000000a30e008985 */ /* 0x0021e2000c101924 */
[----:B------:R-:W-:Y:S05]  /*1e790*/  @P1 BRA `(.L_x_1996) ;  /* 0x0000000c00f81947 */ /* 0x000fea0003800000 */
[----:B------:R-:W1:Y:S01]  /*1e7a0*/  S2R R128, SR_TID.X ;  /* 0x0000000000807919 */ /* 0x000e620000002100 */
[----:B------:R-:W2:Y:S01]  /*1e7b0*/  @P2 LDC R9, c[0x0][0xbec] ;  /* 0x0002fb00ff092b82 */ /* 0x000ea20000000800 */
[----:B------:R-:W-:-:S07]  /*1e7c0*/  ULDC.64 UR4, c[0x0][0xaa0] ;  /* 0x0002a80000047ab9 */ /* 0x000fce0000000a00 */
[----:B0-----:R-:W0:Y:S01]  /*1e7d0*/  @P2 LDC R13, c[0x0][0xbf0] ;  /* 0x0002fc00ff0d2b82 */ /* 0x001e220000000800 */
[----:B-1----:R-:W-:-:S05]  /*1e7e0*/  VIADD R8, R128, 0xffffff80 ;  /* 0xffffff8080087836 */ /* 0x002fca0000000000 */
[----:B------:R-:W-:-:S04]  /*1e7f0*/  SHF.R.S32.HI R3, RZ, 0x1f, R8 ;  /* 0x0000001fff037819 */ /* 0x000fc80000011408 */
[----:B------:R-:W-:-:S04]  /*1e800*/  LEA.HI R3, R3, R8, RZ, 0x3 ;  /* 0x0000000803037211 */ /* 0x000fc800078f18ff */
[----:B------:R-:W-:-:S05]  /*1e810*/  LOP3.LUT R3, R3, 0xfffffff8, RZ, 0xc0, !PT ;  /* 0xfffffff803037812 */ /* 0x000fca00078ec0ff */
[----:B------:R-:W-:-:S04]  /*1e820*/  IMAD.IADD R8, R8, 0x1, -R3 ;  /* 0x0000000108087824 */ /* 0x000fc800078e0a03 */
[----:B------:R-:W-:-:S04]  /*1e830*/  IMAD R5, R187, 0x8, R8 ;  /* 0x00000008bb057824 */ /* 0x000fc800078e0208 */
[----:B------:R-:W-:-:S04]  /*1e840*/  IMAD.SHL.U32 R5, R5, 0x8, RZ ;  /* 0x0000000805057824 */ /* 0x000fc800078e00ff */
[----:B------:R-:W-:-:S03]  /*1e850*/  IMAD.WIDE R4, R5, 0x2, R24 ;  /* 0x0000000205047825 */ /* 0x000fc600078e0218 */
[C---:B------:R-:W-:Y:S02]  /*1e860*/  IADD3 R45, P5, R4.reuse, 0x5000, RZ ;  /* 0x00005000042d7810 */ /* 0x040fe40007fbe0ff */
[C---:B------:R-:W-:Y:S02]  /*1e870*/  IADD3 R25, P0, R4.reuse, 0x1000, RZ ;  /* 0x0000100004197810 */ /* 0x040fe40007f1e0ff */
[----:B------:R-:W-:Y:S02]  /*1e880*/  LOP3.LUT R44, R45, 0x380, RZ, 0xc0, !PT ;  /* 0x000003802d2c7812 */ /* 0x000fe400078ec0ff */
[----:B------:R-:W-:Y:S02]  /*1e890*/  IADD3 R29, P1, R4, 0x2000, RZ ;  /* 0x00002000041d7810 */ /* 0x000fe40007f3e0ff */
[----:B------:R-:W-:Y:S02]  /*1e8a0*/  SHF.R.U64 R44, R44, 0x3, RZ ;  /* 0x000000032c2c7819 */ /* 0x000fe400000012ff */
[----:B------:R-:W-:-:S02]  /*1e8b0*/  IADD3 R37, P3, R4, 0x3000, RZ ;  /* 0x0000300004257810 */ /* 0x000fc40007f7e0ff */
[----:B------:R-:W-:Y:S02]  /*1e8c0*/  IADD3 R41, P4, R4, 0x4000, RZ ;  /* 0x0000400004297810 */ /* 0x000fe40007f9e0ff */
[----:B------:R-:W-:Y:S01]  /*1e8d0*/  LOP3.LUT R44, R44, R45, RZ, 0x3c, !PT ;  /* 0x0000002d2c2c7212 */ /* 0x000fe200078e3cff */
[----:B------:R-:W-:Y:S01]  /*1e8e0*/  IMAD.X R45, RZ, RZ, R5, P5 ;  /* 0x000000ffff2d7224 */ /* 0x000fe200028e0605 */
[----:B------:R-:W-:Y:S02]  /*1e8f0*/  IADD3 R65, P5, R4, 0xa000, RZ ;  /* 0x0000a00004417810 */ /* 0x000fe40007fbe0ff */
[----:B------:R-:W-:Y:S02]  /*1e900*/  LOP3.LUT R24, R25, 0x380, RZ, 0xc0, !PT ;  /* 0x0000038019187812 */ /* 0x000fe400078ec0ff */
[----:B------:R-:W-:Y:S01]  /*1e910*/  LOP3.LUT R28, R29, 0x380, RZ, 0xc0, !PT ;  /* 0x000003801d1c7812 */ /* 0x000fe200078ec0ff */
[----:B------:R-:W-:Y:S01]  /*1e920*/  IMAD R11, R11, UR4, RZ ;  /* 0x000000040b0b7c24 */ /* 0x000fe2000f8e02ff */
[----:B------:R-:W-:Y:S01]  /*1e930*/  LOP3.LUT R36, R37, 0x380, RZ, 0xc0, !PT ;  /* 0x0000038025247812 */ /* 0x000fe200078ec0ff */
[----:B------:R-:W-:Y:S01]  /*1e940*/  IMAD R12, R8, 0x20, R187 ;  /* 0x00000020080c7824 */ /* 0x000fe200078e02bb */
[----:B------:R-:W-:Y:S01]  /*1e950*/  LOP3.LUT R40, R41, 0x380, RZ, 0xc0, !PT ;  /* 0x0000038029287812 */ /* 0x000fe200078ec0ff */
[----:B------:R-:W5:Y:S01]  /*1e960*/  LD.E.128 R44, desc[UR36][R44.64] ;  /* 0x000000242c2c7980 */ /* 0x000f62000c101d00 */
[----:B------:R-:W-:-:S02]  /*1e970*/  LOP3.LUT R64, R65, 0x380, RZ, 0xc0, !PT ;  /* 0x0000038041407812 */ /* 0x000fc400078ec0ff */
[----:B------:R-:W-:Y:S02]  /*1e980*/  SHF.R.U64 R24, R24, 0x3, RZ ;  /* 0x0000000318187819 */ /* 0x000fe400000012ff */
[----:B------:R-:W-:Y:S02]  /*1e990*/  SHF.R.U64 R28, R28, 0x3, RZ ;  /* 0x000000031c1c7819 */ /* 0x000fe400000012ff */
        /* <DEDUP_REMOVED lines=11> */
[----:B------:R-:W-:Y:S01]  /*1ea50*/  IADD3 R49, P0, R4, 0x6000, RZ ;  /* 0x0000600004317810 */ /* 0x000fe20007f1e0ff */
[----:B------:R-:W-:Y:S01]  /*1ea60*/  IMAD R11, R2, UR5, R11 ;  /* 0x00000005020b7c24 */ /* 0x000fe2000f8e020b */
[----:B------:R-:W-:-:S02]  /*1ea70*/  IADD3 R53, P1, R4, 0x7000, RZ ;  /* 0x0000700004357810 */ /* 0x000fc40007f3e0ff */
[C---:B------:R-:W-:Y:S01]  /*1ea80*/  LOP3.LUT R7, R4.reuse, 0x380, RZ, 0xc0, !PT ;  /* 0x0000038004077812 */ /* 0x040fe200078ec0ff */
[----:B------:R-:W-:Y:S01]  /*1ea90*/  IMAD.IADD R12, R201, 0x1, R12 ;  /* 0x00000001c90c7824 */ /* 0x000fe200078e020c */
[C---:B------:R-:W-:Y:S01]  /*1eaa0*/  IADD3 R57, P3, R4.reuse, 0x8000, RZ ;  /* 0x0000800004397810 */ /* 0x040fe20007f7e0ff */
[----:B------:R-:W5:Y:S01]  /*1eab0*/  LD.E.128 R24, desc[UR36][R24.64] ;  /* 0x0000002418187980 */ /* 0x000f62000c101d00 */
[----:B------:R-:W-:Y:S02]  /*1eac0*/  IADD3 R61, P4, R4, 0x9000, RZ ;  /* 0x00009000043d7810 */ /* 0x000fe40007f9e0ff */
[----:B------:R-:W-:Y:S01]  /*1ead0*/  LOP3.LUT R64, R64, R65, RZ, 0x3c, !PT ;  /* 0x0000004140407212 */ /* 0x000fe200078e3cff */
[----:B------:R-:W-:Y:S01]  /*1eae0*/  IMAD.X R65, RZ, RZ, R5, P5 ;  /* 0x000000ffff417224 */ /* 0x000fe200028e0605 */
[----:B------:R-:W-:Y:S01]  /*1eaf0*/  IADD3 R6, P5, R4, 0xf000, RZ ;  /* 0x0000f00004067810 */ /* 0x000fe20007fbe0ff */
[----:B------:R-:W5:Y:S01]  /*1eb00*/  LD.E.128 R28, desc[UR36][R28.64] ;  /* 0x000000241c1c7980 */ /* 0x000f62000c101d00 */
[----:B------:R-:W-:-:S02]  /*1eb10*/  LOP3.LUT R48, R49, 0x380, RZ, 0xc0, !PT ;  /* 0x0000038031307812 */ /* 0x000fc400078ec0ff */
[----:B------:R-:W-:Y:S01]  /*1eb20*/  LOP3.LUT R52, R53, 0x380, RZ, 0xc0, !PT ;  /* 0x0000038035347812 */ /* 0x000fe200078ec0ff */
[----:B------:R-:W5:Y:S01]  /*1eb30*/  LD.E.128 R36, desc[UR36][R36.64] ;  /* 0x0000002424247980 */ /* 0x000f62000c101d00 */
[----:B------:R-:W-:Y:S02]  /*1eb40*/  LOP3.LUT R56, R57, 0x380, RZ, 0xc0, !PT ;  /* 0x0000038039387812 */ /* 0x000fe400078ec0ff */
[----:B------:R-:W-:Y:S01]  /*1eb50*/  SHF.R.U64 R7, R7, 0x3, RZ ;  /* 0x0000000307077819 */ /* 0x000fe200000012ff */
[----:B--2---:R-:W-:Y:S01]  /*1eb60*/  @P2 IMAD.HI.U32 R8, R12, R9, RZ ;  /* 0x000000090c082227 */ /* 0x004fe200078e00ff */
[----:B------:R-:W-:Y:S01]  /*1eb70*/  LOP3.LUT R60, R61, 0x380, RZ, 0xc0, !PT ;  /* 0x000003803d3c7812 */ /* 0x000fe200078ec0ff */
[----:B------:R-:W5:Y:S01]  /*1eb80*/  LD.E.128 R40, desc[UR36][R40.64] ;  /* 0x0000002428287980 */ /* 0x000f62000c101d00 */
[----:B------:R-:W-:Y:S01]  /*1eb90*/  LOP3.LUT R3, R6, 0x380, RZ, 0xc0, !PT ;  /* 0x0000038006037812 */ /* 0x000fe200078ec0ff */
[----:B------:R-:W-:Y:S01]  /*1eba0*/  IMAD.X R85, RZ, RZ, R5, P5 ;  /* 0x000000ffff557224 */ /* 0x000fe200028e0605 */
[----:B------:R-:W-:Y:S01]  /*1ebb0*/  SHF.R.U64 R48, R48, 0x3, RZ ;  /* 0x0000000330307819 */ /* 0x000fe200000012ff */
[----:B------:R-:W5:Y:S01]  /*1ebc0*/  LD.E.128 R64, desc[UR36][R64.64] ;  /* 0x0000002440407980 */ /* 0x000f62000c101d00 */
[----:B------:R-:W-:-:S02]  /*1ebd0*/  SHF.R.U64 R52, R52, 0x3, RZ ;  /* 0x0000000334347819 */ /* 0x000fc400000012ff */
[----:B------:R-:W-:Y:S02]  /*1ebe0*/  SHF.R.U64 R56, R56, 0x3, RZ ;  /* 0x0000000338387819 */ /* 0x000fe400000012ff */
[----:B------:R-:W-:Y:S02]  /*1ebf0*/  SHF.R.U64 R60, R60, 0x3, RZ ;  /* 0x000000033c3c7819 */ /* 0x000fe400000012ff */
[----:B------:R-:W-:Y:S02]  /*1ec00*/  SHF.R.U64 R3, R3, 0x3, RZ ;  /* 0x0000000303037819 */ /* 0x000fe400000012ff */
[----:B------:R-:W-:Y:S01]  /*1ec10*/  LOP3.LUT R48, R48, R49, RZ, 0x3c, !PT ;  /* 0x0000003130307212 */ /* 0x000fe200078e3cff */
[--C-:B------:R-:W-:Y:S01]  /*1ec20*/  IMAD.X R49, RZ, RZ, R5.reuse, P0 ;  /* 0x000000ffff317224 */ /* 0x100fe200000e0605 */
[----:B------:R-:W-:Y:S01]  /*1ec30*/  LOP3.LUT R52, R52, R53, RZ, 0x3c, !PT ;  /* 0x0000003534347212 */ /* 0x000fe200078e3cff */
[----:B------:R-:W-:Y:S01]  /*1ec40*/  IMAD.X R53, RZ, RZ, R5, P1 ;  /* 0x000000ffff357224 */ /* 0x000fe200008e0605 */
[----:B------:R-:W-:-:S02]  /*1ec50*/  LOP3.LUT R56, R56, R57, RZ, 0x3c, !PT ;  /* 0x0000003938387212 */ /* 0x000fc400078e3cff */
[----:B------:R-:W-:Y:S01]  /*1ec60*/  LOP3.LUT R60, R60, R61, RZ, 0x3c, !PT ;  /* 0x0000003d3c3c7212 */ /* 0x000fe200078e3cff */
[----:B------:R-:W-:Y:S01]  /*1ec70*/  IMAD.X R61, RZ, RZ, R5, P4 ;  /* 0x000000ffff3d7224 */ /* 0x000fe200020e0605 */
[----:B------:R-:W-:Y:S01]  /*1ec80*/  IADD3.X R57, RZ, R5, RZ, P3, !PT ;  /* 0x00000005ff397210 */ /* 0x000fe20001ffe4ff */
[----:B------:R-:W-:Y:S01]  /*1ec90*/  IMAD.MOV.U32 R9, RZ, RZ, R12 ;  /* 0x000000ffff097224 */ /* 0x000fe200078e000c */
[C---:B------:R-:W-:Y:S01]  /*1eca0*/  IADD3 R69, P0, R4.reuse, 0xb000, RZ ;  /* 0x0000b00004457810 */ /* 0x040fe20007f1e0ff */
[----:B------:R-:W5:Y:S01]  /*1ecb0*/  LD.E.128 R48, desc[UR36][R48.64] ;  /* 0x0000002430307980 */ /* 0x000f62000c101d00 */
[C---:B------:R-:W-:Y:S02]  /*1ecc0*/  IADD3 R73, P1, R4.reuse, 0xc000, RZ ;  /* 0x0000c00004497810 */ /* 0x040fe40007f3e0ff */
[C---:B------:R-:W-:Y:S01]  /*1ecd0*/  IADD3 R77, P3, R4.reuse, 0xd000, RZ ;  /* 0x0000d000044d7810 */ /* 0x040fe20007f7e0ff */
[----:B------:R-:W5:Y:S01]  /*1ece0*/  LD.E.128 R52, desc[UR36][R52.64] ;  /* 0x0000002434347980 */ /* 0x000f62000c101d00 */
[----:B------:R-:W-:-:S02]  /*1ecf0*/  IADD3 R81, P4, R4, 0xe000, RZ ;  /* 0x0000e00004517810 */ /* 0x000fc40007f9e0ff */
[----:B------:R-:W-:Y:S01]  /*1ed00*/  LOP3.LUT R84, R3, R6, RZ, 0x3c, !PT ;  /* 0x0000000603547212 */ /* 0x000fe200078e3cff */
[----:B------:R-:W-:Y:S01]  /*1ed10*/  IMAD.WIDE.U32 R2, R2, UR4, RZ ;  /* 0x0000000402027c25 */ /* 0x000fe2000f8e00ff */
[----:B------:R-:W-:Y:S01]  /*1ed20*/  LOP3.LUT R68, R69, 0x380, RZ, 0xc0, !PT ;  /* 0x0000038045447812 */ /* 0x000fe200078ec0ff */
[----:B------:R-:W-:Y:S01]  /*1ed30*/  ULDC.64 UR4, c[0x0][0xae8] ;  /* 0x0002ba0000047ab9 */ /* 0x000fe20000000a00 */
[----:B------:R-:W-:Y:S01]  /*1ed40*/  LOP3.LUT R72, R73, 0x380, RZ, 0xc0, !PT ;  /* 0x0000038049487812 */ /* 0x000fe200078ec0ff */
[----:B------:R-:W-:Y:S01]  /*1ed50*/  IMAD.IADD R3, R3, 0x1, R11 ;  /* 0x0000000103037824 */ /* 0x000fe200078e020b */
[----:B------:R-:W-:Y:S01]  /*1ed60*/  LOP3.LUT R76, R77, 0x380, RZ, 0xc0, !PT ;  /* 0x000003804d4c7812 */ /* 0x000fe200078ec0ff */
[----:B------:R-:W5:Y:S01]  /*1ed70*/  LD.E.128 R56, desc[UR36][R56.64] ;  /* 0x0000002438387980 */ /* 0x000f62000c101d00 */
[----:B------:R-:W-:Y:S01]  /*1ed80*/  LOP3.LUT R80, R81, 0x380, RZ, 0xc0, !PT ;  /* 0x0000038051507812 */ /* 0x000fe200078ec0ff */
[----:B------:R-:W-:Y:S01]  /*1ed90*/  IMAD.WIDE.U32 R2, R188, UR4, R2 ;  /* 0x00000004bc027c25 */ /* 0x000fe2000f8e0002 */
[----:B------:R-:W-:Y:S01]  /*1eda0*/  SHF.R.U64 R68, R68, 0x3, RZ ;  /* 0x0000000344447819 */ /* 0x000fe200000012ff */
[----:B------:R-:W5:Y:S01]  /*1edb0*/  LD.E.128 R60, desc[UR36][R60.64] ;  /* 0x000000243c3c7980 */ /* 0x000f62000c101d00 */
[----:B------:R-:W-:-:S02]  /*1edc0*/  SHF.R.U64 R72, R72, 0x3, RZ ;  /* 0x0000000348487819 */ /* 0x000fc400000012ff */
[----:B------:R-:W-:Y:S01]  /*1edd0*/  SHF.R.U64 R76, R76, 0x3, RZ ;  /* 0x000000034c4c7819 */ /* 0x000fe200000012ff */
[----:B------:R-:W5:Y:S01]  /*1ede0*/  LD.E.128 R84, desc[UR36][R84.64] ;  /* 0x0000002454547980 */ /* 0x000f62000c101d00 */
[----:B------:R-:W-:Y:S02]  /*1edf0*/  SHF.R.U64 R80, R80, 0x3, RZ ;  /* 0x0000000350507819 */ /* 0x000fe400000012ff */
[----:B------:R-:W-:Y:S01]  /*1ee00*/  SHF.R.S32.HI R11, RZ, 0x1f, R0 ;  /* 0x0000001fff0b7819 */ /* 0x000fe20000011400 */
        /* <DEDUP_REMOVED lines=10> */
[----:B------:R-:W-:Y:S01]  /*1eeb0*/  ULDC.64 UR4, c[0x0][0xaf0] ;  /* 0x0002bc0000047ab9 */ /* 0x000fe20000000a00 */
[----:B0-----:R-:W-:Y:S01]  /*1eec0*/  @P2 SHF.R.U32.HI R9, RZ, R13, R8 ;  /* 0x0000000dff092219 */ /* 0x001fe20000011608 */
[----:B------:R-:W-:Y:S01]  /*1eed0*/  IMAD R11, R11, UR4, RZ ;  /* 0x000000040b0b7c24 */ /* 0x000fe2000f8e02ff */
[----:B------:R-:W5:Y:S01]  /*1eee0*/  LD.E.128 R68, desc[UR36][R68.64] ;  /* 0x0000002444447980 */ /* 0x000f62000c101d00 */
[----:B------:R-:W-:-:S03]  /*1eef0*/  IMAD.WIDE.U32 R2, R0, UR4, R2 ;  /* 0x0000000400027c25 */ /* 0x000fc6000f8e0002 */
[----:B------:R-:W5:Y:S01]  /*1ef00*/  LD.E.128 R4, desc[UR36][R4.64] ;  /* 0x0000002404047980 */ /* 0x000f62000c101d00 */
[----:B------:R-:W-:Y:S01]  /*1ef10*/  IMAD R11, R0, UR5, R11 ;  /* 0x00000005000b7c24 */ /* 0x000fe2000f8e020b */
[--C-:B------:R-:W-:Y:S02]  /*1ef20*/  SHF.R.S32.HI R0, RZ, 0x1f, R9.reuse ;  /* 0x0000001fff007819 */ /* 0x100fe40000011409 */
[----:B------:R-:W5:Y:S01]  /*1ef30*/  LD.E.128 R72, desc[UR36][R72.64] ;  /* 0x0000002448487980 */ /* 0x000f62000c101d00 */
[----:B------:R-:W-:Y:S01]  /*1ef40*/  IMAD.MOV R10, RZ, RZ, -R9 ;  /* 0x000000ffff0a7224 */ /* 0x000fe200078e0a09 */
[----:B------:R-:W-:Y:S02]  /*1ef50*/  ULDC.64 UR4, c[0x0][0xae0] ;  /* 0x0002b80000047ab9 */ /* 0x000fe40000000a00 */
        /* <DEDUP_REMOVED lines=8> */
[----:B------:R-:W-:-:S02]  /*1efe0*/  IMAD.IADD R3, R3, 0x1, R11 ;  /* 0x0000000103037824 */ /* 0x000fc400078e020b */
[----:B------:R-:W-:Y:S02]  /*1eff0*/  IMAD R8, R0, UR4, RZ ;  /* 0x0000000400087c24 */ /* 0x000fe4000f8e02ff */
[----:B------:R-:W-:Y:S02]  /*1f000*/  IMAD R99, R99, R10, R12 ;  /* 0x0000000a63637224 */ /* 0x000fe400078e020c */
[----:B------:R-:W-:-:S04]  /*1f010*/  IMAD.WIDE.U32 R2, R9, UR4, R2 ;  /* 0x0000000409027c25 */ /* 0x000fc8000f8e0002 */
[----:B------:R-:W-:Y:S01]  /*1f020*/  IMAD R9, R9, UR5, R8 ;  /* 0x0000000509097c24 */ /* 0x000fe2000f8e0208 */
[----:B------:R-:W-:Y:S01]  /*1f030*/  SHF.R.S32.HI R8, RZ, 0x1f, R99 ;  /* 0x0000001fff087819 */ /* 0x000fe20000011463 */
[----:B------:R-:W-:Y:S01]  /*1f040*/  ULDC.64 UR4, c[0x0][0xad8] ;  /* 0x0002b60000047ab9 */ /* 0x000fe20000000a00 */
[----:B------:R-:W-:Y:S02]  /*1f050*/  VIADD R0, R22, 0x28420 ;  /* 0x0002842016007836 */ /* 0x000fe40000000000 */
[----:B------:R-:W-:Y:S02]  /*1f060*/  IMAD.IADD R3, R3, 0x1, R9 ;  /* 0x0000000103037824 */ /* 0x000fe400078e0209 */
[----:B------:R-:W-:Y:S01]  /*1f070*/  IMAD R8, R8, UR4, RZ ;  /* 0x0000000408087c24 */ /* 0x000fe2000f8e02ff */
[----:B------:R-:W-:Y:S01]  /*1f080*/  PRMT R0, RZ, 0x654, R0 ;  /* 0x00000654ff007816 */ /* 0x000fe20000000000 */
[----:B------:R-:W-:-:S04]  /*1f090*/  IMAD.WIDE.U32 R2, R99, UR4, R2 ;  /* 0x0000000463027c25 */ /* 0x000fc8000f8e0002 */
[----:B------:R-:W-:Y:S01]  /*1f0a0*/  IMAD R99, R99, UR5, R8 ;  /* 0x0000000563637c24 */ /* 0x000fe2000f8e0208 */
[----:B------:R-:W-:Y:S01]  /*1f0b0*/  ULDC.64 UR4, c[0x0][0xa80] ;  /* 0x0002a00000047ab9 */ /* 0x000fe20000000a00 */
[----:B0-----:R0:W-:Y:S02]  /*1f0c0*/  SYNCS.ARRIVE.TRANS64.RED.A1T0 RZ, [R0+URZ], RZ ;  /* 0x000000ff00ff79a7 */ /* 0x0011e4000810043f */
[----:B------:R-:W-:Y:S01]  /*1f0d0*/  IMAD.IADD R3, R3, 0x1, R99 ;  /* 0x0000000103037824 */ /* 0x000fe200078e0263 */
[----:B0-----:R-:W-:Y:S01]  /*1f0e0*/  LEA R0, P0, R2, UR4, 0x1 ;  /* 0x0000000402007c11 */ /* 0x001fe2000f8008ff */
[----:B------:R-:W-:-:S03]  /*1f0f0*/  UMOV UR4, 0xffffffff ;  /* 0xffffffff00047882 */ /* 0x000fc60000000000 */
[----:B------:R-:W-:Y:S02]  /*1f100*/  LEA.HI.X R20, R2, UR5, R3, 0x1, P0 ;  /* 0x0000000502147c11 */ /* 0x000fe400080f0c03 */
[----:B------:R-:W-:Y:S01]  /*1f110*/  IADD3 R201, R187, R201, RZ ;  /* 0x000000c9bbc97210 */ /* 0x000fe20007ffe0ff */
[----:B------:R-:W-:Y:S06]  /*1f120*/  BRA.DIV UR4, `(.L_x_1997) ;  /* 0x0000011604687947 */ /* 0x000fec000b800000 */
[----:B------:R0:W1:Y:S04]  /*1f130*/  SHFL.IDX PT, R21, R20, RZ, 0x181f ;  /* 0x00181fff14157589 */ /* 0x00006800000e0000 */
[----:B------:R0:W2:Y:S02]  /*1f140*/  SHFL.IDX PT, R14, R0, RZ, 0x181f ;  /* 0x00181fff000e7589 */ /* 0x0000a400000e0000 */
.L_x_2392:
[----:B------:R-:W-:Y:S01]  /*1f150*/  ISETP.GE.AND P0, PT, R201, R32, PT ;  /* 0x00000020c900720c */ /* 0x000fe20003f06270 */
[----:B------:R-:W-:-:S12]  /*1f160*/  BSSY B1, `(.L_x_1998) ;  /* 0x0000013000017945 */ /* 0x000fd80003800000 */
[----:B------:R-:W-:Y:S05]  /*1f170*/  @P0 BRA `(.L_x_1999) ;  /* 0x0000000000440947 */ /* 0x000fea0003800000 */
[----:B------:R-:W-:Y:S02]  /*1f180*/  ULDC UR4, c[0x0][0xac8] ;  /* 0x0002b20000047ab9 */ /* 0x000fe40000000800 */
[----:B------:R-:W-:Y:S02]  /*1f190*/  ISETP.GE.AND P3, PT, R18, UR4, PT ;  /* 0x0000000412007c0c */ /* 0x000fe4000bf66270 */
[----:B------:R-:W-:Y:S02]  /*1f1a0*/  ISETP.GE.AND P2, PT, R190, UR4, PT ;  /* 0x00000004be007c0c */ /* 0x000fe4000bf46270 */
[----:B------:R-:W-:Y:S02]  /*1f1b0*/  ISETP.GE.AND P1, PT, R210, UR4, PT ;  /* 0x00000004d2007c0c */ /* 0x000fe4000bf26270 */
[----:B------:R-:W-:-:S07]  /*1f1c0*/  ISETP.GE.AND P0, PT, R211, UR4, PT ;  /* 0x00000004d3007c0c */ /* 0x000fce000bf06270 */
[-C--:B--2---:R-:W-:Y:S02]  /*1f1d0*/  @!P3 LEA R2, P5, R18, R14.reuse, 0x1 ;  /* 0x0000000e1202b211 */ /* 0x084fe400078a08ff */
[-C--:B------:R-:W-:Y:S02]  /*1f1e0*/  @!P2 LEA R8, P4, R190, R14.reuse, 0x1 ;  /* 0x0000000ebe08a211 */ /* 0x080fe400078808ff */
[-C--:B-1----:R-:W-:Y:S02]  /*1f1f0*/  @!P3 LEA.HI.X R3, R18, R21.reuse, R19, 0x1, P5 ;  /* 0x000000151203b211 */ /* 0x082fe400028f0c13 */
[-C--:B------:R-:W-:Y:S02]  /*1f200*/  @!P1 LEA R10, P5, R210, R14.reuse, 0x1 ;  /* 0x0000000ed20a9211 */ /* 0x080fe400078a08ff */
[----:B------:R-:W-:Y:S01]  /*1f210*/  @!P2 LEA.HI.X R9, R190, R21, R214, 0x1, P4 ;  /* 0x00000015be09a211 */ /* 0x000fe200020f0cd6 */
[----:B-----5:R3:W-:Y:S01]  /*1f220*/  @!P3 ST.E.128 desc[UR36][R2.64], R4 ;  /* 0x000000040200b985 */ /* 0x0207e2000c101d24 */
[----:B------:R-:W-:-:S02]  /*1f230*/  @!P0 LEA R12, P4, R211, R14, 0x1 ;  /* 0x0000000ed30c8211 */ /* 0x000fc400078808ff */
[-C--:B------:R-:W-:Y:S01]  /*1f240*/  @!P1 LEA.HI.X R11, R210, R21.reuse, R219, 0x1, P5 ;  /* 0x00000015d20b9211 */ /* 0x080fe200028f0cdb */
[----:B------:R3:W-:Y:S01]  /*1f250*/  @!P2 ST.E.128 desc[UR36][R8.64], R40 ;  /* 0x000000280800a985 */ /* 0x0007e2000c101d24 */
[----:B------:R-:W-:-:S03]  /*1f260*/  @!P0 LEA.HI.X R13, R211, R21, R218, 0x1, P4 ;  /* 0x00000015d30d8211 */ /* 0x000fc600020f0cda */
[----:B------:R3:W-:Y:S04]  /*1f270*/  @!P1 ST.E.128 desc[UR36][R10.64], R56 ;  /* 0x000000380a009985 */ /* 0x0007e8000c101d24 */
[----:B------:R3:W-:Y:S02]  /*1f280*/  @!P0 ST.E.128 desc[UR36][R12.64], R72 ;  /* 0x000000480c008985 */ /* 0x0007e4000c101d24 */
.L_x_1999:
[----:B------:R-:W-:Y:S05]  /*1f290*/  BSYNC B1 ;  /* 0x0000000000017941 */ /* 0x000fea0003800000 */
.L_x_1998:
[----:B------:R-:W-:-:S03]  /*1f2a0*/  UMOV UR4, 0xffffffff ;  /* 0xffffffff00047882 */ /* 0x000fc60000000000 */
[----:B------:R-:W-:Y:S05]  /*1f2b0*/  BRA.DIV UR4, `(.L_x_2000) ;  /* 0x0000011604387947 */ /* 0x000fea000b800000 */
[----:B---3--:R3:W4:Y:S04]  /*1f2c0*/  SHFL.IDX PT, R9, R20, 0x1, 0x181f ;  /* 0x00381f0014097f89 */ /* 0x00872800000e0000 */
[----:B--2---:R3:W2:Y:S02]  /*1f2d0*/  SHFL.IDX PT, R14, R0, 0x1, 0x181f ;  /* 0x00381f00000e7f89 */ /* 0x0046a400000e0000 */
.L_x_2396:
[----:B------:R-:W-:Y:S01]  /*1f2e0*/  VIADD R3, R201, 0x20 ;  /* 0x00000020c9037836 */ /* 0x000fe20000000000 */
[----:B------:R-:W-:Y:S04]  /*1f2f0*/  BSSY B1, `(.L_x_2001) ;  /* 0x0000014000017945 */ /* 0x000fe80003800000 */
[----:B------:R-:W-:-:S13]  /*1f300*/  ISETP.GE.AND P0, PT, R3, R32, PT ;  /* 0x000000200300720c */ /* 0x000fda0003f06270 */
[----:B------:R-:W-:Y:S05]  /*1f310*/  @P0 BRA `(.L_x_2002) ;  /* 0x0000000000440947 */ /* 0x000fea0003800000 */
[----:B------:R-:W-:Y:S02]  /*1f320*/  ULDC UR4, c[0x0][0xac8] ;  /* 0x0002b20000047ab9 */ /* 0x000fe40000000800 */
[----:B------:R-:W-:Y:S02]  /*1f330*/  ISETP.GE.AND P3, PT, R18, UR4, PT ;  /* 0x0000000412007c0c */ /* 0x000fe4000bf66270 */
[----:B------:R-:W-:Y:S02]  /*1f340*/  ISETP.GE.AND P2, PT, R190, UR4, PT ;  /* 0x00000004be007c0c */ /* 0x000fe4000bf46270 */
[----:B------:R-:W-:Y:S02]  /*1f350*/  ISETP.GE.AND P1, PT, R210, UR4, PT ;  /* 0x00000004d2007c0c */ /* 0x000fe4000bf26270 */
[----:B------:R-:W-:-:S07]  /*1f360*/  ISETP.GE.AND P0, PT, R211, UR4, PT ;  /* 0x00000004d3007c0c */ /* 0x000fce000bf06270 */
[-C--:B--2---:R-:W-:Y:S02]  /*1f370*/  @!P3 LEA R2, P5, R18, R14.reuse, 0x1 ;  /* 0x0000000e1202b211 */ /* 0x084fe400078a08ff */
[-C--:B-----5:R-:W-:Y:S02]  /*1f380*/  @!P2 LEA R4, P4, R190, R14.reuse, 0x1 ;  /* 0x0000000ebe04a211 */ /* 0x0a0fe400078808ff */
[-C--:B----4-:R-:W-:Y:S02]  /*1f390*/  @!P3 LEA.HI.X R3, R18, R9.reuse, R19, 0x1, P5 ;  /* 0x000000091203b211 */ /* 0x090fe400028f0c13 */
[-C--:B------:R-:W-:Y:S02]  /*1f3a0*/  @!P1 LEA R6, P5, R210, R14.reuse, 0x1 ;  /* 0x0000000ed2069211 */ /* 0x080fe400078a08ff */
        /* <DEDUP_REMOVED lines=8> */
.L_x_2002:
[----:B------:R-:W-:Y:S05]  /*1f430*/  BSYNC B1 ;  /* 0x0000000000017941 */ /* 0x000fea0003800000 */
.L_x_2001:
[----:B------:R-:W-:-:S03]  /*1f440*/  UMOV UR4, 0xffffffff ;  /* 0xffffffff00047882 */ /* 0x000fc60000000000 */
[----:B------:R-:W-:Y:S05]  /*1f450*/  BRA.DIV UR4, `(.L_x_2003) ;  /* 0x0000011604187947 */ /* 0x000fea000b800000 */
[----:B--2-4-:R2:W4:Y:S04]  /*1f460*/  SHFL.IDX PT, R9, R20, 0x2, 0x181f ;  /* 0x00581f0014097f89 */ /* 0x01452800000e0000 */
[----:B------:R2:W0:Y:S02]  /*1f470*/  SHFL.IDX PT, R14, R0, 0x2, 0x181f ;  /* 0x00581f00000e7f89 */ /* 0x00042400000e0000 */
.L_x_2400:
        /* <DEDUP_REMOVED lines=9> */
[-C--:B0-----:R-:W-:Y:S02]  /*1f510*/  @!P3 LEA R2, P5, R18, R14.reuse, 0x1 ;  /* 0x0000000e1202b211 */ /* 0x081fe400078a08ff */
        /* <DEDUP_REMOVED lines=11> */
.L_x_2005:
[----:B------:R-:W-:Y:S05]  /*1f5d0*/  BSYNC B1 ;  /* 0x0000000000017941 */ /* 0x000fea0003800000 */
.L_x_2004:
[----:B------:R-:W-:-:S03]  /*1f5e0*/  UMOV UR4, 0xffffffff ;  /* 0xffffffff00047882 */ /* 0x000fc60000000000 */
[----:B------:R-:W-:Y:S05]  /*1f5f0*/  BRA.DIV UR4, `(.L_x_2006) ;  /* 0x0000011204f87947 */ /* 0x000fea000b800000 */
[----:B0---4-:R0:W4:Y:S04]  /*1f600*/  SHFL.IDX PT, R9, R20, 0x3, 0x181f ;  /* 0x00781f0014097f89 */ /* 0x01112800000e0000 */
[----:B------:R0:W0:Y:S02]  /*1f610*/  SHFL.IDX PT, R14, R0, 0x3, 0x181f ;  /* 0x00781f00000e7f89 */ /* 0x00002400000e0000 */
.L_x_2404:
[----:B------:R-:W-:-:S05]  /*1f620*/  VIADD R3, R201, 0x60 ;  /* 0x00000060c9037836 */ /* 0x000fca0000000000 */
[----:B------:R-:W-:-:S13]  /*1f630*/  ISETP.GE.AND P0, PT, R3, R32, PT ;  /* 0x000000200300720c */ /* 0x000fda0003f06270 */
[----:B------:R-:W-:Y:S05]  /*1f640*/  @P0 BRA `(.L_x_2007) ;  /* 0x0000003000cc0947 */ /* 0x000fea0003800000 */
[----:B------:R-:W-:Y:S02]  /*1f650*/  ULDC UR4, c[0x0][0xac8] ;  /* 0x0002b20000047ab9 */ /* 0x000fe40000000800 */
[----:B------:R-:W-:Y:S02]  /*1f660*/  ISETP.GE.AND P3, PT, R18, UR4, PT ;  /* 0x0000000412007c0c */ /* 0x000fe4000bf66270 */
[----:B------:R-:W-:Y:S02]  /*1f670*/  ISETP.GE.AND P4, PT, R190, UR4, PT ;  /* 0x00000004be007c0c */ /* 0x000fe4000bf86270 */
[----:B------:R-:W-:-:S09]  /*1f680*/  ISETP.GE.AND P5, PT, R210, UR4, PT ;  /* 0x00000004d2007c0c */ /* 0x000fd2000bfa6270 */
[-C--:B0-----:R-:W-:Y:S02]  /*1f690*/  @!P3 LEA R2, P0, R18, R14.reuse, 0x1 ;  /* 0x0000000e1202b211 */ /* 0x081fe400078008ff */
[-C--:B-----5:R-:W-:Y:S02]  /*1f6a0*/  @!P4 LEA R4, P1, R190, R14.reuse, 0x1 ;  /* 0x0000000ebe04c211 */ /* 0x0a0fe400078208ff */
[----:B------:R-:W-:Y:S02]  /*1f6b0*/  @!P5 LEA R6, P2, R210, R14, 0x1 ;  /* 0x0000000ed206d211 */ /* 0x000fe400078408ff */
[-C--:B----4-:R-:W-:Y:S02]  /*1f6c0*/  @!P3 LEA.HI.X R3, R18, R9.reuse, R19, 0x1, P0 ;  /* 0x000000091203b211 */ /* 0x090fe400000f0c13 */
[-C--:B------:R-:W-:Y:S02]  /*1f6d0*/  @!P4 LEA.HI.X R5, R190, R9.reuse, R214, 0x1, P1 ;  /* 0x00000009be05c211 */ /* 0x080fe400008f0cd6 */
[----:B------:R-:W-:Y:S01]  /*1f6e0*/  @!P5 LEA.HI.X R7, R210, R9, R219, 0x1, P2 ;  /* 0x00000009d207d211 */ /* 0x000fe200010f0cdb */
[----:B------:R0:W-:Y:S01]  /*1f6f0*/  @!P3 ST.E.128 desc[UR36][R2.64], R36 ;  /* 0x000000240200b985 */ /* 0x0001e2000c101d24 */
[----:B------:R-:W-:-:S03]  /*1f700*/  ISETP.GE.AND P0, PT, R211, UR4, PT ;  /* 0x00000004d3007c0c */ /* 0x000fc6000bf06270 */
[----:B------:R0:W-:Y:S04]  /*1f710*/  @!P4 ST.E.128 desc[UR36][R4.64], R52 ;  /* 0x000000340400c985 */ /* 0x0001e8000c101d24 */
[----:B------:R0:W-:Y:S06]  /*1f720*/  @!P5 ST.E.128 desc[UR36][R6.64], R68 ;  /* 0x000000440600d985 */ /* 0x0001ec000c101d24 */
[----:B------:R-:W-:Y:S05]  /*1f730*/  @P0 BRA `(.L_x_2007) ;  /* 0x0000003000900947 */ /* 0x000fea0003800000 */
[----:B------:R-:W-:-:S04]  /*1f740*/  LEA R14, P0, R211, R14, 0x1 ;  /* 0x0000000ed30e7211 */ /* 0x000fc800078008ff */
[----:B------:R-:W-:-:S05]  /*1f750*/  LEA.HI.X R15, R211, R9, R218, 0x1, P0 ;  /* 0x00000009d30f7211 */ /* 0x000fca00000f0cda */
[----:B------:R4:W-:Y:S01]  /*1f760*/  ST.E.128 desc[UR36][R14.64], R84 ;  /* 0x000000540e007985 */ /* 0x0009e2000c101d24 */
[----:B------:R-:W-:Y:S05]  /*1f770*/  BRA `(.L_x_2007) ;  /* 0x0000003000807947 */ /* 0x000fea0003800000 */
.L_x_1996:
        /* <DEDUP_REMOVED lines=22> */
[----:B------:R-:W-:Y:S02]  /*1f8e0*/  IMAD.MOV R0, RZ, RZ, -R14 ;  /* 0x000000ffff007224 */ /* 0x000fe400078e0a0e */
[----:B------:R-:W-:Y:S01]  /*1f8f0*/  IMAD.IADD R13, R13, 0x1, R2 ;  /* 0x000000010d0d7824 */ /* 0x000fe200078e0202 */
[----:B------:R-:W-:Y:S01]  /*1f900*/  SHF.R.S32.HI R2, RZ, 0x1f, R14 ;  /* 0x0000001fff027819 */ /* 0x000fe2000001140e */
        /* <DEDUP_REMOVED lines=21> */
.L_x_2407:
[----:B------:R-:W-:Y:S01]  /*1fa60*/  ISETP.GE.AND P0, PT, R34, R32, PT ;  /* 0x000000202200720c */ /* 0x000fe20003f06270 */
[----:B------:R-:W-:-:S12]  /*1fa70*/  BSSY B1, `(.L_x_2009) ;  /* 0x0000113000017945 */ /* 0x000fd80003800000 */
[----:B------:R-:W-:Y:S05]  /*1fa80*/  @P0 BRA `(.L_x_2010) ;  /* 0x0000001000440947 */ /* 0x000fea0003800000 */
[----:B------:R-:W-:Y:S01]  /*1fa90*/  ULDC UR4, c[0x0][0xac8] ;  /* 0x0002b20000047ab9 */ /* 0x000fe20000000800 */
[----:B------:R-:W-:Y:S01]  /*1faa0*/  SHF.R.S32.HI R14, RZ, 0x1f, R191 ;  /* 0x0000001fff0e7819 */ /* 0x000fe200000114bf */
[C---:B------:R-:W-:Y:S01]  /*1fab0*/  VIADD R25, R191.reuse, 0x8 ;  /* 0x00000008bf197836 */ /* 0x040fe20000000000 */
[C---:B------:R-:W-:Y:S01]  /*1fac0*/  ISETP.GE.AND P0, PT, R191.reuse, UR4, PT ;  /* 0x00000004bf007c0c */ /* 0x040fe2000bf06270 */
[C---:B------:R-:W-:Y:S02]  /*1fad0*/  VIADD R35, R191.reuse, 0x8 ;  /* 0x00000008bf237836 */ /* 0x040fe40000000000 */
[C---:B------:R-:W-:Y:S02]  /*1fae0*/  VIADD R59, R191.reuse, 0x10 ;  /* 0x00000010bf3b7836 */ /* 0x040fe40000000000 */
[C---:B------:R-:W-:Y:S01]  /*1faf0*/  VIADD R63, R191.reuse, 0x10 ;  /* 0x00000010bf3f7836 */ /* 0x040fe20000000000 */
[----:B------:R-:W-:Y:S01]  /*1fb00*/  SHF.R.S32.HI R35, RZ, 0x1f, R35 ;  /* 0x0000001fff237819 */ /* 0x000fe20000011423 */
[----:B------:R-:W-:-:S02]  /*1fb10*/  VIADD R34, R191, 0x40 ;  /* 0x00000040bf227836 */ /* 0x000fc40000000000 */
[C---:B------:R-:W-:Y:S01]  /*1fb20*/  VIADD R86, R191.reuse, 0x58 ;  /* 0x00000058bf567836 */ /* 0x040fe20000000000 */
[----:B------:R-:W-:Y:S01]  /*1fb30*/  SHF.R.S32.HI R63, RZ, 0x1f, R63 ;  /* 0x0000001fff3f7819 */ /* 0x000fe2000001143f */
[C---:B------:R-:W-:Y:S02]  /*1fb40*/  VIADD R82, R191.reuse, 0x70 ;  /* 0x00000070bf527836 */ /* 0x040fe40000000000 */
[C---:B--2---:R-:W-:Y:S01]  /*1fb50*/  @!P0 LEA R12, P1, R191.reuse, R11, 0x2 ;  /* 0x0000000bbf0c8211 */ /* 0x044fe200078210ff */
[----:B------:R-:W-:Y:S01]  /*1fb60*/  @!P0 IMAD.MOV.U32 R15, RZ, RZ, R126 ;  /* 0x000000ffff0f8224 */ /* 0x000fe200078e007e */
[----:B------:R-:W-:Y:S01]  /*1fb70*/  SHF.R.S32.HI R86, RZ, 0x1f, R86 ;  /* 0x0000001fff567819 */ /* 0x000fe20000011456 */
[C---:B------:R-:W-:Y:S01]  /*1fb80*/  VIADD R90, R191.reuse, 0x60 ;  /* 0x00000060bf5a7836 */ /* 0x040fe20000000000 */
[----:B-1----:R-:W-:Y:S01]  /*1fb90*/  @!P0 LEA.HI.X R13, R191, R24, R14, 0x2, P1 ;  /* 0x00000018bf0d8211 */ /* 0x002fe200008f140e */
[----:B------:R-:W-:-:S03]  /*1fba0*/  @!P0 IMAD.MOV.U32 R14, RZ, RZ, R125 ;  /* 0x000000ffff0e8224 */ /* 0x000fc600078e007d */
[----:B------:R-:W-:Y:S02]  /*1fbb0*/  SHF.R.S32.HI R90, RZ, 0x1f, R90 ;  /* 0x0000001fff5a7819 */ /* 0x000fe4000001145a */
[----:B------:R1:W-:Y:S01]  /*1fbc0*/  @!P0 ST.E.64 desc[UR36][R12.64], R14 ;  /* 0x0000000e0c008985 */ /* 0x0003e2000c101b24 */
[----:B------:R-:W-:-:S13]  /*1fbd0*/  ISETP.GE.AND P0, PT, R25, UR4, PT ;  /* 0x0000000419007c0c */ /* 0x000fda000bf06270 */
[C---:B-1----:R-:W-:Y:S01]  /*1fbe0*/  @!P0 LEA R12, P1, R25.reuse, R11, 0x2 ;  /* 0x0000000b190c8211 */ /* 0x042fe200078210ff */
[----:B------:R-:W-:Y:S01]  /*1fbf0*/  @!P0 IMAD.MOV.U32 R15, RZ, RZ, R124 ;  /* 0x000000ffff0f8224 */ /* 0x000fe200078e007c */
[----:B------:R-:W-:Y:S02]  /*1fc00*/  @!P0 MOV R14, R122 ;  /* 0x0000007a000e8202 */ /* 0x000fe40000000f00 */
[----:B------:R-:W-:Y:S01]  /*1fc10*/  @!P0 LEA.HI.X R13, R25, R24, R35, 0x2, P1 ;  /* 0x00000018190d8211 */ /* 0x000fe200008f1423 */
[C---:B------:R-:W-:Y:S02]  /*1fc20*/  VIADD R25, R191.reuse, 0x18 ;  /* 0x00000018bf197836 */ /* 0x040fe40000000000 */
[----:B------:R-:W-:Y:S02]  /*1fc30*/  VIADD R35, R191, 0x20 ;  /* 0x00000020bf237836 */ /* 0x000fe40000000000 */
[----:B------:R1:W-:Y:S01]  /*1fc40*/  @!P0 ST.E.64 desc[UR36][R12.64], R14 ;  /* 0x0000000e0c008985 */ /* 0x0003e2000c101b24 */
[----:B------:R-:W-:-:S02]  /*1fc50*/  ISETP.GE.AND P0, PT, R59, UR4, PT ;  /* 0x000000043b007c0c */ /* 0x000fc4000bf06270 */
[----:B------:R-:W-:-:S11]  /*1fc60*/  ISETP.GE.AND P1, PT, R25, UR4, PT ;  /* 0x0000000419007c0c */ /* 0x000fd6000bf26270 */
[C---:B-1----:R-:W-:Y:S01]  /*1fc70*/  @!P0 LEA R12, P2, R59.reuse, R11, 0x2 ;  /* 0x0000000b3b0c8211 */ /* 0x042fe200078410ff */
[----:B------:R-:W-:Y:S02]  /*1fc80*/  @!P0 IMAD.MOV.U32 R14, RZ, RZ, R118 ;  /* 0x000000ffff0e8224 */ /* 0x000fe400078e0076 */
[----:B------:R-:W-:Y:S01]  /*1fc90*/  @!P0 IMAD.MOV.U32 R15, RZ, RZ, R121 ;  /* 0x000000ffff0f8224 */ /* 0x000fe200078e0079 */
[----:B------:R-:W-:Y:S01]  /*1fca0*/  @!P0 LEA.HI.X R13, R59, R24, R63, 0x2, P2 ;  /* 0x000000183b0d8211 */ /* 0x000fe200010f143f */
[C---:B------:R-:W-:Y:S02]  /*1fcb0*/  VIADD R63, R191.reuse, 0x18 ;  /* 0x00000018bf3f7836 */ /* 0x040fe40000000000 */
[----:B------:R-:W-:Y:S02]  /*1fcc0*/  VIADD R59, R191, 0x28 ;  /* 0x00000028bf3b7836 */ /* 0x000fe40000000000 */
[----:B------:R1:W-:Y:S01]  /*1fcd0*/  @!P0 ST.E.64 desc[UR36][R12.64], R14 ;  /* 0x0000000e0c008985 */ /* 0x0003e2000c101b24 */
[----:B------:R-:W-:-:S02]  /*1fce0*/  ISETP.GE.AND P0, PT, R35, UR4, PT ;  /* 0x0000000423007c0c */ /* 0x000fc4000bf06270 */
[----:B------:R-:W-:Y:S02]  /*1fcf0*/  SHF.R.S32.HI R63, RZ, 0x1f, R63 ;  /* 0x0000001fff3f7819 */ /* 0x000fe4000001143f */
[C---:B-1----:R-:W-:Y:S01]  /*1fd00*/  @!P1 LEA R12, P2, R25.reuse, R11, 0x2 ;  /* 0x0000000b190c9211 */ /* 0x042fe200078410ff */
[----:B------:R-:W-:Y:S02]  /*1fd10*/  @!P1 IMAD.MOV.U32 R14, RZ, RZ, R115 ;  /* 0x000000ffff0e9224 */ /* 0x000fe400078e0073 */
[----:B------:R-:W-:Y:S01]  /*1fd20*/  @!P1 IMAD.MOV.U32 R15, RZ, RZ, R117 ;  /* 0x000000ffff0f9224 */ /* 0x000fe200078e0075 */
[----:B------:R-:W-:Y:S01]  /*1fd30*/  @!P1 LEA.HI.X R13, R25, R24, R63, 0x2, P2 ;  /* 0x00000018190d9211 */ /* 0x000fe200010f143f */
[C---:B------:R-:W-:Y:S02]  /*1fd40*/  VIADD R63, R191.reuse, 0x20 ;  /* 0x00000020bf3f7836 */ /* 0x040fe40000000000 */
[----:B------:R-:W-:Y:S02]  /*1fd50*/  VIADD R25, R191, 0x30 ;  /* 0x00000030bf197836 */ /* 0x000fe40000000000 */
[----:B------:R1:W-:Y:S01]  /*1fd60*/  @!P1 ST.E.64 desc[UR36][R12.64], R14 ;  /* 0x0000000e0c009985 */ /* 0x0003e2000c101b24 */
[----:B------:R-:W-:-:S02]  /*1fd70*/  SHF.R.S32.HI R63, RZ, 0x1f, R63 ;  /* 0x0000001fff3f7819 */ /* 0x000fc4000001143f */
[----:B------:R-:W-:Y:S02]  /*1fd80*/  ISETP.GE.AND P1, PT, R59, UR4, PT ;  /* 0x000000043b007c0c */ /* 0x000fe4000bf26270 */
        /* <DEDUP_REMOVED lines=10> */
[----:B------:R-:W-:Y:S01]  /*1fe30*/  @!P1 IMAD.MOV.U32 R14, RZ, RZ, R102 ;  /* 0x000000ffff0e9224 */ /* 0x000fe200078e0066 */
[----:B------:R-:W-:Y:S02]  /*1fe40*/  @!P1 MOV R15, R106 ;  /* 0x0000006a000f9202 */ /* 0x000fe40000000f00 */
        /* <DEDUP_REMOVED lines=19> */
[----:B------:R-:W-:Y:S01]  /*1ff80*/  VIADD R35, R191, 0x40 ;  /* 0x00000040bf237836 */ /* 0x000fe20000000000 */
[----:B------:R-:W-:Y:S01]  /*1ff90*/  ISETP.GE.AND P2, PT, R25, UR4, PT ;  /* 0x0000000419007c0c */ /* 0x000fe2000bf46270 */
[----:B------:R-:W-:Y:S02]  /*1ffa0*/  VIADD R59, R191, 0x58 ;  /* 0x00000058bf3b7836 */ /* 0x000fe40000000000 */
[----:B------:R1:W-:Y:S01]  /*1ffb0*/  @!P1 ST.E.64 desc[UR36][R12.64], R14 ;  /* 0x0000000e0c009985 */ /* 0x0003e2000c101b24 */
[----:B------:R-:W-:-:S02]  /*1ffc0*/  SHF.R.S32.HI R35, RZ, 0x1f, R35 ;  /* 0x0000001fff237819 */ /* 0x000fc40000011423 */
        /* <DEDUP_REMOVED lines=14> */
[----:B------:R-:W-:Y:S01]  /*200b0*/  VIADD R25, R191, 0x60 ;  /* 0x00000060bf197836 */ /* 0x000fe20000000000 */
[----:B------:R-:W-:Y:S01]  /*200c0*/  ISETP.GE.AND P3, PT, R63, UR4, PT ;  /* 0x000000043f007c0c */ /* 0x000fe2000bf66270 */
[----:B------:R-:W-:Y:S02]  /*200d0*/  VIADD R35, R191, 0x50 ;  /* 0x00000050bf237836 */ /* 0x000fe40000000000 */
[----:B------:R1:W-:Y:S01]  /*200e0*/  @!P2 ST.E.64 desc[UR36][R12.64], R14 ;  /* 0x0000000e0c00a985 */ /* 0x0003e2000c101b24 */
[----:B------:R-:W-:-:S02]  /*200f0*/  ISETP.GE.AND P2, PT, R25, UR4, PT ;  /* 0x0000000419007c0c */ /* 0x000fc4000bf46270 */
[----:B------:R-:W-:Y:S02]  /*20100*/  SHF.R.S32.HI R35, RZ, 0x1f, R35 ;  /* 0x0000001fff237819 */ /* 0x000fe40000011423 */
[CC--:B-1----:R-:W-:Y:S02]  /*20110*/  @!P0 LEA R14, P4, R34.reuse, R11.reuse, 0x2 ;  /* 0x0000000b220e8211 */ /* 0x0c2fe400078810ff */
[C---:B------:R-:W-:Y:S02]  /*20120*/  @!P1 LEA R12, P5, R59.reuse, R11, 0x2 ;  /* 0x0000000b3b0c9211 */ /* 0x040fe400078a10ff */
[-C--:B------:R-:W-:Y:S01]  /*20130*/  @!P0 LEA.HI.X R15, R34, R24.reuse, R35, 0x2, P4 ;  /* 0x00000018220f8211 */ /* 0x080fe200020f1423 */
[----:B------:R-:W-:Y:S01]  /*20140*/  @!P0 IMAD.MOV.U32 R34, RZ, RZ, R180 ;  /* 0x000000ffff228224 */ /* 0x000fe200078e00b4 */
[----:B------:R-:W-:Y:S01]  /*20150*/  @!P1 LEA.HI.X R13, R59, R24, R86, 0x2, P5 ;  /* 0x000000183b0d9211 */ /* 0x000fe200028f1456 */
[----:B------:R-:W-:Y:S02]  /*20160*/  @!P0 IMAD.MOV.U32 R35, RZ, RZ, R178 ;  /* 0x000000ffff238224 */ /* 0x000fe400078e00b2 */
[----:B------:R-:W-:-:S02]  /*20170*/  VIADD R59, R191, 0x78 ;  /* 0x00000078bf3b7836 */ /* 0x000fc40000000000 */
[----:B------:R-:W-:Y:S01]  /*20180*/  VIADD R86, R191, 0x68 ;  /* 0x00000068bf567836 */ /* 0x000fe20000000000 */
[----:B------:R1:W-:Y:S01]  /*20190*/  @!P0 ST.E.64 desc[UR36][R14.64], R34 ;  /* 0x000000220e008985 */ /* 0x0003e2000c101b24 */
[----:B------:R-:W-:-:S03]  /*201a0*/  ISETP.GE.AND P0, PT, R82, UR4, PT ;  /* 0x0000000452007c0c */ /* 0x000fc6000bf06270 */
[----:B------:R-:W-:Y:S01]  /*201b0*/  SHF.R.S32.HI R86, RZ, 0x1f, R86 ;  /* 0x0000001fff567819 */ /* 0x000fe20000011456 */
[----:B-1----:R-:W-:Y:S01]  /*201c0*/  @!P1 IMAD.MOV.U32 R34, RZ, RZ, R179 ;  /* 0x000000ffff229224 */ /* 0x002fe200078e00b3 */
[----:B------:R-:W-:Y:S01]  /*201d0*/  @!P2 LEA R14, P4, R25, R11, 0x2 ;  /* 0x0000000b190ea211 */ /* 0x000fe200078810ff */
[----:B------:R-:W-:-:S03]  /*201e0*/  @!P1 IMAD.MOV.U32 R35, RZ, RZ, R177 ;  /* 0x000000ffff239224 */ /* 0x000fc600078e00b1 */
[----:B------:R-:W-:Y:S01]  /*201f0*/  @!P2 LEA.HI.X R15, R25, R24, R90, 0x2, P4 ;  /* 0x00000018190fa211 */ /* 0x000fe200020f145a */
[----:B------:R-:W-:Y:S01]  /*20200*/  VIADD R25, R191, 0x80 ;  /* 0x00000080bf197836 */ /* 0x000fe20000000000 */
[----:B------:R1:W-:Y:S01]  /*20210*/  @!P1 ST.E.64 desc[UR36][R12.64], R34 ;  /* 0x000000220c009985 */ /* 0x0003e2000c101b24 */
[----:B------:R-:W-:Y:S01]  /*20220*/  ISETP.GE.AND P1, PT, R59, UR4, PT ;  /* 0x000000043b007c0c */ /* 0x000fe2000bf26270 */
[----:B------:R-:W-:-:S05]  /*20230*/  VIADD R90, R191, 0x70 ;  /* 0x00000070bf5a7836 */ /* 0x000fca0000000000 */
        /* <DEDUP_REMOVED lines=11> */
[----:B------:R-:W-:Y:S02]  /*202f0*/  @!P3 MOV R35, R173 ;  /* 0x000000ad0023b202 */ /* 0x000fe40000000f00 */
[----:B------:R-:W-:-:S03]  /*20300*/  @!P0 LEA R14, P4, R82, R11, 0x2 ;  /* 0x0000000b520e8211 */ /* 0x000fc600078810ff */
[----:B------:R1:W-:Y:S01]  /*20310*/  @!P3 ST.E.64 desc[UR36][R12.64], R34 ;  /* 0x000000220c00b985 */ /* 0x0003e2000c101b24 */
[----:B------:R-:W-:Y:S01]  /*20320*/  @!P0 LEA.HI.X R15, R82, R24, R90, 0x2, P4 ;  /* 0x00000018520f8211 */ /* 0x000fe200020f145a */
[----:B------:R-:W-:Y:S01]  /*20330*/  VIADD R82, R191, 0x90 ;  /* 0x00000090bf527836 */ /* 0x000fe20000000000 */
[----:B------:R-:W-:Y:S01]  /*20340*/  ISETP.GE.AND P3, PT, R63, UR4, PT ;  /* 0x000000043f007c0c */ /* 0x000fe2000bf66270 */
[----:B------:R-:W-:-:S05]  /*20350*/  VIADD R90, R191, 0x80 ;  /* 0x00000080bf5a7836 */ /* 0x000fca0000000000 */
[----:B------:R-:W-:Y:S01]  /*20360*/  SHF.R.S32.HI R90, RZ, 0x1f, R90 ;  /* 0x0000001fff5a7819 */ /* 0x000fe2000001145a */
[----:B-1----:R-:W-:Y:S01]  /*20370*/  @!P0 IMAD.MOV.U32 R34, RZ, RZ, R172 ;  /* 0x000000ffff228224 */ /* 0x002fe200078e00ac */
[----:B------:R-:W-:Y:S01]  /*20380*/  @!P1 LEA R12, P5, R59, R11, 0x2 ;  /* 0x0000000b3b0c9211 */ /* 0x000fe200078a10ff */
[----:B------:R-:W-:-:S03]  /*20390*/  @!P0 IMAD.MOV.U32 R35, RZ, RZ, R170 ;  /* 0x000000ffff238224 */ /* 0x000fc600078e00aa */
[----:B------:R-:W-:Y:S01]  /*203a0*/  @!P1 LEA.HI.X R13, R59, R24, R86, 0x2, P5 ;  /* 0x000000183b0d9211 */ /* 0x000fe200028f1456 */
[C---:B------:R-:W-:Y:S01]  /*203b0*/  VIADD R59, R191.reuse, 0x98 ;  /* 0x00000098bf3b7836 */ /* 0x040fe20000000000 */
        /* <DEDUP_REMOVED lines=10> */
[----:B------:R-:W-:Y:S02]  /*20460*/  ISETP.GE.AND P1, PT, R59, UR4, PT ;  /* 0x000000043b007c0c */ /* 0x000fe4000bf26270 */
[----:B------:R-:W-:-:S04]  /*20470*/  IADD3 R90, R191, 0x90, RZ ;  /* 0x00000090bf5a7810 */ /* 0x000fc80007ffe0ff */
        /* <DEDUP_REMOVED lines=8> */
[----:B------:R-:W-:Y:S02]  /*20500*/  VIADD R86, R191, 0x98 ;  /* 0x00000098bf567836 */ /* 0x000fe40000000000 */
[----:B------:R-:W-:-:S03]  /*20510*/  ISETP.GE.AND P4, PT, R63, UR4, PT ;  /* 0x000000043f007c0c */ /* 0x000fc6000bf86270 */
[----:B------:R-:W-:Y:S01]  /*20520*/  SHF.R.S32.HI R86, RZ, 0x1f, R86 ;  /* 0x0000001fff567819 */ /* 0x000fe20000011456 */
[----:B-1----:R-:W-:Y:S01]  /*20530*/  @!P3 IMAD.MOV.U32 R34, RZ, RZ, R167 ;  /* 0x000000ffff22b224 */ /* 0x002fe200078e00a7 */
[----:B------:R-:W-:Y:S01]  /*20540*/  @!P0 LEA R14, P5, R82, R11, 0x2 ;  /* 0x0000000b520e8211 */ /* 0x000fe200078a10ff */
[----:B------:R-:W-:-:S03]  /*20550*/  @!P3 IMAD.MOV.U32 R35, RZ, RZ, R165 ;  /* 0x000000ffff23b224 */ /* 0x000fc600078e00a5 */
[----:B------:R-:W-:Y:S01]  /*20560*/  @!P0 LEA.HI.X R15, R82, R24, R90, 0x2, P5 ;  /* 0x00000018520f8211 */ /* 0x000fe200028f145a */
[C---:B------:R-:W-:Y:S01]  /*20570*/  VIADD R90, R191.reuse, 0xa0 ;  /* 0x000000a0bf5a7836 */ /* 0x040fe20000000000 */
[----:B------:R1:W-:Y:S01]  /*20580*/  @!P3 ST.E.64 desc[UR36][R12.64], R34 ;  /* 0x000000220c00b985 */ /* 0x0003e2000c101b24 */
[----:B------:R-:W-:-:S03]  /*20590*/  VIADD R82, R191, 0xb0 ;  /* 0x000000b0bf527836 */ /* 0x000fc60000000000 */
[----:B------:R-:W-:Y:S01]  /*205a0*/  SHF.R.S32.HI R90, RZ, 0x1f, R90 ;  /* 0x0000001fff5a7819 */ /* 0x000fe2000001145a */
[----:B-1----:R-:W-:Y:S01]  /*205b0*/  @!P0 IMAD.MOV.U32 R34, RZ, RZ, R162 ;  /* 0x000000ffff228224 */ /* 0x002fe200078e00a2 */
[----:B------:R-:W-:Y:S01]  /*205c0*/  @!P1 LEA R12, P3, R59, R11, 0x2 ;  /* 0x0000000b3b0c9211 */ /* 0x000fe200078610ff */
[----:B------:R-:W-:-:S03]  /*205d0*/  @!P0 IMAD.MOV.U32 R35, RZ, RZ, R160 ;  /* 0x000000ffff238224 */ /* 0x000fc600078e00a0 */
[----:B------:R-:W-:Y:S01]  /*205e0*/  @!P1 LEA.HI.X R13, R59, R24, R86, 0x2, P3 ;  /* 0x000000183b0d9211 */ /* 0x000fe200018f1456 */
[C---:B------:R-:W-:Y:S01]  /*205f0*/  VIADD R59, R191.reuse, 0xb8 ;  /* 0x000000b8bf3b7836 */ /* 0x040fe20000000000 */
[----:B------:R1:W-:Y:S01]  /*20600*/  @!P0 ST.E.64 desc[UR36][R14.64], R34 ;  /* 0x000000220e008985 */ /* 0x0003e2000c101b24 */
[----:B------:R-:W-:Y:S01]  /*20610*/  VIADD R86, R191, 0xa8 ;  /* 0x000000a8bf567836 */ /* 0x000fe20000000000 */
[----:B------:R-:W-:-:S04]  /*20620*/  ISETP.GE.AND P0, PT, R82, UR4, PT ;  /* 0x0000000452007c0c */ /* 0x000fc8000bf06270 */
        /* <DEDUP_REMOVED lines=8> */
[----:B-1----:R-:W-:Y:S01]  /*206b0*/  @!P2 IMAD.MOV.U32 R34, RZ, RZ, R100 ;  /* 0x000000ffff22a224 */ /* 0x002fe200078e0064 */
[----:B------:R-:W-:Y:S01]  /*206c0*/  @!P4 LEA R12, P5, R63, R11, 0x2 ;  /* 0x0000000b3f0cc211 */ /* 0x000fe200078a10ff */
[----:B------:R-:W-:-:S03]  /*206d0*/  @!P2 IMAD.MOV.U32 R35, RZ, RZ, R96 ;  /* 0x000000ffff23a224 */ /* 0x000fc600078e0060 */
[----:B------:R-:W-:Y:S01]  /*206e0*/  @!P4 LEA.HI.X R13, R63, R24, R86, 0x2, P5 ;  /* 0x000000183f0dc211 */ /* 0x000fe200028f1456 */
[C---:B------:R-:W-:Y:S01]  /*206f0*/  VIADD R86, R191.reuse, 0xb0 ;  /* 0x000000b0bf567836 */ /* 0x040fe20000000000 */
[----:B------:R1:W-:Y:S01]  /*20700*/  @!P2 ST.E.64 desc[UR36][R14.64], R34 ;  /* 0x000000220e00a985 */ /* 0x0003e2000c101b24 */
[----:B------:R-:W-:Y:S01]  /*20710*/  VIADD R63, R191, 0xb8 ;  /* 0x000000b8bf3f7836 */ /* 0x000fe20000000000 */
[----:B------:R-:W-:Y:S02]  /*20720*/  ISETP.GE.AND P2, PT, R25, UR4, PT ;  /* 0x0000000419007c0c */ /* 0x000fe4000bf46270 */
[----:B------:R-:W-:Y:S02]  /*20730*/  SHF.R.S32.HI R86, RZ, 0x1f, R86 ;  /* 0x0000001fff567819 */ /* 0x000fe40000011456 */
[----:B------:R-:W-:Y:S01]  /*20740*/  SHF.R.S32.HI R63, RZ, 0x1f, R63 ;  /* 0x0000001fff3f7819 */ /* 0x000fe2000001143f */
[----:B-1----:R-:W-:Y:S01]  /*20750*/  @!P4 IMAD.MOV.U32 R34, RZ, RZ, R104 ;  /* 0x000000ffff22c224 */ /* 0x002fe200078e0068 */
[----:B------:R-:W-:Y:S01]  /*20760*/  @!P0 LEA R14, P3, R82, R11, 0x2 ;  /* 0x0000000b520e8211 */ /* 0x000fe200078610ff */
[----:B------:R-:W-:-:S03]  /*20770*/  @!P4 IMAD.MOV.U32 R35, RZ, RZ, R92 ;  /* 0x000000ffff23c224 */ /* 0x000fc600078e005c */
[----:B------:R-:W-:Y:S02]  /*20780*/  @!P0 LEA.HI.X R15, R82, R24, R86, 0x2, P3 ;  /* 0x00000018520f8211 */ /* 0x000fe400018f1456 */
[----:B------:R1:W-:Y:S01]  /*20790*/  @!P4 ST.E.64 desc[UR36][R12.64], R34 ;  /* 0x000000220c00c985 */ /* 0x0003e2000c101b24 */
[----:B------:R-:W-:Y:S02]  /*207a0*/  ISETP.GE.AND P4, PT, R228, UR4, PT ;  /* 0x00000004e4007c0c */ /* 0x000fe4000bf86270 */
[----:B------:R-:W-:Y:S02]  /*207b0*/  ISETP.GE.AND P3, PT, R227, UR4, PT ;  /* 0x00000004e3007c0c */ /* 0x000fe4000bf66270 */
[C---:B-1----:R-:W-:Y:S01]  /*207c0*/  @!P1 LEA R12, P5, R59.reuse, R11, 0x2 ;  /* 0x0000000b3b0c9211 */ /* 0x042fe200078a10ff */
[----:B------:R-:W-:Y:S01]  /*207d0*/  @!P0 IMAD.MOV.U32 R35, RZ, RZ, R84 ;  /* 0x000000ffff238224 */ /* 0x000fe200078e0054 */
[----:B------:R-:W-:Y:S02]  /*207e0*/  @!P0 MOV R34, R88 ;  /* 0x0000005800228202 */ /* 0x000fe40000000f00 */
[----:B------:R-:W-:Y:S01]  /*207f0*/  @!P1 LEA.HI.X R13, R59, R24, R63, 0x2, P5 ;  /* 0x000000183b0d9211 */ /* 0x000fe200028f143f */
[----:B------:R-:W-:-:S06]  /*20800*/  VIADD R59, R191, 0xc0 ;  /* 0x000000c0bf3b7836 */ /* 0x000fcc0000000000 */
[-C--:B------:R-:W-:Y:S01]  /*20810*/  @!P3 LEA R108, P5, R227, R11.reuse, 0x2 ;  /* 0x0000000be36cb211 */ /* 0x080fe200078a10ff */
[----:B------:R1:W-:Y:S01]  /*20820*/  @!P0 ST.E.64 desc[UR36][R14.64], R34 ;  /* 0x000000220e008985 */ /* 0x0003e2000c101b24 */
[----:B------:R-:W-:Y:S02]  /*20830*/  SHF.R.S32.HI R63, RZ, 0x1f, R223 ;  /* 0x0000001fff3f7819 */ /* 0x000fe400000114df */
[----:B------:R-:W-:Y:S01]  /*20840*/  SHF.R.S32.HI R59, RZ, 0x1f, R59 ;  /* 0x0000001fff3b7819 */ /* 0x000fe2000001143b */
[----:B-1----:R-:W-:Y:S01]  /*20850*/  @!P1 IMAD.MOV.U32 R14, RZ, RZ, R112 ;  /* 0x000000ffff0e9224 */ /* 0x002fe200078e0070 */
[----:B------:R-:W-:Y:S01]  /*20860*/  @!P2 LEA R34, P0, R25, R11, 0x2 ;  /* 0x0000000b1922a211 */ /* 0x000fe200078010ff */
[----:B------:R-:W-:-:S03]  /*20870*/  @!P1 IMAD.MOV.U32 R15, RZ, RZ, R116 ;  /* 0x000000ffff0f9224 */ /* 0x000fc600078e0074 */
[----:B------:R-:W-:Y:S02]  /*20880*/  @!P2 LEA.HI.X R35, R25, R24, R59, 0x2, P0 ;  /* 0x000000181923a211 */ /* 0x000fe400000f143b */
[----:B------:R1:W-:Y:S01]  /*20890*/  @!P1 ST.E.64 desc[UR36][R12.64], R14 ;  /* 0x0000000e0c009985 */ /* 0x0003e2000c101b24 */
[----:B------:R-:W-:Y:S02]  /*208a0*/  SHF.R.S32.HI R25, RZ, 0x1f, R228 ;  /* 0x0000001fff197819 */ /* 0x000fe400000114e4 */
[----:B------:R-:W-:Y:S02]  /*208b0*/  ISETP.GE.AND P0, PT, R225, UR4, PT ;  /* 0x00000004e1007c0c */ /* 0x000fe4000bf06270 */
[----:B------:R-:W-:Y:S02]  /*208c0*/  SHF.R.S32.HI R59, RZ, 0x1f, R225 ;  /* 0x0000001fff3b7819 */ /* 0x000fe400000114e1 */
[----:B-1----:R-:W-:Y:S01]  /*208d0*/  @!P4 LEA R12, P1, R228, R11, 0x2 ;  /* 0x0000000be40cc211 */ /* 0x002fe200078210ff */
[----:B------:R-:W-:-:S02]  /*208e0*/  @!P2 IMAD.MOV.U32 R14, RZ, RZ, R3 ;  /* 0x000000ffff0ea224 */ /* 0x000fc400078e0003 */
[----:B------:R-:W-:Y:S01]  /*208f0*/  @!P2 IMAD.MOV.U32 R15, RZ, RZ, R4 ;  /* 0x000000ffff0fa224 */ /* 0x000fe200078e0004 */
[-C--:B------:R-:W-:Y:S01]  /*20900*/  @!P4 LEA.HI.X R13, R228, R24.reuse, R25, 0x2, P1 ;  /* 0x00000018e40dc211 */ /* 0x080fe200008f1419 */
[----:B------:R-:W-:Y:S01]  /*20910*/  @!P3 IMAD.MOV.U32 R4, RZ, RZ, R5 ;  /* 0x000000ffff04b224 */ /* 0x000fe200078e0005 */
[----:B------:R-:W-:Y:S01]  /*20920*/  ISETP.GE.AND P1, PT, R224, UR4, PT ;  /* 0x00000004e0007c0c */ /* 0x000fe2000bf26270 */
[----:B------:R-:W-:Y:S01]  /*20930*/  @!P3 IMAD.MOV.U32 R5, RZ, RZ, R6 ;  /* 0x000000ffff05b224 */ /* 0x000fe200078e0006 */
[----:B------:R-:W-:Y:S01]  /*20940*/  SHF.R.S32.HI R25, RZ, 0x1f, R227 ;  /* 0x0000001fff197819 */ /* 0x000fe200000114e3 */
[----:B------:R1:W-:Y:S03]  /*20950*/  @!P2 ST.E.64 desc[UR36][R34.64], R14 ;  /* 0x0000000e2200a985 */ /* 0x0003e6000c101b24 */
[----:B------:R-:W-:Y:S02]  /*20960*/  @!P3 LEA.HI.X R109, R227, R24, R25, 0x2, P5 ;  /* 0x00000018e36db211 */ /* 0x000fe400028f1419 */
[----:B------:R-:W-:-:S02]  /*20970*/  ISETP.GE.AND P5, PT, R222, UR4, PT ;  /* 0x00000004de007c0c */ /* 0x000fc4000bfa6270 */
[----:B------:R-:W-:-:S03]  /*20980*/  SHF.R.S32.HI R25, RZ, 0x1f, R224 ;  /* 0x0000001fff197819 */ /* 0x000fc600000114e0 */
[----:B------:R-:W-:Y:S02]  /*20990*/  @!P1 IMAD.MOV.U32 R6, RZ, RZ, R7 ;  /* 0x000000ffff069224 */ /* 0x000fe400078e0007 */
[----:B------:R-:W-:Y:S02]  /*209a0*/  @!P1 IMAD.MOV.U32 R7, RZ, RZ, R8 ;  /* 0x000000ffff079224 */ /* 0x000fe400078e0008 */
[----:B-1----:R-:W-:Y:S02]  /*209b0*/  @!P4 IMAD.MOV.U32 R14, RZ, RZ, R120 ;  /* 0x000000ffff0ec224 */ /* 0x002fe400078e0078 */
[----:B------:R-:W-:-:S05]  /*209c0*/  @!P4 IMAD.MOV.U32 R15, RZ, RZ, R65 ;  /* 0x000000ffff0fc224 */ /* 0x000fca00078e0041 */
[----:B------:R1:W-:Y:S01]  /*209d0*/  @!P4 ST.E.64 desc[UR36][R12.64], R14 ;  /* 0x0000000e0c00c985 */ /* 0x0003e2000c101b24 */
[----:B------:R-:W-:-:S03]  /*209e0*/  ISETP.GE.AND P4, PT, R223, UR4, PT ;  /* 0x00000004df007c0c */ /* 0x000fc6000bf86270 */
[----:B------:R2:W-:Y:S01]  /*209f0*/  @!P3 ST.E.64 desc[UR36][R108.64], R4 ;  /* 0x000000046c00b985 */ /* 0x0005e2000c101b24 */
[----:B------:R-:W-:Y:S02]  /*20a00*/  ISETP.GE.AND P3, PT, R221, UR4, PT ;  /* 0x00000004dd007c0c */ /* 0x000fe4000bf66270 */
[C---:B-1----:R-:W-:Y:S01]  /*20a10*/  @!P0 LEA R12, P2, R225.reuse, R11, 0x2 ;  /* 0x0000000be10c8211 */ /* 0x042fe200078410ff */
[----:B------:R-:W-:Y:S02]  /*20a20*/  @!P0 IMAD.MOV.U32 R14, RZ, RZ, R69 ;  /* 0x000000ffff0e8224 */ /* 0x000fe400078e0045 */
[----:B------:R-:W-:Y:S01]  /*20a30*/  @!P0 IMAD.MOV.U32 R15, RZ, RZ, R73 ;  /* 0x000000ffff0f8224 */ /* 0x000fe200078e0049 */
[----:B------:R-:W-:-:S07]  /*20a40*/  @!P0 LEA.HI.X R13, R225, R24, R59, 0x2, P2 ;  /* 0x00000018e10d8211 */ /* 0x000fce00010f143b */
[----:B------:R-:W-:Y:S01]  /*20a50*/  @!P3 IMAD.MOV.U32 R8, RZ, RZ, R85 ;  /* 0x000000ffff08b224 */ /* 0x000fe200078e0055 */
[C---:B--2---:R-:W-:Y:S02]  /*20a60*/  @!P1 LEA R4, P2, R224.reuse, R11, 0x2 ;  /* 0x0000000be0049211 */ /* 0x044fe400078410ff */
[----:B------:R-:W-:Y:S01]  /*20a70*/  SHF.R.S32.HI R59, RZ, 0x1f, R222 ;  /* 0x0000001fff3b7819 */ /* 0x000fe200000114de */
[----:B------:R1:W-:Y:S01]  /*20a80*/  @!P0 ST.E.64 desc[UR36][R12.64], R14 ;  /* 0x0000000e0c008985 */ /* 0x0003e2000c101b24 */
[----:B------:R-:W-:Y:S02]  /*20a90*/  @!P1 LEA.HI.X R5, R224, R24, R25, 0x2, P2 ;  /* 0x00000018e0059211 */ /* 0x000fe400010f1419 */
[----:B------:R-:W-:-:S03]  /*20aa0*/  SHF.R.S32.HI R25, RZ, 0x1f, R221 ;  /* 0x0000001fff197819 */ /* 0x000fc600000114dd */
[----:B------:R2:W-:Y:S01]  /*20ab0*/  @!P1 ST.E.64 desc[UR36][R4.64], R6 ;  /* 0x0000000604009985 */ /* 0x0005e2000c101b24 */
[CC--:B-1----:R-:W-:Y:S01]  /*20ac0*/  @!P4 LEA R12, P0, R223.reuse, R11.reuse, 0x2 ;  /* 0x0000000bdf0cc211 */ /* 0x0c2fe200078010ff */
[----:B------:R-:W-:Y:S02]  /*20ad0*/  @!P4 IMAD.MOV.U32 R14, RZ, RZ, R77 ;  /* 0x000000ffff0ec224 */ /* 0x000fe400078e004d */
[----:B------:R-:W-:Y:S01]  /*20ae0*/  @!P4 IMAD.MOV.U32 R15, RZ, RZ, R81 ;  /* 0x000000ffff0fc224 */ /* 0x000fe200078e0051 */
[----:B------:R-:W-:Y:S02]  /*20af0*/  @!P4 LEA.HI.X R13, R223, R24, R63, 0x2, P0 ;  /* 0x00000018df0dc211 */ /* 0x000fe400000f143f */
[CC--:B--2---:R-:W-:Y:S02]  /*20b00*/  @!P5 LEA R4, P1, R222.reuse, R11.reuse, 0x2 ;  /* 0x0000000bde04d211 */ /* 0x0c4fe400078210ff */
[C---:B------:R-:W-:Y:S01]  /*20b10*/  @!P3 LEA R6, P2, R221.reuse, R11, 0x2 ;  /* 0x0000000bdd06b211 */ /* 0x040fe200078410ff */
[----:B------:R3:W-:Y:S01]  /*20b20*/  @!P4 ST.E.64 desc[UR36][R12.64], R14 ;  /* 0x0000000e0c00c985 */ /* 0x0007e2000c101b24 */
[----:B------:R-:W-:Y:S01]  /*20b30*/  @!P5 MOV R11, R10 ;  /* 0x0000000a000bd202 */ /* 0x000fe20000000f00 */
[----:B------:R-:W-:Y:S01]  /*20b40*/  @!P5 IMAD.MOV.U32 R10, RZ, RZ, R9 ;  /* 0x000000ffff0ad224 */ /* 0x000fe200078e0009 */
[-C--:B------:R-:W-:Y:S01]  /*20b50*/  @!P5 LEA.HI.X R5, R222, R24.reuse, R59, 0x2, P1 ;  /* 0x00000018de05d211 */ /* 0x080fe200008f143b */
[----:B------:R-:W-:Y:S01]  /*20b60*/  @!P3 IMAD.MOV.U32 R9, RZ, RZ, R89 ;  /* 0x000000ffff09b224 */ /* 0x000fe200078e0059 */
[----:B------:R-:W-:-:S03]  /*20b70*/  @!P3 LEA.HI.X R7, R221, R24, R25, 0x2, P2 ;  /* 0x00000018dd07b211 */ /* 0x000fc600010f1419 */
[----:B------:R3:W-:Y:S04]  /*20b80*/  @!P5 ST.E.64 desc[UR36][R4.64], R10 ;  /* 0x0000000a0400d985 */ /* 0x0007e8000c101b24 */
[----:B------:R3:W-:Y:S02]  /*20b90*/  @!P3 ST.E.64 desc[UR36][R6.64], R8 ;  /* 0x000000080600b985 */ /* 0x0007e4000c101b24 */
.L_x_2010:
[----:B------:R-:W-:Y:S05]  /*20ba0*/  BSYNC B1 ;  /* 0x0000000000017941 */ /* 0x000fea0003800000 */
.L_x_2009:
[----:B------:R-:W-:-:S03]  /*20bb0*/  UMOV UR4, 0xffffffff ;  /* 0xffffffff00047882 */ /* 0x000fc60000000000 */
[----:B------:R-:W-:Y:S05]  /*20bc0*/  BRA.DIV UR4, `(.L_x_2011) ;  /* 0x0000010204047947 */ /* 0x000fea000b800000 */
[----:B---3--:R3:W4:Y:S04]  /*20bd0*/  SHFL.IDX PT, R8, R2, 0x1, 0x1c1f ;  /* 0x003c1f0002087f89 */ /* 0x00872800000e0000 */
[----:B0-----:R-:W0:Y:S02]  /*20be0*/  SHFL.IDX PT, R0, R0, 0x1, 0x1c1f ;  /* 0x003c1f0000007f89 */ /* 0x001e2400000e0000 */
.L_x_2411:
[----:B------:R-:W-:-:S13]  /*20bf0*/  ISETP.GE.AND P0, PT, R33, R32, PT ;  /* 0x000000202100720c */ /* 0x000fda0003f06270 */
[----:B------:R-:W-:Y:S05]  /*20c00*/  @P0 BRA `(.L_x_2007) ;  /* 0x0000001c005c0947 */ /* 0x000fea0003800000 */
[----:B------:R-:W-:Y:S01]  /*20c10*/  ULDC UR4, c[0x0][0xac8] ;  /* 0x0002b20000047ab9 */ /* 0x000fe20000000800 */
[C---:B--2---:R-:W-:Y:S01]  /*20c20*/  VIADD R11, R191.reuse, 0x8 ;  /* 0x00000008bf0b7836 */ /* 0x044fe20000000000 */
[C---:B------:R-:W-:Y:S01]  /*20c30*/  ISETP.GE.AND P5, PT, R191.reuse, UR4, PT ;  /* 0x00000004bf007c0c */ /* 0x040fe2000bfa6270 */
[C---:B------:R-:W-:Y:S01]  /*20c40*/  VIADD R7, R191.reuse, 0x10 ;  /* 0x00000010bf077836 */ /* 0x040fe20000000000 */
[----:B------:R-:W-:Y:S01]  /*20c50*/  SHF.R.S32.HI R4, RZ, 0x1f, R191 ;  /* 0x0000001fff047819 */ /* 0x000fe200000114bf */
[----:B------:R-:W-:Y:S01]  /*20c60*/  VIADD R6, R191, 0x18 ;  /* 0x00000018bf067836 */ /* 0x000fe20000000000 */
[----:B------:R-:W-:Y:S01]  /*20c70*/  ISETP.GE.AND P0, PT, R11, UR4, PT ;  /* 0x000000040b007c0c */ /* 0x000fe2000bf06270 */
[----:B------:R-:W-:Y:S01]  /*20c80*/  VIADD R12, R191, 0x8 ;  /* 0x00000008bf0c7836 */ /* 0x000fe20000000000 */
[----:B------:R-:W-:Y:S01]  /*20c90*/  ISETP.GE.AND P3, PT, R7, UR4, PT ;  /* 0x0000000407007c0c */ /* 0x000fe2000bf66270 */
[C---:B------:R-:W-:Y:S01]  /*20ca0*/  VIADD R10, R191.reuse, 0x10 ;  /* 0x00000010bf0a7836 */ /* 0x040fe20000000000 */
[----:B------:R-:W-:Y:S01]  /*20cb0*/  ISETP.GE.AND P2, PT, R6, UR4, PT ;  /* 0x0000000406007c0c */ /* 0x000fe2000bf46270 */
[C---:B------:R-:W-:Y:S01]  /*20cc0*/  VIADD R9, R191.reuse, 0x20 ;  /* 0x00000020bf097836 */ /* 0x040fe20000000000 */
[----:B------:R-:W-:Y:S01]  /*20cd0*/  SHF.R.S32.HI R12, RZ, 0x1f, R12 ;  /* 0x0000001fff0c7819 */ /* 0x000fe2000001140c */
[C---:B------:R-:W-:Y:S01]  /*20ce0*/  VIADD R13, R191.reuse, 0x28 ;  /* 0x00000028bf0d7836 */ /* 0x040fe20000000000 */
[----:B------:R-:W-:Y:S01]  /*20cf0*/  SHF.R.S32.HI R10, RZ, 0x1f, R10 ;  /* 0x0000001fff0a7819 */ /* 0x000fe2000001140a */
[C---:B------:R-:W-:Y:S01]  /*20d00*/  VIADD R14, R191.reuse, 0x28 ;  /* 0x00000028bf0e7836 */ /* 0x040fe20000000000 */
[----:B0--3--:R-:W-:-:S03]  /*20d10*/  @!P5 LEA R2, P1, R191, R0, 0x2 ;  /* 0x00000000bf02d211 */ /* 0x009fc600078210ff */
[----:B------:R-:W-:Y:S01]  /*20d20*/  @!P0 IMAD.MOV.U32 R65, RZ, RZ, R64 ;  /* 0x000000ffff418224 */ /* 0x000fe200078e0040 */
[----:B----4-:R-:W-:Y:S01]  /*20d30*/  @!P5 LEA.HI.X R3, R191, R8, R4, 0x2, P1 ;  /* 0x00000008bf03d211 */ /* 0x010fe200008f1404 */
[----:B------:R-:W-:Y:S01]  /*20d40*/  @!P0 IMAD.MOV.U32 R64, RZ, RZ, R93 ;  /* 0x000000ffff408224 */ /* 0x000fe200078e005d */
[----:B------:R-:W-:Y:S02]  /*20d50*/  @!P0 LEA R4, P4, R11, R0, 0x2 ;  /* 0x000000000b048211 */ /* 0x000fe400078810ff */
[----:B------:R-:W-:Y:S01]  /*20d60*/  ISETP.GE.AND P1, PT, R9, UR4, PT ;  /* 0x0000000409007c0c */ /* 0x000fe2000bf26270 */
[----:B------:R0:W-:Y:S01]  /*20d70*/  @!P5 ST.E.64 desc[UR36][R2.64], R20 ;  /* 0x000000140200d985 */ /* 0x0001e2000c101b24 */
[----:B------:R-:W-:Y:S01]  /*20d80*/  @!P0 LEA.HI.X R5, R11, R8, R12, 0x2, P4 ;  /* 0x000000080b058211 */ /* 0x000fe200020f140c */
[C---:B------:R-:W-:Y:S01]  /*20d90*/  VIADD R11, R191.reuse, 0x30 ;  /* 0x00000030bf0b7836 */ /* 0x040fe20000000000 */
[----:B------:R-:W-:Y:S01]  /*20da0*/  SHF.R.S32.HI R14, RZ, 0x1f, R14 ;  /* 0x0000001fff0e7819 */ /* 0x000fe2000001140e */
[----:B------:R-:W-:-:S02]  /*20db0*/  VIADD R12, R191, 0x20 ;  /* 0x00000020bf0c7836 */ /* 0x000fc40000000000 */
[----:B------:R2:W-:Y:S01]  /*20dc0*/  @!P0 ST.E.64 desc[UR36][R4.64], R64 ;  /* 0x0000004004008985 */ /* 0x0005e2000c101b24 */
[----:B------:R-:W-:Y:S02]  /*20dd0*/  ISETP.GE.AND P0, PT, R13, UR4, PT ;  /* 0x000000040d007c0c */ /* 0x000fe4000bf06270 */
[----:B------:R-:W-:Y:S02]  /*20de0*/  SHF.R.S32.HI R12, RZ, 0x1f, R12 ;  /* 0x0000001fff0c7819 */ /* 0x000fe4000001140c */
[----:B0-----:R-:W-:-:S04]  /*20df0*/  @!P3 LEA R2, P5, R7, R0, 0x2 ;  /* 0x000000000702b211 */ /* 0x001fc800078a10ff */
[----:B------:R-:W-:Y:S01]  /*20e00*/  @!P3 LEA.HI.X R3, R7, R8, R10, 0x2, P5 ;  /* 0x000000080703b211 */ /* 0x000fe200028f140a */
[C---:B------:R-:W-:Y:S01]  /*20e10*/  VIADD R7, R191.reuse, 0x18 ;  /* 0x00000018bf077836 */ /* 0x040fe20000000000 */
[C---:B--2---:R-:W-:Y:S01]  /*20e20*/  @!P2 LEA R4, P4, R6.reuse, R0, 0x2 ;  /* 0x000000000604a211 */ /* 0x044fe200078810ff */
[----:B------:R-:W-:Y:S02]  /*20e30*/  VIADD R10, R191, 0x38 ;  /* 0x00000038bf0a7836 */ /* 0x000fe40000000000 */
[----:B------:R0:W-:Y:S01]  /*20e40*/  @!P3 ST.E.64 desc[UR36][R2.64], R26 ;  /* 0x0000001a0200b985 */ /* 0x0001e2000c101b24 */
[----:B------:R-:W-:Y:S02]  /*20e50*/  SHF.R.S32.HI R7, RZ, 0x1f, R7 ;  /* 0x0000001fff077819 */ /* 0x000fe40000011407 */
[----:B------:R-:W-:Y:S02]  /*20e60*/  ISETP.GE.AND P3, PT, R11, UR4, PT ;  /* 0x000000040b007c0c */ /* 0x000fe4000bf66270 */
[----:B------:R-:W-:Y:S01]  /*20e70*/  @!P2 LEA.HI.X R5, R6, R8, R7, 0x2, P4 ;  /* 0x000000080605a211 */ /* 0x000fe200020f1407 */
[----:B------:R-:W-:Y:S01]  /*20e80*/  @!P2 IMAD.MOV.U32 R7, RZ, RZ, R101 ;  /* 0x000000ffff07a224 */ /* 0x000fe200078e0065 */
[----:B------:R-:W-:-:S05]  /*20e90*/  @!P2 MOV R6, R97 ;  /* 0x000000610006a202 */ /* 0x000fca0000000f00 */
[----:B------:R2:W-:Y:S01]  /*20ea0*/  @!P2 ST.E.64 desc[UR36][R4.64], R6 ;  /* 0x000000060400a985 */ /* 0x0005e2000c101b24 */
[----:B------:R-:W-:Y:S02]  /*20eb0*/  ISETP.GE.AND P2, PT, R10, UR4, PT ;  /* 0x000000040a007c0c */ /* 0x000fe4000bf46270 */
[----:B0-----:R-:W-:-:S04]  /*20ec0*/  @!P1 LEA R2, P5, R9, R0, 0x2 ;  /* 0x0000000009029211 */ /* 0x001fc800078a10ff */
[----:B------:R-:W-:Y:S01]  /*20ed0*/  @!P1 LEA.HI.X R3, R9, R8, R12, 0x2, P5 ;  /* 0x0000000809039211 */ /* 0x000fe200028f140c */
[C---:B------:R-:W-:Y:S02]  /*20ee0*/  VIADD R9, R191.reuse, 0x40 ;  /* 0x00000040bf097836 */ /* 0x040fe40000000000 */
[----:B------:R-:W-:Y:S02]  /*20ef0*/  VIADD R12, R191, 0x30 ;  /* 0x00000030bf0c7836 */ /* 0x000fe40000000000 */
[----:B------:R0:W-:Y:S01]  /*20f00*/  @!P1 ST.E.64 desc[UR36][R2.64], R36 ;  /* 0x0000002402009985 */ /* 0x0001e2000c101b24 */
[----:B------:R-:W-:Y:S01]  /*20f10*/  ISETP.GE.AND P1, PT, R9, UR4, PT ;  /* 0x0000000409007c0c */ /* 0x000fe2000bf26270 */
[----:B--2---:R-:W-:Y:S01]  /*20f20*/  @!P0 IMAD.MOV.U32 R6, RZ, RZ, R105 ;  /* 0x000000ffff068224 */ /* 0x004fe200078e0069 */
[C---:B------:R-:W-:Y:S01]  /*20f30*/  @!P0 LEA R4, P4, R13.reuse, R0, 0x2 ;  /* 0x000000000d048211 */ /* 0x040fe200078810ff */
[----:B------:R-:W-:Y:S01]  /*20f40*/  @!P0 IMAD.MOV.U32 R7, RZ, RZ, R47 ;  /* 0x000000ffff078224 */ /* 0x000fe200078e002f */
[----:B------:R-:W-:Y:S01]  /*20f50*/  SHF.R.S32.HI R12, RZ, 0x1f, R12 ;  /* 0x0000001fff0c7819 */ /* 0x000fe2000001140c */
[----:B------:R-:W-:Y:S01]  /*20f60*/  @!P2 IMAD.MOV.U32 R47, RZ, RZ, R50 ;  /* 0x000000ffff2fa224 */ /* 0x000fe200078e0032 */
[----:B------:R-:W-:Y:S01]  /*20f70*/  @!P0 LEA.HI.X R5, R13, R8, R14, 0x2, P4 ;  /* 0x000000080d058211 */ /* 0x000fe200020f140e */
[----:B------:R-:W-:-:S02]  /*20f80*/  VIADD R13, R191, 0x48 ;  /* 0x00000048bf0d7836 */ /* 0x000fc40000000000 */
[----:B------:R-:W-:Y:S02]  /*20f90*/  VIADD R14, R191, 0x38 ;  /* 0x00000038bf0e7836 */ /* 0x000fe40000000000 */
[----:B------:R2:W-:Y:S01]  /*20fa0*/  @!P0 ST.E.64 desc[UR36][R4.64], R6 ;  /* 0x0000000604008985 */ /* 0x0005e2000c101b24 */
[----:B------:R-:W-:Y:S02]  /*20fb0*/  ISETP.GE.AND P0, PT, R13, UR4, PT ;  /* 0x000000040d007c0c */ /* 0x000fe4000bf06270 */
[C---:B0-----:R-:W-:Y:S02]  /*20fc0*/  @!P3 LEA R2, P5, R11.reuse, R0, 0x2 ;  /* 0x000000000b02b211 */ /* 0x041fe400078a10ff */
[----:B------:R-:W-:Y:S02]  /*20fd0*/  SHF.R.S32.HI R14, RZ, 0x1f, R14 ;  /* 0x0000001fff0e7819 */ /* 0x000fe4000001140e */
[----:B------:R-:W-:Y:S01]  /*20fe0*/  @!P3 LEA.HI.X R3, R11, R8, R12, 0x2, P5 ;  /* 0x000000080b03b211 */ /* 0x000fe200028f140c */
[----:B------:R-:W-:-:S02]  /*20ff0*/  VIADD R11, R191, 0x50 ;  /* 0x00000050bf0b7836 */ /* 0x000fc40000000000 */
[----:B------:R-:W-:Y:S02]  /*21000*/  VIADD R12, R191, 0x40 ;  /* 0x00000040bf0c7836 */ /* 0x000fe40000000000 */
[----:B------:R0:W-:Y:S01]  /*21010*/  @!P3 ST.E.64 desc[UR36][R2.64], R38 ;  /* 0x000000260200b985 */ /* 0x0001e2000c101b24 */
[----:B------:R-:W-:Y:S02]  /*21020*/  ISETP.GE.AND P3, PT, R11, UR4, PT ;  /* 0x000000040b007c0c */ /* 0x000fe4000bf66270 */
[C---:B--2---:R-:W-:Y:S02]  /*21030*/  @!P2 LEA R4, P4, R10.reuse, R0, 0x2 ;  /* 0x000000000a04a211 */ /* 0x044fe400078810ff */
[----:B------:R-:W-:Y:S02]  /*21040*/  SHF.R.S32.HI R12, RZ, 0x1f, R12 ;  /* 0x0000001fff0c7819 */ /* 0x000fe4000001140c */
[----:B------:R-:W-:Y:S01]  /*21050*/  @!P2 LEA.HI.X R5, R10, R8, R14, 0x2, P4 ;  /* 0x000000080a05a211 */ /* 0x000fe200020f140e */
[C---:B------:R-:W-:Y:S01]  /*21060*/  VIADD R10, R191.reuse, 0x58 ;  /* 0x00000058bf0a7836 */ /* 0x040fe20000000000 */
[----:B------:R-:W-:Y:S01]  /*21070*/  @!P0 MOV R59, R58 ;  /* 0x0000003a003b8202 */ /* 0x000fe20000000f00 */
[----:B------:R-:W-:-:S02]  /*21080*/  VIADD R14, R191, 0x48 ;  /* 0x00000048bf0e7836 */ /* 0x000fc40000000000 */
[----:B------:R2:W-:Y:S01]  /*21090*/  @!P2 ST.E.64 desc[UR36][R4.64], R46 ;  /* 0x0000002e0400a985 */ /* 0x0005e2000c101b24 */
[----:B------:R-:W-:Y:S01]  /*210a0*/  ISETP.GE.AND P2, PT, R10, UR4, PT ;  /* 0x000000040a007c0c */ /* 0x000fe2000bf46270 */
[----:B------:R-:W-:Y:S01]  /*210b0*/  @!P0 IMAD.MOV.U32 R58, RZ, RZ, R54 ;  /* 0x000000ffff3a8224 */ /* 0x000fe200078e0036 */
[C---:B0-----:R-:W-:Y:S02]  /*210c0*/  @!P1 LEA R2, P5, R9.reuse, R0, 0x2 ;  /* 0x0000000009029211 */ /* 0x041fe400078a10ff */
[----:B------:R-:W-:Y:S02]  /*210d0*/  SHF.R.S32.HI R14, RZ, 0x1f, R14 ;  /* 0x0000001fff0e7819 */ /* 0x000fe4000001140e */
[----:B------:R-:W-:Y:S01]  /*210e0*/  @!P1 LEA.HI.X R3, R9, R8, R12, 0x2, P5 ;  /* 0x0000000809039211 */ /* 0x000fe200028f140c */
[C---:B------:R-:W-:Y:S02]  /*210f0*/  VIADD R9, R191.reuse, 0x60 ;  /* 0x00000060bf097836 */ /* 0x040fe40000000000 */
[----:B------:R-:W-:-:S02]  /*21100*/  VIADD R12, R191, 0x50 ;  /* 0x00000050bf0c7836 */ /* 0x000fc40000000000 */
[----:B------:R0:W-:Y:S01]  /*21110*/  @!P1 ST.E.64 desc[UR36][R2.64], R40 ;  /* 0x0000002802009985 */ /* 0x0001e2000c101b24 */
[----:B------:R-:W-:Y:S01]  /*21120*/  ISETP.GE.AND P1, PT, R9, UR4, PT ;  /* 0x0000000409007c0c */ /* 0x000fe2000bf26270 */
[----:B------:R-:W-:Y:S01]  /*21130*/  @!P2 IMAD.MOV.U32 R6, RZ, RZ, R113 ;  /* 0x000000ffff06a224 */ /* 0x000fe200078e0071 */
[C---:B--2---:R-:W-:Y:S01]  /*21140*/  @!P0 LEA R4, P4, R13.reuse, R0, 0x2 ;  /* 0x000000000d048211 */ /* 0x044fe200078810ff */
[----:B------:R-:W-:Y:S01]  /*21150*/  @!P2 IMAD.MOV.U32 R7, RZ, RZ, R70 ;  /* 0x000000ffff07a224 */ /* 0x000fe200078e0046 */
[----:B------:R-:W-:Y:S02]  /*21160*/  SHF.R.S32.HI R12, RZ, 0x1f, R12 ;  /* 0x0000001fff0c7819 */ /* 0x000fe4000001140c */
[----:B------:R-:W-:Y:S01]  /*21170*/  @!P0 LEA.HI.X R5, R13, R8, R14, 0x2, P4 ;  /* 0x000000080d058211 */ /* 0x000fe200020f140e */
[C---:B------:R-:W-:Y:S02]  /*21180*/  VIADD R13, R191.reuse, 0x68 ;  /* 0x00000068bf0d7836 */ /* 0x040fe40000000000 */
[----:B------:R-:W-:-:S02]  /*21190*/  VIADD R14, R191, 0x58 ;  /* 0x00000058bf0e7836 */ /* 0x000fc40000000000 */
[----:B------:R2:W-:Y:S01]  /*211a0*/  @!P0 ST.E.64 desc[UR36][R4.64], R58 ;  /* 0x0000003a04008985 */ /* 0x0005e2000c101b24 */
[----:B------:R-:W-:Y:S02]  /*211b0*/  ISETP.GE.AND P0, PT, R13, UR4, PT ;  /* 0x000000040d007c0c */ /* 0x000fe4000bf06270 */
[C---:B0-----:R-:W-:Y:S02]  /*211c0*/  @!P3 LEA R2, P5, R11.reuse, R0, 0x2 ;  /* 0x000000000b02b211 */ /* 0x041fe400078a10ff */
[----:B------:R-:W-:Y:S02]  /*211d0*/  SHF.R.S32.HI R14, RZ, 0x1f, R14 ;  /* 0x0000001fff0e7819 */ /* 0x000fe4000001140e */
[----:B------:R-:W-:Y:S01]  /*211e0*/  @!P3 LEA.HI.X R3, R11, R8, R12, 0x2, P5 ;  /* 0x000000080b03b211 */ /* 0x000fe200028f140c */
[C---:B------:R-:W-:Y:S02]  /*211f0*/  VIADD R11, R191.reuse, 0x70 ;  /* 0x00000070bf0b7836 */ /* 0x040fe40000000000 */
[----:B------:R-:W-:-:S02]  /*21200*/  VIADD R12, R191, 0x60 ;  /* 0x00000060bf0c7836 */ /* 0x000fc40000000000 */
[----:B------:R0:W-:Y:S01]  /*21210*/  @!P3 ST.E.64 desc[UR36][R2.64], R42 ;  /* 0x0000002a0200b985 */ /* 0x0001e2000c101b24 */
[----:B------:R-:W-:Y:S02]  /*21220*/  ISETP.GE.AND P3, PT, R11, UR4, PT ;  /* 0x000000040b007c0c */ /* 0x000fe4000bf66270 */
[C---:B--2---:R-:W-:Y:S02]  /*21230*/  @!P2 LEA R4, P4, R10.reuse, R0, 0x2 ;  /* 0x000000000a04a211 */ /* 0x044fe400078810ff */
        /* <DEDUP_REMOVED lines=12> */
[----:B------:R-:W-:Y:S01]  /*21300*/  ISETP.GE.AND P1, PT, R9, UR4, PT ;  /* 0x0000000409007c0c */ /* 0x000fe2000bf26270 */
[----:B--2---:R-:W-:Y:S01]  /*21310*/  @!P0 IMAD.MOV.U32 R6, RZ, RZ, R74 ;  /* 0x000000ffff068224 */ /* 0x004fe200078e004a */
[C---:B------:R-:W-:Y:S01]  /*21320*/  @!P0 LEA R4, P4, R13.reuse, R0, 0x2 ;  /* 0x000000000d048211 */ /* 0x040fe200078810ff */
        /* <DEDUP_REMOVED lines=19> */
[C---:B------:R-:W-:Y:S01]  /*21460*/  VIADD R14, R191.reuse, 0x88 ;  /* 0x00000088bf0e7836 */ /* 0x040fe20000000000 */
[----:B------:R-:W-:-:S03]  /*21470*/  IADD3 R10, R191, 0x98, RZ ;  /* 0x00000098bf0a7810 */ /* 0x000fc60007ffe0ff */
[----:B------:R2:W-:Y:S01]  /*21480*/  @!P2 ST.E.64 desc[UR36][R4.64], R6 ;  /* 0x000000060400a985 */ /* 0x0005e2000c101b24 */
[----:B------:R-:W-:Y:S02]  /*21490*/  SHF.R.S32.HI R14, RZ, 0x1f, R14 ;  /* 0x0000001fff0e7819 */ /* 0x000fe4000001140e */
[C---:B0-----:R-:W-:Y:S02]  /*214a0*/  @!P1 LEA R2, P5, R9.reuse, R0, 0x2 ;  /* 0x0000000009029211 */ /* 0x041fe400078a10ff */
[----:B------:R-:W-:Y:S02]  /*214b0*/  ISETP.GE.AND P2, PT, R10, UR4, PT ;  /* 0x000000040a007c0c */ /* 0x000fe4000bf46270 */
[----:B------:R-:W-:Y:S01]  /*214c0*/  @!P1 LEA.HI.X R3, R9, R8, R12, 0x2, P5 ;  /* 0x0000000809039211 */ /* 0x000fe200028f140c */
[C---:B------:R-:W-:Y:S02]  /*214d0*/  VIADD R9, R191.reuse, 0xa0 ;  /* 0x000000a0bf097836 */ /* 0x040fe40000000000 */
[----:B------:R-:W-:-:S02]  /*214e0*/  VIADD R12, R191, 0x90 ;  /* 0x00000090bf0c7836 */ /* 0x000fc40000000000 */
[----:B--2---:R-:W-:Y:S01]  /*214f0*/  @!P1 IMAD.MOV.U32 R4, RZ, RZ, R51 ;  /* 0x000000ffff049224 */ /* 0x004fe200078e0033 */
[C---:B------:R-:W-:Y:S01]  /*21500*/  @!P0 LEA R6, P4, R13.reuse, R0, 0x2 ;  /* 0x000000000d068211 */ /* 0x040fe200078810ff */
[----:B------:R-:W-:Y:S01]  /*21510*/  @!P1 IMAD.MOV.U32 R5, RZ, RZ, R52 ;  /* 0x000000ffff059224 */ /* 0x000fe200078e0034 */
[----:B------:R-:W-:Y:S02]  /*21520*/  SHF.R.S32.HI R12, RZ, 0x1f, R12 ;  /* 0x0000001fff0c7819 */ /* 0x000fe4000001140c */
[----:B------:R-:W-:Y:S01]  /*21530*/  @!P0 LEA.HI.X R7, R13, R8, R14, 0x2, P4 ;  /* 0x000000080d078211 */ /* 0x000fe200020f140e */
[----:B------:R-:W-:Y:S01]  /*21540*/  VIADD R13, R191, 0xa8 ;  /* 0x000000a8bf0d7836 */ /* 0x000fe20000000000 */
[----:B------:R0:W-:Y:S01]  /*21550*/  @!P1 ST.E.64 desc[UR36][R2.64], R4 ;  /* 0x0000000402009985 */ /* 0x0001e2000c101b24 */
[----:B------:R-:W-:Y:S01]  /*21560*/  ISETP.GE.AND P1, PT, R9, UR4, PT ;  /* 0x0000000409007c0c */ /* 0x000fe2000bf26270 */
[----:B------:R-:W-:Y:S01]  /*21570*/  VIADD R14, R191, 0x98 ;  /* 0x00000098bf0e7836 */ /* 0x000fe20000000000 */
[----:B------:R-:W-:-:S04]  /*21580*/  @!P2 MOV R99, R83 ;  /* 0x000000530063a202 */ /* 0x000fc80000000f00 */
[----:B------:R-:W-:Y:S01]  /*21590*/  SHF.R.S32.HI R14, RZ, 0x1f, R14 ;  /* 0x0000001fff0e7819 */ /* 0x000fe2000001140e */
[----:B0-----:R-:W-:Y:S01]  /*215a0*/  @!P0 IMAD.MOV.U32 R4, RZ, RZ, R75 ;  /* 0x000000ffff048224 */ /* 0x001fe200078e004b */
        /* <DEDUP_REMOVED lines=8> */
[----:B0-----:R-:W-:Y:S01]  /*21630*/  @!P3 IMAD.MOV.U32 R4, RZ, RZ, R53 ;  /* 0x000000ffff04b224 */ /* 0x001fe200078e0035 */
[----:B------:R-:W-:Y:S01]  /*21640*/  @!P2 LEA R6, P4, R10, R0, 0x2 ;  /* 0x000000000a06a211 */ /* 0x000fe200078810ff */
[----:B------:R-:W-:-:S03]  /*21650*/  @!P3 IMAD.MOV.U32 R5, RZ, RZ, R55 ;  /* 0x000000ffff05b224 */ /* 0x000fc600078e0037 */
[----:B------:R-:W-:Y:S01]  /*21660*/  @!P2 LEA.HI.X R7, R10, R8, R14, 0x2, P4 ;  /* 0x000000080a07a211 */ /* 0x000fe200020f140e */
[----:B------:R-:W-:Y:S01]  /*21670*/  VIADD R10, R191, 0xb8 ;  /* 0x000000b8bf0a7836 */ /* 0x000fe20000000000 */
[----:B------:R0:W-:Y:S01]  /*21680*/  @!P3 ST.E.64 desc[UR36][R2.64], R4 ;  /* 0x000000040200b985 */ /* 0x0001e2000c101b24 */
[----:B------:R-:W-:Y:S01]  /*21690*/  ISETP.GE.AND P3, PT, R11, UR4, PT ;  /* 0x000000040b007c0c */ /* 0x000fe2000bf66270 */
[----:B------:R-:W-:Y:S02]  /*216a0*/  VIADD R14, R191, 0xa8 ;  /* 0x000000a8bf0e7836 */ /* 0x000fe40000000000 */
[----:B------:R2:W-:Y:S01]  /*216b0*/  @!P2 ST.E.64 desc[UR36][R6.64], R98 ;  /* 0x000000620600a985 */ /* 0x0005e2000c101b24 */
[----:B------:R-:W-:Y:S02]  /*216c0*/  ISETP.GE.AND P2, PT, R10, UR4, PT ;  /* 0x000000040a007c0c */ /* 0x000fe4000bf46270 */
[----:B------:R-:W-:Y:S02]  /*216d0*/  SHF.R.S32.HI R14, RZ, 0x1f, R14 ;  /* 0x0000001fff0e7819 */ /* 0x000fe4000001140e */
[----:B0-----:R-:W-:-:S02]  /*216e0*/  @!P1 LEA R2, P5, R9, R0, 0x2 ;  /* 0x0000000009029211 */ /* 0x001fc400078a10ff */
[----:B------:R-:W-:Y:S02]  /*216f0*/  @!P0 LEA R4, P4, R13, R0, 0x2 ;  /* 0x000000000d048211 */ /* 0x000fe400078810ff */
[-C--:B------:R-:W-:Y:S01]  /*21700*/  @!P1 LEA.HI.X R3, R9, R8.reuse, R12, 0x2, P5 ;  /* 0x0000000809039211 */ /* 0x080fe200028f140c */
[----:B------:R-:W-:Y:S01]  /*21710*/  VIADD R12, R191, 0xb0 ;  /* 0x000000b0bf0c7836 */ /* 0x000fe20000000000 */
[----:B------:R-:W-:Y:S01]  /*21720*/  @!P0 LEA.HI.X R5, R13, R8, R14, 0x2, P4 ;  /* 0x000000080d058211 */ /* 0x000fe200020f140e */
[----:B------:R-:W-:Y:S01]  /*21730*/  VIADD R9, R191, 0xc0 ;  /* 0x000000c0bf097836 */ /* 0x000fe20000000000 */
[----:B------:R-:W-:Y:S01]  /*21740*/  ISETP.GE.AND P4, PT, R228, UR4, PT ;  /* 0x00000004e4007c0c */ /* 0x000fe2000bf86270 */
[----:B------:R0:W-:Y:S01]  /*21750*/  @!P1 ST.E.64 desc[UR36][R2.64], R56 ;  /* 0x0000003802009985 */ /* 0x0001e2000c101b24 */
[----:B------:R-:W-:Y:S01]  /*21760*/  SHF.R.S32.HI R12, RZ, 0x1f, R12 ;  /* 0x0000001fff0c7819 */ /* 0x000fe2000001140c */
[----:B--2---:R-:W-:Y:S01]  /*21770*/  @!P0 IMAD.MOV.U32 R6, RZ, RZ, R103 ;  /* 0x000000ffff068224 */ /* 0x004fe200078e0067 */
[----:B------:R-:W-:Y:S01]  /*21780*/  ISETP.GE.AND P1, PT, R9, UR4, PT ;  /* 0x0000000409007c0c */ /* 0x000fe2000bf26270 */
[----:B------:R-:W-:Y:S01]  /*21790*/  @!P0 IMAD.MOV.U32 R7, RZ, RZ, R87 ;  /* 0x000000ffff078224 */ /* 0x000fe200078e0057 */
[----:B------:R-:W-:-:S04]  /*217a0*/  SHF.R.S32.HI R13, RZ, 0x1f, R224 ;  /* 0x0000001fff0d7819 */ /* 0x000fc800000114e0 */
[----:B------:R2:W-:Y:S03]  /*217b0*/  @!P0 ST.E.64 desc[UR36][R4.64], R6 ;  /* 0x0000000604008985 */ /* 0x0005e6000c101b24 */
[----:B------:R-:W-:Y:S01]  /*217c0*/  @!P4 IMAD.MOV.U32 R115, RZ, RZ, R95 ;  /* 0x000000ffff73c224 */ /* 0x000fe200078e005f */
[----:B0-----:R-:W-:-:S03]  /*217d0*/  @!P3 LEA R2, P5, R11, R0, 0x2 ;  /* 0x000000000b02b211 */ /* 0x001fc600078a10ff */
[----:B------:R-:W-:Y:S01]  /*217e0*/  @!P1 IMAD.MOV.U32 R63, RZ, RZ, R68 ;  /* 0x000000ffff3f9224 */ /* 0x000fe200078e0044 */
[----:B------:R-:W-:Y:S01]  /*217f0*/  @!P3 LEA.HI.X R3, R11, R8, R12, 0x2, P5 ;  /* 0x000000080b03b211 */ /* 0x000fe200028f140c */
[C---:B------:R-:W-:Y:S02]  /*21800*/  VIADD R11, R191.reuse, 0xb8 ;  /* 0x000000b8bf0b7836 */ /* 0x040fe40000000000 */
[----:B------:R-:W-:Y:S01]  /*21810*/  VIADD R12, R191, 0xc0 ;  /* 0x000000c0bf0c7836 */ /* 0x000fe20000000000 */
[----:B--2---:R-:W-:Y:S01]  /*21820*/  @!P2 LEA R4, P0, R10, R0, 0x2 ;  /* 0x000000000a04a211 */ /* 0x004fe200078010ff */
[----:B------:R-:W-:Y:S01]  /*21830*/  @!P2 IMAD.MOV.U32 R6, RZ, RZ, R107 ;  /* 0x000000ffff06a224 */ /* 0x000fe200078e006b */
[----:B------:R-:W-:Y:S01]  /*21840*/  SHF.R.S32.HI R11, RZ, 0x1f, R11 ;  /* 0x0000001fff0b7819 */ /* 0x000fe2000001140b */
[----:B------:R-:W-:Y:S01]  /*21850*/  @!P2 IMAD.MOV.U32 R7, RZ, RZ, R91 ;  /* 0x000000ffff07a224 */ /* 0x000fe200078e005b */
[----:B------:R0:W-:Y:S01]  /*21860*/  @!P3 ST.E.64 desc[UR36][R2.64], R60 ;  /* 0x0000003c0200b985 */ /* 0x0001e2000c101b24 */
[----:B------:R-:W-:-:S02]  /*21870*/  SHF.R.S32.HI R12, RZ, 0x1f, R12 ;  /* 0x0000001fff0c7819 */ /* 0x000fc4000001140c */
[----:B------:R-:W-:Y:S02]  /*21880*/  @!P2 LEA.HI.X R5, R10, R8, R11, 0x2, P0 ;  /* 0x000000080a05a211 */ /* 0x000fe400000f140b */
[----:B------:R-:W-:Y:S02]  /*21890*/  ISETP.GE.AND P0, PT, R227, UR4, PT ;  /* 0x00000004e3007c0c */ /* 0x000fe4000bf06270 */
[-C--:B------:R-:W-:Y:S01]  /*218a0*/  @!P4 LEA R10, P3, R228, R0.reuse, 0x2 ;  /* 0x00000000e40ac211 */ /* 0x080fe200078610ff */
[----:B------:R2:W-:Y:S01]  /*218b0*/  @!P2 ST.E.64 desc[UR36][R4.64], R6 ;  /* 0x000000060400a985 */ /* 0x0005e2000c101b24 */
[----:B------:R-:W-:Y:S02]  /*218c0*/  ISETP.GE.AND P2, PT, R225, UR4, PT ;  /* 0x00000004e1007c0c */ /* 0x000fe4000bf46270 */
[----:B0-----:R-:W-:-:S04]  /*218d0*/  @!P1 LEA R2, P5, R9, R0, 0x2 ;  /* 0x0000000009029211 */ /* 0x001fc800078a10ff */
[----:B------:R-:W-:-:S03]  /*218e0*/  @!P1 LEA.HI.X R3, R9, R8, R12, 0x2, P5 ;  /* 0x0000000809039211 */ /* 0x000fc600028f140c */
[----:B------:R-:W-:Y:S01]  /*218f0*/  @!P0 IMAD.MOV.U32 R73, RZ, RZ, R76 ;  /* 0x000000ffff498224 */ /* 0x000fe200078e004c */
[----:B------:R-:W-:Y:S02]  /*21900*/  SHF.R.S32.HI R9, RZ, 0x1f, R228 ;  /* 0x0000001fff097819 */ /* 0x000fe400000114e4 */
[----:B------:R-:W-:Y:S01]  /*21910*/  SHF.R.S32.HI R12, RZ, 0x1f, R227 ;  /* 0x0000001fff0c7819 */ /* 0x000fe200000114e3 */
[----:B------:R0:W-:Y:S01]  /*21920*/  @!P1 ST.E.64 desc[UR36][R2.64], R62 ;  /* 0x0000003e02009985 */ /* 0x0001e2000c101b24 */
[----:B------:R-:W-:Y:S01]  /*21930*/  @!P4 LEA.HI.X R11, R228, R8, R9, 0x2, P3 ;  /* 0x00000008e40bc211 */ /* 0x000fe200018f1409 */
[----:B--2---:R-:W-:Y:S01]  /*21940*/  @!P2 IMAD.MOV.U32 R6, RZ, RZ, R119 ;  /* 0x000000ffff06a224 */ /* 0x004fe200078e0077 */
[----:B------:R-:W-:Y:S01]  /*21950*/  ISETP.GE.AND P3, PT, R224, UR4, PT ;  /* 0x00000004e0007c0c */ /* 0x000fe2000bf66270 */
[----:B------:R-:W-:Y:S01]  /*21960*/  @!P2 IMAD.MOV.U32 R7, RZ, RZ, R123 ;  /* 0x000000ffff07a224 */ /* 0x000fe200078e007b */
[----:B------:R-:W-:Y:S01]  /*21970*/  ISETP.GE.AND P5, PT, R223, UR4, PT ;  /* 0x00000004df007c0c */ /* 0x000fe2000bfa6270 */
[----:B------:R-:W-:Y:S01]  /*21980*/  @!P4 ST.E.64 desc[UR36][R10.64], R114 ;  /* 0x000000720a00c985 */ /* 0x000fe2000c101b24 */
[----:B------:R-:W-:-:S02]  /*21990*/  ISETP.GE.AND P4, PT, R222, UR4, PT ;  /* 0x00000004de007c0c */ /* 0x000fc4000bf86270 */
[----:B------:R-:W-:Y:S02]  /*219a0*/  SHF.R.S32.HI R9, RZ, 0x1f, R225 ;  /* 0x0000001fff097819 */ /* 0x000fe400000114e1 */
[----:B0-----:R-:W-:-:S05]  /*219b0*/  @!P0 LEA R2, P1, R227, R0, 0x2 ;  /* 0x00000000e3028211 */ /* 0x001fca00078210ff */
[----:B------:R-:W-:Y:S01]  /*219c0*/  @!P3 IMAD.MOV.U32 R79, RZ, RZ, R80 ;  /* 0x000000ffff4fb224 */ /* 0x000fe200078e0050 */
[----:B------:R-:W-:Y:S01]  /*219d0*/  @!P0 LEA.HI.X R3, R227, R8, R12, 0x2, P1 ;  /* 0x00000008e3038211 */ /* 0x000fe200008f140c */
[----:B------:R-:W-:Y:S01]  /*219e0*/  @!P5 IMAD.MOV.U32 R128, RZ, RZ, R127 ;  /* 0x000000ffff80d224 */ /* 0x000fe200078e007f */
[C---:B------:R-:W-:Y:S02]  /*219f0*/  @!P2 LEA R4, P1, R225.reuse, R0, 0x2 ;  /* 0x00000000e104a211 */ /* 0x040fe400078210ff */
[----:B------:R-:W-:Y:S01]  /*21a00*/  SHF.R.S32.HI R12, RZ, 0x1f, R223 ;  /* 0x0000001fff0c7819 */ /* 0x000fe200000114df */
[----:B------:R0:W-:Y:S01]  /*21a10*/  @!P0 ST.E.64 desc[UR36][R2.64], R72 ;  /* 0x0000004802008985 */ /* 0x0001e2000c101b24 */
[----:B------:R-:W-:Y:S02]  /*21a20*/  @!P2 LEA.HI.X R5, R225, R8, R9, 0x2, P1 ;  /* 0x00000008e105a211 */ /* 0x000fe400008f1409 */
[----:B------:R-:W-:-:S03]  /*21a30*/  SHF.R.S32.HI R9, RZ, 0x1f, R222 ;  /* 0x0000001fff097819 */ /* 0x000fc600000114de */
[----:B------:R2:W-:Y:S01]  /*21a40*/  @!P2 ST.E.64 desc[UR36][R4.64], R6 ;  /* 0x000000060400a985 */ /* 0x0005e2000c101b24 */
[----:B0-----:R-:W-:-:S04]  /*21a50*/  @!P3 LEA R2, P0, R224, R0, 0x2 ;  /* 0x00000000e002b211 */ /* 0x001fc800078010ff */
[----:B------:R-:W-:Y:S02]  /*21a60*/  @!P3 LEA.HI.X R3, R224, R8, R13, 0x2, P0 ;  /* 0x00000008e003b211 */ /* 0x000fe400000f140d */
[CC--:B--2---:R-:W-:Y:S02]  /*21a70*/  @!P5 LEA R4, P1, R223.reuse, R0.reuse, 0x2 ;  /* 0x00000000df04d211 */ /* 0x0c4fe400078210ff */
[C---:B------:R-:W-:Y:S01]  /*21a80*/  @!P4 LEA R6, P2, R222.reuse, R0, 0x2 ;  /* 0x00000000de06c211 */ /* 0x040fe200078410ff */
[----:B------:R0:W-:Y:S01]  /*21a90*/  @!P3 ST.E.64 desc[UR36][R2.64], R78 ;  /* 0x0000004e0200b985 */ /* 0x0001e2000c101b24 */
[-C--:B------:R-:W-:Y:S02]  /*21aa0*/  @!P5 LEA.HI.X R5, R223, R8.reuse, R12, 0x2, P1 ;  /* 0x00000008df05d211 */ /* 0x080fe400008f140c */
[----:B------:R-:W-:Y:S02]  /*21ab0*/  @!P4 LEA.HI.X R7, R222, R8, R9, 0x2, P2 ;  /* 0x00000008de07c211 */ /* 0x000fe400010f1409 */
[----:B------:R-:W-:Y:S01]  /*21ac0*/  ISETP.GE.AND P0, PT, R221, UR4, PT ;  /* 0x00000004dd007c0c */ /* 0x000fe2000bf06270 */
[----:B------:R0:W-:Y:S04]  /*21ad0*/  @!P5 ST.E.64 desc[UR36][R4.64], R128 ;  /* 0x000000800400d985 */ /* 0x0001e8000c101b24 */
[----:B------:R0:W-:Y:S08]  /*21ae0*/  @!P4 ST.E.64 desc[UR36][R6.64], R28 ;  /* 0x0000001c0600c985 */ /* 0x0001f0000c101b24 */
[----:B------:R-:W-:Y:S05]  /*21af0*/  @P0 BRA `(.L_x_2007) ;  /* 0x0000000c00a00947 */ /* 0x000fea0003800000 */
[----:B------:R-:W-:Y:S02]  /*21b00*/  SHF.R.S32.HI R9, RZ, 0x1f, R221 ;  /* 0x0000001fff097819 */ /* 0x000fe400000114dd */
[----:B0-----:R-:W-:-:S04]  /*21b10*/  LEA R2, P0, R221, R0, 0x2 ;  /* 0x00000000dd027211 */ /* 0x001fc800078010ff */
[----:B------:R-:W-:-:S05]  /*21b20*/  LEA.HI.X R3, R221, R8, R9, 0x2, P0 ;  /* 0x00000008dd037211 */ /* 0x000fca00000f1409 */
[----:B------:R0:W-:Y:S01]  /*21b30*/  ST.E.64 desc[UR36][R2.64], R30 ;  /* 0x0000001e02007985 */ /* 0x0001e2000c101b24 */
[----:B------:R-:W-:Y:S05]  /*21b40*/  BRA `(.L_x_2007) ;  /* 0x0000000c008c7947 */ /* 0x000fea0003800000 */
.L_x_1993:
[----:B------:R-:W-:Y:S01]  /*21b50*/  ULDC.64 UR4, c[0x0][0xc08] ;  /* 0x0003020000047ab9 */ /* 0x000fe20000000a00 */
[----:B------:R-:W3:Y:S01]  /*21b60*/  LDC.64 R2, c[0x0][0xc00] ;  /* 0x00030000ff027b82 */ /* 0x000ee20000000a00 */
[----:B------:R-:W-:Y:S02]  /*21b70*/  ISETP.NE.U32.AND P0, PT, RZ, UR4, PT ;  /* 0x00000004ff007c0c */ /* 0x000fe4000bf05070 */
[----:B------:R-:W-:Y:S02]  /*21b80*/  MOV R15, RZ ;  /* 0x000000ff000f7202 */ /* 0x000fe40000000f00 */
[----:B------:R-:W-:Y:S01]  /*21b90*/  ISETP.NE.AND.EX P1, PT, RZ, UR5, PT, P0 ;  /* 0x00000005ff007c0c */ /* 0x000fe2000bf25300 */
[----:B------:R-:W-:Y:S02]  /*21ba0*/  ULDC.64 UR4, c[0x0][0xc00] ;  /* 0x0003000000047ab9 */ /* 0x000fe40000000a00 */
[----:B------:R-:W-:-:S04]  /*21bb0*/  ISETP.NE.U32.AND P0, PT, RZ, UR4, PT ;  /* 0x00000004ff007c0c */ /* 0x000fc8000bf05070 */
[----:B------:R-:W-:-:S06]  /*21bc0*/  ISETP.NE.AND.EX P0, PT, RZ, UR5, PT, P0 ;  /* 0x00000005ff007c0c */ /* 0x000fcc000bf05300 */
[----:B------:R-:W4:Y:S01]  /*21bd0*/  @P1 LDC.64 R4, c[0x0][0xc08] ;  /* 0x00030200ff041b82 */ /* 0x000f220000000a00 */
[----:B------:R-:W-:Y:S02]  /*21be0*/  ULDC UR4, c[0x0][0xa88] ;  /* 0x0002a20000047ab9 */ /* 0x000fe40000000800 */
[----:B------:R-:W-:Y:S02]  /*21bf0*/  IMAD.U32 R20, RZ, RZ, UR4 ;  /* 0x00000004ff147e24 */ /* 0x000fe4000f8e00ff */
[----:B---3--:R-:W-:-:S05]  /*21c00*/  IMAD.WIDE R2, R216, 0x4, R2 ;  /* 0x00000004d8027825 */ /* 0x008fca00078e0202 */
[----:B------:R3:W5:Y:S01]  /*21c10*/  @P0 LDG.E R15, desc[UR36][R2.64] ;  /* 0x00000024020f0981 */ /* 0x000762000c1e1900 */
[----:B------:R-:W0:Y:S01]  /*21c20*/  S2R R28, SR_TID.X ;  /* 0x00000000001c7919 */ /* 0x000e220000002100 */
[----:B----4-:R-:W-:-:S05]  /*21c30*/  @P1 IMAD.WIDE R4, R216, 0x4, R4 ;  /* 0x00000004d8041825 */ /* 0x010fca00078e0204 */
[----:B------:R3:W5:Y:S01]  /*21c40*/  @P1 LDG.E R20, desc[UR36][R4.64] ;  /* 0x0000002404141981 */ /* 0x000762000c1e1900 */
[----:B-1----:R-:W-:Y:S02]  /*21c50*/  ISETP.GT.AND P2, PT, R215, 0x1, PT ;  /* 0x00000001d700780c */ /* 0x002fe40003f44270 */
[----:B------:R-:W-:Y:S01]  /*21c60*/  SHF.R.S32.HI R24, RZ, 0x1f, R216 ;  /* 0x0000001fff187819 */ /* 0x000fe200000114d8 */
[----:B0-----:R-:W-:-:S05]  /*21c70*/  VIADD R0, R28, 0xffffff80 ;  /* 0xffffff801c007836 */ /* 0x001fca0000000000 */
[----:B------:R-:W-:Y:S01]  /*21c80*/  ISETP.GT.AND P3, PT, R0, 0x7f, PT ;  /* 0x0000007f0000780c */ /* 0x000fe20003f64270 */
[----:B---3--:R-:W-:-:S12]  /*21c90*/  @P1 BRA `(.L_x_2012) ;  /* 0x0000000000101947 */ /* 0x008fd80003800000 */
[----:B------:R-:W-:Y:S05]  /*21ca0*/  @!P0 BRA `(.L_x_2012) ;  /* 0x00000000000c8947 */ /* 0x000fea0003800000 */
[----:B------:R-:W3:Y:S04]  /*21cb0*/  LDG.E R5, desc[UR36][R2.64] ;  /* 0x0000002402057981 */ /* 0x000ee8000c1e1900 */
[----:B-----5:R-:W3:Y:S02]  /*21cc0*/  LDG.E R20, desc[UR36][R2.64+0x4] ;  /* 0x0000042402147981 */ /* 0x020ee4000c1e1900 */
[----:B---3--:R-:W-:-:S07]  /*21cd0*/  IMAD.IADD R20, R20, 0x1, -R5 ;  /* 0x0000000114147824 */ /* 0x008fce00078e0a05 */
.L_x_2012:
[----:B------:R-:W-:Y:S01]  /*21ce0*/  BSSY B1, `(.L_x_2013) ;  /* 0x0000035000017945 */ /* 0x000fe20003800000 */
[----:B------:R-:W-:Y:S02]  /*21cf0*/  SEL R25, R216, RZ, !P0 ;  /* 0x000000ffd8197207 */ /* 0x000fe40004000000 */
[----:B------:R-:W-:Y:S02]  /*21d00*/  SEL R24, R24, RZ, !P0 ;  /* 0x000000ff18187207 */ /* 0x000fe40004000000 */
[----:B-----5:R-:W-:Y:S01]  /*21d10*/  SHF.R.S32.HI R14, RZ, 0x1f, R15 ;  /* 0x0000001fff0e7819 */ /* 0x020fe2000001140f */
[----:B------:R-:W-:Y:S06]  /*21d20*/  @P3 BRA `(.L_x_2014) ;  /* 0x0000000000c03947 */ /* 0x000fec0003800000 */
[----:B------:R-:W0:Y:S01]  /*21d30*/  LDC R29, c[0x0][0xbe8] ;  /* 0x0002fa00ff1d7b82 */ /* 0x000e220000000800 */
[----:B------:R-:W-:Y:S01]  /*21d40*/  IADD3 R27, R201, -0x80, R28 ;  /* 0xffffff80c91b7810 */ /* 0x000fe20007ffe01c */
[----:B0-----:R-:W-:-:S05]  /*21d50*/  IMAD R0, R20, R29, RZ ;  /* 0x0000001d14007224 */ /* 0x001fca00078e02ff */
[----:B------:R-:W-:-:S13]  /*21d60*/  ISETP.GE.AND P0, PT, R27, R0, PT ;  /* 0x000000001b00720c */ /* 0x000fda0003f06270 */
[----:B------:R-:W-:Y:S05]  /*21d70*/  @P0 BRA `(.L_x_2014) ;  /* 0x0000000000ac0947 */ /* 0x000fea0003800000 */
        /* <DEDUP_REMOVED lines=10> */
[----:B------:R-:W2:Y:S08]  /*21e20*/  @P0 LDC R0, c[0x0][0xbec] ;  /* 0x0002fb00ff000b82 */ /* 0x000eb00000000800 */
[----:B------:R-:W4:Y:S01]  /*21e30*/  @P0 LDC R33, c[0x0][0xbf0] ;  /* 0x0002fc00ff210b82 */ /* 0x000f220000000800 */
[----:B-1----:R-:W-:-:S07]  /*21e40*/  IMAD R3, R3, R25, RZ ;  /* 0x0000001903037224 */ /* 0x002fce00078e02ff */
[----:B0-----:R-:W0:Y:S01]  /*21e50*/  @!P3 LDC R8, c[0x0][0xb50] ;  /* 0x0002d400ff08bb82 */ /* 0x001e220000000800 */
[----:B------:R-:W-:-:S04]  /*21e60*/  IMAD.WIDE.U32 R12, R2, R25, RZ ;  /* 0x00000019020c7225 */ /* 0x000fc800078e00ff */
[----:B------:R-:W-:Y:S02]  /*21e70*/  IMAD R3, R2, R24, R3 ;  /* 0x0000001802037224 */ /* 0x000fe400078e0203 */
[----:B--2---:R-:W-:Y:S01]  /*21e80*/  @P0 IMAD.HI.U32 R0, R27, R0, RZ ;  /* 0x000000001b000227 */ /* 0x004fe200078e00ff */
[----:B------:R-:W1:Y:S03]  /*21e90*/  @!P3 LDC R9, c[0x0][0xb54] ;  /* 0x0002d500ff09bb82 */ /* 0x000e660000000800 */
[-C--:B---3--:R-:W-:Y:S02]  /*21ea0*/  IMAD R31, R11, R188.reuse, RZ ;  /* 0x000000bc0b1f7224 */ /* 0x088fe400078e02ff */
[----:B------:R-:W-:Y:S01]  /*21eb0*/  IMAD.WIDE.U32 R10, R10, R188, RZ ;  /* 0x000000bc0a0a7225 */ /* 0x000fe200078e00ff */
[----:B----4-:R-:W-:Y:S02]  /*21ec0*/  @P0 SHF.R.U32.HI R21, RZ, R33, R0 ;  /* 0x00000021ff150219 */ /* 0x010fe40000011600 */
[----:B------:R-:W-:Y:S01]  /*21ed0*/  SEL R33, R220, RZ, P3 ;  /* 0x000000ffdc217207 */ /* 0x000fe20001800000 */
[----:B------:R-:W-:Y:S01]  /*21ee0*/  IMAD.IADD R11, R31, 0x1, R11 ;  /* 0x000000011f0b7824 */ /* 0x000fe200078e020b */
[----:B------:R-:W-:Y:S01]  /*21ef0*/  IADD3 R10, P0, P1, R12, R10, R15 ;  /* 0x0000000a0c0a7210 */ /* 0x000fe2000791e00f */
[----:B------:R-:W-:-:S02]  /*21f00*/  IMAD.MOV R0, RZ, RZ, -R21 ;  /* 0x000000ffff007224 */ /* 0x000fc400078e0a15 */
[----:B------:R-:W-:Y:S02]  /*21f10*/  IMAD.IADD R12, R13, 0x1, R3 ;  /* 0x000000010d0c7824 */ /* 0x000fe400078e0203 */
[----:B------:R-:W-:-:S04]  /*21f20*/  IMAD.WIDE.U32 R2, R4, R33, RZ ;  /* 0x0000002104027225 */ /* 0x000fc800078e00ff */
[----:B------:R-:W-:Y:S02]  /*21f30*/  IMAD R13, R5, R33, RZ ;  /* 0x00000021050d7224 */ /* 0x000fe400078e02ff */
[----:B------:R-:W-:Y:S01]  /*21f40*/  IMAD R5, R29, R0, R27 ;  /* 0x000000001d057224 */ /* 0x000fe200078e021b */
[----:B------:R-:W-:Y:S01]  /*21f50*/  IADD3.X R0, R12, R11, R14, P0, P1 ;  /* 0x0000000b0c007210 */ /* 0x000fe200007e240e */
[----:B------:R-:W-:Y:S01]  /*21f60*/  IMAD.IADD R3, R13, 0x1, R3 ;  /* 0x000000010d037824 */ /* 0x000fe200078e0203 */
[----:B------:R-:W-:Y:S02]  /*21f70*/  IADD3 R2, P0, P1, R21, R10, R2 ;  /* 0x0000000a15027210 */ /* 0x000fe4000791e002 */
[----:B------:R-:W-:Y:S02]  /*21f80*/  SHF.R.S32.HI R21, RZ, 0x1f, R21 ;  /* 0x0000001fff157819 */ /* 0x000fe40000011415 */
[----:B------:R-:W-:Y:S02]  /*21f90*/  SHF.R.S32.HI R11, RZ, 0x1f, R5 ;  /* 0x0000001fff0b7819 */ /* 0x000fe40000011405 */
        /* <DEDUP_REMOVED lines=9> */
.L_x_2014:
[----:B------:R-:W-:Y:S05]  /*22030*/  BSYNC B1 ;  /* 0x0000000000017941 */ /* 0x000fea0003800000 */
.L_x_2013:
[----:B------:R-:W-:Y:S05]  /*22040*/  @P2 BRA `(.L_x_2007) ;  /* 0x00000008004c2947 */ /* 0x000fea0003800000 */
[----:B0-----:R-:W0:Y:S01]  /*22050*/  LDC R9, c[0x0][0xbe8] ;  /* 0x0002fa00ff097b82 */ /* 0x001e220000000800 */
[----:B------:R-:W-:Y:S01]  /*22060*/  VIADD R4, R28, 0xffffff80 ;  /* 0xffffff801c047836 */ /* 0x000fe20000000000 */
[----:B------:R-:W-:Y:S02]  /*22070*/  ULDC.64 UR4, c[0x0][0xaa0] ;  /* 0x0002a80000047ab9 */ /* 0x000fe40000000a00 */
[----:B------:R-:W-:Y:S02]  /*22080*/  IMAD R0, R14, UR4, RZ ;  /* 0x000000040e007c24 */ /* 0x000fe4000f8e02ff */
[----:B------:R-:W-:Y:S01]  /*22090*/  SHF.R.S32.HI R11, RZ, 0x1f, R4 ;  /* 0x0000001fff0b7819 */ /* 0x000fe20000011404 */
[----:B------:R-:W-:-:S04]  /*220a0*/  IMAD.WIDE.U32 R2, R15, UR4, RZ ;  /* 0x000000040f027c25 */ /* 0x000fc8000f8e00ff */
[----:B------:R-:W-:Y:S01]  /*220b0*/  IMAD R5, R15, UR5, R0 ;  /* 0x000000050f057c24 */ /* 0x000fe2000f8e0200 */
[----:B------:R-:W-:Y:S01]  /*220c0*/  LEA.HI R0, R11, R4, RZ, 0x3 ;  /* 0x000000040b007211 */ /* 0x000fe200078f18ff */
[----:B------:R-:W-:Y:S02]  /*220d0*/  ULDC.64 UR4, c[0x0][0xae8] ;  /* 0x0002ba0000047ab9 */ /* 0x000fe40000000a00 */
[----:B------:R-:W-:Y:S01]  /*220e0*/  IMAD.IADD R3, R3, 0x1, R5 ;  /* 0x0000000103037824 */ /* 0x000fe200078e0205 */
[----:B------:R-:W-:Y:S01]  /*220f0*/  LOP3.LUT R13, R0, 0xfffffff8, RZ, 0xc0, !PT ;  /* 0xfffffff8000d7812 */ /* 0x000fe200078ec0ff */
[----:B------:R-:W-:-:S04]  /*22100*/  IMAD.WIDE.U32 R2, R188, UR4, R2 ;  /* 0x00000004bc027c25 */ /* 0x000fc8000f8e0002 */
[----:B------:R-:W-:Y:S01]  /*22110*/  IMAD.IADD R0, R4, 0x1, -R13 ;  /* 0x0000000104007824 */ /* 0x000fe200078e0a0d */
[----:B0-----:R-:W-:Y:S01]  /*22120*/  ISETP.NE.AND P0, PT, R9, 0x1, PT ;  /* 0x000000010900780c */ /* 0x001fe20003f05270 */
[----:B------:R-:W-:Y:S01]  /*22130*/  IMAD R3, R188, UR5, R3 ;  /* 0x00000005bc037c24 */ /* 0x000fe2000f8e0203 */
[----:B------:R-:W-:Y:S01]  /*22140*/  ULDC.64 UR4, c[0x0][0xaf0] ;  /* 0x0002bc0000047ab9 */ /* 0x000fe20000000a00 */
[----:B------:R-:W-:Y:S02]  /*22150*/  IMAD R0, R0, 0x20, R187 ;  /* 0x0000002000007824 */ /* 0x000fe400078e02bb */
[----:B------:R-:W-:Y:S02]  /*22160*/  IMAD R4, R24, UR4, RZ ;  /* 0x0000000418047c24 */ /* 0x000fe4000f8e02ff */
[----:B------:R-:W-:Y:S01]  /*22170*/  IMAD.WIDE.U32 R2, R25, UR4, R2 ;  /* 0x0000000419027c25 */ /* 0x000fe2000f8e0002 */
[----:B------:R-:W-:-:S03]  /*22180*/  IADD3 R6, R201, R0, RZ ;  /* 0x00000000c9067210 */ /* 0x000fc60007ffe0ff */
[----:B------:R-:W-:Y:S02]  /*22190*/  IMAD.IADD R201, R187, 0x1, R201 ;  /* 0x00000001bbc97824 */ /* 0x000fe400078e02c9 */
[----:B------:R-:W0:Y:S01]  /*221a0*/  @P0 LDC R7, c[0x0][0xbec] ;  /* 0x0002fb00ff070b82 */ /* 0x000e220000000800 */
[----:B------:R-:W-:-:S07]  /*221b0*/  IMAD.MOV.U32 R5, RZ, RZ, R6 ;  /* 0x000000ffff057224 */ /* 0x000fce00078e0006 */
[----:B------:R-:W1:Y:S01]  /*221c0*/  @P0 LDC R11, c[0x0][0xbf0] ;  /* 0x0002fc00ff0b0b82 */ /* 0x000e620000000800 */
[----:B0-----:R-:W-:-:S04]  /*221d0*/  @P0 IMAD.HI.U32 R0, R6, R7, RZ ;  /* 0x0000000706000227 */ /* 0x001fc800078e00ff */
[----:B------:R-:W-:Y:S01]  /*221e0*/  IMAD R7, R25, UR5, R4 ;  /* 0x0000000519077c24 */ /* 0x000fe2000f8e0204 */
[----:B------:R-:W-:Y:S01]  /*221f0*/  ULDC.64 UR4, c[0x0][0xae0] ;  /* 0x0002b80000047ab9 */ /* 0x000fe20000000a00 */
[----:B-1----:R-:W-:Y:S02]  /*22200*/  @P0 SHF.R.U32.HI R5, RZ, R11, R0 ;  /* 0x0000000bff050219 */ /* 0x002fe40000011600 */
[----:B------:R-:W-:Y:S02]  /*22210*/  IMAD.IADD R3, R3, 0x1, R7 ;  /* 0x0000000103037824 */ /* 0x000fe400078e0207 */
        /* <DEDUP_REMOVED lines=19> */
[----:B------:R0:W3:Y:S02]  /*22350*/  SHFL.IDX PT, R14, R0, RZ, 0x181f ;  /* 0x00181fff000e7589 */ /* 0x0000e400000e0000 */
.L_x_2414:
[----:B------:R-:W-:Y:S01]  /*22360*/  IMAD R21, R20, R9, RZ ;  /* 0x0000000914157224 */ /* 0x000fe200078e02ff */
        /* <DEDUP_REMOVED lines=8> */
[-C--:B---3--:R-:W-:Y:S02]  /*223f0*/  @!P3 LEA R4, P5, R18, R14.reuse, 0x1 ;  /* 0x0000000e1204b211 */ /* 0x088fe400078a08ff */
[-C--:B------:R-:W-:Y:S02]  /*22400*/  @!P2 LEA R6, P4, R190, R14.reuse, 0x1 ;  /* 0x0000000ebe06a211 */ /* 0x080fe400078808ff */
[-C--:B-1----:R-:W-:Y:S02]  /*22410*/  @!P3 LEA.HI.X R5, R18, R3.reuse, R19, 0x1, P5 ;  /* 0x000000031205b211 */ /* 0x082fe400028f0c13 */
[-C--:B------:R-:W-:Y:S02]  /*22420*/  @!P1 LEA R8, P5, R210, R14.reuse, 0x1 ;  /* 0x0000000ed2089211 */ /* 0x080fe400078a08ff */
        /* <DEDUP_REMOVED lines=8> */
.L_x_2017:
[----:B------:R-:W-:Y:S05]  /*224b0*/  BSYNC B1 ;  /* 0x0000000000017941 */ /* 0x000fea0003800000 */
.L_x_2016:
[----:B------:R-:W-:-:S03]  /*224c0*/  UMOV UR4, 0xffffffff ;  /* 0xffffffff00047882 */ /* 0x000fc60000000000 */
[----:B------:R-:W-:Y:S05]  /*224d0*/  BRA.DIV UR4, `(.L_x_2018) ;  /* 0x000000ea04407947 */ /* 0x000fea000b800000 */
[----:B-1----:R1:W0:Y:S04]  /*224e0*/  SHFL.IDX PT, R3, R2, 0x1, 0x181f ;  /* 0x00381f0002037f89 */ /* 0x00222800000e0000 */
[----:B---34-:R1:W3:Y:S02]  /*224f0*/  SHFL.IDX PT, R14, R0, 0x1, 0x181f ;  /* 0x00381f00000e7f89 */ /* 0x0182e400000e0000 */
.L_x_2418:
        /* <DEDUP_REMOVED lines=11> */
[-C--:B0-----:R-:W-:Y:S02]  /*225b0*/  @!P3 LEA.HI.X R5, R18, R3.reuse, R19, 0x1, P5 ;  /* 0x000000031205b211 */ /* 0x081fe400028f0c13 */
        /* <DEDUP_REMOVED lines=9> */
.L_x_2020:
[----:B------:R-:W-:Y:S05]  /*22650*/  BSYNC B1 ;  /* 0x0000000000017941 */ /* 0x000fea0003800000 */
.L_x_2019:
[----:B------:R-:W-:-:S03]  /*22660*/  UMOV UR4, 0xffffffff ;  /* 0xffffffff00047882 */ /* 0x000fc60000000000 */
[----:B------:R-:W-:Y:S05]  /*22670*/  BRA.DIV UR4, `(.L_x_2021) ;  /* 0x000000ea04207947 */ /* 0x000fea000b800000 */
[----:B0-----:R0:W0:Y:S04]  /*22680*/  SHFL.IDX PT, R3, R2, 0x2, 0x181f ;  /* 0x00581f0002037f89 */ /* 0x00102800000e0000 */
[----:B---34-:R3:W4:Y:S02]  /*22690*/  SHFL.IDX PT, R14, R0, 0x2, 0x181f ;  /* 0x00581f00000e7f89 */ /* 0x01872400000e0000 */
.L_x_2422:
        /* <DEDUP_REMOVED lines=21> */
.L_x_2023:
[----:B------:R-:W-:Y:S05]  /*227f0*/  BSYNC B1 ;  /* 0x0000000000017941 */ /* 0x000fea0003800000 */
.L_x_2022:
[----:B------:R-:W-:-:S03]  /*22800*/  UMOV UR4, 0xffffffff ;  /* 0xffffffff00047882 */ /* 0x000fc60000000000 */
[----:B------:R-:W-:Y:S05]  /*22810*/  BRA.DIV UR4, `(.L_x_2024) ;  /* 0x000000ea04007947 */ /* 0x000fea000b800000 */
[----:B0-----:R0:W0:Y:S04]  /*22820*/  SHFL.IDX PT, R3, R2, 0x3, 0x181f ;  /* 0x00781f0002037f89 */ /* 0x00102800000e0000 */
[----:B----4-:R4:W0:Y:S02]  /*22830*/  SHFL.IDX PT, R14, R0, 0x3, 0x181f ;  /* 0x00781f00000e7f89 */ /* 0x01082400000e0000 */
.L_x_2426:
[----:B-1-34-:R-:W-:-:S05]  /*22840*/  VIADD R0, R201, 0x60 ;  /* 0x00000060c9007836 */ /* 0x01afca0000000000 */
        /* <DEDUP_REMOVED lines=8> */
[-C--:B------:R-:W-:Y:S02]  /*228d0*/  @!P2 LEA R6, P4, R190, R14.reuse, 0x1 ;  /* 0x0000000ebe06a211 */ /* 0x080fe400078808ff */
[-C--:B------:R-:W-:Y:S02]  /*228e0*/  @!P3 LEA.HI.X R5, R18, R3.reuse, R19, 0x1, P5 ;  /* 0x000000031205b211 */ /* 0x080fe400028f0c13 */
        /* <DEDUP_REMOVED lines=9> */
.L_x_2007:
[----:B------:R-:W-:Y:S05]  /*22980*/  BSYNC B0 ;  /* 0x0000000000007941 */ /* 0x000fea0003800000 */
.L_x_1992:
[----:B------:R-:W-:Y:S02]  /*22990*/  ULDC UR4, c[0x0][0xc3c] ;  /* 0x00030f0000047ab9 */ /* 0x000fe40000000800 */
[----:B--2---:R-:W-:-:S13]  /*229a0*/  ISETP.GE.AND P0, PT, R207, UR4, PT ;  /* 0x00000004cf007c0c */ /* 0x004fda000bf06270 */
[----:B------:R-:W-:Y:S05]  /*229b0*/  @!P0 BRA `(.L_x_2025) ;  /* 0xfffffdec00208947 */ /* 0x000fea000383ffff */
[----:B------:R-:W-:Y:S05]  /*229c0*/  BRA `(.L_x_1772) ;  /* 0x00000084002c7947 */ /* 0x000fea0003800000 */
.L_x_1770:
        /* <DEDUP_REMOVED lines=10> */
[----:B------:R0:W1:Y:S01]  /*22a70*/  @P0 LDS.128 R16, [R2+0x284d0] ;  /* 0x0284d00002100984 */ /* 0x0000620000000c00 */
[----:B------:R-:W-:Y:S06]  /*22a80*/  @P0 BAR.ARV 0x4, 0x180 ;  /* 0x0106000000000b1d */ /* 0x000fec0000002000 */
[----:B------:R-:W-:Y:S05]  /*22a90*/  @P0 BRA `(.L_x_2026) ;  /* 0x0000000c00900947 */ /* 0x000fea0003800000 */
[----:B------:R-:W2:Y:S01]  /*22aa0*/  S2R R4, SR_TID.X ;  /* 0x0000000000047919 */ /* 0x000ea20000002100 */
[----:B------:R-:W-:Y:S01]  /*22ab0*/  ULDC UR4, c[0x0][0xc3c] ;  /* 0x00030f0000047ab9 */ /* 0x000fe20000000800 */
[----:B------:R-:W-:Y:S01]  /*22ac0*/  CS2R R6, SRZ ;  /* 0x0000000000067805 */ /* 0x000fe2000001ff00 */
        /* <DEDUP_REMOVED lines=41> */
.L_x_2029:
[----:B------:R-:W0:Y:S01]  /*22d60*/  LDC R2, c[0x0][0xc3c] ;  /* 0x00030f00ff027b82 */ /* 0x000e220000000800 */
[----:B------:R-:W-:Y:S01]  /*22d70*/  UIADD3 UR4, UR4, 0x1f, URZ ;  /* 0x0000001f04047890 */ /* 0x000fe2000fffe03f */
[----:B------:R-:W-:Y:S02]  /*22d80*/  ULDC UR7, c[0x0][0xc3c] ;  /* 0x00030f0000077ab9 */ /* 0x000fe40000000800 */
[----:B-1----:R-:W-:-:S03]  /*22d90*/  IMAD.U32 R19, RZ, RZ, UR7 ;  /* 0x00000007ff137e24 */ /* 0x002fc6000f8e00ff */
[----:B0-----:R-:W-:-:S13]  /*22da0*/  ISETP.LE.AND P6, PT, R2, UR4, PT ;  /* 0x0000000402007c0c */ /* 0x001fda000bfc3270 */
[----:B------:R-:W-:Y:S05]  /*22db0*/  @P6 BRA `(.L_x_2028) ;  /* 0x0000000800a46947 */ /* 0x000fea0003800000 */
[----:B------:R-:W-:-:S05]  /*22dc0*/  VIADD R7, R0, UR4 ;  /* 0x0000000400077c36 */ /* 0x000fca0008000000 */
[----:B------:R-:W-:-:S13]  /*22dd0*/  ISETP.GE.OR P6, PT, R7, R2, !P0 ;  /* 0x000000020700720c */ /* 0x000fda00047c6670 */
[----:B------:R-:W0:Y:S08]  /*22de0*/  @!P6 LDC.64 R4, c[0x0][0xc80] ;  /* 0x00032000ff04eb82 */ /* 0x000e300000000a00 */
[----:B------:R-:W1:Y:S01]  /*22df0*/  @!P6 LDC.64 R2, c[0x0][0xc78] ;  /* 0x00031e00ff02eb82 */ /* 0x000e620000000a00 */
[----:B0-----:R-:W-:-:S04]  /*22e00*/  @!P6 IMAD.WIDE R4, R7, 0x4, R4 ;  /* 0x000000040704e825 */ /* 0x001fc800078e0204 */
[----:B-1----:R-:W-:Y:S01]  /*22e10*/  @!P6 IMAD.WIDE R2, R7, 0x4, R2 ;  /* 0x000000040702e825 */ /* 0x002fe200078e0202 */
[----:B------:R-:W-:-:S06]  /*22e20*/  CS2R R6, SRZ ;  /* 0x0000000000067805 */ /* 0x000fcc000001ff00 */
[----:B------:R-:W2:Y:S04]  /*22e30*/  @!P6 LDG.E R6, desc[UR36][R4.64] ;  /* 0x000000240406e981 */ /* 0x000ea8000c1e1900 */
[----:B------:R-:W2:Y:S02]  /*22e40*/  @!P6 LDG.E R7, desc[UR36][R2.64] ;  /* 0x000000240207e981 */ /* 0x000ea4000c1e1900 */
        /* <DEDUP_REMOVED lines=17> */
[----:B0-----:R-:W-:-:S04]  /*22f60*/  IMAD R3, R3, UR5, RZ ;  /* 0x0000000503037c24 */ /* 0x001fc8000f8e02ff */
[----:B------:R-:W-:-:S05]  /*22f70*/  IMAD.IADD R8, R3, 0x1, R8 ;  /* 0x0000000103087824 */ /* 0x000fca00078e0208 */
[----:B------:R-:W-:-:S13]  /*22f80*/  ISETP.GT.AND P6, PT, R8, UR6, PT ;  /* 0x0000000608007c0c */ /* 0x000fda000bfc4270 */
[----:B------:R-:W-:Y:S05]  /*22f90*/  @!P6 BRA `(.L_x_2029) ;  /* 0xfffffffc0070e947 */ /* 0x000fea000383ffff */
.L_x_2027:
        /* <DEDUP_REMOVED lines=9> */
[----:B0-----:R-:W-:-:S07]  /*23030*/  ISETP.NE.AND P1, PT, R7, 0x1, PT ;  /* 0x000000010700780c */ /* 0x001fce0003f25270 */
[----:B-1----:R-:W-:Y:S06]  /*23040*/  @!P0 BRA `(.L_x_2030) ;  /* 0x0000000000088947 */ /* 0x002fec0003800000 */
[----:B------:R-:W-:-:S06]  /*23050*/  VIADD R16, R19, 0xffffffff ;  /* 0xffffffff13107836 */ /* 0x000fcc0000000000 */
[----:B------:R0:W1:Y:S02]  /*23060*/  SHFL.IDX PT, R16, R5, R16, 0x1f ;  /* 0x00001f1005107589 */ /* 0x00006400000e0000 */
.L_x_2030:
[----:B-1----:R-:W-:Y:S02]  /*23070*/  IMAD R16, R16, UR5, R3 ;  /* 0x0000000510107c24 */ /* 0x002fe4000f8e0203 */
[----:B------:R-:W-:-:S03]  /*23080*/  VIADD R19, R19, UR4 ;  /* 0x0000000413137c36 */ /* 0x000fc60008000000 */
[----:B0-----:R-:W-:Y:S01]  /*23090*/  IADD3 R5, -R16, UR6, RZ ;  /* 0x0000000610057c10 */ /* 0x001fe2000fffe1ff */
[----:B------:R-:W-:Y:S06]  /*230a0*/  @!P1 BRA `(.L_x_2031) ;  /* 0x0000000000e89947 */ /* 0x000fec0003800000 */
[-C--:B--2---:R-:W-:Y:S02]  /*230b0*/  IABS R12, R6.reuse ;  /* 0x00000006000c7213 */ /* 0x084fe40000000000 */
[----:B------:R-:W-:Y:S02]  /*230c0*/  IABS R4, R7 ;  /* 0x0000000700047213 */ /* 0x000fe40000000000 */
[----:B------:R-:W0:Y:S01]  /*230d0*/  I2F.RP R8, R12 ;  /* 0x0000000c00087306 */ /* 0x000e220000209400 */
[----:B------:R-:W-:-:S04]  /*230e0*/  IABS R10, R6 ;  /* 0x00000006000a7213 */ /* 0x000fc80000000000 */
[----:B------:R-:W-:-:S03]  /*230f0*/  IADD3 R11, RZ, -R10, RZ ;  /* 0x8000000aff0b7210 */ /* 0x000fc60007ffe0ff */
[----:B0-----:R-:W0:Y:S02]  /*23100*/  MUFU.RCP R8, R8 ;  /* 0x0000000800087308 */ /* 0x001e240000001000 */
[----:B0-----:R-:W-:Y:S01]  /*23110*/  VIADD R2, R8, 0xffffffe ;  /* 0x0ffffffe08027836 */ /* 0x001fe20000000000 */
[----:B------:R-:W-:-:S05]  /*23120*/  IABS R8, R5 ;  /* 0x0000000500087213 */ /* 0x000fca0000000000 */
[----:B------:R0:W1:Y:S02]  /*23130*/  F2I.FTZ.U32.TRUNC.NTZ R3, R2 ;  /* 0x0000000200037305 */ /* 0x000064000021f000 */
[----:B0-----:R-:W-:Y:S02]  /*23140*/  IMAD.MOV.U32 R2, RZ, RZ, RZ ;  /* 0x000000ffff027224 */ /* 0x001fe400078e00ff */
[----:B-1----:R-:W-:-:S04]  /*23150*/  IMAD.MOV R9, RZ, RZ, -R3 ;  /* 0x000000ffff097224 */ /* 0x002fc800078e0a03 */
[----:B------:R-:W-:-:S04]  /*23160*/  IMAD R9, R9, R12, RZ ;  /* 0x0000000c09097224 */ /* 0x000fc800078e02ff */
[----:B------:R-:W-:Y:S02]  /*23170*/  IMAD.HI.U32 R3, R3, R9, R2 ;  /* 0x0000000903037227 */ /* 0x000fe400078e0002 */
[----:B------:R-:W0:Y:S04]  /*23180*/  I2F.RP R9, R4 ;  /* 0x0000000400097306 */ /* 0x000e280000209400 */
[----:B------:R-:W-:-:S04]  /*23190*/  IMAD.HI.U32 R2, R3, R8, RZ ;  /* 0x0000000803027227 */ /* 0x000fc800078e00ff */
[----:B------:R-:W-:Y:S01]  /*231a0*/  IMAD R3, R2, R11, R8 ;  /* 0x0000000b02037224 */ /* 0x000fe200078e0208 */
[----:B------:R-:W-:-:S04]  /*231b0*/  LOP3.LUT R8, R5, R6, RZ, 0x3c, !PT ;  /* 0x0000000605087212 */ /* 0x000fc800078e3cff */
[----:B------:R-:W-:Y:S01]  /*231c0*/  ISETP.GT.U32.AND P1, PT, R12, R3, PT ;  /* 0x000000030c00720c */ /* 0x000fe20003f24070 */
[----:B0-----:R-:W0:Y:S01]  /*231d0*/  MUFU.RCP R9, R9 ;  /* 0x0000000900097308 */ /* 0x001e220000001000 */
[----:B------:R-:W-:-:S11]  /*231e0*/  ISETP.GE.AND P2, PT, R8, RZ, PT ;  /* 0x000000ff0800720c */ /* 0x000fd60003f46270 */
[----:B------:R-:W-:Y:S02]  /*231f0*/  @!P1 IMAD.IADD R3, R3, 0x1, -R12 ;  /* 0x0000000103039824 */ /* 0x000fe400078e0a0c */
[----:B------:R-:W-:Y:S01]  /*23200*/  @!P1 VIADD R2, R2, 0x1 ;  /* 0x0000000102029836 */ /* 0x000fe20000000000 */
[----:B------:R-:W-:Y:S02]  /*23210*/  ISETP.NE.AND P1, PT, R6, RZ, PT ;  /* 0x000000ff0600720c */ /* 0x000fe40003f25270 */
[----:B------:R-:W-:Y:S01]  /*23220*/  ISETP.GE.U32.AND P0, PT, R3, R12, PT ;  /* 0x0000000c0300720c */ /* 0x000fe20003f06070 */
[----:B0-----:R-:W-:-:S04]  /*23230*/  VIADD R10, R9, 0xffffffe ;  /* 0x0ffffffe090a7836 */ /* 0x001fc80000000000 */
[----:B------:R-:W0:Y:S08]  /*23240*/  F2I.FTZ.U32.TRUNC.NTZ R3, R10 ;  /* 0x0000000a00037305 */ /* 0x000e30000021f000 */
        /* <DEDUP_REMOVED lines=25> */
[----:B------:R-:W-:-:S04]  /*233e0*/  @!P1 LOP3.LUT R2, RZ, R7, RZ, 0x33, !PT ;  /* 0x00000007ff029212 */ /* 0x000fc800078e33ff */
[----:B------:R-:W-:-:S05]  /*233f0*/  IADD3 R18, -R2, RZ, RZ ;  /* 0x000000ff02127210 */ /* 0x000fca0007ffe1ff */
[C---:B------:R-:W-:Y:S02]  /*23400*/  IMAD R18, R7.reuse, R18, R12 ;  /* 0x0000001207127224 */ /* 0x040fe400078e020c */
[----:B------:R-:W-:Y:S02]  /*23410*/  IMAD R7, R7, 0x1000000, R2 ;  /* 0x0100000007077824 */ /* 0x000fe400078e0202 */
[----:B------:R-:W-:Y:S02]  /*23420*/  IMAD R2, R6, R3, R5 ;  /* 0x0000000306027224 */ /* 0x000fe400078e0205 */
[----:B------:R-:W-:Y:S01]  /*23430*/  IMAD R18, R18, 0x10000, R7 ;  /* 0x0001000012127824 */ /* 0x000fe200078e0207 */
[----:B------:R-:W-:Y:S06]  /*23440*/  BRA `(.L_x_2032) ;  /* 0x0000000000f47947 */ /* 0x000fec0003800000 */
.L_x_2031:
[----:B------:R-:W0:Y:S02]  /*23450*/  LDC.64 R2, c[0x0][0xc90] ;  /* 0x00032400ff027b82 */ /* 0x000e240000000a00 */
[----:B0-----:R-:W-:-:S05]  /*23460*/  IMAD.WIDE R2, R19, 0x4, R2 ;  /* 0x0000000413027825 */ /* 0x001fca00078e0202 */
        /* <DEDUP_REMOVED lines=31> */
[----:B------:R-:W-:-:S04]  /*23660*/  VIADDMNMX R7, R7, UR5, R11, PT ;  /* 0x0000000507077c46 */ /* 0x000fc8000b80010b */
[-C--:B------:R-:W-:Y:S01]  /*23670*/  IABS R10, R7.reuse ;  /* 0x00000007000a7213 */ /* 0x080fe20000000000 */
[----:B------:R-:W-:Y:S01]  /*23680*/  IMAD.MOV R18, RZ, RZ, -R7 ;  /* 0x000000ffff127224 */ /* 0x000fe200078e0a07 */
[----:B------:R-:W-:Y:S02]  /*23690*/  IABS R12, R7 ;  /* 0x00000007000c7213 */ /* 0x000fe40000000000 */
[----:B------:R-:W0:Y:S08]  /*236a0*/  I2F.RP R9, R10 ;  /* 0x0000000a00097306 */ /* 0x000e300000209400 */
[----:B0-----:R-:W0:Y:S02]  /*236b0*/  MUFU.RCP R9, R9 ;  /* 0x0000000900097308 */ /* 0x001e240000001000 */
[----:B0-----:R-:W-:-:S06]  /*236c0*/  VIADD R3, R9, 0xffffffe ;  /* 0x0ffffffe09037836 */ /* 0x001fcc0000000000 */
[----:B------:R-:W0:Y:S02]  /*236d0*/  F2I.FTZ.U32.TRUNC.NTZ R3, R3 ;  /* 0x0000000300037305 */ /* 0x000e24000021f000 */
[----:B0-----:R-:W-:-:S05]  /*236e0*/  IMAD.MOV R11, RZ, RZ, -R3 ;  /* 0x000000ffff0b7224 */ /* 0x001fca00078e0a03 */
[----:B------:R-:W-:Y:S02]  /*236f0*/  MOV R5, R11 ;  /* 0x0000000b00057202 */ /* 0x000fe40000000f00 */
        /* <DEDUP_REMOVED lines=18> */
.L_x_2032:
[----:B------:R-:W-:-:S05]  /*23820*/  LOP3.LUT R17, RZ, R2, RZ, 0x33, !PT ;  /* 0x00000002ff117212 */ /* 0x000fca00078e33ff */
[----:B------:R-:W-:Y:S01]  /*23830*/  IMAD.IADD R17, R6, 0x1, R17 ;  /* 0x0000000106117824 */ /* 0x000fe200078e0211 */
[----:B------:R-:W-:Y:S06]  /*23840*/  BRA `(.L_x_2033) ;  /* 0x00000000000c7947 */ /* 0x000fec0003800000 */
.L_x_2028:
[----:B------:R-:W-:Y:S02]  /*23850*/  IMAD.MOV.U32 R17, RZ, RZ, RZ ;  /* 0x000000ffff117224 */ /* 0x000fe400078e00ff */
[----:B------:R-:W-:Y:S02]  /*23860*/  IMAD.U32 R16, RZ, RZ, UR6 ;  /* 0x00000006ff107e24 */ /* 0x000fe4000f8e00ff */
[----:B------:R-:W-:-:S07]  /*23870*/  IMAD.MOV.U32 R18, RZ, RZ, RZ ;  /* 0x000000ffff127224 */ /* 0x000fce00078e00ff */
.L_x_2033:
[----:B------:R-:W-:-:S13]  /*23880*/  ISETP.NE.AND P0, PT, R0, RZ, PT ;  /* 0x000000ff0000720c */ /* 0x000fda0003f05270 */
[----:B------:R-:W0:Y:S01]  /*23890*/  @!P0 S2R R3, SR_CgaCtaId ;  /* 0x0000000000038919 */ /* 0x000e220000008800 */
[----:B------:R-:W-:-:S04]  /*238a0*/  @!P0 MOV R0, 0x400 ;  /* 0x0000040000008802 */ /* 0x000fc80000000f00 */
[----:B0-----:R-:W-:-:S05]  /*238b0*/  @!P0 LEA R0, R3, R0, 0x18 ;  /* 0x0000000003008211 */ /* 0x001fca00078ec0ff */
[----:B------:R2:W-:Y:S01]  /*238c0*/  @!P0 STS.128 [R0+0x284d0], R16 ;  /* 0x0284d01000008388 */ /* 0x0005e20000000c00 */
[----:B------:R-:W-:Y:S06]  /*238d0*/  BAR.ARV 0x5, 0x180 ;  /* 0x0146000000007b1d */ /* 0x000fec0000002000 */
.L_x_2026:
        /* <DEDUP_REMOVED lines=9> */
[----:B------:R-:W-:Y:S01]  /*23970*/  BSSY B7, `(.L_x_2034) ;  /* 0x000070f000077945 */ /* 0x000fe20003800000 */
[----:B------:R-:W3:Y:S01]  /*23980*/  S2R R13, SR_TID.X ;  /* 0x00000000000d7919 */ /* 0x000ee20000002100 */
[----:B------:R-:W-:Y:S01]  /*23990*/  IMAD.MOV.U32 R31, RZ, RZ, 0x1 ;  /* 0x00000001ff1f7424 */ /* 0x000fe200078e00ff */
[----:B------:R-:W-:Y:S01]  /*239a0*/  CS2R R28, SRZ ;  /* 0x00000000001c7805 */ /* 0x000fe2000001ff00 */
[----:B------:R-:W-:Y:S01]  /*239b0*/  IMAD.MOV.U32 R30, RZ, RZ, 0x1 ;  /* 0x00000001ff1e7424 */ /* 0x000fe200078e00ff */
[----:B------:R-:W-:Y:S01]  /*239c0*/  ULDC.64 UR40, c[0x0][0x198] ;  /* 0x0000660000287ab9 */ /* 0x000fe20000000a00 */
[----:B------:R-:W-:Y:S01]  /*239d0*/  ULDC UR39, c[0x0][0xc] ;  /* 0x0000030000277ab9 */ /* 0x000fe20000000800 */
[----:B-1----:R-:W-:-:S05]  /*239e0*/  IMAD.U32 R37, RZ, RZ, UR4 ;  /* 0x00000004ff257e24 */ /* 0x002fca000f8e00ff */
[----:B------:R-:W-:Y:S02]  /*239f0*/  LEA R22, R37, R22, 0x18 ;  /* 0x0000001625167211 */ /* 0x000fe400078ec0ff */
[C---:B---3--:R-:W-:Y:S01]  /*23a00*/  LOP3.LUT R12, R13.reuse, 0x7f, RZ, 0xc0, !PT ;  /* 0x0000007f0d0c7812 */ /* 0x048fe200078ec0ff */
[C---:B------:R-:W-:Y:S01]  /*23a10*/  IMAD.SHL.U32 R5, R13.reuse, 0x40, RZ ;  /* 0x000000400d057824 */ /* 0x040fe200078e00ff */
[----:B------:R-:W-:Y:S01]  /*23a20*/  SHF.R.U32.HI R4, RZ, 0x1, R13 ;  /* 0x00000001ff047819 */ /* 0x000fe2000001160d */
[C---:B0-----:R-:W-:Y:S01]  /*23a30*/  IMAD.SHL.U32 R2, R13.reuse, 0x80, RZ ;  /* 0x000000800d027824 */ /* 0x041fe200078e00ff */
[----:B------:R-:W-:Y:S01]  /*23a40*/  SHF.L.U32 R7, R12, 0x5, RZ ;  /* 0x000000050c077819 */ /* 0x000fe200000006ff */
[----:B------:R-:W-:Y:S01]  /*23a50*/  IMAD.SHL.U32 R10, R13, 0x2, RZ ;  /* 0x000000020d0a7824 */ /* 0x000fe200078e00ff */
[----:B------:R-:W-:Y:S01]  /*23a60*/  LOP3.LUT R6, R5, 0x180, RZ, 0xc0, !PT ;  /* 0x0000018005067812 */ /* 0x000fe200078ec0ff */
[----:B------:R-:W-:Y:S01]  /*23a70*/  IMAD.SHL.U32 R9, R13, 0x8, RZ ;  /* 0x000000080d097824 */ /* 0x000fe200078e00ff */
[----:B------:R-:W-:-:S02]  /*23a80*/  LOP3.LUT R8, R7, 0xc00, RZ, 0xc0, !PT ;  /* 0x00000c0007087812 */ /* 0x000fc400078ec0ff */
[----:B------:R-:W-:Y:S02]  /*23a90*/  LOP3.LUT R3, R2, 0x380, RZ, 0xc0, !PT ;  /* 0x0000038002037812 */ /* 0x000fe400078ec0ff */
[----:B------:R-:W-:Y:S02]  /*23aa0*/  LOP3.LUT R6, R6, 0x10, R13, 0xf8, !PT ;  /* 0x0000001006067812 */ /* 0x000fe400078ef80d */
[----:B------:R-:W-:Y:S02]  /*23ab0*/  LOP3.LUT R8, R8, 0x40, R5, 0xf8, !PT ;  /* 0x0000004008087812 */ /* 0x000fe400078ef805 */
[----:B------:R-:W-:Y:S01]  /*23ac0*/  LOP3.LUT R3, R3, 0x30, R4, 0xf8, !PT ;  /* 0x0000003003037812 */ /* 0x000fe200078ef804 */
[----:B------:R-:W-:Y:S01]  /*23ad0*/  IMAD.SHL.U32 R4, R12, 0x10, RZ ;  /* 0x000000100c047824 */ /* 0x000fe200078e00ff */
[----:B------:R-:W-:Y:S02]  /*23ae0*/  LOP3.LUT R6, R6, 0x30, R9, 0x78, !PT ;  /* 0x0000003006067812 */ /* 0x000fe400078e7809 */
[----:B------:R-:W-:-:S02]  /*23af0*/  LOP3.LUT R5, R8, 0x200, R5, 0xf8, !PT ;  /* 0x0000020008057812 */ /* 0x000fc400078ef805 */
[C---:B------:R-:W-:Y:S02]  /*23b00*/  LOP3.LUT P0, RZ, R13.reuse, 0x4, RZ, 0xc0, !PT ;  /* 0x000000040dff7812 */ /* 0x040fe4000780c0ff */
[----:B--2---:R-:W-:Y:S01]  /*23b10*/  R2UR UR5, R0 ;  /* 0x00000000000572ca */ /* 0x004fe200000e0000 */
[----:B------:R-:W-:-:S05]  /*23b20*/  IMAD.SHL.U32 R0, R13, 0x10, RZ ;  /* 0x000000100d007824 */ /* 0x000fca00078e00ff */
[C---:B------:R-:W-:Y:S02]  /*23b30*/  LOP3.LUT R7, R0.reuse, 0x3f0, RZ, 0xc0, !PT ;  /* 0x000003f000077812 */ /* 0x040fe400078ec0ff */
[----:B------:R-:W-:Y:S02]  /*23b40*/  LOP3.LUT R3, R3, 0x70, R0, 0x78, !PT ;  /* 0x0000007003037812 */ /* 0x000fe400078e7800 */
[----:B------:R-:W-:Y:S02]  /*23b50*/  LOP3.LUT R7, R7, 0x70, R10, 0x78, !PT ;  /* 0x0000007007077812 */ /* 0x000fe400078e780a */
[----:B------:R-:W-:Y:S01]  /*23b60*/  LOP3.LUT R2, R3, 0xc00, R2, 0xf8, !PT ;  /* 0x00000c0003027812 */ /* 0x000fe200078ef802 */
[----:B------:R-:W-:Y:S01]  /*23b70*/  IMAD.MOV.U32 R3, RZ, RZ, 0x20 ;  /* 0x00000020ff037424 */ /* 0x000fe200078e00ff */
[----:B------:R-:W-:Y:S01]  /*23b80*/  LOP3.LUT R11, R7, 0x400, R4, 0xf8, !PT ;  /* 0x00000400070b7812 */ /* 0x000fe200078ef804 */
[----:B------:R-:W-:Y:S01]  /*23b90*/  ULOP3.LUT UR42, UR5, 0x2, URZ, 0xfc, !UPT ;  /* 0x00000002052a7892 */ /* 0x000fe2000f8efc3f */
[----:B------:R-:W-:Y:S01]  /*23ba0*/  LOP3.LUT R4, R5, R6, RZ, 0xfc, !PT ;  /* 0x0000000605047212 */ /* 0x000fe200078efcff */
[----:B------:R-:W-:Y:S01]  /*23bb0*/  ULOP3.LUT UR38, UR5, 0x1, URZ, 0xfc, !UPT ;  /* 0x0000000105267892 */ /* 0x000fe2000f8efc3f */
[----:B------:R-:W-:-:S03]  /*23bc0*/  LOP3.LUT R33, R0, 0x70, RZ, 0xc0, !PT ;  /* 0x0000007000217812 */ /* 0x000fc600078ec0ff */
[----:B------:R0:W-:Y:S04]  /*23bd0*/  STL [R1+0x4], R4 ;  /* 0x0000040401007387 */ /* 0x0001e80000100800 */
[----:B------:R-:W-:Y:S04]  /*23be0*/  STL [R1], R11 ;  /* 0x0000000b01007387 */ /* 0x000fe80000100800 */
[----:B------:R1:W-:Y:S01]  /*23bf0*/  STL [R1+0xc], R2 ;  /* 0x00000c0201007387 */ /* 0x0003e20000100800 */
[----:B0-----:R-:W-:-:S03]  /*23c00*/  SHF.R.U32.HI R4, RZ, 0x3, R12 ;  /* 0x00000003ff047819 */ /* 0x001fc6000001160c */
[----:B------:R0:W-:Y:S01]  /*23c10*/  STL [R1+0x28], RZ ;  /* 0x000028ff01007387 */ /* 0x0001e20000100800 */
[----:B------:R-:W-:Y:S01]  /*23c20*/  LOP3.LUT R0, R4, 0x70, R0, 0xf8, !PT ;  /* 0x0000007004007812 */ /* 0x000fe200078ef800 */
[----:B------:R-:W-:Y:S02]  /*23c30*/  IMAD.IADD R0, R22, 0x1, R11 ;  /* 0x0000000116007824 */ /* 0x000fe400078e020b */
[----:B-1----:R-:W-:-:S03]  /*23c40*/  IMAD.MOV.U32 R2, RZ, RZ, 0x40 ;  /* 0x00000040ff027424 */ /* 0x002fc600078e00ff */
[----:B------:R0:W-:Y:S02]  /*23c50*/  STL [R1+0x14], R0 ;  /* 0x0000140001007387 */ /* 0x0001e40000100800 */
[----:B------:R-:W-:Y:S02]  /*23c60*/  SEL R5, R2, 0xffffffc0, !P0 ;  /* 0xffffffc002057807 */ /* 0x000fe40004000000 */
[----:B------:R-:W-:Y:S02]  /*23c70*/  SEL R2, R3, 0xffffffe0, !P0 ;  /* 0xffffffe003027807 */ /* 0x000fe40004000000 */
[----:B------:R-:W-:-:S07]  /*23c80*/  LOP3.LUT R2, R33, 0x80, RZ, 0xfc, !PT ;  /* 0x0000008021027812 */ /* 0x000fce00078efcff */
.L_x_2168:
[----:B------:R-:W-:Y:S05]  /*23c90*/  YIELD ;  /* 0x0000000000007946 */ /* 0x000fea0003800000 */
[----:B------:R-:W-:Y:S01]  /*23ca0*/  ULDC.64 UR4, c[0x0][0xa28] ;  /* 0x00028a0000047ab9 */ /* 0x000fe20000000a00 */
[----:B------:R-:W-:Y:S01]  /*23cb0*/  IMAD.MOV.U32 R35, RZ, RZ, RZ ;  /* 0x000000ffff237224 */ /* 0x000fe200078e00ff */
[----:B------:R-:W-:Y:S01]  /*23cc0*/  ISETP.NE.U32.AND P0, PT, RZ, UR4, PT ;  /* 0x00000004ff007c0c */ /* 0x000fe2000bf05070 */
[----:B-1----:R-:W1:Y:S01]  /*23cd0*/  LDC.64 R4, c[0x0][0xa00] ;  /* 0x00028000ff047b82 */ /* 0x002e620000000a00 */
[----:B------:R-:W-:Y:S02]  /*23ce0*/  ULDC.64 UR6, c[0x0][0xa10] ;  /* 0x0002840000067ab9 */ /* 0x000fe40000000a00 */
[----:B------:R-:W-:Y:S01]  /*23cf0*/  ISETP.NE.AND.EX P0, PT, RZ, UR5, PT, P0 ;  /* 0x00000005ff007c0c */ /* 0x000fe2000bf05300 */
[----:B------:R-:W-:-:S12]  /*23d00*/  ULDC.64 UR4, c[0x0][0xa18] ;  /* 0x0002860000047ab9 */ /* 0x000fd80000000a00 */
[----:B--2---:R-:W2:Y:S01]  /*23d10*/  @P0 LDC.64 R2, c[0x0][0xa28] ;  /* 0x00028a00ff020b82 */ /* 0x004ea20000000a00 */
[----:B------:R-:W-:Y:S01]  /*23d20*/  ISETP.NE.U32.AND P1, PT, RZ, UR6, PT ;  /* 0x00000006ff007c0c */ /* 0x000fe2000bf25070 */
[----:B--2---:R-:W-:-:S05]  /*23d30*/  @P0 IMAD.WIDE R2, R19, 0x4, R2 ;  /* 0x0000000413020825 */ /* 0x004fca00078e0202 */
[----:B------:R2:W5:Y:S01]  /*23d40*/  @P0 LDG.E R35, desc[UR36][R2.64] ;  /* 0x0000002402230981 */ /* 0x000562000c1e1900 */
[----:B------:R-:W-:Y:S01]  /*23d50*/  ISETP.NE.U32.AND P0, PT, RZ, UR4, PT ;  /* 0x00000004ff007c0c */ /* 0x000fe2000bf05070 */
[----:B------:R-:W-:Y:S01]  /*23d60*/  IMAD.MOV.U32 R26, RZ, RZ, RZ ;  /* 0x000000ffff1a7224 */ /* 0x000fe200078e00ff */
[----:B------:R-:W-:Y:S01]  /*23d70*/  ISETP.NE.AND.EX P1, PT, RZ, UR7, PT, P1 ;  /* 0x00000007ff007c0c */ /* 0x000fe2000bf25310 */
[----:B0-----:R-:W-:Y:S01]  /*23d80*/  IMAD.MOV.U32 R0, RZ, RZ, RZ ;  /* 0x000000ffff007224 */ /* 0x001fe200078e00ff */
[----:B------:R-:W-:Y:S01]  /*23d90*/  ISETP.NE.AND.EX P2, PT, RZ, UR5, PT, P0 ;  /* 0x00000005ff007c0c */ /* 0x000fe2000bf45300 */
[----:B------:R-:W-:Y:S01]  /*23da0*/  ULDC.64 UR4, c[0x0][0xa00] ;  /* 0x0002800000047ab9 */ /* 0x000fe20000000a00 */
[----:B-1----:R-:W-:Y:S01]  /*23db0*/  IMAD.WIDE R4, R19, 0x4, R4 ;  /* 0x0000000413047825 */ /* 0x002fe200078e0204 */
[----:B------:R-:W-:Y:S01]  /*23dc0*/  ISETP.NE.U32.AND P0, PT, RZ, UR4, PT ;  /* 0x00000004ff007c0c */ /* 0x000fe2000bf05070 */
[----:B--2---:R-:W0:Y:S03]  /*23dd0*/  LDC.64 R2, c[0x0][0xa10] ;  /* 0x00028400ff027b82 */ /* 0x004e260000000a00 */
[----:B------:R-:W-:-:S06]  /*23de0*/  ISETP.NE.AND.EX P0, PT, RZ, UR5, PT, P0 ;  /* 0x00000005ff007c0c */ /* 0x000fcc000bf05300 */
[----:B------:R-:W1:Y:S07]  /*23df0*/  @P2 LDC.64 R6, c[0x0][0xa18] ;  /* 0x00028600ff062b82 */ /* 0x000e6e0000000a00 */
[----:B------:R-:W5:Y:S01]  /*23e00*/  @P0 LDG.E R26, desc[UR36][R4.64] ;  /* 0x00000024041a0981 */ /* 0x000f62000c1e1900 */
[----:B0-----:R-:W-:-:S05]  /*23e10*/  IMAD.WIDE R2, R19, 0x4, R2 ;  /* 0x0000000413027825 */ /* 0x001fca00078e0202 */
[----:B------:R-:W5:Y:S01]  /*23e20*/  @P1 LDG.E R0, desc[UR36][R2.64] ;  /* 0x0000002402001981 */ /* 0x000f62000c1e1900 */
[----:B------:R-:W-:Y:S02]  /*23e30*/  ULDC UR4, c[0x0][0x288] ;  /* 0x0000a20000047ab9 */ /* 0x000fe40000000800 */
[----:B------:R-:W-:Y:S01]  /*23e40*/  IMAD.U32 R25, RZ, RZ, UR4 ;  /* 0x00000004ff197e24 */ /* 0x000fe2000f8e00ff */
[----:B------:R-:W-:Y:S02]  /*23e50*/  ULDC.64 UR4, c[0x0][0x418] ;  /* 0x0001060000047ab9 */ /* 0x000fe40000000a00 */
[----:B------:R-:W-:-:S03]  /*23e60*/  UISETP.NE.U32.AND UP0, UPT, UR4, URZ, UPT ;  /* 0x0000003f0400728c */ /* 0x000fc6000bf05070 */
[----:B------:R-:W-:Y:S01]  /*23e70*/  ULDC UR4, c[0x0][0x424] ;  /* 0x0001090000047ab9 */ /* 0x000fe20000000800 */
[----:B------:R-:W-:Y:S01]  /*23e80*/  UISETP.NE.AND.EX UP0, UPT, UR5, URZ, UPT, UP0 ;  /* 0x0000003f0500728c */ /* 0x000fe2000bf05300 */
[----:B-1----:R-:W-:Y:S02]  /*23e90*/  @P2 IMAD.WIDE R6, R19, 0x4, R6 ;  /* 0x0000000413062825 */ /* 0x002fe400078e0206 */
[----:B------:R-:W-:Y:S01]  /*23ea0*/  ULDC UR5, c[0x0][0x2f0] ;  /* 0x0000bc0000057ab9 */ /* 0x000fe20000000800 */
[----:B------:R-:W-:Y:S02]  /*23eb0*/  USEL UR4, UR4, 0x1, UP0 ;  /* 0x0000000104047887 */ /* 0x000fe40008000000 */
[----:B------:R0:W5:Y:S02]  /*23ec0*/  @P2 LDG.E R25, desc[UR36][R6.64] ;  /* 0x0000002406192981 */ /* 0x000164000c1e1900 */
[----:B------:R-:W-:-:S03]  /*23ed0*/  UIMAD UR4, UR4, UR5, URZ ;  /* 0x00000005040472a4 */ /* 0x000fc6000f8e023f */
[----:B------:R-:W-:-:S03]  /*23ee0*/  ULDC UR5, c[0x0][0x348] ;  /* 0x0000d20000057ab9 */ /* 0x000fc60000000800 */
[----:B------:R-:W-:Y:S01]  /*23ef0*/  MOV R8, UR4 ;  /* 0x0000000400087c02 */ /* 0x000fe20008000f00 */
[----:B0-----:R-:W-:Y:S01]  /*23f00*/  IMAD.U32 R7, RZ, RZ, UR5 ;  /* 0x00000005ff077e24 */ /* 0x001fe2000f8e00ff */
[----:B----4-:R-:W-:Y:S06]  /*23f10*/  @P2 BRA `(.L_x_2035) ;  /* 0x0000000000102947 */ /* 0x010fec0003800000 */
[----:B------:R-:W-:Y:S05]  /*23f20*/  @!P0 BRA `(.L_x_2035) ;  /* 0x00000000000c8947 */ /* 0x000fea0003800000 */
[----:B------:R-:W2:Y:S04]  /*23f30*/  LDG.E R6, desc[UR36][R4.64] ;  /* 0x0000002404067981 */ /* 0x000ea8000c1e1900 */
[----:B-----5:R-:W2:Y:S02]  /*23f40*/  LDG.E R25, desc[UR36][R4.64+0x4] ;  /* 0x0000042404197981 */ /* 0x020ea4000c1e1900 */
[----:B--2---:R-:W-:-:S07]  /*23f50*/  IMAD.IADD R25, R25, 0x1, -R6 ;  /* 0x0000000119197824 */ /* 0x004fce00078e0a06 */
.L_x_2035:
[----:B------:R-:W-:Y:S01]  /*23f60*/  ULDC.64 UR4, c[0x0][0xa20] ;  /* 0x0002880000047ab9 */ /* 0x000fe20000000a00 */
[C---:B------:R-:W-:Y:S02]  /*23f70*/  LOP3.LUT R4, R18.reuse, 0xff000000, RZ, 0xc0, !PT ;  /* 0xff00000012047812 */ /* 0x040fe400078ec0ff */
[----:B------:R-:W-:Y:S02]  /*23f80*/  ISETP.NE.U32.AND P0, PT, RZ, UR4, PT ;  /* 0x00000004ff007c0c */ /* 0x000fe4000bf05070 */
[----:B------:R-:W-:Y:S02]  /*23f90*/  SHF.R.U32.HI R5, RZ, 0x8, R4 ;  /* 0x00000008ff057819 */ /* 0x000fe40000011604 */
[----:B------:R-:W-:Y:S02]  /*23fa0*/  ISETP.NE.AND.EX P0, PT, RZ, UR5, PT, P0 ;  /* 0x00000005ff007c0c */ /* 0x000fe4000bf05300 */
[C---:B------:R-:W-:Y:S02]  /*23fb0*/  LOP3.LUT R6, R18.reuse, 0xff0000, RZ, 0xc0, !PT ;  /* 0x00ff000012067812 */ /* 0x040fe400078ec0ff */
[----:B------:R-:W-:-:S02]  /*23fc0*/  LOP3.LUT R18, R18, 0xffff, RZ, 0xc0, !PT ;  /* 0x0000ffff12127812 */ /* 0x000fc400078ec0ff */
[----:B------:R-:W-:-:S07]  /*23fd0*/  LEA.HI R6, R6, R5, RZ, 0x10 ;  /* 0x0000000506067211 */ /* 0x000fce00078f80ff */
[----:B------:R-:W-:Y:S05]  /*23fe0*/  @!P0 BRA `(.L_x_2036) ;  /* 0x0000000000108947 */ /* 0x000fea0003800000 */
[----:B------:R-:W0:Y:S02]  /*23ff0*/  LDC.64 R4, c[0x0][0xa20] ;  /* 0x00028800ff047b82 */ /* 0x000e240000000a00 */
[----:B0-----:R-:W-:-:S05]  /*24000*/  IMAD.WIDE R4, R19, 0x4, R4 ;  /* 0x0000000413047825 */ /* 0x001fca00078e0204 */
[----:B------:R0:W5:Y:S01]  /*24010*/  LDG.E R8, desc[UR36][R4.64] ;  /* 0x0000002404087981 */ /* 0x000162000c1e1900 */
[----:B------:R-:W-:Y:S05]  /*24020*/  BRA `(.L_x_2037) ;  /* 0x0000000000247947 */ /* 0x000fea0003800000 */
.L_x_2036:
        /* <DEDUP_REMOVED lines=8> */
[----:B--2---:R-:W-:-:S07]  /*240b0*/  IMAD.IADD R8, R9, 0x1, -R8 ;  /* 0x0000000109087824 */ /* 0x004fce00078e0a08 */
.L_x_2037:
[----:B0-----:R-:W2:Y:S01]  /*240c0*/  @P1 LDG.E R4, desc[UR36][R2.64] ;  /* 0x0000002402041981 */ /* 0x001ea2000c1e1900 */
[----:B------:R-:W0:Y:S03]  /*240d0*/  LDC R5, c[0x0][0x448] ;  /* 0x00011200ff057b82 */ /* 0x000e260000000800 */
[----:B------:R-:W2:Y:S01]  /*240e0*/  @P1 LDG.E R11, desc[UR36][R2.64+0x4] ;  /* 0x00000424020b1981 */ /* 0x000ea2000c1e1900 */
[----:B-----5:R-:W-:Y:S02]  /*240f0*/  IMAD.IADD R8, R8, 0x1, -R35 ;  /* 0x0000000108087824 */ /* 0x020fe400078e0a23 */
[----:B------:R-:W-:-:S04]  /*24100*/  IMAD.SHL.U32 R17, R17, 0x80, RZ ;  /* 0x0000008011117824 */ /* 0x000fc800078e00ff */
[----:B------:R-:W-:Y:S01]  /*24110*/  VIADD R10, R17, 0x7f ;  /* 0x0000007f110a7836 */ /* 0x000fe20000000000 */
[----:B0-----:R-:W-:-:S13]  /*24120*/  ISETP.NE.AND P2, PT, R5, 0x1, PT ;  /* 0x000000010500780c */ /* 0x001fda0003f45270 */
[----:B------:R-:W0:Y:S08]  /*24130*/  @P2 LDC R9, c[0x0][0x44c] ;  /* 0x00011300ff092b82 */ /* 0x000e300000000800 */
[----:B------:R-:W1:Y:S01]  /*24140*/  @P2 LDC R5, c[0x0][0x450] ;  /* 0x00011400ff052b82 */ /* 0x000e620000000800 */
[----:B--2---:R-:W-:Y:S02]  /*24150*/  @P1 IMAD.IADD R7, R11, 0x1, -R4 ;  /* 0x000000010b071824 */ /* 0x004fe400078e0a04 */
[----:B0-----:R-:W-:-:S04]  /*24160*/  @P2 IMAD.HI.U32 R4, R10, R9, RZ ;  /* 0x000000090a042227 */ /* 0x001fc800078e00ff */
[----:B------:R-:W-:Y:S01]  /*24170*/  IMAD.IADD R24, R8, 0x1, R7 ;  /* 0x0000000108187824 */ /* 0x000fe200078e0207 */
[----:B-1----:R-:W-:-:S03]  /*24180*/  @P2 SHF.R.U32.HI R10, RZ, R5, R4 ;  /* 0x00000005ff0a2219 */ /* 0x002fc60000011604 */
[C---:B------:R-:W-:Y:S01]  /*24190*/  VIADD R20, R24.reuse, 0x3f ;  /* 0x0000003f18147836 */ /* 0x040fe20000000000 */
[----:B------:R-:W-:-:S04]  /*241a0*/  IADD3 R9, R24, 0x1, -R25 ;  /* 0x0000000118097810 */ /* 0x000fc80007ffe819 */
[----:B------:R-:W-:Y:S01]  /*241b0*/  SHF.R.S32.HI R3, RZ, 0x1f, R20 ;  /* 0x0000001fff037819 */ /* 0x000fe20000011414 */
[----:B------:R-:W-:-:S03]  /*241c0*/  IMAD.IADD R10, R9, 0x1, R10 ;  /* 0x00000001090a7824 */ /* 0x000fc600078e020a */
[----:B------:R-:W-:Y:S02]  /*241d0*/  LEA.HI R20, R3, R20, RZ, 0x6 ;  /* 0x0000001403147211 */ /* 0x000fe400078f30ff */
[----:B------:R-:W0:Y:S02]  /*241e0*/  LDC.64 R2, c[0x0][0x9e0] ;  /* 0x00027800ff027b82 */ /* 0x000e240000000a00 */
[----:B------:R-:W-:Y:S02]  /*241f0*/  SHF.R.S32.HI R20, RZ, 0x6, R20 ;  /* 0x00000006ff147819 */ /* 0x000fe40000011414 */
[----:B0-----:R-:W-:Y:S01]  /*24200*/  ISETP.GE.AND P3, PT, R3, 0x1, PT ;  /* 0x000000010300780c */ /* 0x001fe20003f66270 */
[----:B------:R-:W-:-:S12]  /*24210*/  IMAD.IADD R2, R10, 0x1, R2 ;  /* 0x000000010a027824 */ /* 0x000fd800078e0202 */
[----:B------:R-:W-:Y:S05]  /*24220*/  @!P3 BRA `(.L_x_2038) ;  /* 0x000000000048b947 */ /* 0x000fea0003800000 */
        /* <DEDUP_REMOVED lines=11> */
.L_x_2040:
[----:B------:R-:W-:-:S13]  /*242e0*/  ISETP.NE.AND P0, PT, R3, 0x1, PT ;  /* 0x000000010300780c */ /* 0x000fda0003f05270 */
[----:B------:R-:W0:Y:S02]  /*242f0*/  @P0 LDC.64 R4, c[0x0][0x9e8] ;  /* 0x00027a00ff040b82 */ /* 0x000e240000000a00 */
[----:B0-----:R-:W-:-:S05]  /*24300*/  @P0 IMAD.HI.U32 R4, R11, R4, RZ ;  /* 0x000000040b040227 */ /* 0x001fca00078e00ff */
[----:B------:R-:W-:-:S07]  /*24310*/  @P0 SHF.R.U32.HI R11, RZ, R5, R4 ;  /* 0x00000005ff0b0219 */ /* 0x000fce0000011604 */
.L_x_2041:
[----:B------:R-:W-:Y:S05]  /*24320*/  BSYNC B0 ;  /* 0x0000000000007941 */ /* 0x000fea0003800000 */
.L_x_2039:
[----:B------:R-:W-:-:S05]  /*24330*/  IMAD R11, R11, R3, R3 ;  /* 0x000000030b0b7224 */ /* 0x000fca00078e0203 */
[----:B------:R-:W-:-:S07]  /*24340*/  VIMNMX R2, R2, R11, PT ;  /* 0x0000000b02027248 */ /* 0x000fce0003fe0100 */
.L_x_2038:
[----:B------:R-:W0:Y:S01]  /*24350*/  @P2 LDC R10, c[0x0][0x44c] ;  /* 0x00011300ff0a2b82 */ /* 0x000e220000000800 */
[----:B------:R-:W-:Y:S01]  /*24360*/  VIADD R2, R2, 0x3f ;  /* 0x0000003f02027836 */ /* 0x000fe20000000000 */
[----:B------:R-:W-:Y:S01]  /*24370*/  ULDC UR4, c[0x0][0x9dc] ;  /* 0x0002770000047ab9 */ /* 0x000fe20000000800 */
[----:B------:R-:W-:-:S05]  /*24380*/  IMAD.MOV.U32 R4, RZ, RZ, R17 ;  /* 0x000000ffff047224 */ /* 0x000fca00078e0011 */
[----:B------:R-:W1:Y:S01]  /*24390*/  @P2 LDC R5, c[0x0][0x450] ;  /* 0x00011400ff052b82 */ /* 0x000e620000000800 */
[----:B0-----:R-:W-:-:S05]  /*243a0*/  @P2 IMAD.HI.U32 R10, R17, R10, RZ ;  /* 0x0000000a110a2227 */ /* 0x001fca00078e00ff */
[----:B-1----:R-:W-:Y:S01]  /*243b0*/  @P2 SHF.R.U32.HI R4, RZ, R5, R10 ;  /* 0x00000005ff042219 */ /* 0x002fe2000001160a */
[----:B------:R-:W-:Y:S01]  /*243c0*/  IMAD.IADD R10, R24, 0x1, -R25 ;  /* 0x00000001180a7824 */ /* 0x000fe200078e0a19 */
[----:B------:R-:W-:-:S04]  /*243d0*/  SHF.R.S32.HI R5, RZ, 0x1f, R2 ;  /* 0x0000001fff057819 */ /* 0x000fc80000011402 */
[----:B------:R-:W-:Y:S02]  /*243e0*/  LEA.HI R5, R5, R2, RZ, 0x6 ;  /* 0x0000000205057211 */ /* 0x000fe400078f30ff */
[----:B------:R-:W-:Y:S02]  /*243f0*/  IADD3 R12, R10, R4, RZ ;  /* 0x000000040a0c7210 */ /* 0x000fe40007ffe0ff */
[----:B------:R-:W-:-:S03]  /*24400*/  SHF.R.S32.HI R11, RZ, 0x6, R5 ;  /* 0x00000006ff0b7819 */ /* 0x000fc60000011405 */
[----:B------:R-:W-:Y:S01]  /*24410*/  VIADD R2, R12, -UR4 ;  /* 0x800000040c027c36 */ /* 0x000fe20008000000 */
[----:B------:R-:W-:Y:S01]  /*24420*/  VIMNMX R11, R20, R11, PT ;  /* 0x0000000b140b7248 */ /* 0x000fe20003fe0100 */
        /* <DEDUP_REMOVED lines=11> */
.L_x_2044:
[----:B------:R-:W-:-:S13]  /*244e0*/  ISETP.NE.AND P0, PT, R3, 0x1, PT ;  /* 0x000000010300780c */ /* 0x000fda0003f05270 */
[----:B------:R-:W0:Y:S02]  /*244f0*/  @P0 LDC.64 R4, c[0x0][0x9e8] ;  /* 0x00027a00ff040b82 */ /* 0x000e240000000a00 */
[----:B0-----:R-:W-:-:S05]  /*24500*/  @P0 IMAD.HI.U32 R4, R12, R4, RZ ;  /* 0x000000040c040227 */ /* 0x001fca00078e00ff */
[----:B------:R-:W-:-:S07]  /*24510*/  @P0 SHF.R.U32.HI R12, RZ, R5, R4 ;  /* 0x00000005ff0c0219 */ /* 0x000fce0000011604 */
.L_x_2045:
[----:B------:R-:W-:Y:S05]  /*24520*/  BSYNC B0 ;  /* 0x0000000000007941 */ /* 0x000fea0003800000 */
.L_x_2043:
[----:B------:R-:W-:-:S05]  /*24530*/  IMAD R3, R12, R3, RZ ;  /* 0x000000030c037224 */ /* 0x000fca00078e02ff */
[----:B------:R-:W-:-:S07]  /*24540*/  VIMNMX R2, R2, R3, !PT ;  /* 0x0000000302027248 */ /* 0x000fce0007fe0100 */
.L_x_2042:
[----:B------:R-:W-:Y:S01]  /*24550*/  SHF.R.S32.HI R3, RZ, 0x1f, R2 ;  /* 0x0000001fff037819 */ /* 0x000fe20000011402 */
[----:B------:R-:W-:Y:S01]  /*24560*/  BSSY B0, `(.L_x_2046) ;  /* 0x0000026000007945 */ /* 0x000fe20003800000 */
[----:B------:R-:W-:Y:S02]  /*24570*/  LOP3.LUT R34, R6, 0xff, RZ, 0xc0, !PT ;  /* 0x000000ff06227812 */ /* 0x000fe400078ec0ff */
[----:B------:R-:W-:Y:S01]  /*24580*/  LEA.HI R3, R3, R2, RZ, 0x6 ;  /* 0x0000000203037211 */ /* 0x000fe200078f30ff */
[----:B------:R-:W-:Y:S01]  /*24590*/  IMAD.MOV.U32 R2, RZ, RZ, RZ ;  /* 0x000000ffff027224 */ /* 0x000fe200078e00ff */
[----:B------:R-:W-:Y:S02]  /*245a0*/  SHF.R.U32.HI R6, RZ, 0x10, R6 ;  /* 0x00000010ff067819 */ /* 0x000fe40000011606 */
[----:B------:R-:W-:-:S04]  /*245b0*/  SHF.R.S32.HI R3, RZ, 0x6, R3 ;  /* 0x00000006ff037819 */ /* 0x000fc80000011403 */
[----:B------:R-:W-:-:S04]  /*245c0*/  VIMNMX R4, RZ, R3, !PT ;  /* 0x00000003ff047248 */ /* 0x000fc80007fe0100 */
[----:B------:R-:W-:-:S13]  /*245d0*/  ISETP.GT.AND P0, PT, R11, R4, PT ;  /* 0x000000040b00720c */ /* 0x000fda0003f04270 */
[----:B------:R-:W-:Y:S05]  /*245e0*/  @!P0 BRA `(.L_x_2047) ;  /* 0x0000000000748947 */ /* 0x000fea0003800000 */
[----:B------:R-:W-:Y:S01]  /*245f0*/  ISETP.NE.AND P0, PT, R6, RZ, PT ;  /* 0x000000ff0600720c */ /* 0x000fe20003f05270 */
[----:B------:R-:W-:-:S03]  /*24600*/  ULDC UR4, c[0x0][0x9f0] ;  /* 0x00027c0000047ab9 */ /* 0x000fc60000000800 */
[----:B------:R-:W-:-:S04]  /*24610*/  SEL R5, R6, UR4, P0 ;  /* 0x0000000406057c07 */ /* 0x000fc80008000000 */
[----:B------:R-:W-:Y:S02]  /*24620*/  IABS R12, R5 ;  /* 0x00000005000c7213 */ /* 0x000fe40000000000 */
[----:B------:R-:W-:Y:S02]  /*24630*/  IADD3 R13, R5, -0x1, R11 ;  /* 0xffffffff050d7810 */ /* 0x000fe40007ffe00b */
[----:B------:R-:W0:Y:S03]  /*24640*/  I2F.RP R2, R12 ;  /* 0x0000000c00027306 */ /* 0x000e260000209400 */
[----:B------:R-:W-:-:S05]  /*24650*/  IMAD.IADD R13, R13, 0x1, -R4 ;  /* 0x000000010d0d7824 */ /* 0x000fca00078e0a04 */
        /* <DEDUP_REMOVED lines=22> */
.L_x_2047:
[----:B------:R-:W-:Y:S05]  /*247c0*/  BSYNC B0 ;  /* 0x0000000000007941 */ /* 0x000fea0003800000 */
.L_x_2046:
[-C--:B------:R-:W-:Y:S01]  /*247d0*/  IMAD R4, R34, R2.reuse, R4 ;  /* 0x0000000222047224 */ /* 0x080fe200078e0204 */
[----:B------:R-:W-:Y:S04]  /*247e0*/  BSSY B0, `(.L_x_2048) ;  /* 0x0000112000007945 */ /* 0x000fe80003800000 */
[C---:B------:R-:W-:Y:S01]  /*247f0*/  VIADDMNMX R2, R4.reuse, R2, R11, PT ;  /* 0x0000000204027246 */ /* 0x040fe2000380010b */
[----:B------:R-:W-:-:S04]  /*24800*/  IMAD R4, R4, 0x40, -R8 ;  /* 0x0000004004047824 */ /* 0x000fc800078e0a08 */
[----:B------:R-:W-:Y:S01]  /*24810*/  IMAD R2, R2, 0x40, -R8 ;  /* 0x0000004002027824 */ /* 0x000fe200078e0a08 */
[----:B------:R-:W-:-:S04]  /*24820*/  VIMNMX R4, RZ, R4, !PT ;  /* 0x00000004ff047248 */ /* 0x000fc80007fe0100 */
[----:B------:R-:W-:-:S04]  /*24830*/  VIMNMX R2, R2, R7, PT ;  /* 0x0000000702027248 */ /* 0x000fc80003fe0100 */
        /* <DEDUP_REMOVED lines=17> */
.L_x_2429:
[----:B-1----:R-:W-:Y:S02]  /*24950*/  ISETP.NE.AND P0, PT, R14, RZ, PT ;  /* 0x000000ff0e00720c */ /* 0x002fe40003f05270 */
[----:B------:R-:W-:-:S11]  /*24960*/  PLOP3.LUT P6, PT, PT, PT, PT, 0x8, 0x0 ;  /* 0x000000000000781c */ /* 0x000fd60003fce170 */
[----:B------:R-:W-:Y:S05]  /*24970*/  @P0 BRA `(.L_x_2051) ;  /* 0x00000000000c0947 */ /* 0x000fea0003800000 */
[----:B------:R-:W-:-:S03]  /*24980*/  UMOV UR4, 0xffffffff ;  /* 0xffffffff00047882 */ /* 0x000fc60000000000 */
[----:B------:R-:W-:Y:S05]  /*24990*/  BRA.DIV UR4, `(.L_x_2052) ;  /* 0x000000ca041c7947 */ /* 0x000fea000b800000 */
[----:B------:R-:W-:-:S13]  /*249a0*/  ELECT P6, URZ, PT ;  /* 0x00000000003f782f */ /* 0x000fda00038c0000 */
.L_x_2051:
[----:B0-----:R-:W2:Y:S01]  /*249b0*/  LDL R5, [R1+0x28] ;  /* 0x0000280001057983 */ /* 0x001ea20000100800 */
[----:B------:R-:W-:Y:S01]  /*249c0*/  BSSY B1, `(.L_x_2053) ;  /* 0x0000008000017945 */ /* 0x000fe20003800000 */
[----:B--2---:R-:W-:-:S04]  /*249d0*/  IADD3 R5, R5, 0x1, RZ ;  /* 0x0000000105057810 */ /* 0x004fc80007ffe0ff */
[----:B------:R-:W-:-:S04]  /*249e0*/  LEA.HI R7, R5, R5, RZ, 0x1 ;  /* 0x0000000505077211 */ /* 0x000fc800078f08ff */
[----:B------:R-:W-:-:S05]  /*249f0*/  LOP3.LUT R7, R7, 0xfffffffe, RZ, 0xc0, !PT ;  /* 0xfffffffe07077812 */ /* 0x000fca00078ec0ff */
[----:B------:R-:W-:-:S05]  /*24a00*/  IMAD.IADD R5, R5, 0x1, -R7 ;  /* 0x0000000105057824 */ /* 0x000fca00078e0a07 */
[----:B------:R-:W-:-:S04]  /*24a10*/  SHF.L.U32 R5, R5, 0x1f, RZ ;  /* 0x0000001f05057819 */ /* 0x000fc800000006ff */
[----:B------:R-:W0:Y:S02]  /*24a20*/  SYNCS.PHASECHK.TRANS64.TRYWAIT P0, [R22+URZ+0x28420], R5 ;  /* 0x02842005160075a7 */ /* 0x000e24000800017f */
[----:B0-----:R-:W-:Y:S05]  /*24a30*/  @!P0 BRA `(.L_x_2054) ;  /* 0x000000c800148947 */ /* 0x001fea0003800000 */
.L_x_2432:
[----:B------:R-:W-:Y:S05]  /*24a40*/  BSYNC B1 ;  /* 0x0000000000017941 */ /* 0x000fea0003800000 */
.L_x_2053:
        /* <DEDUP_REMOVED lines=10> */
.L_x_2433:
[----:B------:R-:W-:Y:S05]  /*24af0*/  BSYNC B2 ;  /* 0x0000000000027941 */ /* 0x000fea0003800000 */
.L_x_2057:
        /* <DEDUP_REMOVED lines=9> */
.L_x_2060:
[----:B------:R-:W-:Y:S05]  /*24b90*/  BSYNC B2 ;  /* 0x0000000000027941 */ /* 0x000fea0003800000 */
.L_x_2059:
[----:B------:R-:W-:Y:S01]  /*24ba0*/  IMAD.MOV.U32 R27, RZ, RZ, RZ ;  /* 0x000000ffff1b7224 */ /* 0x000fe200078e00ff */
[----:B------:R-:W-:Y:S01]  /*24bb0*/  UIADD3 UR4, UP0, UR40, 0x570, URZ ;  /* 0x0000057028047890 */ /* 0x000fe2000ff1e03f */
[----:B------:R-:W-:Y:S01]  /*24bc0*/  IMAD R7, R3, 0x40, R0 ;  /* 0x0000004003077824 */ /* 0x000fe200078e0200 */
[----:B------:R-:W-:Y:S01]  /*24bd0*/  PLOP3.LUT P0, PT, PT, PT, PT, 0x80, 0x0 ;  /* 0x000000000000781c */ /* 0x000fe20003f0f070 */
[----:B------:R-:W-:Y:S01]  /*24be0*/  IMAD R8, R29, 0x4000, R22 ;  /* 0x000040001d087824 */ /* 0x000fe200078e0216 */
[----:B------:R-:W-:Y:S01]  /*24bf0*/  R2UR UR10, R27 ;  /* 0x000000001b0a72ca */ /* 0x000fe200000e0000 */
[----:B------:R-:W-:Y:S01]  /*24c00*/  VIADD R7, R7, 0xffffffc0 ;  /* 0xffffffc007077836 */ /* 0x000fe20000000000 */
[----:B------:R-:W-:Y:S01]  /*24c10*/  UIADD3.X UR5, URZ, UR41, URZ, UP0, !UPT ;  /* 0x000000293f057290 */ /* 0x000fe200087fe43f */
[----:B0-----:R-:W-:Y:S01]  /*24c20*/  VIADD R5, R12, 0x28490 ;  /* 0x000284900c057836 */ /* 0x001fe20000000000 */
[----:B------:R-:W-:Y:S01]  /*24c30*/  UMOV UR6, 0x0 ;  /* 0x0000000000067882 */ /* 0x000fe20000000000 */
[----:B------:R-:W-:Y:S01]  /*24c40*/  VIADD R13, R8, 0x20000 ;  /* 0x00020000080d7836 */ /* 0x000fe20000000000 */
[----:B------:R-:W-:-:S09]  /*24c50*/  UMOV UR7, 0x12f00000 ;  /* 0x12f0000000077882 */ /* 0x000fd20000000000 */
.L_x_2061:
        /* <DEDUP_REMOVED lines=16> */
.L_x_2062:
        /* <DEDUP_REMOVED lines=13> */
.L_x_2434:
[----:B------:R-:W-:Y:S05]  /*24e30*/  BSYNC B2 ;  /* 0x0000000000027941 */ /* 0x000fea0003800000 */
.L_x_2063:
        /* <DEDUP_REMOVED lines=11> */
.L_x_2066:
[----:B------:R-:W-:Y:S05]  /*24ef0*/  BSYNC B2 ;  /* 0x0000000000027941 */ /* 0x000fea0003800000 */
.L_x_2065:
        /* <DEDUP_REMOVED lines=8> */
.L_x_2067:
        /* <DEDUP_REMOVED lines=15> */
.L_x_2068:
        /* <DEDUP_REMOVED lines=10> */
.L_x_2056:
[----:B------:R-:W-:Y:S05]  /*25110*/  BSYNC B1 ;  /* 0x0000000000017941 */ /* 0x000fea0003800000 */
.L_x_2055:
        /* <DEDUP_REMOVED lines=9> */
.L_x_2083:
        /* <DEDUP_REMOVED lines=11> */
.L_x_2435:
[----:B------:R-:W-:Y:S05]  /*25260*/  BSYNC B2 ;  /* 0x0000000000027941 */ /* 0x000fea0003800000 */
.L_x_2071:
[----:B------:R-:W-:Y:S04]  /*25270*/  BSSY B2, `(.L_x_2073) ;  /* 0x0000009000027945 */ /* 0x000fe80003800000 */
[----:B------:R-:W-:Y:S05]  /*25280*/  @P2 BRA `(.L_x_2074) ;  /* 0x00000000001c2947 */ /* 0x000fea0003800000 */
[----:B------:R-:W0:Y:S02]  /*25290*/  S2R R3, SR_TID.X ;  /* 0x0000000000037919 */ /* 0x000e240000002100 */
[----:B0-----:R-:W-:Y:S01]  /*252a0*/  LOP3.LUT R5, R3, 0x1f, RZ, 0xc0, !PT ;  /* 0x0000001f03057812 */ /* 0x001fe200078ec0ff */
[----:B------:R-:W-:-:S03]  /*252b0*/  IMAD.MOV.U32 R3, RZ, RZ, 0x4000 ;  /* 0x00004000ff037424 */ /* 0x000fc600078e00ff */
[----:B------:R-:W-:Y:S01]  /*252c0*/  ISETP.NE.AND P1, PT, R5, RZ, PT ;  /* 0x000000ff0500720c */ /* 0x000fe20003f25270 */
[----:B------:R2:W-:-:S12]  /*252d0*/  SYNCS.ARRIVE.TRANS64 RZ, [R11+URZ+0x28490], R3 ;  /* 0x028490030bff79a7 */ /* 0x0005d8000800003f */
[----:B--2---:R-:W-:Y:S05]  /*252e0*/  @!P1 BRA `(.L_x_2074) ;  /* 0x0000000000049947 */ /* 0x004fea0003800000 */
[----:B------:R-:W-:Y:S01]  /*252f0*/  BPT.TRAP 0x1 ;  /* 0x000000040000795c */ /* 0x000fe20000300000 */
.L_x_2074:
[----:B------:R-:W-:Y:S05]  /*25300*/  BSYNC B2 ;  /* 0x0000000000027941 */ /* 0x000fea0003800000 */
.L_x_2073:
[----:B------:R-:W-:Y:S01]  /*25310*/  IMAD.MOV.U32 R21, RZ, RZ, RZ ;  /* 0x000000ffff157224 */ /* 0x000fe200078e00ff */
[----:B------:R-:W-:Y:S01]  /*25320*/  UIADD3 UR4, UP0, UR40, 0x570, URZ ;  /* 0x0000057028047890 */ /* 0x000fe2000ff1e03f */
[----:B------:R-:W-:Y:S01]  /*25330*/  IMAD R7, R29, 0x4000, R22 ;  /* 0x000040001d077824 */ /* 0x000fe200078e0216 */
[----:B------:R-:W-:Y:S01]  /*25340*/  PLOP3.LUT P1, PT, PT, PT, PT, 0x80, 0x0 ;  /* 0x000000000000781c */ /* 0x000fe20003f2f070 */
[----:B0-----:R-:W-:Y:S01]  /*25350*/  IMAD R5, R12, 0x40, R0 ;  /* 0x000000400c057824 */ /* 0x001fe200078e0200 */
[----:B------:R-:W-:Y:S01]  /*25360*/  R2UR UR10, R21 ;  /* 0x00000000150a72ca */ /* 0x000fe200000e0000 */
[----:B------:R-:W-:Y:S01]  /*25370*/  VIADD R3, R11, 0x28490 ;  /* 0x000284900b037836 */ /* 0x000fe20000000000 */
[----:B------:R-:W-:Y:S01]  /*25380*/  UIADD3.X UR5, URZ, UR41, URZ, UP0, !UPT ;  /* 0x000000293f057290 */ /* 0x000fe200087fe43f */
[----:B------:R-:W-:Y:S01]  /*25390*/  VIADD R13, R7, 0x20000 ;  /* 0x00020000070d7836 */ /* 0x000fe20000000000 */
[----:B------:R-:W-:Y:S01]  /*253a0*/  UMOV UR6, 0x0 ;  /* 0x0000000000067882 */ /* 0x000fe20000000000 */
[----:B------:R-:W-:-:S10]  /*253b0*/  UMOV UR7, 0x12f00000 ;  /* 0x12f0000000077882 */ /* 0x000fd40000000000 */
.L_x_2075:
        /* <DEDUP_REMOVED lines=16> */
.L_x_2076:
        /* <DEDUP_REMOVED lines=13> */
.L_x_2436:
[----:B------:R-:W-:Y:S05]  /*25590*/  BSYNC B2 ;  /* 0x0000000000027941 */ /* 0x000fea0003800000 */
.L_x_2077:
        /* <DEDUP_REMOVED lines=11> */
.L_x_2080:
[----:B------:R-:W-:Y:S05]  /*25650*/  BSYNC B2 ;  /* 0x0000000000027941 */ /* 0x000fea0003800000 */
.L_x_2079:
[----:B------:R-:W-:Y:S01]  /*25660*/  R2UR UR10, R21 ;  /* 0x00000000150a72ca */ /* 0x000fe200000e0000 */
[----:B------:R-:W-:Y:S01]  /*25670*/  UIADD3 UR4, UP0, UR40, 0x670, URZ ;  /* 0x0000067028047890 */ /* 0x000fe2000ff1e03f */
[----:B------:R-:W-:Y:S01]  /*25680*/  R2UR UR6, R14 ;  /* 0x000000000e0672ca */ /* 0x000fe200000e0000 */
[----:B------:R-:W-:Y:S01]  /*25690*/  VIADD R3, R7, 0x10000 ;  /* 0x0001000007037836 */ /* 0x000fe20000000000 */
[----:B------:R-:W-:Y:S01]  /*256a0*/  R2UR UR7, R15 ;  /* 0x000000000f0772ca */ /* 0x000fe200000e0000 */
[----:B------:R-:W-:Y:S01]  /*256b0*/  UIADD3.X UR5, URZ, UR41, URZ, UP0, !UPT ;  /* 0x000000293f057290 */ /* 0x000fe200087fe43f */
[----:B------:R-:W-:Y:S02]  /*256c0*/  PLOP3.LUT P1, PT, PT, PT, PT, 0x80, 0x0 ;  /* 0x000000000000781c */ /* 0x000fe40003f2f070 */
[----:B01----:R-:W-:-:S11]  /*256d0*/  IADD3 R11, R11, 0x284b0, RZ ;  /* 0x000284b00b0b7810 */ /* 0x003fd60007ffe0ff */
.L_x_2081:
        /* <DEDUP_REMOVED lines=15> */
.L_x_2082:
        /* <DEDUP_REMOVED lines=10> */
.L_x_2070:
[----:B------:R-:W-:Y:S05]  /*25870*/  BSYNC B1 ;  /* 0x0000000000017941 */ /* 0x000fea0003800000 */
.L_x_2069:
[C---:B------:R-:W-:Y:S01]  /*25880*/  ISETP.GT.AND P2, PT, R12.reuse, R4, PT ;  /* 0x000000040c00720c */ /* 0x040fe20003f44270 */
[----:B------:R-:W-:Y:S02]  /*25890*/  VIADD R29, R29, 0x1 ;  /* 0x000000011d1d7836 */ /* 0x000fe40000000000 */
[----:B------:R-:W-:-:S03]  /*258a0*/  VIADD R12, R12, 0xffffffff ;  /* 0xffffffff0c0c7836 */ /* 0x000fc60000000000 */
[----:B------:R-:W-:-:S04]  /*258b0*/  ISETP.NE.AND P1, PT, R29, 0x2, PT ;  /* 0x000000021d00780c */ /* 0x000fc80003f25270 */
[----:B------:R-:W-:Y:S02]  /*258c0*/  SEL R3, RZ, 0x1, P1 ;  /* 0x00000001ff037807 */ /* 0x000fe40000800000 */
[----:B------:R-:W-:Y:S02]  /*258d0*/  SEL R29, R29, RZ, P1 ;  /* 0x000000ff1d1d7207 */ /* 0x000fe40000800000 */
[----:B------:R-:W-:Y:S01]  /*258e0*/  LOP3.LUT R31, R31, R3, RZ, 0x3c, !PT ;  /* 0x000000031f1f7212 */ /* 0x000fe200078e3cff */
[----:B------:R-:W-:Y:S06]  /*258f0*/  @P2 BRA `(.L_x_2083) ;  /* 0xfffffff8002c2947 */ /* 0x000fec000383ffff */
.L_x_2049:
[----:B------:R-:W-:Y:S05]  /*25900*/  BSYNC B0 ;  /* 0x0000000000007941 */ /* 0x000fea0003800000 */
.L_x_2048:
[----:B------:R-:W1:Y:S01]  /*25910*/  LDC R0, c[0x0][0x448] ;  /* 0x00011200ff007b82 */ /* 0x000e620000000800 */
[----:B------:R-:W-:Y:S01]  /*25920*/  VIADD R2, R17, 0x7f ;  /* 0x0000007f11027836 */ /* 0x000fe20000000000 */
[----:B------:R-:W-:Y:S06]  /*25930*/  @!P0 WARPSYNC.ALL ;  /* 0x0000000000008948 */ /* 0x000fec0003800000 */
[----:B------:R-:W-:Y:S01]  /*25940*/  @!P0 BAR.SYNC.DEFER_BLOCKING 0xc, 0x180 ;  /* 0x0306000000008b1d */ /* 0x000fe20000010000 */
[----:B-1----:R-:W-:-:S13]  /*25950*/  ISETP.NE.AND P1, PT, R0, 0x1, PT ;  /* 0x000000010000780c */ /* 0x002fda0003f25270 */
[----:B------:R-:W1:Y:S08]  /*25960*/  @P1 LDC R3, c[0x0][0x44c] ;  /* 0x00011300ff031b82 */ /* 0x000e700000000800 */
[----:B------:R-:W2:Y:S01]  /*25970*/  @P1 LDC R0, c[0x0][0x450] ;  /* 0x00011400ff001b82 */ /* 0x000ea20000000800 */
[----:B-1----:R-:W-:-:S05]  /*25980*/  @P1 IMAD.HI.U32 R3, R2, R3, RZ ;  /* 0x0000000302031227 */ /* 0x002fca00078e00ff */
[----:B--2---:R-:W-:-:S05]  /*25990*/  @P1 SHF.R.U32.HI R2, RZ, R0, R3 ;  /* 0x00000000ff021219 */ /* 0x004fca0000011603 */
[----:B------:R-:W-:Y:S02]  /*259a0*/  IMAD.IADD R9, R9, 0x1, R2 ;  /* 0x0000000109097824 */ /* 0x000fe400078e0202 */
[----:B------:R-:W1:Y:S02]  /*259b0*/  LDC.64 R2, c[0x0][0x9e0] ;  /* 0x00027800ff027b82 */ /* 0x000e640000000a00 */
[----:B-1----:R-:W-:Y:S01]  /*259c0*/  ISETP.GE.AND P2, PT, R3, 0x1, PT ;  /* 0x000000010300780c */ /* 0x002fe20003f46270 */
        /* <DEDUP_REMOVED lines=8> */
[----:B0-----:R-:W0:Y:S02]  /*25a50*/  @P0 LDC.64 R4, c[0x0][0x9e8] ;  /* 0x00027a00ff040b82 */ /* 0x001e240000000a00 */
[----:B0-----:R-:W-:-:S05]  /*25a60*/  @P0 IMAD.HI.U32 R4, R0, R4, RZ ;  /* 0x0000000400040227 */ /* 0x001fca00078e00ff */
[----:B------:R-:W-:-:S04]  /*25a70*/  @P0 SHF.R.U32.HI R0, RZ, R5, R4 ;  /* 0x00000005ff000219 */ /* 0x000fc80000011604 */
[----:B------:R-:W-:Y:S01]  /*25a80*/  LOP3.LUT R0, RZ, R0, RZ, 0x33, !PT ;  /* 0x00000000ff007212 */ /* 0x000fe200078e33ff */
[----:B------:R-:W-:Y:S06]  /*25a90*/  BRA `(.L_x_2087) ;  /* 0x0000000000107947 */ /* 0x000fec0003800000 */
.L_x_2086:
[----:B------:R-:W-:-:S13]  /*25aa0*/  ISETP.NE.AND P0, PT, R3, 0x1, PT ;  /* 0x000000010300780c */ /* 0x000fda0003f05270 */
[----:B0-----:R-:W0:Y:S02]  /*25ab0*/  @P0 LDC.64 R4, c[0x0][0x9e8] ;  /* 0x00027a00ff040b82 */ /* 0x001e240000000a00 */
[----:B0-----:R-:W-:-:S05]  /*25ac0*/  @P0 IMAD.HI.U32 R4, R0, R4, RZ ;  /* 0x0000000400040227 */ /* 0x001fca00078e00ff */
[----:B------:R-:W-:-:S07]  /*25ad0*/  @P0 SHF.R.U32.HI R0, RZ, R5, R4 ;  /* 0x00000005ff000219 */ /* 0x000fce0000011604 */
.L_x_2087:
[----:B------:R-:W-:Y:S05]  /*25ae0*/  BSYNC B0 ;  /* 0x0000000000007941 */ /* 0x000fea0003800000 */
.L_x_2085:
[----:B------:R-:W-:-:S05]  /*25af0*/  IMAD R5, R0, R3, R3 ;  /* 0x0000000300057224 */ /* 0x000fca00078e0203 */
[----:B------:R-:W-:-:S07]  /*25b00*/  VIMNMX R2, R2, R5, PT ;  /* 0x0000000502027248 */ /* 0x000fce0003fe0100 */
.L_x_2084:
[----:B------:R-:W-:Y:S01]  /*25b10*/  VIADD R2, R2, 0x3f ;  /* 0x0000003f02027836 */ /* 0x000fe20000000000 */
[----:B------:R-:W1:Y:S01]  /*25b20*/  @P1 LDC R0, c[0x0][0x450] ;  /* 0x00011400ff001b82 */ /* 0x000e620000000800 */
[----:B------:R-:W-:Y:S01]  /*25b30*/  IMAD.MOV.U32 R4, RZ, RZ, R17 ;  /* 0x000000ffff047224 */ /* 0x000fe200078e0011 */
[----:B------:R-:W-:Y:S02]  /*25b40*/  ULDC UR4, c[0x0][0x9dc] ;  /* 0x0002770000047ab9 */ /* 0x000fe40000000800 */
[----:B0-----:R-:W-:-:S04]  /*25b50*/  SHF.R.S32.HI R5, RZ, 0x1f, R2 ;  /* 0x0000001fff057819 */ /* 0x001fc80000011402 */
[----:B------:R-:W-:Y:S02]  /*25b60*/  LEA.HI R5, R5, R2, RZ, 0x6 ;  /* 0x0000000205057211 */ /* 0x000fe400078f30ff */
[----:B------:R-:W0:Y:S02]  /*25b70*/  @P1 LDC R2, c[0x0][0x44c] ;  /* 0x00011300ff021b82 */ /* 0x000e240000000800 */
[----:B------:R-:W-:-:S04]  /*25b80*/  SHF.R.S32.HI R5, RZ, 0x6, R5 ;  /* 0x00000006ff057819 */ /* 0x000fc80000011405 */
[----:B------:R-:W-:Y:S01]  /*25b90*/  VIMNMX R20, R20, R5, PT ;  /* 0x0000000514147248 */ /* 0x000fe20003fe0100 */
[----:B0-----:R-:W-:-:S05]  /*25ba0*/  @P1 IMAD.HI.U32 R2, R17, R2, RZ ;  /* 0x0000000211021227 */ /* 0x001fca00078e00ff */
        /* <DEDUP_REMOVED lines=14> */
.L_x_2090:
[----:B------:R-:W-:-:S13]  /*25c90*/  ISETP.NE.AND P0, PT, R3, 0x1, PT ;  /* 0x000000010300780c */ /* 0x000fda0003f05270 */
[----:B------:R-:W0:Y:S02]  /*25ca0*/  @P0 LDC.64 R4, c[0x0][0x9e8] ;  /* 0x00027a00ff040b82 */ /* 0x000e240000000a00 */
[----:B0-----:R-:W-:-:S05]  /*25cb0*/  @P0 IMAD.HI.U32 R4, R2, R4, RZ ;  /* 0x0000000402040227 */ /* 0x001fca00078e00ff */
[----:B------:R-:W-:-:S07]  /*25cc0*/  @P0 SHF.R.U32.HI R2, RZ, R5, R4 ;  /* 0x00000005ff020219 */ /* 0x000fce0000011604 */
.L_x_2091:
[----:B------:R-:W-:Y:S05]  /*25cd0*/  BSYNC B0 ;  /* 0x0000000000007941 */ /* 0x000fea0003800000 */
.L_x_2089:
[----:B------:R-:W-:-:S05]  /*25ce0*/  IMAD R3, R2, R3, RZ ;  /* 0x0000000302037224 */ /* 0x000fca00078e02ff */
[----:B------:R-:W-:-:S07]  /*25cf0*/  VIMNMX R0, R0, R3, !PT ;  /* 0x0000000300007248 */ /* 0x000fce0007fe0100 */
.L_x_2088:
[----:B------:R-:W-:Y:S01]  /*25d00*/  ISETP.NE.AND P1, PT, R6, RZ, PT ;  /* 0x000000ff0600720c */ /* 0x000fe20003f25270 */
[----:B------:R-:W-:Y:S01]  /*25d10*/  BSSY B0, `(.L_x_2092) ;  /* 0x0000024000007945 */ /* 0x000fe20003800000 */
[----:B------:R-:W-:-:S04]  /*25d20*/  SHF.R.S32.HI R3, RZ, 0x1f, R0 ;  /* 0x0000001fff037819 */ /* 0x000fc80000011400 */
[----:B------:R-:W-:-:S04]  /*25d30*/  LEA.HI R3, R3, R0, RZ, 0x6 ;  /* 0x0000000003037211 */ /* 0x000fc800078f30ff */
[----:B------:R-:W-:Y:S01]  /*25d40*/  SHF.R.S32.HI R0, RZ, 0x6, R3 ;  /* 0x00000006ff007819 */ /* 0x000fe20000011403 */
[----:B------:R-:W-:Y:S02]  /*25d50*/  IMAD.MOV.U32 R3, RZ, RZ, RZ ;  /* 0x000000ffff037224 */ /* 0x000fe400078e00ff */
[----:B------:R-:W0:Y:S01]  /*25d60*/  @!P1 LDC R6, c[0x0][0x9f0] ;  /* 0x00027c00ff069b82 */ /* 0x000e220000000800 */
[----:B------:R-:W-:-:S04]  /*25d70*/  VIMNMX R0, RZ, R0, !PT ;  /* 0x00000000ff007248 */ /* 0x000fc80007fe0100 */
[----:B------:R-:W-:-:S13]  /*25d80*/  ISETP.GT.AND P0, PT, R20, R0, PT ;  /* 0x000000001400720c */ /* 0x000fda0003f04270 */
[----:B------:R-:W-:Y:S05]  /*25d90*/  @!P0 BRA `(.L_x_2093) ;  /* 0x00000000006c8947 */ /* 0x000fea0003800000 */
[-C--:B0-----:R-:W-:Y:S02]  /*25da0*/  IABS R4, R6.reuse ;  /* 0x0000000600047213 */ /* 0x081fe40000000000 */
[----:B------:R-:W-:Y:S02]  /*25db0*/  IABS R7, R6 ;  /* 0x0000000600077213 */ /* 0x000fe40000000000 */
[----:B------:R-:W0:Y:S03]  /*25dc0*/  I2F.RP R8, R4 ;  /* 0x0000000400087306 */ /* 0x000e260000209400 */
[----:B------:R-:W-:-:S05]  /*25dd0*/  IMAD.MOV R7, RZ, RZ, -R7 ;  /* 0x000000ffff077224 */ /* 0x000fca00078e0a07 */
[----:B0-----:R-:W0:Y:S02]  /*25de0*/  MUFU.RCP R8, R8 ;  /* 0x0000000800087308 */ /* 0x001e240000001000 */
[----:B0-----:R-:W-:-:S06]  /*25df0*/  VIADD R9, R8, 0xffffffe ;  /* 0x0ffffffe08097836 */ /* 0x001fcc0000000000 */
[----:B------:R-:W0:Y:S02]  /*25e00*/  F2I.FTZ.U32.TRUNC.NTZ R3, R9 ;  /* 0x0000000900037305 */ /* 0x000e24000021f000 */
[----:B0-----:R-:W-:-:S05]  /*25e10*/  IADD3 R2, RZ, -R3, RZ ;  /* 0x80000003ff027210 */ /* 0x001fca0007ffe0ff */
[----:B------:R-:W-:Y:S02]  /*25e20*/  IMAD R5, R2, R4, RZ ;  /* 0x0000000402057224 */ /* 0x000fe400078e02ff */
[----:B------:R-:W-:-:S04]  /*25e30*/  IMAD.MOV.U32 R2, RZ, RZ, RZ ;  /* 0x000000ffff027224 */ /* 0x000fc800078e00ff */
[----:B------:R-:W-:Y:S01]  /*25e40*/  IMAD.HI.U32 R5, R3, R5, R2 ;  /* 0x0000000503057227 */ /* 0x000fe200078e0002 */
[----:B------:R-:W-:-:S05]  /*25e50*/  IADD3 R3, R6, -0x1, R20 ;  /* 0xffffffff06037810 */ /* 0x000fca0007ffe014 */
[----:B------:R-:W-:-:S05]  /*25e60*/  IMAD.IADD R3, R3, 0x1, -R0 ;  /* 0x0000000103037824 */ /* 0x000fca00078e0a00 */
        /* <DEDUP_REMOVED lines=14> */
.L_x_2093:
[----:B------:R-:W-:Y:S05]  /*25f50*/  BSYNC B0 ;  /* 0x0000000000007941 */ /* 0x000fea0003800000 */
.L_x_2092:
[----:B------:R-:W-:-:S05]  /*25f60*/  IMAD R34, R34, R3, R0 ;  /* 0x0000000322227224 */ /* 0x000fca00078e0200 */
        /* <DEDUP_REMOVED lines=19> */
[----:B-1----:R-:W-:Y:S01]  /*260a0*/  IADD3 R16, R0, UR39, R7 ;  /* 0x0000002700107c10 */ /* 0x002fe2000fffe007 */
[----:B------:R-:W-:Y:S06]  /*260b0*/  BRA `(.L_x_2095) ;  /* 0x00000038005c7947 */ /* 0x000fec0003800000 */
.L_x_2094:
        /* <DEDUP_REMOVED lines=9> */
[----:B------:R-:W-:Y:S01]  /*26150*/  MOV R8, 0x70 ;  /* 0x0000007000087802 */ /* 0x000fe20000000f00 */
[----:B------:R-:W1:Y:S01]  /*26160*/  LDC.64 R2, c[0x4][R2] ;  /* 0x0100000002027b82 */ /* 0x000e620000000a00 */
[----:B------:R-:W-:Y:S02]  /*26170*/  IMAD.U32 R5, RZ, RZ, UR7 ;  /* 0x00000007ff057e24 */ /* 0x000fe4000f8e00ff */
[----:B0-----:R-:W-:Y:S02]  /*26180*/  IMAD.U32 R6, RZ, RZ, UR8 ;  /* 0x00000008ff067e24 */ /* 0x001fe4000f8e00ff */
[----:B------:R-:W-:-:S02]  /*26190*/  IMAD.U32 R7, RZ, RZ, UR9 ;  /* 0x00000009ff077e24 */ /* 0x000fc4000f8e00ff */
[----:B------:R-:W-:Y:S02]  /*261a0*/  IMAD.U32 R10, RZ, RZ, UR4 ;  /* 0x00000004ff0a7e24 */ /* 0x000fe4000f8e00ff */
[----:B------:R-:W-:Y:S02]  /*261b0*/  IMAD.U32 R11, RZ, RZ, UR5 ;  /* 0x00000005ff0b7e24 */ /* 0x000fe4000f8e00ff */
[----:B------:R-:W-:Y:S02]  /*261c0*/  IMAD.MOV.U32 R12, RZ, RZ, 0x1 ;  /* 0x00000001ff0c7424 */ /* 0x000fe400078e00ff */
[----:B------:R-:W-:-:S07]  /*261d0*/  IMAD.MOV.U32 R13, RZ, RZ, RZ ;  /* 0x000000ffff0d7224 */ /* 0x000fce00078e00ff */
[----:B------:R-:W-:-:S07]  /*261e0*/  LEPC R20, `(.L_x_2097) ;  /* 0x000000001014794e */ /* 0x000fce0000000000 */
[----:B-1----:R-:W-:Y:S05]  /*261f0*/  CALL.ABS.NOINC R2 ;  /* 0x0000000002007343 */ /* 0x002fea0003c00000 */
.L_x_2097:
[----:B------:R-:W-:Y:S05]  /*26200*/  BSYNC B6 ;  /* 0x0000000000067941 */ /* 0x000fea0003800000 */
.L_x_2096:
        /* <DEDUP_REMOVED lines=13> */
[----:B0-----:R-:W-:Y:S02]  /*262e0*/  IMAD.U32 R6, RZ, RZ, UR8 ;  /* 0x00000008ff067e24 */ /* 0x001fe4000f8e00ff */
[----:B------:R-:W-:-:S02]  /*262f0*/  IMAD.U32 R7, RZ, RZ, UR9 ;  /* 0x00000009ff077e24 */ /* 0x000fc4000f8e00ff */
[----:B------:R-:W-:Y:S02]  /*26300*/  IMAD.U32 R10, RZ, RZ, UR4 ;  /* 0x00000004ff0a7e24 */ /* 0x000fe4000f8e00ff */
[----:B------:R-:W-:Y:S02]  /*26310*/  IMAD.U32 R11, RZ, RZ, UR5 ;  /* 0x00000005ff0b7e24 */ /* 0x000fe4000f8e00ff */
[----:B------:R-:W-:Y:S02]  /*26320*/  IMAD.MOV.U32 R8, RZ, RZ, 0x70 ;  /* 0x00000070ff087424 */ /* 0x000fe400078e00ff */
[----:B------:R-:W-:Y:S02]  /*26330*/  IMAD.MOV.U32 R12, RZ, RZ, 0x1 ;  /* 0x00000001ff0c7424 */ /* 0x000fe400078e00ff */
[----:B------:R-:W-:-:S07]  /*26340*/  IMAD.MOV.U32 R13, RZ, RZ, RZ ;  /* 0x000000ffff0d7224 */ /* 0x000fce00078e00ff */
[----:B------:R-:W-:-:S07]  /*26350*/  LEPC R20, `(.L_x_2099) ;  /* 0x000000001014794e */ /* 0x000fce0000000000 */
[----:B-1----:R-:W-:Y:S05]  /*26360*/  CALL.ABS.NOINC R2 ;  /* 0x0000000002007343 */ /* 0x002fea0003c00000 */
.L_x_2099:
[----:B------:R-:W-:Y:S05]  /*26370*/  BSYNC B6 ;  /* 0x0000000000067941 */ /* 0x000fea0003800000 */
.L_x_2098:
        /* <DEDUP_REMOVED lines=11> */
[----:B------:R-:W-:Y:S02]  /*26430*/  IMAD.U32 R5, RZ, RZ, UR7 ;  /* 0x00000007ff057e24 */ /* 0x000fe4000f8e00ff */
[----:B------:R-:W-:Y:S02]  /*26440*/  IMAD.U32 R7, RZ, RZ, UR9 ;  /* 0x00000009ff077e24 */ /* 0x000fe4000f8e00ff */
[----:B------:R-:W-:-:S02]  /*26450*/  IMAD.U32 R10, RZ, RZ, UR4 ;  /* 0x00000004ff0a7e24 */ /* 0x000fc4000f8e00ff */
[----:B------:R-:W-:Y:S02]  /*26460*/  IMAD.U32 R11, RZ, RZ, UR5 ;  /* 0x00000005ff0b7e24 */ /* 0x000fe4000f8e00ff */
[----:B------:R-:W-:Y:S02]  /*26470*/  IMAD.MOV.U32 R8, RZ, RZ, 0x70 ;  /* 0x00000070ff087424 */ /* 0x000fe400078e00ff */
[----:B------:R-:W-:Y:S02]  /*26480*/  IMAD.MOV.U32 R12, RZ, RZ, 0x1 ;  /* 0x00000001ff0c7424 */ /* 0x000fe400078e00ff */
[----:B------:R-:W-:-:S07]  /*26490*/  IMAD.MOV.U32 R13, RZ, RZ, RZ ;  /* 0x000000ffff0d7224 */ /* 0x000fce00078e00ff */
[----:B------:R-:W-:-:S07]  /*264a0*/  LEPC R20, `(.L_x_2101) ;  /* 0x000000001014794e */ /* 0x000fce0000000000 */
[----:B0-----:R-:W-:Y:S05]  /*264b0*/  CALL.ABS.NOINC R2 ;  /* 0x0000000002007343 */ /* 0x001fea0003c00000 */
.L_x_2101:
[----:B------:R-:W-:Y:S05]  /*264c0*/  BSYNC B6 ;  /* 0x0000000000067941 */ /* 0x000fea0003800000 */
.L_x_2100:
        /* <DEDUP_REMOVED lines=19> */
.L_x_2103:
[----:B------:R-:W-:Y:S05]  /*26600*/  BSYNC B6 ;  /* 0x0000000000067941 */ /* 0x000fea0003800000 */
.L_x_2102:
[----:B------:R-:W1:Y:S01]  /*26610*/  S2R R2, SR_TID.X ;  /* 0x0000000000027919 */ /* 0x000e620000002100 */
[----:B------:R-:W-:Y:S01]  /*26620*/  ULDC.64 UR4, c[0x0][0x9f8] ;  /* 0x00027e0000047ab9 */ /* 0x000fe20000000a00 */
[----:B------:R-:W-:Y:S01]  /*26630*/  MOV R32, R19 ;  /* 0x0000001300207202 */ /* 0x000fe20000000f00 */
[----:B------:R-:W2:Y:S01]  /*26640*/  LDC R8, c[0x0][0x430] ;  /* 0x00010c00ff087b82 */ /* 0x000ea20000000800 */
[----:B------:R-:W-:Y:S01]  /*26650*/  ISETP.NE.U32.AND P0, PT, RZ, UR4, PT ;  /* 0x00000004ff007c0c */ /* 0x000fe2000bf05070 */
[----:B------:R-:W3:Y:S03]  /*26660*/  S2R R21, SR_TID.X ;  /* 0x0000000000157919 */ /* 0x000ee60000002100 */
[----:B------:R-:W-:Y:S02]  /*26670*/  ISETP.NE.AND.EX P0, PT, RZ, UR5, PT, P0 ;  /* 0x00000005ff007c0c */ /* 0x000fe4000bf05300 */
[----:B------:R-:W-:Y:S01]  /*26680*/  LEA R0, R27, 0xffffffc0, 0x6 ;  /* 0xffffffc01b007811 */ /* 0x000fe200078e30ff */
[----:B------:R-:W4:Y:S01]  /*26690*/  LDC R9, c[0x0][0x2f4] ;  /* 0x0000bd00ff097b82 */ /* 0x000f220000000800 */
[----:B-1----:R-:W-:-:S09]  /*266a0*/  LOP3.LUT R20, R2, 0x7f, RZ, 0xc0, !PT ;  /* 0x0000007f02147812 */ /* 0x002fd200078ec0ff */
[----:B------:R-:W1:Y:S01]  /*266b0*/  @P0 LDC.64 R2, c[0x0][0x9f8] ;  /* 0x00027e00ff020b82 */ /* 0x000e620000000a00 */
[----:B------:R-:W-:Y:S01]  /*266c0*/  SHF.R.U32.HI R20, RZ, 0x3, R20 ;  /* 0x00000003ff147819 */ /* 0x000fe20000011614 */
[----:B-1----:R-:W-:-:S05]  /*266d0*/  @P0 IMAD.WIDE R2, R19, 0x4, R2 ;  /* 0x0000000413020825 */ /* 0x002fca00078e0202 */
[----:B------:R1:W4:Y:S01]  /*266e0*/  @P0 LDG.E R32, desc[UR36][R2.64] ;  /* 0x0000002402200981 */ /* 0x000322000c1e1900 */
[----:B---3--:R-:W-:Y:S01]  /*266f0*/  IMAD.SHL.U32 R21, R21, 0x10, RZ ;  /* 0x0000001015157824 */ /* 0x008fe200078e00ff */
[----:B--2---:R-:W-:-:S04]  /*26700*/  ISETP.NE.AND P1, PT, R8, 0x1, PT ;  /* 0x000000010800780c */ /* 0x004fc80003f25270 */
[----:B------:R-:W-:-:S05]  /*26710*/  LOP3.LUT R21, R20, 0x70, R21, 0xf8, !PT ;  /* 0x0000007014157812 */ /* 0x000fca00078ef815 */
[----:B------:R-:W-:-:S04]  /*26720*/  IMAD.IADD R5, R21, 0x1, R0 ;  /* 0x0000000115057824 */ /* 0x000fc800078e0200 */
[----:B------:R-:W2:Y:S01]  /*26730*/  @P1 LDC R7, c[0x0][0x434] ;  /* 0x00010d00ff071b82 */ /* 0x000ea20000000800 */
[C---:B------:R-:W-:Y:S01]  /*26740*/  ISETP.GE.AND P0, PT, R5.reuse, R24, PT ;  /* 0x000000180500720c */ /* 0x040fe20003f06270 */
[----:B------:R-:W-:-:S03]  /*26750*/  IMAD.IADD R5, R5, 0x1, R35 ;  /* 0x0000000105057824 */ /* 0x000fc600078e0223 */
[----:B------:R-:W-:Y:S01]  /*26760*/  ISETP.GT.U32.OR P0, PT, R21, 0x3f, P0 ;  /* 0x0000003f1500780c */ /* 0x000fe20000704470 */
[----:B0-----:R-:W-:Y:S02]  /*26770*/  IMAD.MOV.U32 R6, RZ, RZ, R5 ;  /* 0x000000ffff067224 */ /* 0x001fe400078e0005 */
[----:B------:R-:W0:Y:S10]  /*26780*/  @P1 LDC R4, c[0x0][0x438] ;  /* 0x00010e00ff041b82 */ /* 0x000e340000000800 */
[----:B-1----:R-:W1:Y:S01]  /*26790*/  @!P0 LDC.64 R2, c[0x0][0x428] ;  /* 0x00010a00ff028b82 */ /* 0x002e620000000a00 */
[----:B--2---:R-:W-:-:S05]  /*267a0*/  @P1 IMAD.HI.U32 R7, R5, R7, RZ ;  /* 0x0000000705071227 */ /* 0x004fca00078e00ff */
[----:B0-----:R-:W-:-:S04]  /*267b0*/  @P1 SHF.R.U32.HI R6, RZ, R4, R7 ;  /* 0x00000004ff061219 */ /* 0x001fc80000011607 */
[--C-:B------:R-:W-:Y:S01]  /*267c0*/  @!P0 SHF.R.S32.HI R7, RZ, 0x1f, R6.reuse ;  /* 0x0000001fff078819 */ /* 0x100fe20000011406 */
[----:B------:R-:W-:-:S04]  /*267d0*/  IMAD.MOV R4, RZ, RZ, -R6 ;  /* 0x000000ffff047224 */ /* 0x000fc800078e0a06 */
[----:B------:R-:W-:Y:S01]  /*267e0*/  IMAD R4, R8, R4, R5 ;  /* 0x0000000408047224 */ /* 0x000fe200078e0205 */
        /* <DEDUP_REMOVED lines=8> */
[----:B-1----:R-:W-:-:S04]  /*26870*/  @!P0 IMAD.WIDE.U32 R6, R32, R2, R6 ;  /* 0x0000000220068225 */ /* 0x002fc800078e0006 */
[----:B------:R-:W-:-:S04]  /*26880*/  @!P0 IMAD R5, R36, R2, RZ ;  /* 0x0000000224058224 */ /* 0x000fc800078e02ff */
[----:B------:R-:W-:Y:S02]  /*26890*/  @!P0 IMAD R5, R32, R3, R5 ;  /* 0x0000000320058224 */ /* 0x000fe400078e0205 */
[----:B------:R-:W0:Y:S02]  /*268a0*/  @!P0 LDC.64 R2, c[0x0][0x418] ;  /* 0x00010600ff028b82 */ /* 0x000e240000000a00 */
[----:B------:R-:W-:Y:S01]  /*268b0*/  @!P0 IMAD.IADD R5, R7, 0x1, R5 ;  /* 0x0000000107058824 */ /* 0x000fe200078e0205 */
[----:B0-----:R-:W-:-:S04]  /*268c0*/  @!P0 LEA R2, P1, R6, R2, 0x2 ;  /* 0x0000000206028211 */ /* 0x001fc800078210ff */
[----:B------:R-:W-:Y:S01]  /*268d0*/  @!P0 LEA.HI.X R3, R6, R3, R5, 0x2, P1 ;  /* 0x0000000306038211 */ /* 0x000fe200008f1405 */
[----:B------:R-:W-:Y:S01]  /*268e0*/  IMAD.MOV.U32 R6, RZ, RZ, RZ ;  /* 0x000000ffff067224 */ /* 0x000fe200078e00ff */
[----:B------:R-:W-:-:S05]  /*268f0*/  ISETP.GE.AND P1, PT, R33, R9, PT ;  /* 0x000000092100720c */ /* 0x000fca0003f26270 */
[----:B------:R0:W5:Y:S01]  /*26900*/  @!P0 LDG.E R6, desc[UR36][R2.64] ;  /* 0x0000002402068981 */ /* 0x000162000c1e1900 */
[----:B------:R-:W-:-:S07]  /*26910*/  ISETP.GE.AND P0, PT, R20, R9, PT ;  /* 0x000000091400720c */ /* 0x000fce0003f06270 */
[----:B------:R-:W-:Y:S01]  /*26920*/  @P1 LOP3.LUT R23, R23, 0x2, RZ, 0xfc, !PT ;  /* 0x0000000217171812 */ /* 0x000fe200078efcff */
[----:B0-----:R-:W-:-:S05]  /*26930*/  IMAD.U32 R2, RZ, RZ, UR42 ;  /* 0x0000002aff027e24 */ /* 0x001fca000f8e00ff */
[----:B------:R-:W-:-:S13]  /*26940*/  ISETP.NE.AND P2, PT, R2, 0x3, PT ;  /* 0x000000030200780c */ /* 0x000fda0003f45270 */
[----:B------:R-:W-:-:S04]  /*26950*/  @P2 LOP3.LUT R23, R23, 0x8, RZ, 0xfc, !PT ;  /* 0x0000000817172812 */ /* 0x000fc800078efcff */
[----:B------:R-:W-:-:S04]  /*26960*/  LOP3.LUT R23, R23, 0xfffffffe, RZ, 0xc0, !PT ;  /* 0xfffffffe17177812 */ /* 0x000fc800078ec0ff */
[----:B------:R-:W-:Y:S01]  /*26970*/  @P0 LOP3.LUT R23, R23, 0x1, RZ, 0xfc, !PT ;  /* 0x0000000117170812 */ /* 0x000fe200078efcff */
[----:B------:R-:W-:Y:S06]  /*26980*/  BRA.DIV UR4, `(.L_x_2104) ;  /* 0x000000aa04a47947 */ /* 0x000fec000b800000 */
.L_x_2439:
[----:B------:R-:W-:Y:S05]  /*26990*/  @!P2 BRA `(.L_x_2105) ;  /* 0x000000000004a947 */ /* 0x000fea0003800000 */
[----:B------:R-:W-:Y:S01]  /*269a0*/  BPT.TRAP 0x1 ;  /* 0x000000040000795c */ /* 0x000fe20000300000 */
.L_x_2105:
[----:B------:R-:W-:Y:S01]  /*269b0*/  IMAD R5, R28, 0x8, R22 ;  /* 0x000000081c057824 */ /* 0x000fe200078e0216 */
[----:B------:R-:W-:Y:S01]  /*269c0*/  SHF.L.U32 R21, R30, 0x1f, RZ ;  /* 0x0000001f1e157819 */ /* 0x000fe200000006ff */
[----:B------:R-:W0:Y:S01]  /*269d0*/  S2R R2, SR_TID.X ;  /* 0x0000000000027919 */ /* 0x000e220000002100 */
[----:B------:R-:W-:Y:S01]  /*269e0*/  BSSY B0, `(.L_x_2106) ;  /* 0x0000007000007945 */ /* 0x000fe20003800000 */
[----:B------:R-:W-:Y:S01]  /*269f0*/  SHF.R.S32.HI R10, RZ, 0x1f, R4 ;  /* 0x0000001fff0a7819 */ /* 0x000fe20000011404 */
[----:B------:R-:W1:Y:S01]  /*26a00*/  SYNCS.PHASECHK.TRANS64.TRYWAIT P0, [R5+URZ+0x28480], R21 ;  /* 0x02848015050075a7 */ /* 0x000e62000800017f */
[----:B0-----:R-:W-:-:S04]  /*26a10*/  LOP3.LUT R2, R2, 0x7f, RZ, 0xc0, !PT ;  /* 0x0000007f02027812 */ /* 0x001fc800078ec0ff */
[----:B------:R-:W-:-:S04]  /*26a20*/  SHF.R.U32.HI R2, RZ, 0x3, R2 ;  /* 0x00000003ff027819 */ /* 0x000fc80000011602 */
[----:B------:R-:W-:Y:S01]  /*26a30*/  IADD3 R24, -R2, R24, -R0 ;  /* 0x0000001802187210 */ /* 0x000fe20007ffe900 */
[----:B-1----:R-:W-:Y:S06]  /*26a40*/  @!P0 BRA `(.L_x_2107) ;  /* 0x000000a800a88947 */ /* 0x002fec0003800000 */
.L_x_2440:
[----:B------:R-:W-:Y:S05]  /*26a50*/  BSYNC B0 ;  /* 0x0000000000007941 */ /* 0x000fea0003800000 */
.L_x_2106:
[----:B------:R-:W2:Y:S01]  /*26a60*/  LDL R9, [R1] ;  /* 0x0000000001097983 */ /* 0x000ea20000100800 */
[----:B------:R-:W-:Y:S01]  /*26a70*/  ULDC.64 UR4, c[0x0][0x328] ;  /* 0x0000ca0000047ab9 */ /* 0x000fe20000000a00 */
[----:B-----5:R-:W-:Y:S01]  /*26a80*/  SHF.R.S32.HI R20, RZ, 0x1f, R6 ;  /* 0x0000001fff147819 */ /* 0x020fe20000011406 */
[----:B------:R-:W-:Y:S01]  /*26a90*/  IMAD R0, R10, UR4, RZ ;  /* 0x000000040a007c24 */ /* 0x000fe2000f8e02ff */
[----:B------:R-:W-:Y:S01]  /*26aa0*/  ULDC.64 UR6, c[0x0][0x318] ;  /* 0x0000c60000067ab9 */ /* 0x000fe20000000a00 */
[----:B------:R-:W-:Y:S01]  /*26ab0*/  IMAD.WIDE.U32 R2, R4, UR4, RZ ;  /* 0x0000000404027c25 */ /* 0x000fe2000f8e00ff */
[----:B------:R-:W-:-:S03]  /*26ac0*/  ISETP.GE.AND P4, PT, R24, 0x1, PT ;  /* 0x000000011800780c */ /* 0x000fc60003f86270 */
        /* <DEDUP_REMOVED lines=15> */
[----:B------:R-:W1:Y:S01]  /*26bc0*/  LDC R12, c[0x0][0x2f4] ;  /* 0x0000bd00ff0c7b82 */ /* 0x000e620000000800 */
[----:B------:R-:W2:Y:S01]  /*26bd0*/  SHFL.IDX PT, R2, R7, RZ, 0x181f ;  /* 0x00181fff07027589 */ /* 0x000ea200000e0000 */
[C---:B------:R-:W-:Y:S02]  /*26be0*/  LOP3.LUT R11, R33.reuse, 0x80, RZ, 0xfc, !PT ;  /* 0x00000080210b7812 */ /* 0x040fe400078efcff */
[C---:B------:R-:W-:Y:S01]  /*26bf0*/  ISETP.GE.AND P3, PT, R24.reuse, 0x11, PT ;  /* 0x000000111800780c */ /* 0x040fe20003f66270 */
[----:B------:R-:W3:Y:S01]  /*26c00*/  SHFL.IDX PT, R0, R8, RZ, 0x181f ;  /* 0x00181fff08007589 */ /* 0x000ee200000e0000 */
[----:B------:R-:W-:Y:S02]  /*26c10*/  ISETP.GE.AND P5, PT, R24, 0x31, PT ;  /* 0x000000311800780c */ /* 0x000fe40003fa6270 */
[C---:B-1----:R-:W-:Y:S02]  /*26c20*/  ISETP.GE.AND P2, PT, R33.reuse, R12, PT ;  /* 0x0000000c2100720c */ /* 0x042fe40003f46270 */
[----:B--2---:R-:W-:-:S02]  /*26c30*/  IADD3 R2, P0, R33, R2, RZ ;  /* 0x0000000221027210 */ /* 0x004fc40007f1e0ff */
[----:B------:R-:W-:-:S03]  /*26c40*/  ISETP.LT.OR P1, PT, R24, 0x1, P2 ;  /* 0x000000011800780c */ /* 0x000fc60001721670 */
[----:B---3--:R-:W-:Y:S01]  /*26c50*/  IMAD.X R3, RZ, RZ, R0, P0 ;  /* 0x000000ffff037224 */ /* 0x008fe200000e0600 */
[----:B------:R-:W-:Y:S01]  /*26c60*/  ISETP.GE.AND P0, PT, R11, R12, PT ;  /* 0x0000000c0b00720c */ /* 0x000fe20003f06270 */
[----:B------:R-:W-:-:S08]  /*26c70*/  IMAD.IADD R0, R22, 0x1, R9 ;  /* 0x0000000116007824 */ /* 0x000fd000078e0209 */
        /* <DEDUP_REMOVED lines=15> */
[----:B-1----:R-:W-:-:S04]  /*26d70*/  IADD3 R2, P1, R33, R2, RZ ;  /* 0x0000000221027210 */ /* 0x002fc80007f3e0ff */
[----:B--2---:R-:W-:Y:S02]  /*26d80*/  IADD3.X R3, RZ, R3, RZ, P1, !PT ;  /* 0x00000003ff037210 */ /* 0x004fe40000ffe4ff */
[----:B------:R-:W-:-:S13]  /*26d90*/  ISETP.LT.OR P1, PT, R24, 0x21, P2 ;  /* 0x000000211800780c */ /* 0x000fda0001721670 */
[----:B------:R-:W-:Y:S01]  /*26da0*/  LDGSTS.E.BYPASS.LTC128B.128 [R0+0x11000], desc[UR36][R2.64], !P1 ;  /* 0x1100000002007fae */ /* 0x000fe2000c901d64 */
[----:B------:R-:W-:-:S13]  /*26db0*/  ISETP.LT.OR P1, PT, R24, 0x21, P0 ;  /* 0x000000211800780c */ /* 0x000fda0000721670 */
[----:B------:R1:W-:Y:S01]  /*26dc0*/  LDGSTS.E.BYPASS.LTC128B.128 [R0+0x13000], desc[UR36][R2.64+0x80], !P1 ;  /* 0x1300008002007fae */ /* 0x0003e2000c901d64 */
[----:B------:R-:W-:-:S03]  /*26dd0*/  ISETP.GE.AND P1, PT, R24, 0x21, PT ;  /* 0x000000211800780c */ /* 0x000fc60003f26270 */
[----:B-1-3--:R1:W2:Y:S10]  /*26de0*/  SHFL.IDX PT, R2, R7, 0x3, 0x181f ;  /* 0x00781f0007027f89 */ /* 0x00a2b400000e0000 */
.L_x_2450:
        /* <DEDUP_REMOVED lines=11> */
.L_x_2109:
        /* <DEDUP_REMOVED lines=10> */
.L_x_2110:
[----:B------:R3:W-:Y:S01]  /*26f40*/  SYNCS.ARRIVE.TRANS64.A1T0 RZ, [R5+URZ+0x28470], RZ ;  /* 0x028470ff05ff79a7 */ /* 0x0007e2000810003f */
[----:B------:R-:W-:Y:S05]  /*26f50*/  @!P6 BRA `(.L_x_2111) ;  /* 0x000000000004e947 */ /* 0x000fea0003800000 */
[----:B------:R-:W-:Y:S01]  /*26f60*/  BPT.TRAP 0x1 ;  /* 0x000000040000795c */ /* 0x000fe20000300000 */
.L_x_2111:
[----:B------:R-:W4:Y:S01]  /*26f70*/  SYNCS.PHASECHK.TRANS64.TRYWAIT P0, [R5+URZ+0x28440], R21 ;  /* 0x02844015050075a7 */ /* 0x000f22000800017f */
[----:B------:R-:W-:Y:S04]  /*26f80*/  BSSY B0, `(.L_x_2112) ;  /* 0x0000002000007945 */ /* 0x000fe80003800000 */
[----:B----4-:R-:W-:Y:S05]  /*26f90*/  @!P0 BRA `(.L_x_2113) ;  /* 0x000000a800d48947 */ /* 0x010fea0003800000 */
.L_x_2451:
[----:B------:R-:W-:Y:S05]  /*26fa0*/  BSYNC B0 ;  /* 0x0000000000007941 */ /* 0x000fea0003800000 */
.L_x_2112:
[----:B------:R-:W-:Y:S01]  /*26fb0*/  ULDC.64 UR4, c[0x0][0x300] ;  /* 0x0000c00000047ab9 */ /* 0x000fe20000000a00 */
[----:B------:R-:W5:Y:S01]  /*26fc0*/  LDC R8, c[0x0][0x2f4] ;  /* 0x0000bd00ff087b82 */ /* 0x000f620000000800 */
[----:B-1----:R-:W-:Y:S01]  /*26fd0*/  IMAD R7, R10, UR4, RZ ;  /* 0x000000040a077c24 */ /* 0x002fe2000f8e02ff */
[----:B------:R-:W-:Y:S01]  /*26fe0*/  ULDC.64 UR6, c[0x0][0x2e8] ;  /* 0x0000ba0000067ab9 */ /* 0x000fe20000000a00 */
[----:B--2---:R-:W-:Y:S01]  /*26ff0*/  IMAD.WIDE.U32 R2, R4, UR4, RZ ;  /* 0x0000000404027c25 */ /* 0x004fe2000f8e00ff */
        /* <DEDUP_REMOVED lines=11> */
[----:B-----5:R-:W-:Y:S02]  /*270b0*/  ISETP.GE.AND P2, PT, R9, R8, PT ;  /* 0x000000080900720c */ /* 0x020fe40003f46270 */
        /* <DEDUP_REMOVED lines=8> */
[----:B--2---:R-:W-:-:S05]  /*27140*/  @P4 IMAD.X R2, RZ, RZ, R2, P0 ;  /* 0x000000ffff024224 */ /* 0x004fca00000e0602 */
[----:B------:R-:W-:-:S04]  /*27150*/  @P4 LOP3.LUT R3, R3, R2, RZ, 0x3c, !PT ;  /* 0x0000000203034212 */ /* 0x000fc800078e3cff */
[----:B------:R-:W-:-:S04]  /*27160*/  @P4 LOP3.LUT R2, R3, R2, RZ, 0x3c, !PT ;  /* 0x0000000203024212 */ /* 0x000fc800078e3cff */
[----:B------:R-:W-:-:S05]  /*27170*/  @P4 LOP3.LUT R3, R3, R2, RZ, 0x3c, !PT ;  /* 0x0000000203034212 */ /* 0x000fca00078e3cff */
[----:B------:R-:W-:Y:S01]  /*27180*/  @!PT LDS RZ, [RZ] ;  /* 0x00000000fffff984 */ /* 0x000fe20000000800 */
[----:B------:R-:W-:Y:S04]  /*27190*/  @P4 LDGSTS.E.BYPASS.LTC128B.128 [R0+0x20000], desc[UR36][R2.64], !P6 ;  /* 0x2000000002004fae */ /* 0x000fe8000f101d64 */
[----:B------:R1:W-:Y:S04]  /*271a0*/  @P4 LDGSTS.E.BYPASS.LTC128B.128 [R0+0x22000], desc[UR36][R2.64+0x80], !P2 ;  /* 0x2200008002004fae */ /* 0x0003e8000d101d64 */
[----:B-1----:R-:W1:Y:S04]  /*271b0*/  SHFL.IDX PT, R3, R4, 0x1, 0x181f ;  /* 0x00381f0004037f89 */ /* 0x002e6800000e0000 */
[----:B------:R-:W2:Y:S01]  /*271c0*/  SHFL.IDX PT, R2, R6, 0x1, 0x181f ;  /* 0x00381f0006027f89 */ /* 0x000ea200000e0000 */
[----:B-1----:R-:W-:-:S05]  /*271d0*/  @P3 IADD3 R3, P0, R33, R3, RZ ;  /* 0x0000000321033210 */ /* 0x002fca0007f1e0ff */
[----:B--2---:R-:W-:-:S05]  /*271e0*/  @P3 IMAD.X R2, RZ, RZ, R2, P0 ;  /* 0x000000ffff023224 */ /* 0x004fca00000e0602 */
[----:B------:R-:W-:-:S04]  /*271f0*/  @P3 LOP3.LUT R3, R3, R2, RZ, 0x3c, !PT ;  /* 0x0000000203033212 */ /* 0x000fc800078e3cff */
[----:B------:R-:W-:-:S04]  /*27200*/  @P3 LOP3.LUT R2, R3, R2, RZ, 0x3c, !PT ;  /* 0x0000000203023212 */ /* 0x000fc800078e3cff */
[----:B------:R-:W-:-:S05]  /*27210*/  @P3 LOP3.LUT R3, R3, R2, RZ, 0x3c, !PT ;  /* 0x0000000203033212 */ /* 0x000fca00078e3cff */
[----:B------:R-:W-:Y:S04]  /*27220*/  @P3 LDGSTS.E.BYPASS.LTC128B.128 [R0+0x20800], desc[UR36][R2.64], !P6 ;  /* 0x2080000002003fae */ /* 0x000fe8000f101d64 */
[----:B------:R1:W-:Y:S04]  /*27230*/  @P3 LDGSTS.E.BYPASS.LTC128B.128 [R0+0x22800], desc[UR36][R2.64+0x80], !P2 ;  /* 0x2280008002003fae */ /* 0x0003e8000d101d64 */
[----:B-1----:R-:W1:Y:S04]  /*27240*/  SHFL.IDX PT, R3, R4, 0x2, 0x181f ;  /* 0x00581f0004037f89 */ /* 0x002e6800000e0000 */
[----:B------:R-:W2:Y:S04]  /*27250*/  SHFL.IDX PT, R2, R6, 0x2, 0x181f ;  /* 0x00581f0006027f89 */ /* 0x000ea800000e0000 */
[----:B------:R-:W0:Y:S04]  /*27260*/  SHFL.IDX PT, R4, R4, 0x3, 0x181f ;  /* 0x00781f0004047f89 */ /* 0x000e2800000e0000 */
[----:B------:R-:W0:Y:S01]  /*27270*/  SHFL.IDX PT, R6, R6, 0x3, 0x181f ;  /* 0x00781f0006067f89 */ /* 0x000e2200000e0000 */
[----:B-1----:R-:W-:-:S05]  /*27280*/  @P1 IADD3 R3, P0, R33, R3, RZ ;  /* 0x0000000321031210 */ /* 0x002fca0007f1e0ff */
[----:B--2---:R-:W-:-:S05]  /*27290*/  @P1 IMAD.X R2, RZ, RZ, R2, P0 ;  /* 0x000000ffff021224 */ /* 0x004fca00000e0602 */
[----:B------:R-:W-:-:S04]  /*272a0*/  @P1 LOP3.LUT R3, R3, R2, RZ, 0x3c, !PT ;  /* 0x0000000203031212 */ /* 0x000fc800078e3cff */
[----:B------:R-:W-:-:S04]  /*272b0*/  @P1 LOP3.LUT R2, R3, R2, RZ, 0x3c, !PT ;  /* 0x0000000203021212 */ /* 0x000fc800078e3cff */
[----:B------:R-:W-:-:S05]  /*272c0*/  @P1 LOP3.LUT R3, R3, R2, RZ, 0x3c, !PT ;  /* 0x0000000203031212 */ /* 0x000fca00078e3cff */
[----:B------:R1:W-:Y:S04]  /*272d0*/  @P1 LDGSTS.E.BYPASS.LTC128B.128 [R0+0x21000], desc[UR36][R2.64], !P6 ;  /* 0x2100000002001fae */ /* 0x0003e8000f101d64 */
[----:B0-----:R1:W-:Y:S02]  /*272e0*/  @P1 LDGSTS.E.BYPASS.LTC128B.128 [R0+0x23000], desc[UR36][R2.64+0x80], !P2 ;  /* 0x2300008002001fae */ /* 0x0013e4000d101d64 */
.L_x_2461:
[C---:B------:R-:W-:Y:S02]  /*272f0*/  ISETP.GE.AND P1, PT, R33.reuse, R8, PT ;  /* 0x000000082100720c */ /* 0x040fe40003f26270 */
[----:B01----:R-:W-:-:S05]  /*27300*/  @P5 IADD3 R2, P0, R33, R4, RZ ;  /* 0x0000000421025210 */ /* 0x003fca0007f1e0ff */
[----:B------:R-:W-:Y:S01]  /*27310*/  @P5 IMAD.X R3, RZ, RZ, R6, P0 ;  /* 0x000000ffff035224 */ /* 0x000fe200000e0606 */
[----:B------:R-:W-:-:S05]  /*27320*/  PLOP3.LUT P0, PT, PT, PT, PT, 0x80, 0x0 ;  /* 0x000000000000781c */ /* 0x000fca0003f0f070 */
[----:B------:R-:W-:Y:S01]  /*27330*/  @!PT LDS RZ, [RZ] ;  /* 0x00000000fffff984 */ /* 0x000fe20000000800 */
[----:B------:R-:W-:Y:S01]  /*27340*/  @!PT LDS RZ, [RZ] ;  /* 0x00000000fffff984 */ /* 0x000fe20000000800 */
[----:B------:R-:W-:Y:S01]  /*27350*/  @!PT LDS RZ, [RZ] ;  /* 0x00000000fffff984 */ /* 0x000fe20000000800 */
[----:B------:R0:W-:Y:S04]  /*27360*/  @P5 LDGSTS.E.BYPASS.LTC128B.128 [R0+0x21800], desc[UR36][R2.64], !P1 ;  /* 0x2180000002005fae */ /* 0x0001e8000c901d64 */
[----:B------:R0:W-:Y:S01]  /*27370*/  @P5 LDGSTS.E.BYPASS.LTC128B.128 [R0+0x23800], desc[UR36][R2.64+0x80], !P2 ;  /* 0x2380008002005fae */ /* 0x0001e2000d101d64 */
[----:B------:R-:W-:-:S03]  /*27380*/  NOP ;  /* 0x0000000000007918 */ /* 0x000fc60000000000 */
.L_x_2115:
        /* <DEDUP_REMOVED lines=10> */
.L_x_2116:
[----:B0-----:R-:W-:Y:S01]  /*27430*/  SHF.R.S32.HI R0, RZ, 0x1f, R26 ;  /* 0x0000001fff007819 */ /* 0x001fe2000001141a */
[----:B------:R0:W-:Y:S06]  /*27440*/  SYNCS.ARRIVE.TRANS64.A1T0 RZ, [R5+URZ+0x28430], RZ ;  /* 0x028430ff05ff79a7 */ /* 0x0001ec000810003f */
[----:B------:R-:W-:Y:S05]  /*27450*/  WARPSYNC.ALL ;  /* 0x0000000000007948 */ /* 0x000fea0003800000 */
[----:B------:R-:W-:Y:S01]  /*27460*/  ULDC.64 UR4, c[0x0][0x298] ;  /* 0x0000a60000047ab9 */ /* 0x000fe20000000a00 */
[----:B------:R-:W-:Y:S01]  /*27470*/  ULDC.64 UR6, c[0x0][0xa00] ;  /* 0x0002800000067ab9 */ /* 0x000fe20000000a00 */
[----:B------:R-:W-:Y:S01]  /*27480*/  VIADD R2, R22, 0x18000 ;  /* 0x0001800016027836 */ /* 0x000fe20000000000 */
[----:B------:R-:W-:Y:S01]  /*27490*/  BAR.SYNC.DEFER_BLOCKING 0x8, 0x180 ;  /* 0x0206000000007b1d */ /* 0x000fe20000010000 */
[----:B------:R-:W-:Y:S01]  /*274a0*/  IMAD R3, R0, UR4, RZ ;  /* 0x0000000400037c24 */ /* 0x000fe2000f8e02ff */
[----:B------:R-:W-:-:S02]  /*274b0*/  ISETP.NE.U32.AND P0, PT, RZ, UR6, PT ;  /* 0x00000006ff007c0c */ /* 0x000fc4000bf05070 */
[----:B------:R-:W-:Y:S01]  /*274c0*/  LOP3.LUT P1, RZ, R2, 0x3ff, RZ, 0xc0, !PT ;  /* 0x000003ff02ff7812 */ /* 0x000fe2000782c0ff */
[C---:B------:R-:W-:Y:S01]  /*274d0*/  IMAD R0, R26.reuse, UR5, R3 ;  /* 0x000000051a007c24 */ /* 0x040fe2000f8e0203 */
[----:B------:R-:W-:Y:S01]  /*274e0*/  ISETP.NE.AND.EX P0, PT, RZ, UR7, PT, P0 ;  /* 0x00000007ff007c0c */ /* 0x000fe2000bf05300 */
[----:B------:R-:W-:Y:S01]  /*274f0*/  IMAD.WIDE.U32 R26, R26, UR4, RZ ;  /* 0x000000041a1a7c25 */ /* 0x000fe2000f8e00ff */
[----:B------:R-:W-:Y:S01]  /*27500*/  SHF.R.S32.HI R2, RZ, 0x1f, R19 ;  /* 0x0000001fff027819 */ /* 0x000fe20000011413 */
[----:B------:R-:W-:Y:S01]  /*27510*/  BSSY B6, `(.L_x_2117) ;  /* 0x0000017000067945 */ /* 0x000fe20003800000 */
[----:B------:R-:W-:Y:S01]  /*27520*/  SEL R24, R19, RZ, !P0 ;  /* 0x000000ff13187207 */ /* 0x000fe20004000000 */
[----:B------:R-:W-:Y:S01]  /*27530*/  IMAD.IADD R3, R27, 0x1, R0 ;  /* 0x000000011b037824 */ /* 0x000fe200078e0200 */
[----:B------:R-:W-:-:S04]  /*27540*/  SEL R0, R2, RZ, !P0 ;  /* 0x000000ff02007207 */ /* 0x000fc80004000000 */
[----:B------:R1:W-:Y:S04]  /*27550*/  STL [R1+0x20], R3 ;  /* 0x0000200301007387 */ /* 0x0003e80000100800 */
[----:B------:R1:W-:Y:S01]  /*27560*/  STL [R1+0x24], R0 ;  /* 0x0000240001007387 */ /* 0x0003e20000100800 */
[----:B------:R-:W-:Y:S05]  /*27570*/  @!P1 BRA `(.L_x_2118) ;  /* 0x0000000000409947 */ /* 0x000fea0003800000 */
[----:B------:R-:W-:Y:S01]  /*27580*/  MOV R2, 0x0 ;  /* 0x0000000000027802 */ /* 0x000fe20000000f00 */
[----:B------:R-:W-:Y:S01]  /*27590*/  ULDC.64 UR4, c[0x4][0xc0] ;  /* 0x0100300000047ab9 */ /* 0x000fe20000000a00 */
[----:B------:R-:W-:Y:S01]  /*275a0*/  ULDC.64 UR6, c[0x4][0xc8] ;  /* 0x0100320000067ab9 */ /* 0x000fe20000000a00 */
[----:B------:R-:W-:Y:S01]  /*275b0*/  ULDC.64 UR8, c[0x4][0x28] ;  /* 0x01000a0000087ab9 */ /* 0x000fe20000000a00 */
[----:B------:R-:W-:Y:S01]  /*275c0*/  IMAD.U32 R4, RZ, RZ, UR4 ;  /* 0x00000004ff047e24 */ /* 0x000fe2000f8e00ff */
[----:B------:R-:W-:Y:S01]  /*275d0*/  MOV R8, 0x70 ;  /* 0x0000007000087802 */ /* 0x000fe20000000f00 */
[----:B-1----:R-:W1:Y:S01]  /*275e0*/  LDC.64 R2, c[0x4][R2] ;  /* 0x0100000002027b82 */ /* 0x002e620000000a00 */
[----:B0--34-:R-:W-:Y:S02]  /*275f0*/  IMAD.U32 R5, RZ, RZ, UR5 ;  /* 0x00000005ff057e24 */ /* 0x019fe4000f8e00ff */
[----:B------:R-:W-:Y:S02]  /*27600*/  IMAD.U32 R6, RZ, RZ, UR6 ;  /* 0x00000006ff067e24 */ /* 0x000fe4000f8e00ff */
[----:B------:R-:W-:-:S02]  /*27610*/  IMAD.U32 R7, RZ, RZ, UR7 ;  /* 0x00000007ff077e24 */ /* 0x000fc4000f8e00ff */
[----:B------:R-:W-:Y:S02]  /*27620*/  IMAD.U32 R10, RZ, RZ, UR8 ;  /* 0x00000008ff0a7e24 */ /* 0x000fe4000f8e00ff */
[----:B------:R-:W-:Y:S02]  /*27630*/  IMAD.U32 R11, RZ, RZ, UR9 ;  /* 0x00000009ff0b7e24 */ /* 0x000fe4000f8e00ff */
[----:B------:R-:W-:Y:S02]  /*27640*/  IMAD.MOV.U32 R12, RZ, RZ, 0x1 ;  /* 0x00000001ff0c7424 */ /* 0x000fe400078e00ff */
[----:B------:R-:W-:-:S07]  /*27650*/  IMAD.MOV.U32 R13, RZ, RZ, RZ ;  /* 0x000000ffff0d7224 */ /* 0x000fce00078e00ff */
[----:B------:R-:W-:-:S07]  /*27660*/  LEPC R20, `(.L_x_2118) ;  /* 0x000000001014794e */ /* 0x000fce0000000000 */
[----:B-1----:R-:W-:Y:S05]  /*27670*/  CALL.ABS.NOINC R2 ;  /* 0x0000000002007343 */ /* 0x002fea0003c00000 */
.L_x_2118:
[----:B------:R-:W-:Y:S05]  /*27680*/  BSYNC B6 ;  /* 0x0000000000067941 */ /* 0x000fea0003800000 */
.L_x_2117:
[----:B------:R-:W4:Y:S01]  /*27690*/  LDL.LU R20, [R1+0x24] ;  /* 0x0000240001147983 */ /* 0x000f220000300800 */
[----:B------:R-:W2:Y:S01]  /*276a0*/  LDC R7, c[0x0][0x448] ;  /* 0x00011200ff077b82 */ /* 0x000ea20000000800 */
[----:B------:R-:W-:Y:S02]  /*276b0*/  ULDC.64 UR4, c[0x0][0x2d8] ;  /* 0x0000b60000047ab9 */ /* 0x000fe40000000a00 */
[----:B------:R-:W1:Y:S04]  /*276c0*/  LDL.LU R2, [R1+0x20] ;  /* 0x0000200001027983 */ /* 0x000e680000300800 */
[----:B------:R0:W5:Y:S01]  /*276d0*/  LDL R8, [R1+0x14] ;  /* 0x0000140001087983 */ /* 0x0001620000100800 */
[----:B--2---:R-:W-:-:S13]  /*276e0*/  ISETP.NE.AND P0, PT, R7, 0x1, PT ;  /* 0x000000010700780c */ /* 0x004fda0003f05270 */
[----:B------:R-:W2:Y:S01]  /*276f0*/  @P0 LDC R6, c[0x0][0x44c] ;  /* 0x00011300ff060b82 */ /* 0x000ea20000000800 */
[----:B------:R-:W-:Y:S01]  /*27700*/  LOP3.LUT R9, R33, 0x80, RZ, 0xfc, !PT ;  /* 0x0000008021097812 */ /* 0x000fe200078efcff */
[----:B----4-:R-:W-:Y:S02]  /*27710*/  IMAD.MOV.U32 R21, RZ, RZ, R20 ;  /* 0x000000ffff157224 */ /* 0x010fe400078e0014 */
[----:B------:R-:W4:Y:S01]  /*27720*/  S2R R20, SR_TID.X ;  /* 0x0000000000147919 */ /* 0x000f220000002100 */
[----:B-1----:R-:W-:Y:S02]  /*27730*/  IMAD.MOV.U32 R3, RZ, RZ, R2 ;  /* 0x000000ffff037224 */ /* 0x002fe400078e0002 */
[----:B------:R-:W-:-:S04]  /*27740*/  IMAD.MOV.U32 R2, RZ, RZ, R26 ;  /* 0x000000ffff027224 */ /* 0x000fc800078e001a */
[----:B------:R-:W-:-:S04]  /*27750*/  IMAD.WIDE.U32 R2, R18, UR4, R2 ;  /* 0x0000000412027c25 */ /* 0x000fc8000f8e0002 */
[----:B------:R-:W-:Y:S01]  /*27760*/  IMAD R3, R18, UR5, R3 ;  /* 0x0000000512037c24 */ /* 0x000fe2000f8e0203 */
[----:B------:R-:W-:Y:S02]  /*27770*/  ULDC.64 UR4, c[0x0][0x2e0] ;  /* 0x0000b80000047ab9 */ /* 0x000fe40000000a00 */
[----:B0--3--:R-:W-:Y:S02]  /*27780*/  IMAD R5, R21, UR4, RZ ;  /* 0x0000000415057c24 */ /* 0x009fe4000f8e02ff */
[----:B------:R-:W-:-:S04]  /*27790*/  IMAD.WIDE.U32 R2, R24, UR4, R2 ;  /* 0x0000000418027c25 */ /* 0x000fc8000f8e0002 */
[----:B------:R-:W-:Y:S01]  /*277a0*/  IMAD R0, R24, UR5, R5 ;  /* 0x0000000518007c24 */ /* 0x000fe2000f8e0205 */
[----:B------:R-:W-:-:S03]  /*277b0*/  ULDC.64 UR4, c[0x0][0x2d0] ;  /* 0x0000b40000047ab9 */ /* 0x000fc60000000a00 */
[----:B------:R-:W-:Y:S02]  /*277c0*/  IMAD.IADD R3, R3, 0x1, R0 ;  /* 0x0000000103037824 */ /* 0x000fe400078e0200 */
[----:B------:R-:W0:Y:S01]  /*277d0*/  @P0 LDC R0, c[0x0][0x450] ;  /* 0x00011400ff000b82 */ /* 0x000e220000000800 */
[C---:B----4-:R-:W-:Y:S01]  /*277e0*/  LOP3.LUT R21, R20.reuse, 0x7f, RZ, 0xc0, !PT ;  /* 0x0000007f14157812 */ /* 0x050fe200078ec0ff */
[----:B------:R-:W-:-:S03]  /*277f0*/  IMAD.SHL.U32 R20, R20, 0x10, RZ ;  /* 0x0000001014147824 */ /* 0x000fc600078e00ff */
[----:B------:R-:W-:-:S04]  /*27800*/  SHF.R.U32.HI R21, RZ, 0x3, R21 ;  /* 0x00000003ff157819 */ /* 0x000fc80000011615 */
[----:B------:R-:W-:-:S05]  /*27810*/  LOP3.LUT R20, R21, 0x70, R20, 0xf8, !PT ;  /* 0x0000007015147812 */ /* 0x000fca00078ef814 */
[----:B------:R-:W-:-:S04]  /*27820*/  IMAD.IADD R5, R20, 0x1, R17 ;  /* 0x0000000114057824 */ /* 0x000fc800078e0211 */
[----:B--2---:R-:W-:-:S04]  /*27830*/  @P0 IMAD.HI.U32 R6, R5, R6, RZ ;  /* 0x0000000605060227 */ /* 0x004fc800078e00ff */
[----:B------:R-:W-:Y:S01]  /*27840*/  IMAD.MOV.U32 R4, RZ, RZ, R5 ;  /* 0x000000ffff047224 */ /* 0x000fe200078e0005 */
[----:B0-----:R-:W-:Y:S01]  /*27850*/  @P0 SHF.R.U32.HI R4, RZ, R0, R6 ;  /* 0x00000000ff040219 */ /* 0x001fe20000011606 */
        /* <DEDUP_REMOVED lines=8> */
[----:B------:R-:W-:Y:S02]  /*278e0*/  ULDC.64 UR4, c[0x0][0x2c8] ;  /* 0x0000b20000047ab9 */ /* 0x000fe40000000a00 */
[----:B------:R-:W-:Y:S02]  /*278f0*/  IMAD.IADD R3, R3, 0x1, R5 ;  /* 0x0000000103037824 */ /* 0x000fe400078e0205 */
[----:B------:R-:W-:Y:S02]  /*27900*/  IMAD R4, R4, UR4, RZ ;  /* 0x0000000404047c24 */ /* 0x000fe4000f8e02ff */
[----:B------:R-:W-:-:S04]  /*27910*/  IMAD.WIDE.U32 R2, R0, UR4, R2 ;  /* 0x0000000400027c25 */ /* 0x000fc8000f8e0002 */
        /* <DEDUP_REMOVED lines=8> */
[----:B0-----:R-:W-:-:S04]  /*279a0*/  LOP3.LUT R20, R20, 0x7f, RZ, 0xc0, !PT ;  /* 0x0000007f14147812 */ /* 0x001fc800078ec0ff */
[----:B------:R-:W-:Y:S01]  /*279b0*/  SHF.R.U32.HI R9, RZ, 0x3, R20 ;  /* 0x00000003ff097819 */ /* 0x000fe20000011614 */
[----:B------:R-:W-:Y:S06]  /*279c0*/  BRA.DIV UR4, `(.L_x_2119) ;  /* 0x000000a604b87947 */ /* 0x000fec000b800000 */
[----:B------:R-:W0:Y:S01]  /*279d0*/  SHFL.IDX PT, R3, R0, RZ, 0x181f ;  /* 0x00181fff00037589 */ /* 0x000e2200000e0000 */
[----:B------:R-:W-:Y:S02]  /*279e0*/  IMAD R25, R25, R7, RZ ;  /* 0x0000000719197224 */ /* 0x000fe400078e02ff */
[----:B------:R-:W-:Y:S01]  /*279f0*/  IMAD.IADD R17, R9, 0x1, R17 ;  /* 0x0000000109117824 */ /* 0x000fe200078e0211 */
[----:B------:R-:W1:Y:S03]  /*27a00*/  SHFL.IDX PT, R2, R4, RZ, 0x181f ;  /* 0x00181fff04027589 */ /* 0x000e6600000e0000 */
[C---:B------:R-:W-:Y:S01]  /*27a10*/  VIADD R6, R17.reuse, 0x10 ;  /* 0x0000001011067836 */ /* 0x040fe20000000000 */
[----:B------:R-:W-:Y:S01]  /*27a20*/  ISETP.GE.AND P2, PT, R17, R25, PT ;  /* 0x000000191100720c */ /* 0x000fe20003f46270 */
[----:B------:R-:W2:-:S12]  /*27a30*/  SHFL.IDX PT, R14, R0, 0x1, 0x181f ;  /* 0x00381f00000e7f89 */ /* 0x000e9800000e0000 */
[----:B0-----:R-:W-:-:S05]  /*27a40*/  @!P2 IADD3 R5, P3, R33, R3, RZ ;  /* 0x000000032105a210 */ /* 0x001fca0007f7e0ff */
[----:B-1----:R-:W-:Y:S02]  /*27a50*/  @!P2 IMAD.X R3, RZ, RZ, R2, P3 ;  /* 0x000000ffff03a224 */ /* 0x002fe400018e0602 */
[----:B------:R-:W-:-:S05]  /*27a60*/  @!P2 IMAD.MOV.U32 R2, RZ, RZ, R5 ;  /* 0x000000ffff02a224 */ /* 0x000fca00078e0005 */
[----:B-----5:R-:W-:Y:S04]  /*27a70*/  @!P2 LDGSTS.E.BYPASS.LTC128B.128 [R8+0x18000], desc[UR36][R2.64], !P0 ;  /* 0x180000000208afae */ /* 0x020fe8000c101d64 */
[----:B------:R0:W-:Y:S01]  /*27a80*/  @!P2 LDGSTS.E.BYPASS.LTC128B.128 [R8+0x1c000], desc[UR36][R2.64+0x80], !P1 ;  /* 0x1c0000800208afae */ /* 0x0001e2000c901d64 */
[----:B------:R-:W-:-:S03]  /*27a90*/  ISETP.GE.AND P2, PT, R6, R25, PT ;  /* 0x000000190600720c */ /* 0x000fc60003f46270 */
[----:B0-----:R-:W0:Y:S10]  /*27aa0*/  SHFL.IDX PT, R2, R4, 0x1, 0x181f ;  /* 0x00381f0004027f89 */ /* 0x001e3400000e0000 */
[----:B--2---:R-:W-:-:S02]  /*27ab0*/  @!P2 IADD3 R5, P3, R33, R14, RZ ;  /* 0x0000000e2105a210 */ /* 0x004fc40007f7e0ff */
[----:B------:R-:W1:Y:S02]  /*27ac0*/  SHFL.IDX PT, R14, R0, 0x2, 0x181f ;  /* 0x00581f00000e7f89 */ /* 0x000e6400000e0000 */
[----:B0-----:R-:W-:Y:S01]  /*27ad0*/  @!P2 IADD3.X R6, RZ, R2, RZ, P3, !PT ;  /* 0x00000002ff06a210 */ /* 0x001fe20001ffe4ff */
[----:B------:R-:W-:-:S04]  /*27ae0*/  @!P2 IMAD.MOV.U32 R2, RZ, RZ, R5 ;  /* 0x000000ffff02a224 */ /* 0x000fc800078e0005 */
[----:B------:R-:W-:Y:S02]  /*27af0*/  @!P2 IMAD.MOV.U32 R3, RZ, RZ, R6 ;  /* 0x000000ffff03a224 */ /* 0x000fe400078e0006 */
[----:B------:R-:W-:-:S03]  /*27b00*/  VIADD R6, R17, 0x20 ;  /* 0x0000002011067836 */ /* 0x000fc60000000000 */
        /* <DEDUP_REMOVED lines=44> */
[----:B-1----:R-:W-:Y:S01]  /*27dd0*/  @!P2 IADD3 R5, P3, R33, R14, RZ ;  /* 0x0000000e2105a210 */ /* 0x002fe20007f7e0ff */
[----:B------:R-:W1:Y:S04]  /*27de0*/  SHFL.IDX PT, R4, R4, 0x7, 0x181f ;  /* 0x00f81f0004047f89 */ /* 0x000e6800000e0000 */
[----:B------:R2:W3:Y:S01]  /*27df0*/  SHFL.IDX PT, R14, R0, 0x7, 0x181f ;  /* 0x00f81f00000e7f89 */ /* 0x0004e200000e0000 */
[----:B0-----:R-:W-:-:S02]  /*27e00*/  @!P2 IMAD.X R6, RZ, RZ, R2, P3 ;  /* 0x000000ffff06a224 */ /* 0x001fc400018e0602 */
[----:B------:R-:W-:Y:S02]  /*27e10*/  @!P2 IMAD.MOV.U32 R2, RZ, RZ, R5 ;  /* 0x000000ffff02a224 */ /* 0x000fe400078e0005 */
[----:B------:R-:W-:-:S05]  /*27e20*/  @!P2 IMAD.MOV.U32 R3, RZ, RZ, R6 ;  /* 0x000000ffff03a224 */ /* 0x000fca00078e0006 */
[----:B------:R2:W-:Y:S04]  /*27e30*/  @!P2 LDGSTS.E.BYPASS.LTC128B.128 [R8+0x1b000], desc[UR36][R2.64], !P0 ;  /* 0x1b0000000208afae */ /* 0x0005e8000c101d64 */
[----:B-1-3--:R2:W-:Y:S02]  /*27e40*/  @!P2 LDGSTS.E.BYPASS.LTC128B.128 [R8+0x1f000], desc[UR36][R2.64+0x80], !P1 ;  /* 0x1f0000800208afae */ /* 0x00a5e4000c901d64 */
.L_x_2478:
[----:B--2---:R-:W-:Y:S01]  /*27e50*/  VIADD R0, R17, 0x70 ;  /* 0x0000007011007836 */ /* 0x004fe20000000000 */
        /* <DEDUP_REMOVED lines=10> */
.L_x_2121:
[----:B------:R-:W-:Y:S05]  /*27f00*/  BSYNC B0 ;  /* 0x0000000000007941 */ /* 0x000fea0003800000 */
.L_x_2120:
[----:B------:R-:W-:Y:S01]  /*27f10*/  NOP ;  /* 0x0000000000007918 */ /* 0x000fe20000000000 */
[----:B------:R-:W-:-:S13]  /*27f20*/  PLOP3.LUT P0, PT, PT, PT, PT, 0x80, 0x0 ;  /* 0x000000000000781c */ /* 0x000fda0003f0f070 */
.L_x_2122:
[----:B------:R-:W-:Y:S02]  /*27f30*/  PLOP3.LUT P1, PT, P1, P0, PT, 0xa2, 0x0 ;  /* 0x000000000000781c */ /* 0x000fe40000f21472 */
[----:B------:R-:W-:-:S08]  /*27f40*/  @P0 R2UR P1, UR4, R22 ;  /* 0x00000000160402ca */ /* 0x000fd00000020000 */
[----:B------:R-:W-:-:S05]  /*27f50*/  @P0 PLOP3.LUT P0, PT, P1, PT, PT, 0x80, 0x0 ;  /* 0x000000000000081c */ /* 0x000fca0000f0f070 */
[----:B------:R-:W-:Y:S01]  /*27f60*/  @!P1 SYNCS.ARRIVE.TRANS64.RED.A0T1 RZ, [UR4+0x28400], RZ ;  /* 0x028400ffffff99a7 */ /* 0x000fe20008200404 */
[----:B------:R-:W-:Y:S07]  /*27f70*/  @!P1 ARRIVES.LDGSTSBAR.64.TRANSCNT [UR4+0x28400] ;  /* 0x02840000ff0099b0 */ /* 0x000fee0008000a84 */
[----:B------:R-:W-:Y:S05]  /*27f80*/  @P0 BRA.U.ANY `(.L_x_2122) ;  /* 0xfffffffd00e80947 */ /* 0x000fea000393ffff */
[----:B0-----:R-:W2:Y:S02]  /*27f90*/  LDL.LU R2, [R1+0x28] ;  /* 0x0000280001027983 */ /* 0x001ea40000300800 */
[----:B--2---:R-:W-:-:S05]  /*27fa0*/  VIADD R2, R2, 0x1 ;  /* 0x0000000102027836 */ /* 0x004fca0000000000 */
[----:B------:R0:W-:Y:S01]  /*27fb0*/  STL [R1+0x28], R2 ;  /* 0x0000280201007387 */ /* 0x0001e20000100800 */
[----:B------:R-:W-:-:S04]  /*27fc0*/  LEA.HI R0, R2, R2, RZ, 0x1 ;  /* 0x0000000202007211 */ /* 0x000fc800078f08ff */
        /* <DEDUP_REMOVED lines=11> */
.L_x_2479:
[----:B------:R-:W-:Y:S05]  /*28080*/  BSYNC B0 ;  /* 0x0000000000007941 */ /* 0x000fea0003800000 */
.L_x_2123:
[----:B------:R-:W-:Y:S05]  /*28090*/  @!P0 BRA `(.L_x_2125) ;  /* 0x00000010007c8947 */ /* 0x000fea0003800000 */
[----:B------:R-:W-:Y:S02]  /*280a0*/  IMAD.MOV.U32 R5, RZ, RZ, R28 ;  /* 0x000000ffff057224 */ /* 0x000fe400078e001c */
[----:B------:R-:W-:-:S07]  /*280b0*/  IMAD.MOV.U32 R6, RZ, RZ, R30 ;  /* 0x000000ffff067224 */ /* 0x000fce00078e001e */
.L_x_2145:
[----:B-1----:R-:W1:Y:S01]  /*280c0*/  LDC R7, c[0x0][0x430] ;  /* 0x00010c00ff077b82 */ /* 0x002e620000000800 */
[----:B--2---:R-:W2:Y:S01]  /*280d0*/  S2R R0, SR_TID.X ;  /* 0x0000000000007919 */ /* 0x004ea20000002100 */
[----:B------:R-:W-:Y:S01]  /*280e0*/  LOP3.LUT P2, RZ, R23, 0x8, RZ, 0xc0, !PT ;  /* 0x0000000817ff7812 */ /* 0x000fe2000784c0ff */
[----:B------:R-:W3:Y:S01]  /*280f0*/  S2R R2, SR_TID.X ;  /* 0x0000000000027919 */ /* 0x000ee20000002100 */
[----:B-1----:R-:W-:Y:S02]  /*28100*/  ISETP.NE.AND P0, PT, R7, 0x1, PT ;  /* 0x000000010700780c */ /* 0x002fe40003f05270 */
[----:B--2---:R-:W-:-:S11]  /*28110*/  LOP3.LUT R0, R0, 0x7f, RZ, 0xc0, !PT ;  /* 0x0000007f00007812 */ /* 0x004fd600078ec0ff */
[----:B0-----:R-:W1:Y:S01]  /*28120*/  @P0 LDC R9, c[0x0][0x434] ;  /* 0x00010d00ff090b82 */ /* 0x001e620000000800 */
[----:B---3--:R-:W-:Y:S01]  /*28130*/  IMAD.SHL.U32 R2, R2, 0x10, RZ ;  /* 0x0000001002027824 */ /* 0x008fe200078e00ff */
[----:B------:R-:W-:-:S04]  /*28140*/  SHF.R.U32.HI R0, RZ, 0x3, R0 ;  /* 0x00000003ff007819 */ /* 0x000fc80000011600 */
[----:B------:R-:W-:Y:S01]  /*28150*/  LOP3.LUT R2, R0, 0x70, R2, 0xf8, !PT ;  /* 0x0000007000027812 */ /* 0x000fe200078ef802 */
[----:B------:R-:W-:Y:S01]  /*28160*/  IMAD R0, R20, 0x40, R35 ;  /* 0x0000004014007824 */ /* 0x000fe200078e0223 */
[----:B0-----:R-:W0:Y:S02]  /*28170*/  @P0 LDC R3, c[0x0][0x438] ;  /* 0x00010e00ff030b82 */ /* 0x001e240000000800 */
[C---:B------:R-:W-:Y:S02]  /*28180*/  ISETP.GT.U32.AND P1, PT, R2.reuse, 0x3f, PT ;  /* 0x0000003f0200780c */ /* 0x040fe40003f24070 */
[----:B------:R-:W-:-:S05]  /*28190*/  IADD3 R0, R2, R0, RZ ;  /* 0x0000000002007210 */ /* 0x000fca0007ffe0ff */
[----:B------:R-:W-:-:S06]  /*281a0*/  IMAD.MOV.U32 R2, RZ, RZ, R0 ;  /* 0x000000ffff027224 */ /* 0x000fcc00078e0000 */
[----:B------:R-:W2:Y:S01]  /*281b0*/  @!P1 LDC.64 R10, c[0x0][0x418] ;  /* 0x00010600ff0a9b82 */ /* 0x000ea20000000a00 */
[----:B-1----:R-:W-:-:S07]  /*281c0*/  @P0 IMAD.HI.U32 R4, R0, R9, RZ ;  /* 0x0000000900040227 */ /* 0x002fce00078e00ff */
[----:B------:R-:W1:Y:S01]  /*281d0*/  @!P1 LDC.64 R8, c[0x0][0x428] ;  /* 0x00010a00ff089b82 */ /* 0x000e620000000a00 */
[----:B0-----:R-:W-:-:S05]  /*281e0*/  @P0 SHF.R.U32.HI R2, RZ, R3, R4 ;  /* 0x00000003ff020219 */ /* 0x001fca0000011604 */
[----:B------:R-:W-:-:S04]  /*281f0*/  IMAD.MOV R3, RZ, RZ, -R2 ;  /* 0x000000ffff037224 */ /* 0x000fc800078e0a02 */
[----:B------:R-:W-:Y:S01]  /*28200*/  IMAD R7, R7, R3, R0 ;  /* 0x0000000307077224 */ /* 0x000fe200078e0200 */
[--C-:B------:R-:W-:Y:S01]  /*28210*/  @!P1 SHF.R.S32.HI R3, RZ, 0x1f, R2.reuse ;  /* 0x0000001fff039819 */ /* 0x100fe20000011402 */
[----:B------:R-:W-:Y:S02]  /*28220*/  VIADD R28, R5, 0x1 ;  /* 0x00000001051c7836 */ /* 0x000fe40000000000 */
[-C--:B-1----:R-:W-:Y:S02]  /*28230*/  @!P1 IMAD R0, R36, R8.reuse, RZ ;  /* 0x0000000824009224 */ /* 0x082fe400078e02ff */
[----:B------:R-:W-:-:S04]  /*28240*/  @!P1 IMAD.WIDE.U32 R2, R32, R8, R2 ;  /* 0x0000000820029225 */ /* 0x000fc800078e0002 */
[----:B------:R-:W-:Y:S01]  /*28250*/  @!P1 IMAD R9, R32, R9, R0 ;  /* 0x0000000920099224 */ /* 0x000fe200078e0200 */
[----:B--2---:R-:W-:Y:S01]  /*28260*/  @!P1 LEA R10, P0, R2, R10, 0x2 ;  /* 0x0000000a020a9211 */ /* 0x004fe200078010ff */
[----:B------:R-:W-:Y:S02]  /*28270*/  IMAD.MOV.U32 R8, RZ, RZ, RZ ;  /* 0x000000ffff087224 */ /* 0x000fe400078e00ff */
[----:B------:R-:W-:-:S05]  /*28280*/  @!P1 IMAD.IADD R9, R9, 0x1, R3 ;  /* 0x0000000109099824 */ /* 0x000fca00078e0203 */
[----:B------:R-:W-:Y:S02]  /*28290*/  @!P1 LEA.HI.X R11, R2, R11, R9, 0x2, P0 ;  /* 0x0000000b020b9211 */ /* 0x000fe400000f1409 */
[----:B------:R-:W-:Y:S01]  /*282a0*/  ISETP.NE.AND P0, PT, R28, 0x2, PT ;  /* 0x000000021c00780c */ /* 0x000fe20003f05270 */
[----:B------:R-:W-:Y:S05]  /*282b0*/  YIELD ;  /* 0x0000000000007946 */ /* 0x000fea0003800000 */
[----:B------:R-:W-:Y:S01]  /*282c0*/  SEL R3, RZ, 0x1, P0 ;  /* 0x00000001ff037807 */ /* 0x000fe20000000000 */
[----:B------:R0:W5:Y:S01]  /*282d0*/  @!P1 LDG.E R8, desc[UR36][R10.64] ;  /* 0x000000240a089981 */ /* 0x000162000c1e1900 */
[C---:B------:R-:W-:Y:S01]  /*282e0*/  ISETP.GT.AND P1, PT, R20.reuse, R34, PT ;  /* 0x000000221400720c */ /* 0x040fe20003f24270 */
[----:B------:R-:W-:Y:S01]  /*282f0*/  VIADD R20, R20, 0xffffffff ;  /* 0xffffffff14147836 */ /* 0x000fe20000000000 */
[----:B------:R-:W-:-:S02]  /*28300*/  SEL R28, R28, RZ, P0 ;  /* 0x000000ff1c1c7207 */ /* 0x000fc40000000000 */
[----:B------:R-:W-:Y:S01]  /*28310*/  LOP3.LUT R30, R6, R3, RZ, 0x3c, !PT ;  /* 0x00000003061e7212 */ /* 0x000fe200078e3cff */
[----:B------:R-:W-:Y:S08]  /*28320*/  @!P2 BRA `(.L_x_2126) ;  /* 0x000000000004a947 */ /* 0x000ff00003800000 */
[----:B------:R-:W-:Y:S01]  /*28330*/  BPT.TRAP 0x1 ;  /* 0x000000040000795c */ /* 0x000fe20000300000 */
.L_x_2126:
[----:B------:R-:W-:Y:S01]  /*28340*/  IMAD R0, R28, 0x8, R22 ;  /* 0x000000081c007824 */ /* 0x000fe200078e0216 */
[----:B------:R-:W-:Y:S01]  /*28350*/  SHF.L.U32 R17, R30, 0x1f, RZ ;  /* 0x0000001f1e117819 */ /* 0x000fe200000006ff */
[----:B------:R-:W-:Y:S01]  /*28360*/  BSSY B0, `(.L_x_2127) ;  /* 0x0000004000007945 */ /* 0x000fe20003800000 */
[----:B------:R-:W-:Y:S02]  /*28370*/  SHF.R.S32.HI R9, RZ, 0x1f, R7 ;  /* 0x0000001fff097819 */ /* 0x000fe40000011407 */
[----:B------:R-:W1:Y:S02]  /*28380*/  SYNCS.PHASECHK.TRANS64.TRYWAIT P0, [R0+URZ+0x28480], R17 ;  /* 0x02848011000075a7 */ /* 0x000e64000800017f */
[----:B-1----:R-:W-:Y:S05]  /*28390*/  @!P0 BRA `(.L_x_2128) ;  /* 0x000000a400dc8947 */ /* 0x002fea0003800000 */
.L_x_2480:
[----:B------:R-:W-:Y:S05]  /*283a0*/  BSYNC B0 ;  /* 0x0000000000007941 */ /* 0x000fea0003800000 */
.L_x_2127:
[----:B------:R-:W2:Y:S01]  /*283b0*/  LDL R13, [R1] ;  /* 0x00000000010d7983 */ /* 0x000ea20000100800 */
[----:B------:R-:W-:Y:S01]  /*283c0*/  ULDC.64 UR4, c[0x0][0x328] ;  /* 0x0000ca0000047ab9 */ /* 0x000fe20000000a00 */
[----:B0----5:R-:W-:Y:S01]  /*283d0*/  SHF.R.S32.HI R10, RZ, 0x1f, R8 ;  /* 0x0000001fff0a7819 */ /* 0x021fe20000011408 */
[----:B------:R-:W-:Y:S01]  /*283e0*/  IMAD R4, R9, UR4, RZ ;  /* 0x0000000409047c24 */ /* 0x000fe2000f8e02ff */
[----:B------:R-:W0:Y:S01]  /*283f0*/  LDC R11, c[0x0][0x2f4] ;  /* 0x0000bd00ff0b7b82 */ /* 0x000e220000000800 */
[----:B------:R-:W-:Y:S01]  /*28400*/  IMAD.WIDE.U32 R2, R7, UR4, RZ ;  /* 0x0000000407027c25 */ /* 0x000fe2000f8e00ff */
[----:B------:R-:W-:Y:S01]  /*28410*/  ULDC.64 UR6, c[0x0][0x318] ;  /* 0x0000c60000067ab9 */ /* 0x000fe20000000a00 */
[----:B------:R-:W-:Y:S02]  /*28420*/  LOP3.LUT R12, R33, 0x80, RZ, 0xfc, !PT ;  /* 0x00000080210c7812 */ /* 0x000fe400078efcff */
        /* <DEDUP_REMOVED lines=8> */
[-C--:B0-----:R-:W-:Y:S01]  /*284b0*/  ISETP.GE.AND P2, PT, R12, R11.reuse, PT ;  /* 0x0000000b0c00720c */ /* 0x081fe20003f46270 */
[C---:B------:R-:W-:Y:S01]  /*284c0*/  IMAD.WIDE.U32 R2, R18.reuse, UR4, R2 ;  /* 0x0000000412027c25 */ /* 0x040fe2000f8e0002 */
[----:B------:R-:W-:Y:S01]  /*284d0*/  UMOV UR4, 0xffffffff ;  /* 0xffffffff00047882 */ /* 0x000fe20000000000 */
[----:B------:R-:W-:Y:S02]  /*284e0*/  ISETP.GE.AND P3, PT, R33, R11, PT ;  /* 0x0000000b2100720c */ /* 0x000fe40003f66270 */
[----:B------:R-:W-:Y:S01]  /*284f0*/  IMAD R24, R18, UR5, R3 ;  /* 0x0000000512187c24 */ /* 0x000fe2000f8e0203 */
[----:B------:R-:W-:-:S04]  /*28500*/  IADD3 R21, P0, R2, UR6, RZ ;  /* 0x0000000602157c10 */ /* 0x000fc8000ff1e0ff */
[----:B------:R-:W-:Y:S01]  /*28510*/  IADD3.X R24, R24, UR7, RZ, P0, !PT ;  /* 0x0000000718187c10 */ /* 0x000fe200087fe4ff */
[----:B--2---:R-:W-:Y:S01]  /*28520*/  IMAD R4, R28, 0x4000, R13 ;  /* 0x000040001c047824 */ /* 0x004fe200078e020d */
[----:B------:R-:W-:Y:S07]  /*28530*/  BRA.DIV UR4, `(.L_x_2129) ;  /* 0x000000a604887947 */ /* 0x000fee000b800000 */
[----:B------:R-:W0:Y:S01]  /*28540*/  SHFL.IDX PT, R2, R21, RZ, 0x181f ;  /* 0x00181fff15027589 */ /* 0x000e2200000e0000 */
[----:B------:R-:W-:-:S03]  /*28550*/  IMAD.IADD R4, R22, 0x1, R4 ;  /* 0x0000000116047824 */ /* 0x000fc600078e0204 */
[----:B------:R-:W2:Y:S01]  /*28560*/  SHFL.IDX PT, R3, R24, RZ, 0x181f ;  /* 0x00181fff18037589 */ /* 0x000ea200000e0000 */
[----:B0-----:R-:W-:-:S05]  /*28570*/  IADD3 R2, P0, R33, R2, RZ ;  /* 0x0000000221027210 */ /* 0x001fca0007f1e0ff */
[----:B--2---:R-:W-:-:S05]  /*28580*/  IMAD.X R3, RZ, RZ, R3, P0 ;  /* 0x000000ffff037224 */ /* 0x004fca00000e0603 */
[----:B------:R-:W-:Y:S01]  /*28590*/  @!PT LDS RZ, [RZ] ;  /* 0x00000000fffff984 */ /* 0x000fe20000000800 */
[----:B------:R-:W-:Y:S04]  /*285a0*/  LDGSTS.E.BYPASS.LTC128B.128 [R4+0x10000], desc[UR36][R2.64], !P3 ;  /* 0x1000000002047fae */ /* 0x000fe8000d901d64 */
[----:B------:R0:W-:Y:S04]  /*285b0*/  LDGSTS.E.BYPASS.LTC128B.128 [R4+0x12000], desc[UR36][R2.64+0x80], !P2 ;  /* 0x1200008002047fae */ /* 0x0001e8000d101d64 */
[----:B0-----:R-:W0:Y:S04]  /*285c0*/  SHFL.IDX PT, R2, R21, 0x1, 0x181f ;  /* 0x00381f0015027f89 */ /* 0x001e2800000e0000 */
[----:B------:R-:W2:Y:S01]  /*285d0*/  SHFL.IDX PT, R3, R24, 0x1, 0x181f ;  /* 0x00381f0018037f89 */ /* 0x000ea200000e0000 */
[----:B0-----:R-:W-:-:S05]  /*285e0*/  IADD3 R2, P0, R33, R2, RZ ;  /* 0x0000000221027210 */ /* 0x001fca0007f1e0ff */
[----:B--2---:R-:W-:-:S05]  /*285f0*/  IMAD.X R3, RZ, RZ, R3, P0 ;  /* 0x000000ffff037224 */ /* 0x004fca00000e0603 */
[----:B------:R-:W-:Y:S04]  /*28600*/  LDGSTS.E.BYPASS.LTC128B.128 [R4+0x10800], desc[UR36][R2.64], !P3 ;  /* 0x1080000002047fae */ /* 0x000fe8000d901d64 */
[----:B------:R0:W-:Y:S04]  /*28610*/  LDGSTS.E.BYPASS.LTC128B.128 [R4+0x12800], desc[UR36][R2.64+0x80], !P2 ;  /* 0x1280008002047fae */ /* 0x0001e8000d101d64 */
[----:B0-----:R-:W0:Y:S04]  /*28620*/  SHFL.IDX PT, R2, R21, 0x2, 0x181f ;  /* 0x00581f0015027f89 */ /* 0x001e2800000e0000 */
[----:B------:R-:W2:Y:S04]  /*28630*/  SHFL.IDX PT, R3, R24, 0x2, 0x181f ;  /* 0x00581f0018037f89 */ /* 0x000ea800000e0000 */
[----:B------:R-:W3:Y:S01]  /*28640*/  SHFL.IDX PT, R24, R24, 0x3, 0x181f ;  /* 0x00781f0018187f89 */ /* 0x000ee200000e0000 */
[----:B0-----:R-:W-:-:S05]  /*28650*/  IADD3 R2, P0, R33, R2, RZ ;  /* 0x0000000221027210 */ /* 0x001fca0007f1e0ff */
[----:B--2---:R-:W-:-:S05]  /*28660*/  IMAD.X R3, RZ, RZ, R3, P0 ;  /* 0x000000ffff037224 */ /* 0x004fca00000e0603 */
[----:B------:R-:W-:Y:S04]  /*28670*/  LDGSTS.E.BYPASS.LTC128B.128 [R4+0x11000], desc[UR36][R2.64], !P3 ;  /* 0x1100000002047fae */ /* 0x000fe8000d901d64 */
[----:B------:R0:W-:Y:S04]  /*28680*/  LDGSTS.E.BYPASS.LTC128B.128 [R4+0x13000], desc[UR36][R2.64+0x80], !P2 ;  /* 0x1300008002047fae */ /* 0x0001e8000d101d64 */
[----:B0--3--:R0:W2:Y:S02]  /*28690*/  SHFL.IDX PT, R2, R21, 0x3, 0x181f ;  /* 0x00781f0015027f89 */ /* 0x0090a400000e0000 */
.L_x_2490:
        /* <DEDUP_REMOVED lines=9> */
.L_x_2130:
        /* <DEDUP_REMOVED lines=10> */
.L_x_2131:
[----:B------:R3:W-:Y:S01]  /*287d0*/  SYNCS.ARRIVE.TRANS64.A1T0 RZ, [R0+URZ+0x28470], RZ ;  /* 0x028470ff00ff79a7 */ /* 0x0007e2000810003f */
[----:B------:R-:W-:Y:S05]  /*287e0*/  @!P3 BRA `(.L_x_2132) ;  /* 0x000000000004b947 */ /* 0x000fea0003800000 */
[----:B------:R-:W-:Y:S01]  /*287f0*/  BPT.TRAP 0x1 ;  /* 0x000000040000795c */ /* 0x000fe20000300000 */
.L_x_2132:
[----:B------:R-:W4:Y:S01]  /*28800*/  SYNCS.PHASECHK.TRANS64.TRYWAIT P0, [R0+URZ+0x28440], R17 ;  /* 0x02844011000075a7 */ /* 0x000f22000800017f */
[----:B------:R-:W-:Y:S04]  /*28810*/  BSSY B0, `(.L_x_2133) ;  /* 0x0000002000007945 */ /* 0x000fe80003800000 */
[----:B----4-:R-:W-:Y:S05]  /*28820*/  @!P0 BRA `(.L_x_2134) ;  /* 0x000000a400f48947 */ /* 0x010fea0003800000 */
.L_x_2491:
[----:B------:R-:W-:Y:S05]  /*28830*/  BSYNC B0 ;  /* 0x0000000000007941 */ /* 0x000fea0003800000 */
.L_x_2133:
[----:B------:R-:W-:Y:S01]  /*28840*/  ULDC.64 UR4, c[0x0][0x300] ;  /* 0x0000c00000047ab9 */ /* 0x000fe20000000a00 */
[----:B------:R-:W5:Y:S01]  /*28850*/  LDC R11, c[0x0][0x2f4] ;  /* 0x0000bd00ff0b7b82 */ /* 0x000f620000000800 */
[----:B------:R-:W-:Y:S01]  /*28860*/  IMAD R9, R9, UR4, RZ ;  /* 0x0000000409097c24 */ /* 0x000fe2000f8e02ff */
[----:B------:R-:W-:Y:S01]  /*28870*/  ULDC.64 UR6, c[0x0][0x2e8] ;  /* 0x0000ba0000067ab9 */ /* 0x000fe20000000a00 */
[----:B--2---:R-:W-:Y:S01]  /*28880*/  IMAD.WIDE.U32 R2, R7, UR4, RZ ;  /* 0x0000000407027c25 */ /* 0x004fe2000f8e00ff */
[----:B------:R-:W-:-:S03]  /*28890*/  LOP3.LUT R12, R33, 0x80, RZ, 0xfc, !PT ;  /* 0x00000080210c7812 */ /* 0x000fc600078efcff */
[----:B------:R-:W-:Y:S01]  /*288a0*/  IMAD R9, R7, UR5, R9 ;  /* 0x0000000507097c24 */ /* 0x000fe2000f8e0209 */
[----:B------:R-:W-:Y:S02]  /*288b0*/  ULDC.64 UR4, c[0x0][0x310] ;  /* 0x0000c40000047ab9 */ /* 0x000fe40000000a00 */
[----:B------:R-:W-:Y:S02]  /*288c0*/  IMAD R10, R10, UR4, RZ ;  /* 0x000000040a0a7c24 */ /* 0x000fe4000f8e02ff */
[----:B------:R-:W-:Y:S02]  /*288d0*/  IADD3 R3, R3, R9, RZ ;  /* 0x0000000903037210 */ /* 0x000fe40007ffe0ff */
[C---:B------:R-:W-:Y:S02]  /*288e0*/  IMAD R10, R8.reuse, UR5, R10 ;  /* 0x00000005080a7c24 */ /* 0x040fe4000f8e020a */
[----:B------:R-:W-:Y:S01]  /*288f0*/  IMAD.WIDE.U32 R2, R8, UR4, R2 ;  /* 0x0000000408027c25 */ /* 0x000fe2000f8e0002 */
[----:B------:R-:W-:-:S03]  /*28900*/  ULDC.64 UR4, c[0x0][0x308] ;  /* 0x0000c20000047ab9 */ /* 0x000fc60000000a00 */
[----:B------:R-:W-:Y:S01]  /*28910*/  IMAD.IADD R3, R3, 0x1, R10 ;  /* 0x0000000103037824 */ /* 0x000fe200078e020a */
[-C--:B-----5:R-:W-:Y:S01]  /*28920*/  ISETP.GE.AND P2, PT, R12, R11.reuse, PT ;  /* 0x0000000b0c00720c */ /* 0x0a0fe20003f46270 */
[C---:B------:R-:W-:Y:S01]  /*28930*/  IMAD.WIDE.U32 R2, R18.reuse, UR4, R2 ;  /* 0x0000000412027c25 */ /* 0x040fe2000f8e0002 */
[----:B------:R-:W-:Y:S01]  /*28940*/  UMOV UR4, 0xffffffff ;  /* 0xffffffff00047882 */ /* 0x000fe20000000000 */
[----:B------:R-:W-:Y:S02]  /*28950*/  ISETP.GE.AND P3, PT, R33, R11, PT ;  /* 0x0000000b2100720c */ /* 0x000fe40003f66270 */
[----:B------:R-:W-:Y:S01]  /*28960*/  IMAD R8, R18, UR5, R3 ;  /* 0x0000000512087c24 */ /* 0x000fe2000f8e0203 */
[----:B------:R-:W-:-:S04]  /*28970*/  IADD3 R7, P0, R2, UR6, RZ ;  /* 0x0000000602077c10 */ /* 0x000fc8000ff1e0ff */
[----:B------:R-:W-:Y:S01]  /*28980*/  IADD3.X R8, R8, UR7, RZ, P0, !PT ;  /* 0x0000000708087c10 */ /* 0x000fe200087fe4ff */
[----:B------:R-:W-:Y:S08]  /*28990*/  BRA.DIV UR4, `(.L_x_2135) ;  /* 0x000000a604ac7947 */ /* 0x000ff0000b800000 */
[----:B------:R-:W2:Y:S04]  /*289a0*/  SHFL.IDX PT, R2, R7, RZ, 0x181f ;  /* 0x00181fff07027589 */ /* 0x000ea800000e0000 */
[----:B------:R-:W5:Y:S01]  /*289b0*/  SHFL.IDX PT, R3, R8, RZ, 0x181f ;  /* 0x00181fff08037589 */ /* 0x000f6200000e0000 */
[----:B--2---:R-:W-:-:S05]  /*289c0*/  IADD3 R2, P0, R33, R2, RZ ;  /* 0x0000000221027210 */ /* 0x004fca0007f1e0ff */
[----:B-----5:R-:W-:-:S05]  /*289d0*/  IMAD.X R3, RZ, RZ, R3, P0 ;  /* 0x000000ffff037224 */ /* 0x020fca00000e0603 */
[----:B------:R-:W-:Y:S01]  /*289e0*/  @!PT LDS RZ, [RZ] ;  /* 0x00000000fffff984 */ /* 0x000fe20000000800 */
[----:B------:R-:W-:Y:S04]  /*289f0*/  LDGSTS.E.BYPASS.LTC128B.128 [R4+0x20000], desc[UR36][R2.64], !P3 ;  /* 0x2000000002047fae */ /* 0x000fe8000d901d64 */
[----:B------:R2:W-:Y:S04]  /*28a00*/  LDGSTS.E.BYPASS.LTC128B.128 [R4+0x22000], desc[UR36][R2.64+0x80], !P2 ;  /* 0x2200008002047fae */ /* 0x0005e8000d101d64 */
[----:B--2---:R-:W2:Y:S04]  /*28a10*/  SHFL.IDX PT, R2, R7, 0x1, 0x181f ;  /* 0x00381f0007027f89 */ /* 0x004ea800000e0000 */
[----:B------:R-:W5:Y:S01]  /*28a20*/  SHFL.IDX PT, R3, R8, 0x1, 0x181f ;  /* 0x00381f0008037f89 */ /* 0x000f6200000e0000 */
[----:B--2---:R-:W-:-:S05]  /*28a30*/  IADD3 R2, P0, R33, R2, RZ ;  /* 0x0000000221027210 */ /* 0x004fca0007f1e0ff */
[----:B-----5:R-:W-:-:S05]  /*28a40*/  IMAD.X R3, RZ, RZ, R3, P0 ;  /* 0x000000ffff037224 */ /* 0x020fca00000e0603 */
[----:B------:R-:W-:Y:S04]  /*28a50*/  LDGSTS.E.BYPASS.LTC128B.128 [R4+0x20800], desc[UR36][R2.64], !P3 ;  /* 0x2080000002047fae */ /* 0x000fe8000d901d64 */
[----:B------:R2:W-:Y:S04]  /*28a60*/  LDGSTS.E.BYPASS.LTC128B.128 [R4+0x22800], desc[UR36][R2.64+0x80], !P2 ;  /* 0x2280008002047fae */ /* 0x0005e8000d101d64 */
[----:B--2---:R-:W2:Y:S04]  /*28a70*/  SHFL.IDX PT, R2, R7, 0x2, 0x181f ;  /* 0x00581f0007027f89 */ /* 0x004ea800000e0000 */
[----:B------:R-:W5:Y:S04]  /*28a80*/  SHFL.IDX PT, R3, R8, 0x2, 0x181f ;  /* 0x00581f0008037f89 */ /* 0x000f6800000e0000 */
[----:B------:R-:W0:Y:S01]  /*28a90*/  SHFL.IDX PT, R8, R8, 0x3, 0x181f ;  /* 0x00781f0008087f89 */ /* 0x000e2200000e0000 */
[----:B--2---:R-:W-:-:S05]  /*28aa0*/  IADD3 R2, P0, R33, R2, RZ ;  /* 0x0000000221027210 */ /* 0x004fca0007f1e0ff */
[----:B-----5:R-:W-:-:S05]  /*28ab0*/  IMAD.X R3, RZ, RZ, R3, P0 ;  /* 0x000000ffff037224 */ /* 0x020fca00000e0603 */
[----:B------:R-:W-:Y:S04]  /*28ac0*/  LDGSTS.E.BYPASS.LTC128B.128 [R4+0x21000], desc[UR36][R2.64], !P3 ;  /* 0x2100000002047fae */ /* 0x000fe8000d901d64 */
[----:B------:R2:W-:Y:S04]  /*28ad0*/  LDGSTS.E.BYPASS.LTC128B.128 [R4+0x23000], desc[UR36][R2.64+0x80], !P2 ;  /* 0x2300008002047fae */ /* 0x0005e8000d101d64 */
[----:B--2---:R2:W0:Y:S02]  /*28ae0*/  SHFL.IDX PT, R2, R7, 0x3, 0x181f ;  /* 0x00781f0007027f89 */ /* 0x00442400000e0000 */
.L_x_2501:
[----:B0-----:R-:W-:-:S05]  /*28af0*/  IADD3 R2, P0, R33, R2, RZ ;  /* 0x0000000221027210 */ /* 0x001fca0007f1e0ff */
        /* <DEDUP_REMOVED lines=8> */
.L_x_2136:
        /* <DEDUP_REMOVED lines=10> */
.L_x_2137:
[----:B------:R1:W-:Y:S02]  /*28c20*/  SYNCS.ARRIVE.TRANS64.A1T0 RZ, [R0+URZ+0x28430], RZ ;  /* 0x028430ff00ff79a7 */ /* 0x0003e4000810003f */
[----:B-1-34-:R-:W-:-:S05]  /*28c30*/  IMAD.U32 R0, RZ, RZ, UR38 ;  /* 0x00000026ff007e24 */ /* 0x01afca000f8e00ff */
[----:B------:R-:W-:-:S13]  /*28c40*/  ISETP.NE.AND P0, PT, R0, 0x3, PT ;  /* 0x000000030000780c */ /* 0x000fda0003f05270 */
[----:B------:R-:W-:Y:S05]  /*28c50*/  @!P0 BRA `(.L_x_2138) ;  /* 0x0000000000048947 */ /* 0x000fea0003800000 */
[----:B------:R-:W-:Y:S01]  /*28c60*/  BPT.TRAP 0x1 ;  /* 0x000000040000795c */ /* 0x000fe20000300000 */
.L_x_2138:
[----:B------:R-:W-:Y:S01]  /*28c70*/  LOP3.LUT R0, R6, 0x1, RZ, 0x3c, !PT ;  /* 0x0000000106007812 */ /* 0x000fe200078e3cff */
[----:B0-----:R-:W-:Y:S01]  /*28c80*/  IMAD R3, R5, 0x8, R22 ;  /* 0x0000000805037824 */ /* 0x001fe200078e0216 */
[----:B------:R-:W-:Y:S02]  /*28c90*/  BSSY B0, `(.L_x_2139) ;  /* 0x0000004000007945 */ /* 0x000fe40003800000 */
[----:B------:R-:W-:-:S04]  /*28ca0*/  SHF.L.U32 R0, R0, 0x1f, RZ ;  /* 0x0000001f00007819 */ /* 0x000fc800000006ff */
[----:B------:R-:W0:Y:S02]  /*28cb0*/  SYNCS.PHASECHK.TRANS64.TRYWAIT P2, [R3+URZ+0x28470], R0 ;  /* 0x02847000030075a7 */ /* 0x000e24000804017f */
[----:B0-----:R-:W-:Y:S05]  /*28cc0*/  @!P2 BRA `(.L_x_2140) ;  /* 0x000000a80004a947 */ /* 0x001fea0003800000 */
.L_x_2502:
[----:B------:R-:W-:Y:S05]  /*28cd0*/  BSYNC B0 ;  /* 0x0000000000007941 */ /* 0x000fea0003800000 */
.L_x_2139:
[----:B------:R-:W-:-:S13]  /*28ce0*/  LOP3.LUT P2, RZ, R23, 0x8, RZ, 0xc0, !PT ;  /* 0x0000000817ff7812 */ /* 0x000fda000784c0ff */
[----:B------:R-:W-:Y:S05]  /*28cf0*/  @!P2 BRA `(.L_x_2141) ;  /* 0x000000000004a947 */ /* 0x000fea0003800000 */
[----:B------:R-:W-:Y:S01]  /*28d00*/  BPT.TRAP 0x1 ;  /* 0x000000040000795c */ /* 0x000fe20000300000 */
.L_x_2141:
[----:B0-----:R-:W-:Y:S01]  /*28d10*/  SHF.L.U32 R0, R6, 0x1f, RZ ;  /* 0x0000001f06007819 */ /* 0x001fe200000006ff */
[----:B------:R-:W-:-:S03]  /*28d20*/  IMAD.SHL.U32 R12, R5, 0x4000, RZ ;  /* 0x00004000050c7824 */ /* 0x000fc600078e00ff */
[----:B------:R-:W0:Y:S02]  /*28d30*/  SYNCS.PHASECHK.TRANS64.TRYWAIT P2, [R3+URZ+0x28460], R0 ;  /* 0x02846000030075a7 */ /* 0x000e24000804017f */
[----:B0-----:R-:W-:Y:S05]  /*28d40*/  @!P2 BRA `(.L_x_2142) ;  /* 0x000000a400f8a947 */ /* 0x001fea0003800000 */
.L_x_2503:
[----:B------:R-:W3:Y:S04]  /*28d50*/  LDL R2, [R1+0xc] ;  /* 0x00000c0001027983 */ /* 0x000ee80000100800 */
[----:B------:R-:W4:Y:S01]  /*28d60*/  LDL R13, [R1+0x4] ;  /* 0x00000400010d7983 */ /* 0x000f220000100800 */
[----:B------:R-:W-:Y:S05]  /*28d70*/  WARPSYNC.ALL ;  /* 0x0000000000007948 */ /* 0x000fea0003800000 */
[----:B------:R-:W1:Y:S01]  /*28d80*/  S2R R21, SR_TID.X ;  /* 0x0000000000157919 */ /* 0x000e620000002100 */
[----:B------:R-:W-:-:S02]  /*28d90*/  LOP3.LUT P2, RZ, R23, 0x8, RZ, 0xc0, !PT ;  /* 0x0000000817ff7812 */ /* 0x000fc4000784c0ff */
[C---:B---3--:R-:W-:Y:S02]  /*28da0*/  LOP3.LUT R5, R12.reuse, R2, RZ, 0xfc, !PT ;  /* 0x000000020c057212 */ /* 0x048fe400078efcff */
[----:B------:R-:W3:Y:S01]  /*28db0*/  S2R R2, SR_TID.X ;  /* 0x0000000000027919 */ /* 0x000ee20000002100 */
[----:B----4-:R-:W-:Y:S02]  /*28dc0*/  LOP3.LUT R17, R12, R13, RZ, 0xfc, !PT ;  /* 0x0000000d0c117212 */ /* 0x010fe400078efcff */
[----:B0-----:R-:W-:-:S03]  /*28dd0*/  IMAD.IADD R0, R22, 0x1, R5 ;  /* 0x0000000116007824 */ /* 0x001fc600078e0205 */
[----:B------:R-:W-:Y:S02]  /*28de0*/  IMAD.IADD R17, R22, 0x1, R17 ;  /* 0x0000000116117824 */ /* 0x000fe400078e0211 */
[----:B--2---:R-:W0:Y:S01]  /*28df0*/  LDSM.16.MT88.4 R4, [R0+0x10000] ;  /* 0x010000000004783b */ /* 0x004e220000004200 */
[----:B---3--:R-:W-:Y:S01]  /*28e00*/  LOP3.LUT P3, RZ, R2, 0x4, RZ, 0xc0, !PT ;  /* 0x0000000402ff7812 */ /* 0x008fe2000786c0ff */
[----:B------:R-:W-:-:S05]  /*28e10*/  IMAD.MOV.U32 R2, RZ, RZ, 0x40 ;  /* 0x00000040ff027424 */ /* 0x000fca00078e00ff */
[----:B------:R-:W-:Y:S02]  /*28e20*/  SEL R2, R2, 0xffffffc0, !P3 ;  /* 0xffffffc002027807 */ /* 0x000fe40005800000 */
[----:B-1----:R-:W-:Y:S01]  /*28e30*/  LOP3.LUT P3, RZ, R21, 0x4, RZ, 0xc0, !PT ;  /* 0x0000000415ff7812 */ /* 0x002fe2000786c0ff */
[----:B------:R-:W-:Y:S02]  /*28e40*/  IMAD.MOV.U32 R21, RZ, RZ, 0x20 ;  /* 0x00000020ff157424 */ /* 0x000fe400078e00ff */
[----:B------:R-:W-:-:S03]  /*28e50*/  IMAD.IADD R2, R2, 0x1, R0 ;  /* 0x0000000102027824 */ /* 0x000fc600078e0200 */
[----:B------:R-:W-:Y:S02]  /*28e60*/  SEL R21, R21, 0xffffffe0, !P3 ;  /* 0xffffffe015157807 */ /* 0x000fe40005800000 */
[C-C-:B0-----:R-:W-:Y:S02]  /*28e70*/  PRMT R8, R4.reuse, 0x6420, R5.reuse ;  /* 0x0000642004087816 */ /* 0x141fe40000000005 */
        /* <DEDUP_REMOVED lines=21> */
[----:B------:R0:W-:Y:S04]  /*28fd0*/  STSM.16.M88.4 [R17+0xb000], R24 ;  /* 0x00b0001811007844 */ /* 0x0001e80000000200 */
[----:B------:R-:W1:Y:S01]  /*28fe0*/  LDSM.16.MT88.4 R8, [R0+0x11000] ;  /* 0x011000000008783b */ /* 0x000e620000004200 */
[----:B0-----:R-:W-:Y:S02]  /*28ff0*/  IADD3 R17, R21, 0x8000, R17 ;  /* 0x0000800015117810 */ /* 0x001fe40007ffe011 */
[C-C-:B-1----:R-:W-:Y:S02]  /*29000*/  PRMT R4, R8.reuse, 0x6420, R9.reuse ;  /* 0x0000642008047816 */ /* 0x142fe40000000009 */
[----:B------:R-:W-:Y:S02]  /*29010*/  PRMT R5, R8, 0x7531, R9 ;  /* 0x0000753108057816 */ /* 0x000fe40000000009 */
[----:B------:R-:W-:-:S02]  /*29020*/  PRMT R6, R10, 0x6420, R11 ;  /* 0x000064200a067816 */ /* 0x000fc4000000000b */
[----:B------:R-:W-:Y:S02]  /*29030*/  PRMT R7, R10, 0x7531, R11 ;  /* 0x000075310a077816 */ /* 0x000fe4000000000b */
[----:B------:R-:W0:Y:S04]  /*29040*/  LDSM.16.MT88.4 R8, [R2+0x11000] ;  /* 0x011000000208783b */ /* 0x000e280000004200 */
[----:B------:R0:W-:Y:S02]  /*29050*/  STSM.16.M88.4 [R17], R4 ;  /* 0x0000000411007844 */ /* 0x0001e40000000200 */
        /* <DEDUP_REMOVED lines=25> */
.L_x_2143:
[----:B-1----:R1:W-:Y:S01]  /*291f0*/  SYNCS.ARRIVE.TRANS64.A1T0 RZ, [R3+URZ+0x28450], RZ ;  /* 0x028450ff03ff79a7 */ /* 0x0023e2000810003f */
[----:B------:R-:W-:Y:S06]  /*29200*/  BAR.SYNC.DEFER_BLOCKING 0x2, 0x80 ;  /* 0x0082000000007b1d */ /* 0x000fec0000010000 */
[----:B------:R-:W-:Y:S05]  /*29210*/  @!P0 BRA `(.L_x_2144) ;  /* 0x0000000000048947 */ /* 0x000fea0003800000 */
[----:B------:R-:W-:Y:S01]  /*29220*/  BPT.TRAP 0x1 ;  /* 0x000000040000795c */ /* 0x000fe20000300000 */
.L_x_2144:
[----:B------:R-:W-:Y:S01]  /*29230*/  VIADD R0, R3, 0x28480 ;  /* 0x0002848003007836 */ /* 0x000fe20000000000 */
[----:B------:R-:W-:Y:S01]  /*29240*/  MOV R6, R30 ;  /* 0x0000001e00067202 */ /* 0x000fe20000000f00 */
[----:B------:R-:W-:-:S03]  /*29250*/  IMAD.MOV.U32 R5, RZ, RZ, R28 ;  /* 0x000000ffff057224 */ /* 0x000fc600078e001c */
[----:B------:R-:W-:-:S04]  /*29260*/  PRMT R0, R37, 0x654, R0 ;  /* 0x0000065425007816 */ /* 0x000fc80000000000 */
[----:B------:R2:W-:Y:S01]  /*29270*/  SYNCS.ARRIVE.TRANS64.RED.A1T0 RZ, [R0+URZ], RZ ;  /* 0x000000ff00ff79a7 */ /* 0x0005e2000810043f */
[----:B------:R-:W-:Y:S05]  /*29280*/  @P1 BRA `(.L_x_2145) ;  /* 0xffffffec008c1947 */ /* 0x000fea000383ffff */
.L_x_2125:
[----:B--2---:R-:W2:Y:S01]  /*29290*/  S2R R0, SR_TID.X ;  /* 0x0000000000007919 */ /* 0x004ea20000002100 */
        /* <DEDUP_REMOVED lines=8> */
[----:B01----:R-:W0:Y:S01]  /*29320*/  LDC.64 R2, c[0x0][0xc60] ;  /* 0x00031800ff027b82 */ /* 0x003e220000000a00 */
        /* <DEDUP_REMOVED lines=9> */
.L_x_2147:
[----:B------:R-:W-:Y:S05]  /*293c0*/  BSYNC B0 ;  /* 0x0000000000007941 */ /* 0x000fea0003800000 */
.L_x_2146:
[----:B------:R-:W-:Y:S05]  /*293d0*/  @!P0 BRA `(.L_x_2148) ;  /* 0x0000000000048947 */ /* 0x000fea0003800000 */
[----:B------:R-:W-:Y:S01]  /*293e0*/  BPT.TRAP 0x1 ;  /* 0x000000040000795c */ /* 0x000fe20000300000 */
.L_x_2148:
[----:B------:R-:W-:Y:S01]  /*293f0*/  LOP3.LUT R0, R30, 0x1, RZ, 0x3c, !PT ;  /* 0x000000011e007812 */ /* 0x000fe200078e3cff */
[----:B0-----:R-:W-:Y:S01]  /*29400*/  IMAD R17, R28, 0x8, R22 ;  /* 0x000000081c117824 */ /* 0x001fe200078e0216 */
[----:B------:R-:W-:Y:S02]  /*29410*/  BSSY B0, `(.L_x_2149) ;  /* 0x0000004000007945 */ /* 0x000fe40003800000 */
[----:B------:R-:W-:-:S04]  /*29420*/  SHF.L.U32 R0, R0, 0x1f, RZ ;  /* 0x0000001f00007819 */ /* 0x000fc800000006ff */
[----:B------:R-:W0:Y:S02]  /*29430*/  SYNCS.PHASECHK.TRANS64.TRYWAIT P1, [R17+URZ+0x28470], R0 ;  /* 0x02847000110075a7 */ /* 0x000e24000802017f */
[----:B0-----:R-:W-:Y:S05]  /*29440*/  @!P1 BRA `(.L_x_2150) ;  /* 0x000000a0004c9947 */ /* 0x001fea0003800000 */
.L_x_2504:
[----:B------:R-:W-:Y:S05]  /*29450*/  BSYNC B0 ;  /* 0x0000000000007941 */ /* 0x000fea0003800000 */
.L_x_2149:
[----:B------:R-:W-:-:S13]  /*29460*/  LOP3.LUT P1, RZ, R23, 0x8, RZ, 0xc0, !PT ;  /* 0x0000000817ff7812 */ /* 0x000fda000782c0ff */
[----:B------:R-:W-:Y:S05]  /*29470*/  @!P1 BRA `(.L_x_2151) ;  /* 0x0000000000049947 */ /* 0x000fea0003800000 */
[----:B------:R-:W-:Y:S01]  /*29480*/  BPT.TRAP 0x1 ;  /* 0x000000040000795c */ /* 0x000fe20000300000 */
.L_x_2151:
[----:B0-----:R-:W-:-:S04]  /*29490*/  SHF.L.U32 R0, R30, 0x1f, RZ ;  /* 0x0000001f1e007819 */ /* 0x001fc800000006ff */
[----:B------:R-:W0:Y:S02]  /*294a0*/  SYNCS.PHASECHK.TRANS64.TRYWAIT P1, [R17+URZ+0x28460], R0 ;  /* 0x02846000110075a7 */ /* 0x000e24000802017f */
[----:B0-----:R-:W-:Y:S05]  /*294b0*/  @!P1 BRA `(.L_x_2152) ;  /* 0x000000a000449947 */ /* 0x001fea0003800000 */
.L_x_2505:
[----:B------:R-:W1:Y:S04]  /*294c0*/  LDL R2, [R1+0xc] ;  /* 0x00000c0001027983 */ /* 0x000e680000100800 */
[----:B------:R-:W2:Y:S01]  /*294d0*/  LDL R12, [R1+0x4] ;  /* 0x00000400010c7983 */ /* 0x000ea20000100800 */
[----:B0-----:R-:W-:Y:S01]  /*294e0*/  IMAD.SHL.U32 R0, R28, 0x4000, RZ ;  /* 0x000040001c007824 */ /* 0x001fe200078e00ff */
[----:B------:R-:W-:Y:S05]  /*294f0*/  WARPSYNC.ALL ;  /* 0x0000000000007948 */ /* 0x000fea0003800000 */
[----:B------:R-:W0:Y:S01]  /*29500*/  S2R R9, SR_TID.X ;  /* 0x0000000000097919 */ /* 0x000e220000002100 */
[----:B------:R-:W-:Y:S01]  /*29510*/  IMAD.MOV.U32 R13, RZ, RZ, 0x40 ;  /* 0x00000040ff0d7424 */ /* 0x000fe200078e00ff */
[----:B------:R-:W-:Y:S01]  /*29520*/  LOP3.LUT P1, RZ, R23, 0x8, RZ, 0xc0, !PT ;  /* 0x0000000817ff7812 */ /* 0x000fe2000782c0ff */
[----:B------:R-:W3:Y:S01]  /*29530*/  S2R R18, SR_TID.X ;  /* 0x0000000000127919 */ /* 0x000ee20000002100 */
[----:B0-----:R-:W-:-:S04]  /*29540*/  LOP3.LUT P2, RZ, R9, 0x4, RZ, 0xc0, !PT ;  /* 0x0000000409ff7812 */ /* 0x001fc8000784c0ff */
[----:B------:R-:W-:Y:S02]  /*29550*/  SEL R13, R13, 0xffffffc0, !P2 ;  /* 0xffffffc00d0d7807 */ /* 0x000fe40005000000 */
[----:B---3--:R-:W-:Y:S01]  /*29560*/  LOP3.LUT P2, RZ, R18, 0x4, RZ, 0xc0, !PT ;  /* 0x0000000412ff7812 */ /* 0x008fe2000784c0ff */
[----:B------:R-:W-:-:S05]  /*29570*/  IMAD.MOV.U32 R18, RZ, RZ, 0x20 ;  /* 0x00000020ff127424 */ /* 0x000fca00078e00ff */
[----:B------:R-:W-:Y:S02]  /*29580*/  SEL R18, R18, 0xffffffe0, !P2 ;  /* 0xffffffe012127807 */ /* 0x000fe40005000000 */
[----:B-1----:R-:W-:-:S05]  /*29590*/  LOP3.LUT R3, R0, R2, RZ, 0xfc, !PT ;  /* 0x0000000200037212 */ /* 0x002fca00078efcff */
[----:B------:R-:W-:-:S04]  /*295a0*/  IMAD.IADD R2, R22, 0x1, R3 ;  /* 0x0000000116027824 */ /* 0x000fc800078e0203 */
[----:B------:R-:W-:Y:S01]  /*295b0*/  IMAD.IADD R3, R13, 0x1, R2 ;  /* 0x000000010d037824 */ /* 0x000fe200078e0202 */
[----:B------:R-:W0:Y:S01]  /*295c0*/  LDSM.16.MT88.4 R4, [R2+0x10000] ;  /* 0x010000000204783b */ /* 0x000e220000004200 */
[----:B--2---:R-:W-:-:S05]  /*295d0*/  LOP3.LUT R13, R0, R12, RZ, 0xfc, !PT ;  /* 0x0000000c000d7212 */ /* 0x004fca00078efcff */
[----:B------:R-:W-:Y:S01]  /*295e0*/  IMAD.IADD R0, R22, 0x1, R13 ;  /* 0x0000000116007824 */ /* 0x000fe200078e020d */
[C-C-:B0-----:R-:W-:Y:S02]  /*295f0*/  PRMT R8, R4.reuse, 0x6420, R5.reuse ;  /* 0x0000642004087816 */ /* 0x141fe40000000005 */
[----:B------:R-:W-:Y:S02]  /*29600*/  PRMT R9, R4, 0x7531, R5 ;  /* 0x0000753104097816 */ /* 0x000fe40000000005 */
[C-C-:B------:R-:W-:Y:S02]  /*29610*/  PRMT R10, R6.reuse, 0x6420, R7.reuse ;  /* 0x00006420060a7816 */ /* 0x140fe40000000007 */
[----:B------:R-:W-:Y:S02]  /*29620*/  PRMT R11, R6, 0x7531, R7 ;  /* 0x00007531060b7816 */ /* 0x000fe40000000007 */
[----:B------:R-:W0:Y:S04]  /*29630*/  LDSM.16.MT88.4 R4, [R3+0x10000] ;  /* 0x010000000304783b */ /* 0x000e280000004200 */
[----:B------:R0:W-:Y:S02]  /*29640*/  STSM.16.M88.4 [R0+0x8000], R8 ;  /* 0x0080000800007844 */ /* 0x0001e40000000200 */
        /* <DEDUP_REMOVED lines=50> */
.L_x_2153:
[----:B-1----:R1:W-:Y:S01]  /*29970*/  SYNCS.ARRIVE.TRANS64.A1T0 RZ, [R17+URZ+0x28450], RZ ;  /* 0x028450ff11ff79a7 */ /* 0x0023e2000810003f */
[----:B------:R-:W-:Y:S06]  /*29980*/  BAR.SYNC.DEFER_BLOCKING 0x2, 0x80 ;  /* 0x0082000000007b1d */ /* 0x000fec0000010000 */
[----:B------:R-:W-:Y:S05]  /*29990*/  @!P0 BRA `(.L_x_2154) ;  /* 0x0000000000048947 */ /* 0x000fea0003800000 */
[----:B------:R-:W-:Y:S01]  /*299a0*/  BPT.TRAP 0x1 ;  /* 0x000000040000795c */ /* 0x000fe20000300000 */
.L_x_2154:
[----:B0-----:R-:W-:Y:S02]  /*299b0*/  VIADD R0, R17, 0x28480 ;  /* 0x0002848011007836 */ /* 0x001fe40000000000 */
[----:B------:R-:W-:-:S03]  /*299c0*/  VIADD R28, R28, 0x1 ;  /* 0x000000011c1c7836 */ /* 0x000fc60000000000 */
[----:B------:R-:W-:Y:S02]  /*299d0*/  PRMT R0, R37, 0x654, R0 ;  /* 0x0000065425007816 */ /* 0x000fe40000000000 */
[C---:B------:R-:W-:Y:S02]  /*299e0*/  ISETP.NE.AND P0, PT, R28.reuse, 0x2, PT ;  /* 0x000000021c00780c */ /* 0x040fe40003f05270 */
[----:B------:R2:W-:Y:S02]  /*299f0*/  SYNCS.ARRIVE.TRANS64.RED.A1T0 RZ, [R0+URZ], RZ ;  /* 0x000000ff00ff79a7 */ /* 0x0005e4000810043f */
[----:B------:R-:W-:Y:S02]  /*29a00*/  SEL R3, RZ, 0x1, P0 ;  /* 0x00000001ff037807 */ /* 0x000fe40000000000 */
[----:B------:R-:W-:Y:S02]  /*29a10*/  SEL R28, R28, RZ, P0 ;  /* 0x000000ff1c1c7207 */ /* 0x000fe40000000000 */
[----:B------:R-:W-:-:S07]  /*29a20*/  LOP3.LUT R30, R30, R3, RZ, 0x3c, !PT ;  /* 0x000000031e1e7212 */ /* 0x000fce00078e3cff */
.L_x_2095:
[----:B------:R-:W-:-:S13]  /*29a30*/  LOP3.LUT P0, RZ, R23, 0x10, RZ, 0xc0, !PT ;  /* 0x0000001017ff7812 */ /* 0x000fda000780c0ff */
[----:B------:R-:W-:Y:S05]  /*29a40*/  @!P0 BRA `(.L_x_2155) ;  /* 0x0000000000248947 */ /* 0x000fea0003800000 */
[----:B------:R-:W-:Y:S05]  /*29a50*/  WARPSYNC.ALL ;  /* 0x0000000000007948 */ /* 0x000fea0003800000 */
[----:B------:R-:W3:Y:S08]  /*29a60*/  S2UR UR4, SR_CgaCtaId ;  /* 0x00000000000479c3 */ /* 0x000ef00000008800 */
[----:B------:R-:W-:Y:S01]  /*29a70*/  BAR.SYNC.DEFER_BLOCKING 0x5, 0x180 ;  /* 0x0146000000007b1d */ /* 0x000fe20000010000 */
[----:B------:R-:W-:Y:S01]  /*29a80*/  MOV R22, 0x400 ;  /* 0x0000040000167802 */ /* 0x000fe20000000f00 */
[----:B---3--:R-:W-:-:S05]  /*29a90*/  IMAD.U32 R37, RZ, RZ, UR4 ;  /* 0x00000004ff257e24 */ /* 0x008fca000f8e00ff */
[----:B------:R-:W-:-:S05]  /*29aa0*/  LEA R22, R37, R22, 0x18 ;  /* 0x0000001625167211 */ /* 0x000fca00078ec0ff */
[----:B-1----:R1:W3:Y:S01]  /*29ab0*/  LDS.128 R16, [R22+0x284d0] ;  /* 0x0284d00016107984 */ /* 0x0022e20000000c00 */
[----:B------:R-:W-:Y:S06]  /*29ac0*/  BAR.ARV 0x4, 0x180 ;  /* 0x0106000000007b1d */ /* 0x000fec0000002000 */
[----:B------:R-:W-:Y:S05]  /*29ad0*/  BRA `(.L_x_2156) ;  /* 0x0000000c00d47947 */ /* 0x000fea0003800000 */
.L_x_2155:
[----:B--2---:R-:W2:Y:S01]  /*29ae0*/  S2R R0, SR_TID.X ;  /* 0x0000000000007919 */ /* 0x004ea20000002100 */
[----:B------:R-:W-:Y:S01]  /*29af0*/  UMOV UR4, 0xffffffff ;  /* 0xffffffff00047882 */ /* 0x000fe20000000000 */
[----:B--2---:R-:W-:-:S04]  /*29b00*/  LOP3.LUT R8, R0, 0x1f, RZ, 0xc0, !PT ;  /* 0x0000001f00087812 */ /* 0x004fc800078ec0ff */
[----:B------:R-:W-:Y:S01]  /*29b10*/  ISETP.NE.AND P0, PT, R8, 0x1f, PT ;  /* 0x0000001f0800780c */ /* 0x000fe20003f05270 */
[----:B------:R-:W-:-:S12]  /*29b20*/  BRA.DIV UR4, `(.L_x_2157) ;  /* 0x0000009a04bc7947 */ /* 0x000fd8000b800000 */
[----:B------:R-:W-:Y:S01]  /*29b30*/  IMAD.IADD R9, R19, 0x1, R8 ;  /* 0x0000000113097824 */ /* 0x000fe200078e0208 */
[----:B------:R-:W-:-:S04]  /*29b40*/  ULDC UR4, c[0x0][0xc3c] ;  /* 0x00030f0000047ab9 */ /* 0x000fc80000000800 */
[----:B------:R-:W-:-:S13]  /*29b50*/  ISETP.GE.OR P1, PT, R9, UR4, !P0 ;  /* 0x0000000409007c0c */ /* 0x000fda000c726670 */
[----:B------:R-:W2:Y:S08]  /*29b60*/  @!P1 LDC.64 R2, c[0x0][0xc80] ;  /* 0x00032000ff029b82 */ /* 0x000eb00000000a00 */
[----:B------:R-:W3:Y:S01]  /*29b70*/  @!P1 LDC.64 R4, c[0x0][0xc78] ;  /* 0x00031e00ff049b82 */ /* 0x000ee20000000a00 */
[----:B--2---:R-:W-:-:S05]  /*29b80*/  @!P1 IMAD.WIDE R2, R9, 0x4, R2 ;  /* 0x0000000409029825 */ /* 0x004fca00078e0202 */
[----:B------:R3:W2:Y:S02]  /*29b90*/  @!P1 LDG.E R7, desc[UR36][R2.64] ;  /* 0x0000002402079981 */ /* 0x0006a4000c1e1900 */
[----:B---3--:R-:W-:-:S05]  /*29ba0*/  @!P1 IMAD.WIDE R2, R9, 0x4, R4 ;  /* 0x0000000409029825 */ /* 0x008fca00078e0204 */
[----:B------:R-:W3:Y:S01]  /*29bb0*/  @!P1 LDG.E R4, desc[UR36][R2.64] ;  /* 0x0000002402049981 */ /* 0x000ee2000c1e1900 */
[----:B------:R-:W-:Y:S01]  /*29bc0*/  IMAD.MOV.U32 R5, RZ, RZ, RZ ;  /* 0x000000ffff057224 */ /* 0x000fe200078e00ff */
[C---:B------:R-:W-:Y:S01]  /*29bd0*/  ISETP.GE.U32.AND P2, PT, R8.reuse, 0x2, PT ;  /* 0x000000020800780c */ /* 0x040fe20003f46070 */
[----:B-1----:R-:W-:Y:S01]  /*29be0*/  IMAD.MOV.U32 R17, RZ, RZ, RZ ;  /* 0x000000ffff117224 */ /* 0x002fe200078e00ff */
[C---:B------:R-:W-:Y:S01]  /*29bf0*/  ISETP.GE.U32.AND P3, PT, R8.reuse, 0x4, PT ;  /* 0x000000040800780c */ /* 0x040fe20003f66070 */
[----:B------:R-:W-:Y:S01]  /*29c00*/  SHFL.IDX PT, R0, R16, RZ, 0x1f ;  /* 0x00001fff10007589 */ /* 0x000fe200000e0000 */
[C---:B------:R-:W-:Y:S02]  /*29c10*/  ISETP.GE.U32.AND P4, PT, R8.reuse, 0x8, PT ;  /* 0x000000080800780c */ /* 0x040fe40003f86070 */
[----:B------:R-:W-:Y:S01]  /*29c20*/  ISETP.GE.U32.AND P5, PT, R8, 0x10, PT ;  /* 0x000000100800780c */ /* 0x000fe20003fa6070 */
[----:B0-----:R0:W-:Y:S02]  /*29c30*/  SHFL.IDX PT, R6, R16, 0x1, 0x1f ;  /* 0x00201f0010067f89 */ /* 0x0011e400000e0000 */
[----:B0-----:R-:W-:-:S02]  /*29c40*/  IMAD.MOV.U32 R16, RZ, RZ, RZ ;  /* 0x000000ffff107224 */ /* 0x001fc400078e00ff */
[----:B--2---:R-:W-:Y:S01]  /*29c50*/  @!P1 IMAD.MOV.U32 R17, RZ, RZ, R7 ;  /* 0x000000ffff119224 */ /* 0x004fe200078e0007 */
[----:B---3--:R-:W-:Y:S02]  /*29c60*/  @!P1 MOV R5, R4 ;  /* 0x0000000400059202 */ /* 0x008fe40000000f00 */
[----:B------:R-:W-:-:S03]  /*29c70*/  ISETP.NE.AND P1, PT, R8, RZ, PT ;  /* 0x000000ff0800720c */ /* 0x000fc60003f25270 */
[----:B------:R-:W-:-:S05]  /*29c80*/  IMAD R13, R5, R17, RZ ;  /* 0x00000011050d7224 */ /* 0x000fca00078e02ff */
        /* <DEDUP_REMOVED lines=15> */
[----:B------:R0:W1:Y:S02]  /*29d80*/  SHFL.IDX PT, R14, R2, 0x1f, 0x1f ;  /* 0x03e01f00020e7f89 */ /* 0x00006400000e0000 */
.L_x_2515:
[----:B------:R-:W-:Y:S02]  /*29d90*/  ULDC UR4, c[0x0][0xc38] ;  /* 0x00030e0000047ab9 */ /* 0x000fe40000000800 */
[----:B------:R-:W-:-:S04]  /*29da0*/  IMAD.U32 R4, RZ, RZ, UR4 ;  /* 0x00000004ff047e24 */ /* 0x000fc8000f8e00ff */
[----:B-1----:R-:W-:-:S04]  /*29db0*/  IMAD R3, R14, R4, RZ ;  /* 0x000000040e037224 */ /* 0x002fc800078e02ff */
[----:B------:R-:W-:-:S05]  /*29dc0*/  IMAD.IADD R6, R6, 0x1, R3 ;  /* 0x0000000106067824 */ /* 0x000fca00078e0203 */
[----:B------:R-:W-:-:S13]  /*29dd0*/  ISETP.GT.AND P6, PT, R6, R0, PT ;  /* 0x000000000600720c */ /* 0x000fda0003fc4270 */
[----:B------:R-:W-:Y:S05]  /*29de0*/  @P6 BRA `(.L_x_2158) ;  /* 0x0000000000a46947 */ /* 0x000fea0003800000 */
.L_x_2161:
[----:B0-----:R-:W0:Y:S01]  /*29df0*/  LDC R2, c[0x0][0xc3c] ;  /* 0x00030f00ff027b82 */ /* 0x001e220000000800 */
[----:B------:R-:W-:-:S05]  /*29e00*/  VIADD R19, R19, 0x1f ;  /* 0x0000001f13137836 */ /* 0x000fca0000000000 */
[----:B0-----:R-:W-:-:S13]  /*29e10*/  ISETP.GE.AND P6, PT, R19, R2, PT ;  /* 0x000000021300720c */ /* 0x001fda0003fc6270 */
[----:B------:R-:W-:Y:S05]  /*29e20*/  @P6 BRA `(.L_x_2159) ;  /* 0x0000000800bc6947 */ /* 0x000fea0003800000 */
[----:B------:R-:W0:Y:S01]  /*29e30*/  S2R R3, SR_TID.X ;  /* 0x0000000000037919 */ /* 0x000e220000002100 */
[----:B------:R-:W-:Y:S01]  /*29e40*/  IMAD.MOV.U32 R17, RZ, RZ, RZ ;  /* 0x000000ffff117224 */ /* 0x000fe200078e00ff */
[----:B0-----:R-:W-:-:S05]  /*29e50*/  LOP3.LUT R3, R3, 0x1f, RZ, 0xc0, !PT ;  /* 0x0000001f03037812 */ /* 0x001fca00078ec0ff */
[----:B------:R-:W-:-:S05]  /*29e60*/  IMAD.IADD R7, R19, 0x1, R3 ;  /* 0x0000000113077824 */ /* 0x000fca00078e0203 */
[----:B------:R-:W-:-:S13]  /*29e70*/  ISETP.GE.OR P6, PT, R7, R2, !P0 ;  /* 0x000000020700720c */ /* 0x000fda00047c6670 */
[----:B------:R-:W0:Y:S08]  /*29e80*/  @!P6 LDC.64 R2, c[0x0][0xc80] ;  /* 0x00032000ff02eb82 */ /* 0x000e300000000a00 */
[----:B------:R-:W1:Y:S01]  /*29e90*/  @!P6 LDC.64 R4, c[0x0][0xc78] ;  /* 0x00031e00ff04eb82 */ /* 0x000e620000000a00 */
[----:B0-----:R-:W-:-:S05]  /*29ea0*/  @!P6 IMAD.WIDE R2, R7, 0x4, R2 ;  /* 0x000000040702e825 */ /* 0x001fca00078e0202 */
[----:B------:R1:W2:Y:S02]  /*29eb0*/  @!P6 LDG.E R17, desc[UR36][R2.64] ;  /* 0x000000240211e981 */ /* 0x0002a4000c1e1900 */
[----:B-1----:R-:W-:-:S04]  /*29ec0*/  @!P6 IMAD.WIDE R2, R7, 0x4, R4 ;  /* 0x000000040702e825 */ /* 0x002fc800078e0204 */
[----:B------:R-:W-:-:S06]  /*29ed0*/  IMAD.MOV.U32 R5, RZ, RZ, RZ ;  /* 0x000000ffff057224 */ /* 0x000fcc00078e00ff */
[----:B------:R-:W2:Y:S01]  /*29ee0*/  @!P6 LDG.E R5, desc[UR36][R2.64] ;  /* 0x000000240205e981 */ /* 0x000ea2000c1e1900 */
[----:B------:R-:W-:Y:S01]  /*29ef0*/  UMOV UR4, 0xffffffff ;  /* 0xffffffff00047882 */ /* 0x000fe20000000000 */
[----:B--2---:R-:W-:Y:S02]  /*29f00*/  IMAD R13, R5, R17, RZ ;  /* 0x00000011050d7224 */ /* 0x004fe400078e02ff */
        /* <DEDUP_REMOVED lines=16> */
[----:B------:R0:W1:Y:S02]  /*2a010*/  SHFL.IDX PT, R14, R2, 0x1f, 0x1f ;  /* 0x03e01f00020e7f89 */ /* 0x00006400000e0000 */
.L_x_2523:
[----:B------:R-:W-:Y:S02]  /*2a020*/  ULDC UR4, c[0x0][0xc38] ;  /* 0x00030e0000047ab9 */ /* 0x000fe40000000800 */
[----:B------:R-:W-:-:S04]  /*2a030*/  IMAD.U32 R4, RZ, RZ, UR4 ;  /* 0x00000004ff047e24 */ /* 0x000fc8000f8e00ff */
[----:B-1----:R-:W-:-:S04]  /*2a040*/  IMAD R3, R14, R4, RZ ;  /* 0x000000040e037224 */ /* 0x002fc800078e02ff */
[----:B------:R-:W-:-:S05]  /*2a050*/  IMAD.IADD R6, R3, 0x1, R6 ;  /* 0x0000000103067824 */ /* 0x000fca00078e0206 */
[----:B------:R-:W-:-:S13]  /*2a060*/  ISETP.GT.AND P6, PT, R6, R0, PT ;  /* 0x000000000600720c */ /* 0x000fda0003fc4270 */
[----:B------:R-:W-:Y:S05]  /*2a070*/  @!P6 BRA `(.L_x_2161) ;  /* 0xfffffffc005ce947 */ /* 0x000fea000383ffff */
.L_x_2158:
[----:B------:R-:W-:Y:S01]  /*2a080*/  IMAD.IADD R6, R6, 0x1, -R3 ;  /* 0x0000000106067824 */ /* 0x000fe200078e0a03 */
[----:B------:R-:W-:-:S03]  /*2a090*/  UMOV UR4, 0xffffffff ;  /* 0xffffffff00047882 */ /* 0x000fc60000000000 */
[----:B------:R-:W-:-:S05]  /*2a0a0*/  IMAD R3, R2, R4, R6 ;  /* 0x0000000402037224 */ /* 0x000fca00078e0206 */
[----:B------:R-:W-:Y:S01]  /*2a0b0*/  ISETP.GT.AND P6, PT, R3, R0, PT ;  /* 0x000000000300720c */ /* 0x000fe20003fc4270 */
[----:B------:R-:W-:-:S12]  /*2a0c0*/  BRA.DIV UR4, `(.L_x_2162) ;  /* 0x0000009e04447947 */ /* 0x000fd8000b800000 */
[----:B------:R-:W-:-:S04]  /*2a0d0*/  VOTE.ANY R3, PT, !P6 ;  /* 0x0000000000037806 */ /* 0x000fc800070e0100 */
[----:B------:R-:W1:Y:S02]  /*2a0e0*/  POPC R7, R3 ;  /* 0x0000000300077309 */ /* 0x000e640000000000 */
[----:B-1----:R1:W2:Y:S01]  /*2a0f0*/  SHFL.IDX PT, R17, R17, R7, 0x1f ;  /* 0x00001f0711117589 */ /* 0x0022a200000e0000 */
[----:B------:R-:W-:-:S03]  /*2a100*/  IMAD.IADD R19, R7, 0x1, R19 ;  /* 0x0000000107137824 */ /* 0x000fc600078e0213 */
[----:B------:R1:W3:Y:S04]  /*2a110*/  SHFL.IDX PT, R5, R5, R7, 0x1f ;  /* 0x00001f0705057589 */ /* 0x0002e800000e0000 */
.L_x_2528:
[----:B------:R-:W-:-:S13]  /*2a120*/  ISETP.NE.AND P0, PT, R3, RZ, PT ;  /* 0x000000ff0300720c */ /* 0x000fda0003f05270 */
[----:B------:R-:W-:Y:S05]  /*2a130*/  @!P0 BRA `(.L_x_2163) ;  /* 0x0000000000108947 */ /* 0x000fea0003800000 */
[----:B------:R-:W-:Y:S01]  /*2a140*/  UMOV UR4, 0xffffffff ;  /* 0xffffffff00047882 */ /* 0x000fe20000000000 */
[----:B------:R-:W-:Y:S02]  /*2a150*/  VIADD R12, R7, 0xffffffff ;  /* 0xffffffff070c7836 */ /* 0x000fe40000000000 */
[----:B------:R-:W-:Y:S05]  /*2a160*/  BRA.DIV UR4, `(.L_x_2164) ;  /* 0x0000009e047c7947 */ /* 0x000fea000b800000 */
[----:B------:R4:W0:Y:S02]  /*2a170*/  SHFL.IDX PT, R16, R2, R12, 0x1f ;  /* 0x00001f0c02107589 */ /* 0x00082400000e0000 */
.L_x_2163:
[----:B---3--:R-:W-:Y:S01]  /*2a180*/  ISETP.NE.AND P0, PT, R5, 0x1, PT ;  /* 0x000000010500780c */ /* 0x008fe20003f05270 */
[----:B0-----:R-:W-:-:S04]  /*2a190*/  IMAD R16, R16, R4, R6 ;  /* 0x0000000410107224 */ /* 0x001fc800078e0206 */
[----:B------:R-:W-:-:S08]  /*2a1a0*/  IMAD.IADD R0, R0, 0x1, -R16 ;  /* 0x0000000100007824 */ /* 0x000fd000078e0a10 */
[----:B------:R-:W-:Y:S05]  /*2a1b0*/  @!P0 BRA `(.L_x_2165) ;  /* 0x0000000000dc8947 */ /* 0x000fea0003800000 */
[----:B--2---:R-:W-:Y:S01]  /*2a1c0*/  IABS R4, R17 ;  /* 0x0000001100047213 */ /* 0x004fe20000000000 */
[----:B----4-:R-:W-:Y:S01]  /*2a1d0*/  IMAD.MOV.U32 R2, RZ, RZ, RZ ;  /* 0x000000ffff027224 */ /* 0x010fe200078e00ff */
[----:B------:R-:W-:Y:S02]  /*2a1e0*/  IABS R6, R5 ;  /* 0x0000000500067213 */ /* 0x000fe40000000000 */
[----:B-1----:R-:W0:Y:S08]  /*2a1f0*/  I2F.RP R7, R4 ;  /* 0x0000000400077306 */ /* 0x002e300000209400 */
[----:B------:R-:W-:Y:S08]  /*2a200*/  I2F.RP R10, R6 ;  /* 0x00000006000a7306 */ /* 0x000ff00000209400 */
[----:B0-----:R-:W0:Y:S02]  /*2a210*/  MUFU.RCP R7, R7 ;  /* 0x0000000700077308 */ /* 0x001e240000001000 */
[----:B0-----:R-:W-:-:S06]  /*2a220*/  VIADD R3, R7, 0xffffffe ;  /* 0x0ffffffe07037836 */ /* 0x001fcc0000000000 */
[----:B------:R-:W0:Y:S02]  /*2a230*/  F2I.FTZ.U32.TRUNC.NTZ R3, R3 ;  /* 0x0000000300037305 */ /* 0x000e24000021f000 */
[----:B0-----:R-:W-:-:S04]  /*2a240*/  IMAD.MOV R9, RZ, RZ, -R3 ;  /* 0x000000ffff097224 */ /* 0x001fc800078e0a03 */
[----:B------:R-:W-:-:S04]  /*2a250*/  IMAD R9, R9, R4, RZ ;  /* 0x0000000409097224 */ /* 0x000fc800078e02ff */
[----:B------:R-:W-:Y:S01]  /*2a260*/  IMAD.HI.U32 R8, R3, R9, R2 ;  /* 0x0000000903087227 */ /* 0x000fe200078e0002 */
[----:B------:R-:W-:Y:S01]  /*2a270*/  IABS R9, R0 ;  /* 0x0000000000097213 */ /* 0x000fe20000000000 */
[----:B------:R-:W0:Y:S01]  /*2a280*/  MUFU.RCP R2, R10 ;  /* 0x0000000a00027308 */ /* 0x000e220000001000 */
[----:B------:R-:W-:-:S03]  /*2a290*/  IABS R3, R17 ;  /* 0x0000001100037213 */ /* 0x000fc60000000000 */
[----:B------:R-:W-:-:S04]  /*2a2a0*/  IMAD.HI.U32 R7, R8, R9, RZ ;  /* 0x0000000908077227 */ /* 0x000fc800078e00ff */
[----:B------:R-:W-:-:S04]  /*2a2b0*/  IMAD.MOV R12, RZ, RZ, -R3 ;  /* 0x000000ffff0c7224 */ /* 0x000fc800078e0a03 */
[----:B------:R-:W-:Y:S02]  /*2a2c0*/  IMAD R9, R7, R12, R9 ;  /* 0x0000000c07097224 */ /* 0x000fe400078e0209 */
[----:B0-----:R-:W-:-:S03]  /*2a2d0*/  VIADD R3, R2, 0xffffffe ;  /* 0x0ffffffe02037836 */ /* 0x001fc60000000000 */
[----:B------:R-:W-:Y:S01]  /*2a2e0*/  ISETP.GT.U32.AND P1, PT, R4, R9, PT ;  /* 0x000000090400720c */ /* 0x000fe20003f24070 */
[----:B------:R-:W-:Y:S02]  /*2a2f0*/  IMAD.MOV.U32 R2, RZ, RZ, RZ ;  /* 0x000000ffff027224 */ /* 0x000fe400078e00ff */
[----:B------:R-:W0:Y:S10]  /*2a300*/  F2I.FTZ.U32.TRUNC.NTZ R3, R3 ;  /* 0x0000000300037305 */ /* 0x000e34000021f000 */
[----:B------:R-:W-:Y:S01]  /*2a310*/  @!P1 IMAD.IADD R9, R9, 0x1, -R4 ;  /* 0x0000000109099824 */ /* 0x000fe200078e0a04 */
[----:B------:R-:W-:-:S02]  /*2a320*/  @!P1 IADD3 R7, R7, 0x1, RZ ;  /* 0x0000000107079810 */ /* 0x000fc40007ffe0ff */
[----:B------:R-:W-:Y:S02]  /*2a330*/  ISETP.NE.AND P1, PT, R17, RZ, PT ;  /* 0x000000ff1100720c */ /* 0x000fe40003f25270 */
[----:B------:R-:W-:Y:S01]  /*2a340*/  ISETP.GE.U32.AND P0, PT, R9, R4, PT ;  /* 0x000000040900720c */ /* 0x000fe20003f06070 */
[----:B0-----:R-:W-:-:S04]  /*2a350*/  IMAD.MOV R9, RZ, RZ, -R3 ;  /* 0x000000ffff097224 */ /* 0x001fc800078e0a03 */
[----:B------:R-:W-:-:S04]  /*2a360*/  IMAD R9, R9, R6, RZ ;  /* 0x0000000609097224 */ /* 0x000fc800078e02ff */
[----:B------:R-:W-:Y:S01]  /*2a370*/  IMAD.HI.U32 R4, R3, R9, R2 ;  /* 0x0000000903047227 */ /* 0x000fe200078e0002 */
[----:B------:R-:W-:-:S03]  /*2a380*/  LOP3.LUT R2, R0, R17, RZ, 0x3c, !PT ;  /* 0x0000001100027212 */ /* 0x000fc600078e3cff */
[----:B------:R-:W-:Y:S01]  /*2a390*/  @P0 VIADD R7, R7, 0x1 ;  /* 0x0000000107070836 */ /* 0x000fe20000000000 */
[----:B------:R-:W-:Y:S02]  /*2a3a0*/  ISETP.GE.AND P2, PT, R2, RZ, PT ;  /* 0x000000ff0200720c */ /* 0x000fe40003f46270 */
[----:B------:R-:W-:-:S05]  /*2a3b0*/  IABS R2, R5 ;  /* 0x0000000500027213 */ /* 0x000fca0000000000 */
[----:B------:R-:W-:-:S06]  /*2a3c0*/  IMAD.MOV R2, RZ, RZ, -R2 ;  /* 0x000000ffff027224 */ /* 0x000fcc00078e0a02 */
[----:B------:R-:W-:Y:S01]  /*2a3d0*/  @!P2 IMAD.MOV R7, RZ, RZ, -R7 ;  /* 0x000000ffff07a224 */ /* 0x000fe200078e0a07 */
[----:B------:R-:W-:-:S04]  /*2a3e0*/  @!P1 LOP3.LUT R7, RZ, R17, RZ, 0x33, !PT ;  /* 0x00000011ff079212 */ /* 0x000fc800078e33ff */
[----:B------:R-:W-:-:S05]  /*2a3f0*/  IABS R3, R7 ;  /* 0x0000000700037213 */ /* 0x000fca0000000000 */
        /* <DEDUP_REMOVED lines=8> */
[----:B------:R-:W-:Y:S01]  /*2a480*/  ISETP.GE.U32.AND P0, PT, R3, R6, PT ;  /* 0x000000060300720c */ /* 0x000fe20003f06070 */
[----:B------:R-:W-:-:S04]  /*2a490*/  IMAD.MOV R3, RZ, RZ, -R7 ;  /* 0x000000ffff037224 */ /* 0x000fc800078e0a07 */
[----:B------:R-:W-:-:S08]  /*2a4a0*/  IMAD R3, R17, R3, R0 ;  /* 0x0000000311037224 */ /* 0x000fd000078e0200 */
[----:B------:R-:W-:-:S04]  /*2a4b0*/  @P0 VIADD R4, R4, 0x1 ;  /* 0x0000000104040836 */ /* 0x000fc80000000000 */
[----:B------:R-:W-:Y:S01]  /*2a4c0*/  @!P2 IMAD.MOV R4, RZ, RZ, -R4 ;  /* 0x000000ffff04a224 */ /* 0x000fe200078e0a04 */
[----:B------:R-:W-:-:S05]  /*2a4d0*/  @!P1 LOP3.LUT R4, RZ, R5, RZ, 0x33, !PT ;  /* 0x00000005ff049212 */ /* 0x000fca00078e33ff */
[--C-:B------:R-:W-:Y:S02]  /*2a4e0*/  IMAD.MOV R2, RZ, RZ, -R4.reuse ;  /* 0x000000ffff027224 */ /* 0x100fe400078e0a04 */
[C---:B------:R-:W-:Y:S02]  /*2a4f0*/  IMAD R4, R5.reuse, 0x1000000, R4 ;  /* 0x0100000005047824 */ /* 0x040fe400078e0204 */
[----:B------:R-:W-:-:S04]  /*2a500*/  IMAD R5, R5, R2, R7 ;  /* 0x0000000205057224 */ /* 0x000fc800078e0207 */
[----:B------:R-:W-:Y:S01]  /*2a510*/  IMAD R18, R5, 0x10000, R4 ;  /* 0x0001000005127824 */ /* 0x000fe200078e0204 */
[----:B------:R-:W-:Y:S06]  /*2a520*/  BRA `(.L_x_2166) ;  /* 0x0000000000f07947 */ /* 0x000fec0003800000 */
.L_x_2165:
[----:B----4-:R-:W0:Y:S02]  /*2a530*/  LDC.64 R2, c[0x0][0xc90] ;  /* 0x00032400ff027b82 */ /* 0x010e240000000a00 */
[----:B0-----:R-:W-:-:S05]  /*2a540*/  IMAD.WIDE R2, R19, 0x4, R2 ;  /* 0x0000000413027825 */ /* 0x001fca00078e0202 */
[----:B------:R0:W2:Y:S02]  /*2a550*/  LDG.E R6, desc[UR36][R2.64] ;  /* 0x0000002402067981 */ /* 0x0000a4000c1e1900 */
[----:B0-----:R-:W-:Y:S02]  /*2a560*/  IMAD.MOV.U32 R2, RZ, RZ, RZ ;  /* 0x000000ffff027224 */ /* 0x001fe400078e00ff */
[----:B--2---:R-:W-:-:S05]  /*2a570*/  IMAD R5, R17, R6, RZ ;  /* 0x0000000611057224 */ /* 0x004fca00078e02ff */
[----:B-1----:R-:W-:-:S04]  /*2a580*/  IABS R7, R5 ;  /* 0x0000000500077213 */ /* 0x002fc80000000000 */
[----:B------:R-:W0:Y:S08]  /*2a590*/  I2F.RP R8, R7 ;  /* 0x0000000700087306 */ /* 0x000e300000209400 */
[----:B0-----:R-:W0:Y:S02]  /*2a5a0*/  MUFU.RCP R8, R8 ;  /* 0x0000000800087308 */ /* 0x001e240000001000 */
[----:B0-----:R-:W-:-:S06]  /*2a5b0*/  VIADD R9, R8, 0xffffffe ;  /* 0x0ffffffe08097836 */ /* 0x001fcc0000000000 */
[----:B------:R-:W0:Y:S02]  /*2a5c0*/  F2I.FTZ.U32.TRUNC.NTZ R3, R9 ;  /* 0x0000000900037305 */ /* 0x000e24000021f000 */
[----:B0-----:R-:W-:-:S04]  /*2a5d0*/  IMAD.MOV R10, RZ, RZ, -R3 ;  /* 0x000000ffff0a7224 */ /* 0x001fc800078e0a03 */
[----:B------:R-:W-:Y:S01]  /*2a5e0*/  IMAD R11, R10, R7, RZ ;  /* 0x000000070a0b7224 */ /* 0x000fe200078e02ff */
[----:B------:R-:W-:-:S03]  /*2a5f0*/  IABS R10, R5 ;  /* 0x00000005000a7213 */ /* 0x000fc60000000000 */
[----:B------:R-:W-:Y:S01]  /*2a600*/  IMAD.HI.U32 R2, R3, R11, R2 ;  /* 0x0000000b03027227 */ /* 0x000fe200078e0002 */
[----:B------:R-:W-:-:S03]  /*2a610*/  IABS R3, R0 ;  /* 0x0000000000037213 */ /* 0x000fc60000000000 */
[----:B------:R-:W-:Y:S02]  /*2a620*/  IMAD.MOV R8, RZ, RZ, -R10 ;  /* 0x000000ffff087224 */ /* 0x000fe400078e0a0a */
[----:B------:R-:W-:-:S04]  /*2a630*/  IMAD.HI.U32 R9, R2, R3, RZ ;  /* 0x0000000302097227 */ /* 0x000fc800078e00ff */
[----:B------:R-:W-:-:S05]  /*2a640*/  IMAD R2, R9, R8, R3 ;  /* 0x0000000809027224 */ /* 0x000fca00078e0203 */
[----:B------:R-:W-:-:S13]  /*2a650*/  ISETP.GT.U32.AND P1, PT, R7, R2, PT ;  /* 0x000000020700720c */ /* 0x000fda0003f24070 */
[-C--:B------:R-:W-:Y:S01]  /*2a660*/  @!P1 IADD3 R2, R2, -R7.reuse, RZ ;  /* 0x8000000702029210 */ /* 0x080fe20007ffe0ff */
        /* <DEDUP_REMOVED lines=11> */
[----:B------:R-:W-:-:S03]  /*2a720*/  IMAD R0, R5, R9, R0 ;  /* 0x0000000905007224 */ /* 0x000fc600078e0200 */
[----:B------:R-:W-:-:S04]  /*2a730*/  VIADDMNMX R4, R3, R4, R6, PT ;  /* 0x0000000403047246 */ /* 0x000fc80003800106 */
[----:B------:R-:W-:-:S04]  /*2a740*/  IABS R6, R4 ;  /* 0x0000000400067213 */ /* 0x000fc80000000000 */
[----:B------:R-:W0:Y:S08]  /*2a750*/  I2F.RP R8, R6 ;  /* 0x0000000600087306 */ /* 0x000e300000209400 */
[----:B0-----:R-:W0:Y:S02]  /*2a760*/  MUFU.RCP R8, R8 ;  /* 0x0000000800087308 */ /* 0x001e240000001000 */
[----:B0-----:R-:W-:Y:S01]  /*2a770*/  VIADD R2, R8, 0xffffffe ;  /* 0x0ffffffe08027836 */ /* 0x001fe20000000000 */
[----:B------:R-:W-:-:S05]  /*2a780*/  IABS R8, R0 ;  /* 0x0000000000087213 */ /* 0x000fca0000000000 */
[----:B------:R0:W1:Y:S02]  /*2a790*/  F2I.FTZ.U32.TRUNC.NTZ R3, R2 ;  /* 0x0000000200037305 */ /* 0x000064000021f000 */
[----:B0-----:R-:W-:Y:S02]  /*2a7a0*/  IMAD.MOV.U32 R2, RZ, RZ, RZ ;  /* 0x000000ffff027224 */ /* 0x001fe400078e00ff */
[----:B-1----:R-:W-:-:S04]  /*2a7b0*/  IMAD.MOV R5, RZ, RZ, -R3 ;  /* 0x000000ffff057224 */ /* 0x002fc800078e0a03 */
[----:B------:R-:W-:-:S04]  /*2a7c0*/  IMAD R5, R5, R6, RZ ;  /* 0x0000000605057224 */ /* 0x000fc800078e02ff */
[----:B------:R-:W-:Y:S01]  /*2a7d0*/  IMAD.HI.U32 R3, R3, R5, R2 ;  /* 0x0000000503037227 */ /* 0x000fe200078e0002 */
[-C--:B------:R-:W-:Y:S02]  /*2a7e0*/  IABS R5, R4.reuse ;  /* 0x0000000400057213 */ /* 0x080fe40000000000 */
[----:B------:R-:W-:Y:S02]  /*2a7f0*/  LOP3.LUT R2, R0, R4, RZ, 0x3c, !PT ;  /* 0x0000000400027212 */ /* 0x000fe400078e3cff */
[----:B------:R-:W-:Y:S01]  /*2a800*/  IADD3 R0, R7, 0x1000000, R0 ;  /* 0x0100000007007810 */ /* 0x000fe20007ffe000 */
[----:B------:R-:W-:Y:S01]  /*2a810*/  IMAD.MOV R5, RZ, RZ, -R5 ;  /* 0x000000ffff057224 */ /* 0x000fe200078e0a05 */
[----:B------:R-:W-:Y:S01]  /*2a820*/  ISETP.GE.AND P2, PT, R2, RZ, PT ;  /* 0x000000ff0200720c */ /* 0x000fe20003f46270 */
        /* <DEDUP_REMOVED lines=9> */
[----:B------:R-:W-:Y:S01]  /*2a8c0*/  @!P1 LOP3.LUT R3, RZ, R4, RZ, 0x33, !PT ;  /* 0x00000004ff039212 */ /* 0x000fe200078e33ff */
[----:B------:R-:W-:-:S04]  /*2a8d0*/  IMAD.MOV R4, RZ, RZ, -R4 ;  /* 0x000000ffff047224 */ /* 0x000fc800078e0a04 */
[----:B------:R-:W-:-:S07]  /*2a8e0*/  IMAD R18, R3, R4, R0 ;  /* 0x0000000403127224 */ /* 0x000fce00078e0200 */
.L_x_2166:
[----:B------:R-:W-:-:S05]  /*2a8f0*/  LOP3.LUT R0, RZ, R3, RZ, 0x33, !PT ;  /* 0x00000003ff007212 */ /* 0x000fca00078e33ff */
[----:B------:R-:W-:Y:S01]  /*2a900*/  IMAD.IADD R17, R17, 0x1, R0 ;  /* 0x0000000111117824 */ /* 0x000fe200078e0200 */
[----:B------:R-:W-:Y:S06]  /*2a910*/  BRA `(.L_x_2167) ;  /* 0x00000000001c7947 */ /* 0x000fec0003800000 */
.L_x_2159:
[----:B------:R-:W-:Y:S01]  /*2a920*/  UMOV UR4, URZ ;  /* 0x0000003f00047c82 */ /* 0x000fe20008000000 */
[----:B------:R-:W-:Y:S01]  /*2a930*/  UMOV UR5, URZ ;  /* 0x0000003f00057c82 */ /* 0x000fe20008000000 */
[----:B------:R-:W-:Y:S01]  /*2a940*/  ULDC UR6, c[0x0][0xc3c] ;  /* 0x00030f0000067ab9 */ /* 0x000fe20000000800 */
[----:B------:R-:W-:Y:S01]  /*2a950*/  MOV R16, R0 ;  /* 0x0000000000107202 */ /* 0x000fe20000000f00 */
[----:B------:R-:W-:Y:S02]  /*2a960*/  IMAD.U32 R17, RZ, RZ, UR4 ;  /* 0x00000004ff117e24 */ /* 0x000fe4000f8e00ff */
[----:B------:R-:W-:Y:S02]  /*2a970*/  IMAD.U32 R18, RZ, RZ, UR5 ;  /* 0x00000005ff127e24 */ /* 0x000fe4000f8e00ff */
[----:B------:R-:W-:-:S07]  /*2a980*/  IMAD.U32 R19, RZ, RZ, UR6 ;  /* 0x00000006ff137e24 */ /* 0x000fce000f8e00ff */
.L_x_2167:
[----:B------:R-:W0:Y:S01]  /*2a990*/  S2R R0, SR_TID.X ;  /* 0x0000000000007919 */ /* 0x000e220000002100 */
[----:B------:R-:W-:Y:S05]  /*2a9a0*/  WARPSYNC.ALL ;  /* 0x0000000000007948 */ /* 0x000fea0003800000 */
        /* <DEDUP_REMOVED lines=8> */
.L_x_2156:
[----:B------:R-:W-:Y:S02]  /*2aa30*/  ULDC UR4, c[0x0][0xc3c] ;  /* 0x00030f0000047ab9 */ /* 0x000fe40000000800 */
[----:B---3--:R-:W-:-:S13]  /*2aa40*/  ISETP.GE.AND P0, PT, R19, UR4, PT ;  /* 0x0000000413007c0c */ /* 0x008fda000bf06270 */
[----:B------:R-:W-:Y:S05]  /*2aa50*/  @!P0 BRA `(.L_x_2168) ;  /* 0xffffff90008c8947 */ /* 0x000fea000383ffff */
[----:B------:R-:W-:Y:S05]  /*2aa60*/  BSYNC B7 ;  /* 0x0000000000077941 */ /* 0x000fea0003800000 */
.L_x_2034:
[----:B--2---:R-:W2:Y:S01]  /*2aa70*/  LDL.LU R0, [R1+0x28] ;  /* 0x0000280001007983 */ /* 0x004ea20000300800 */
[----:B------:R-:W-:Y:S01]  /*2aa80*/  BSSY B0, `(.L_x_2169) ;  /* 0x000000b000007945 */ /* 0x000fe20003800000 */
[----:B------:R-:W3:Y:S01]  /*2aa90*/  S2R R5, SR_CgaCtaId ;  /* 0x0000000000057919 */ /* 0x000ee20000008800 */
[----:B--2---:R-:W-:-:S05]  /*2aaa0*/  VIADD R0, R0, 0x1 ;  /* 0x0000000100007836 */ /* 0x004fca0000000000 */
[----:B0-----:R-:W-:-:S04]  /*2aab0*/  LEA.HI R2, R0, R0, RZ, 0x1 ;  /* 0x0000000000027211 */ /* 0x001fc800078f08ff */
[----:B------:R-:W-:Y:S02]  /*2aac0*/  LOP3.LUT R3, R2, 0xfffffffe, RZ, 0xc0, !PT ;  /* 0xfffffffe02037812 */ /* 0x000fe400078ec0ff */
[----:B------:R-:W-:-:S03]  /*2aad0*/  MOV R2, 0x400 ;  /* 0x0000040000027802 */ /* 0x000fc60000000f00 */
[----:B------:R-:W-:Y:S01]  /*2aae0*/  IMAD.IADD R0, R0, 0x1, -R3 ;  /* 0x0000000100007824 */ /* 0x000fe200078e0a03 */
[----:B---3--:R-:W-:-:S04]  /*2aaf0*/  LEA R7, R5, R2, 0x18 ;  /* 0x0000000205077211 */ /* 0x008fc800078ec0ff */
[----:B------:R-:W-:-:S04]  /*2ab00*/  SHF.L.U32 R0, R0, 0x1f, RZ ;  /* 0x0000001f00007819 */ /* 0x000fc800000006ff */
[----:B------:R-:W0:Y:S02]  /*2ab10*/  SYNCS.PHASECHK.TRANS64.TRYWAIT P0, [R7+URZ+0x28420], R0 ;  /* 0x02842000070075a7 */ /* 0x000e24000800017f */
[----:B0-----:R-:W-:Y:S05]  /*2ab20*/  @!P0 BRA `(.L_x_2170) ;  /* 0x0000009400348947 */ /* 0x001fea0003800000 */
.L_x_2531:
[----:B------:R-:W-:Y:S05]  /*2ab30*/  BSYNC B0 ;  /* 0x0000000000007941 */ /* 0x000fea0003800000 */
.L_x_2169:
[----:B------:R-:W-:-:S03]  /*2ab40*/  UMOV UR4, 0xffffffff ;  /* 0xffffffff00047882 */ /* 0x000fc60000000000 */
[----:B------:R-:W-:Y:S05]  /*2ab50*/  BRA.DIV UR4, `(.L_x_2171) ;  /* 0x00000096043c7947 */ /* 0x000fea000b800000 */
[----:B0-----:R-:W0:Y:S02]  /*2ab60*/  S2R R0, SR_TID.X ;  /* 0x0000000000007919 */ /* 0x001e240000002100 */
[----:B0-----:R-:W-:-:S04]  /*2ab70*/  SHF.R.U32.HI R0, RZ, 0x5, R0 ;  /* 0x00000005ff007819 */ /* 0x001fc80000011600 */
[----:B------:R-:W-:-:S05]  /*2ab80*/  LOP3.LUT R0, R0, 0x3, RZ, 0xc0, !PT ;  /* 0x0000000300007812 */ /* 0x000fca00078ec0ff */
[----:B------:R0:W2:Y:S02]  /*2ab90*/  SHFL.IDX PT, R14, R0, RZ, 0x1f ;  /* 0x00001fff000e7589 */ /* 0x0000a400000e0000 */
.L_x_2534:
[----:B--2---:R-:W-:-:S13]  /*2aba0*/  ISETP.NE.AND P0, PT, R14, RZ, PT ;  /* 0x000000ff0e00720c */ /* 0x004fda0003f05270 */
[----:B------:R-:W-:Y:S05]  /*2abb0*/  @P0 BRA `(.L_x_1772) ;  /* 0x0000000000b00947 */ /* 0x000fea0003800000 */
[----:B------:R-:W-:-:S03]  /*2abc0*/  UMOV UR4, 0xffffffff ;  /* 0xffffffff00047882 */ /* 0x000fc60000000000 */
[----:B------:R-:W-:Y:S05]  /*2abd0*/  BRA.DIV UR4, `(.L_x_2172) ;  /* 0x0000009604507947 */ /* 0x000fea000b800000 */
[----:B------:R-:W-:-:S13]  /*2abe0*/  ELECT P6, URZ, PT ;  /* 0x00000000003f782f */ /* 0x000fda00038c0000 */
.L_x_2537:
        /* <DEDUP_REMOVED lines=8> */
.L_x_2173:
[----:B------:R-:W-:Y:S01]  /*2ac70*/  IMAD R5, R28, 0x8, R7 ;  /* 0x000000081c057824 */ /* 0x000fe200078e0207 */
[----:B------:R-:W-:Y:S01]  /*2ac80*/  SHF.L.U32 R0, R30, 0x1f, RZ ;  /* 0x0000001f1e007819 */ /* 0x000fe200000006ff */
[----:B------:R-:W-:-:S03]  /*2ac90*/  VIADD R28, R28, 0x1 ;  /* 0x000000011c1c7836 */ /* 0x000fc60000000000 */
[----:B------:R-:W0:Y:S02]  /*2aca0*/  SYNCS.PHASECHK.TRANS64.TRYWAIT P1, [R5+URZ+0x28440], R0 ;  /* 0x02844000050075a7 */ /* 0x000e24000802017f */
[----:B------:R-:W-:-:S04]  /*2acb0*/  ISETP.NE.AND P2, PT, R28, 0x2, PT ;  /* 0x000000021c00780c */ /* 0x000fc80003f45270 */
[----:B------:R-:W-:Y:S01]  /*2acc0*/  SEL R3, RZ, 0x1, P2 ;  /* 0x00000001ff037807 */ /* 0x000fe20001000000 */
[----:B0-----:R-:W-:Y:S08]  /*2acd0*/  @!P1 BRA `(.L_x_2174) ;  /* 0x0000009400309947 */ /* 0x001ff00003800000 */
.L_x_2538:
[----:B------:R-:W-:Y:S02]  /*2ace0*/  SEL R28, R28, RZ, P2 ;  /* 0x000000ff1c1c7207 */ /* 0x000fe40001000000 */
[----:B------:R-:W-:Y:S01]  /*2acf0*/  LOP3.LUT R2, R30, R3, RZ, 0x3c, !PT ;  /* 0x000000031e027212 */ /* 0x000fe200078e3cff */
[----:B------:R-:W-:Y:S06]  /*2ad00*/  @!P0 BRA `(.L_x_2175) ;  /* 0x0000000000048947 */ /* 0x000fec0003800000 */
[----:B------:R-:W-:Y:S01]  /*2ad10*/  BPT.TRAP 0x1 ;  /* 0x000000040000795c */ /* 0x000fe20000300000 */
.L_x_2175:
[----:B------:R-:W-:Y:S01]  /*2ad20*/  IMAD R3, R28, 0x8, R7 ;  /* 0x000000081c037824 */ /* 0x000fe200078e0207 */
[----:B------:R-:W-:-:S04]  /*2ad30*/  SHF.L.U32 R2, R2, 0x1f, RZ ;  /* 0x0000001f02027819 */ /* 0x000fc800000006ff */
[----:B------:R-:W2:Y:S02]  /*2ad40*/  SYNCS.PHASECHK.TRANS64.TRYWAIT P1, [R3+URZ+0x28440], R2 ;  /* 0x02844002030075a7 */ /* 0x000ea4000802017f */
[----:B--2---:R-:W-:Y:S05]  /*2ad50*/  @!P1 BRA `(.L_x_2176) ;  /* 0x0000009400249947 */ /* 0x004fea0003800000 */
.L_x_2539:
[----:B------:R-:W-:Y:S05]  /*2ad60*/  @!P0 BRA `(.L_x_2177) ;  /* 0x0000000000048947 */ /* 0x000fea0003800000 */
[----:B------:R-:W-:Y:S01]  /*2ad70*/  BPT.TRAP 0x1 ;  /* 0x000000040000795c */ /* 0x000fe20000300000 */
.L_x_2177:
[----:B------:R-:W3:Y:S02]  /*2ad80*/  SYNCS.PHASECHK.TRANS64.TRYWAIT P1, [R5+URZ+0x28460], R0 ;  /* 0x02846000050075a7 */ /* 0x000ee4000802017f */
[----:B---3--:R-:W-:Y:S05]  /*2ad90*/  @!P1 BRA `(.L_x_2178) ;  /* 0x0000009400289947 */ /* 0x008fea0003800000 */
.L_x_2540:
[----:B------:R-:W-:Y:S05]  /*2ada0*/  @!P0 BRA `(.L_x_2179) ;  /* 0x0000000000048947 */ /* 0x000fea0003800000 */
[----:B------:R-:W-:Y:S01]  /*2adb0*/  BPT.TRAP 0x1 ;  /* 0x000000040000795c */ /* 0x000fe20000300000 */
.L_x_2179:
[----:B------:R-:W5:Y:S02]  /*2adc0*/  SYNCS.PHASECHK.TRANS64.TRYWAIT P1, [R3+URZ+0x28460], R2 ;  /* 0x02846002030075a7 */ /* 0x000f64000802017f */
[----:B-----5:R-:W-:Y:S05]  /*2add0*/  @!P1 BRA `(.L_x_2180) ;  /* 0x00000094002c9947 */ /* 0x020fea0003800000 */
.L_x_2541:
[----:B------:R-:W-:Y:S05]  /*2ade0*/  @!P0 BRA `(.L_x_2181) ;  /* 0x0000000000048947 */ /* 0x000fea0003800000 */
[----:B------:R-:W-:Y:S01]  /*2adf0*/  BPT.TRAP 0x1 ;  /* 0x000000040000795c */ /* 0x000fe20000300000 */
.L_x_2181:
[----:B------:R-:W5:Y:S02]  /*2ae00*/  SYNCS.PHASECHK.TRANS64.TRYWAIT P1, [R5+URZ+0x28480], R0 ;  /* 0x02848000050075a7 */ /* 0x000f64000802017f */
[----:B-----5:R-:W-:Y:S05]  /*2ae10*/  @!P1 BRA `(.L_x_2182) ;  /* 0x0000009400309947 */ /* 0x020fea0003800000 */
.L_x_2542:
[----:B------:R-:W-:Y:S05]  /*2ae20*/  @!P0 BRA `(.L_x_2183) ;  /* 0x0000000000048947 */ /* 0x000fea0003800000 */
[----:B------:R-:W-:Y:S01]  /*2ae30*/  BPT.TRAP 0x1 ;  /* 0x000000040000795c */ /* 0x000fe20000300000 */
.L_x_2183:
[----:B------:R0:W0:Y:S02]  /*2ae40*/  SYNCS.PHASECHK.TRANS64.TRYWAIT P0, [R3+URZ+0x28480], R2 ;  /* 0x02848002030075a7 */ /* 0x000024000800017f */
[----:B0-----:R-:W-:Y:S05]  /*2ae50*/  @!P0 NANOSLEEP.SYNCS 0x989680 ;  /* 0x009896800000895d */ /* 0x001fea0003900000 */
[----:B------:R-:W0:Y:S02]  /*2ae60*/  @!P0 SYNCS.PHASECHK.TRANS64 P0, [R3+URZ+0x28480], R2 ;  /* 0x02848002030085a7 */ /* 0x000e24000800007f */
[----:B0-----:R-:W-:Y:S05]  /*2ae70*/  @!P0 BRA `(.L_x_2183) ;  /* 0xfffffffc00f08947 */ /* 0x001fea000383ffff */
.L_x_1772:
[----:B------:R-:W-:Y:S05]  /*2ae80*/  BSYNC B8 ;  /* 0x0000000000087941 */ /* 0x000fea0003800000 */
.L_x_1769:
[----:B------:R-:W-:Y:S05]  /*2ae90*/  EXIT ;  /* 0x000000000000794d */ /* 0x000fea0003800000 */
.L_x_1800:
[----:B-1----:R1:W2:Y:S02]  /*2aea0*/  SYNCS.PHASECHK.TRANS64.TRYWAIT P6, [R76+URZ+0x28490], R77 ;  /* 0x0284904d4c0075a7 */ /* 0x0022a400080c017f */
[----:B--2---:R-:W-:Y:S05]  /*2aeb0*/  @!P6 NANOSLEEP.SYNCS 0x989680 ;  /* 0x009896800000e95d */ /* 0x004fea0003900000 */
[----:B------:R-:W2:Y:S02]  /*2aec0*/  @!P6 SYNCS.PHASECHK.TRANS64 P6, [R76+URZ+0x28490], R77 ;  /* 0x0284904d4c00e5a7 */ /* 0x000ea400080c007f */
[----:B--2---:R-:W-:Y:S05]  /*2aed0*/  @!P6 BRA `(.L_x_1800) ;  /* 0xfffffffc00f0e947 */ /* 0x004fea000383ffff */
[----:B------:R-:W-:Y:S05]  /*2aee0*/  BRA `(.L_x_2184) ;  /* 0xfffffd84001c7947 */ /* 0x000fea000383ffff */
.L_x_1801:
        /* <DEDUP_REMOVED lines=8> */
.L_x_2186:
[----:B------:R-:W-:Y:S05]  /*2af70*/  BSYNC B1 ;  /* 0x0000000000017941 */ /* 0x000fea0003800000 */
.L_x_2185:
        /* <DEDUP_REMOVED lines=8> */
.L_x_2187:
[----:B------:R-:W-:Y:S05]  /*2b000*/  BRA `(.L_x_2188) ;  /* 0xfffffd8000e87947 */ /* 0x000fea000383ffff */
.L_x_1810:
[----:B------:R-:W-:Y:S01]  /*2b010*/  BSSY B1, `(.L_x_2189) ;  /* 0x0000008000017945 */ /* 0x000fe20003800000 */
[----:B------:R-:W-:Y:S02]  /*2b020*/  IMAD.MOV.U32 R13, RZ, RZ, R80 ;  /* 0x000000ffff0d7224 */ /* 0x000fe400078e0050 */
[----:B------:R-:W-:Y:S02]  /*2b030*/  IMAD.MOV.U32 R12, RZ, RZ, 0x1 ;  /* 0x00000001ff0c7424 */ /* 0x000fe400078e00ff */
[----:B0-----:R-:W-:Y:S02]  /*2b040*/  IMAD.MOV.U32 R11, RZ, RZ, 0x181f ;  /* 0x0000181fff0b7424 */ /* 0x001fe400078e00ff */
[----:B------:R-:W-:-:S07]  /*2b050*/  IMAD.MOV.U32 R15, RZ, RZ, -0x1 ;  /* 0xffffffffff0f7424 */ /* 0x000fce00078e00ff */
[----:B-1234-:R-:W-:Y:S05]  /*2b060*/  WARPSYNC.COLLECTIVE R15, `(.L_x_2190) ;  /* 0x000000000f087348 */ /* 0x01efea0003c00000 */
[----:B----4-:R0:W4:Y:S02]  /*2b070*/  SHFL.IDX P6, R14, R13, R12, R11 ;  /* 0x0000000c0d0e7389 */ /* 0x01012400000c000b */
[----:B01234-:R-:W-:Y:S01]  /*2b080*/  ENDCOLLECTIVE ;  /* 0x000000000000791b */ /* 0x01ffe20003800000 */
.L_x_2190:
[----:B------:R-:W-:Y:S05]  /*2b090*/  BSYNC B1 ;  /* 0x0000000000017941 */ /* 0x000fea0003800000 */
.L_x_2189:
[----:B------:R-:W-:Y:S02]  /*2b0a0*/  IMAD.MOV.U32 R13, RZ, RZ, R79 ;  /* 0x000000ffff0d7224 */ /* 0x000fe400078e004f */
[----:B------:R-:W-:Y:S02]  /*2b0b0*/  IMAD.MOV.U32 R12, RZ, RZ, 0x1 ;  /* 0x00000001ff0c7424 */ /* 0x000fe400078e00ff */
[----:B------:R-:W-:Y:S02]  /*2b0c0*/  IMAD.MOV.U32 R11, RZ, RZ, 0x181f ;  /* 0x0000181fff0b7424 */ /* 0x000fe400078e00ff */
[----:B------:R-:W-:Y:S02]  /*2b0d0*/  IMAD.MOV.U32 R15, RZ, RZ, -0x1 ;  /* 0xffffffffff0f7424 */ /* 0x000fe400078e00ff */
[----:B------:R-:W-:-:S07]  /*2b0e0*/  IMAD.MOV.U32 R80, RZ, RZ, R14 ;  /* 0x000000ffff507224 */ /* 0x000fce00078e000e */
[----:B------:R-:W-:Y:S05]  /*2b0f0*/  WARPSYNC.COLLECTIVE R15, `(.L_x_2191) ;  /* 0x000000000f087348 */ /* 0x000fea0003c00000 */
[----:B------:R0:W1:Y:S02]  /*2b100*/  SHFL.IDX P6, R14, R13, R12, R11 ;  /* 0x0000000c0d0e7389 */ /* 0x00006400000c000b */
[----:B01----:R-:W-:Y:S01]  /*2b110*/  ENDCOLLECTIVE ;  /* 0x000000000000791b */ /* 0x003fe20003800000 */
.L_x_2191:
[----:B------:R-:W-:Y:S05]  /*2b120*/  BRA `(.L_x_2192) ;  /* 0xfffffd9000447947 */ /* 0x000fea000383ffff */
.L_x_1820:
[----:B-1----:R1:W2:Y:S02]  /*2b130*/  SYNCS.PHASECHK.TRANS64.TRYWAIT P4, [R76+URZ+0x28490], R77 ;  /* 0x0284904d4c0075a7 */ /* 0x0022a4000808017f */
[----:B--2---:R-:W-:Y:S05]  /*2b140*/  @!P4 NANOSLEEP.SYNCS 0x989680 ;  /* 0x009896800000c95d */ /* 0x004fea0003900000 */
[----:B------:R-:W2:Y:S02]  /*2b150*/  @!P4 SYNCS.PHASECHK.TRANS64 P4, [R76+URZ+0x28490], R77 ;  /* 0x0284904d4c00c5a7 */ /* 0x000ea4000808007f */
[----:B--2---:R-:W-:Y:S05]  /*2b160*/  @!P4 BRA `(.L_x_1820) ;  /* 0xfffffffc00f0c947 */ /* 0x004fea000383ffff */
[----:B------:R-:W-:Y:S05]  /*2b170*/  BRA `(.L_x_2193) ;  /* 0xfffffda000947947 */ /* 0x000fea000383ffff */
.L_x_1821:
[----:B------:R-:W-:Y:S01]  /*2b180*/  BSSY B1, `(.L_x_2194) ;  /* 0x0000008000017945 */ /* 0x000fe20003800000 */
[----:B------:R-:W-:Y:S02]  /*2b190*/  IMAD.MOV.U32 R13, RZ, RZ, R80 ;  /* 0x000000ffff0d7224 */ /* 0x000fe400078e0050 */
[----:B------:R-:W-:Y:S02]  /*2b1a0*/  IMAD.MOV.U32 R12, RZ, RZ, RZ ;  /* 0x000000ffff0c7224 */ /* 0x000fe400078e00ff */
[----:B------:R-:W-:Y:S02]  /*2b1b0*/  IMAD.MOV.U32 R11, RZ, RZ, 0x181f ;  /* 0x0000181fff0b7424 */ /* 0x000fe400078e00ff */
[----:B------:R-:W-:-:S07]  /*2b1c0*/  IMAD.MOV.U32 R15, RZ, RZ, -0x1 ;  /* 0xffffffffff0f7424 */ /* 0x000fce00078e00ff */
[----:B-1----:R-:W-:Y:S05]  /*2b1d0*/  WARPSYNC.COLLECTIVE R15, `(.L_x_2195) ;  /* 0x000000000f087348 */ /* 0x002fea0003c00000 */
[----:B------:R0:W2:Y:S02]  /*2b1e0*/  SHFL.IDX P6, R14, R13, R12, R11 ;  /* 0x0000000c0d0e7389 */ /* 0x0000a400000c000b */
[----:B012---:R-:W-:Y:S01]  /*2b1f0*/  ENDCOLLECTIVE ;  /* 0x000000000000791b */ /* 0x007fe20003800000 */
.L_x_2195:
[----:B------:R-:W-:Y:S05]  /*2b200*/  BSYNC B1 ;  /* 0x0000000000017941 */ /* 0x000fea0003800000 */
.L_x_2194:
        /* <DEDUP_REMOVED lines=8> */
.L_x_2196:
[----:B------:R-:W-:Y:S01]  /*2b290*/  IMAD.MOV.U32 R83, RZ, RZ, R14 ;  /* 0x000000ffff537224 */ /* 0x000fe200078e000e */
[----:B------:R-:W-:Y:S06]  /*2b2a0*/  BRA `(.L_x_2197) ;  /* 0xfffffda000607947 */ /* 0x000fec000383ffff */
.L_x_1826:
[----:B------:R-:W-:Y:S01]  /*2b2b0*/  BSSY B1, `(.L_x_2198) ;  /* 0x0000008000017945 */ /* 0x000fe20003800000 */
[----:B----4-:R-:W-:Y:S02]  /*2b2c0*/  IMAD.MOV.U32 R13, RZ, RZ, R80 ;  /* 0x000000ffff0d7224 */ /* 0x010fe400078e0050 */
[----:B------:R-:W-:Y:S02]  /*2b2d0*/  IMAD.MOV.U32 R12, RZ, RZ, 0x1 ;  /* 0x00000001ff0c7424 */ /* 0x000fe400078e00ff */
[----:B------:R-:W-:Y:S02]  /*2b2e0*/  IMAD.MOV.U32 R11, RZ, RZ, 0x181f ;  /* 0x0000181fff0b7424 */ /* 0x000fe400078e00ff */
[----:B------:R-:W-:-:S07]  /*2b2f0*/  IMAD.MOV.U32 R15, RZ, RZ, -0x1 ;  /* 0xffffffffff0f7424 */ /* 0x000fce00078e00ff */
[----:B0123--:R-:W-:Y:S05]  /*2b300*/  WARPSYNC.COLLECTIVE R15, `(.L_x_2199) ;  /* 0x000000000f087348 */ /* 0x00ffea0003c00000 */
[----:B------:R4:W0:Y:S02]  /*2b310*/  SHFL.IDX P6, R14, R13, R12, R11 ;  /* 0x0000000c0d0e7389 */ /* 0x00082400000c000b */
[----:B01234-:R-:W-:Y:S01]  /*2b320*/  ENDCOLLECTIVE ;  /* 0x000000000000791b */ /* 0x01ffe20003800000 */
.L_x_2199:
[----:B------:R-:W-:Y:S05]  /*2b330*/  BSYNC B1 ;  /* 0x0000000000017941 */ /* 0x000fea0003800000 */
.L_x_2198:
        /* <DEDUP_REMOVED lines=8> */
.L_x_2200:
[----:B------:R-:W-:Y:S05]  /*2b3c0*/  BRA `(.L_x_2201) ;  /* 0xfffffdac00e47947 */ /* 0x000fea000383ffff */
.L_x_1831:
[----:B0-----:R0:W1:Y:S02]  /*2b3d0*/  SYNCS.PHASECHK.TRANS64.TRYWAIT P3, [R76+URZ+0x28490], R77 ;  /* 0x0284904d4c0075a7 */ /* 0x001064000806017f */
[----:B-1----:R-:W-:Y:S05]  /*2b3e0*/  @!P3 NANOSLEEP.SYNCS 0x989680 ;  /* 0x009896800000b95d */ /* 0x002fea0003900000 */
[----:B------:R-:W1:Y:S02]  /*2b3f0*/  @!P3 SYNCS.PHASECHK.TRANS64 P3, [R76+URZ+0x28490], R77 ;  /* 0x0284904d4c00b5a7 */ /* 0x000e64000806007f */
[----:B-1----:R-:W-:Y:S05]  /*2b400*/  @!P3 BRA `(.L_x_1831) ;  /* 0xfffffffc00f0b947 */ /* 0x002fea000383ffff */
[----:B------:R-:W-:Y:S05]  /*2b410*/  BRA `(.L_x_2202) ;  /* 0xfffffdbc00cc7947 */ /* 0x000fea000383ffff */
.L_x_1832:
[----:B------:R-:W-:Y:S01]  /*2b420*/  BSSY B1, `(.L_x_2203) ;  /* 0x0000008000017945 */ /* 0x000fe20003800000 */
[----:B------:R-:W-:Y:S01]  /*2b430*/  IMAD.MOV.U32 R13, RZ, RZ, R25 ;  /* 0x000000ffff0d7224 */ /* 0x000fe200078e0019 */
[----:B------:R-:W-:Y:S01]  /*2b440*/  MOV R12, RZ ;  /* 0x000000ff000c7202 */ /* 0x000fe20000000f00 */
[----:B------:R-:W-:Y:S02]  /*2b450*/  IMAD.MOV.U32 R11, RZ, RZ, 0x181f ;  /* 0x0000181fff0b7424 */ /* 0x000fe400078e00ff */
[----:B------:R-:W-:-:S07]  /*2b460*/  IMAD.MOV.U32 R15, RZ, RZ, -0x1 ;  /* 0xffffffffff0f7424 */ /* 0x000fce00078e00ff */
[----:B0-----:R-:W-:Y:S05]  /*2b470*/  WARPSYNC.COLLECTIVE R15, `(.L_x_2204) ;  /* 0x000000000f087348 */ /* 0x001fea0003c00000 */
[----:B------:R1:W2:Y:S02]  /*2b480*/  SHFL.IDX P6, R14, R13, R12, R11 ;  /* 0x0000000c0d0e7389 */ /* 0x0002a400000c000b */
[----:B012---:R-:W-:Y:S01]  /*2b490*/  ENDCOLLECTIVE ;  /* 0x000000000000791b */ /* 0x007fe20003800000 */
.L_x_2204:
[----:B------:R-:W-:Y:S05]  /*2b4a0*/  BSYNC B1 ;  /* 0x0000000000017941 */ /* 0x000fea0003800000 */
.L_x_2203:
        /* <DEDUP_REMOVED lines=8> */
.L_x_2205:
[----:B------:R-:W-:Y:S05]  /*2b530*/  BRA `(.L_x_2206) ;  /* 0xfffffdbc00ec7947 */ /* 0x000fea000383ffff */
.L_x_1835:
[----:B------:R-:W-:Y:S01]  /*2b540*/  BSSY B1, `(.L_x_2207) ;  /* 0x0000008000017945 */ /* 0x000fe20003800000 */
[----:B------:R-:W-:Y:S02]  /*2b550*/  IMAD.MOV.U32 R13, RZ, RZ, R25 ;  /* 0x000000ffff0d7224 */ /* 0x000fe400078e0019 */
[----:B------:R-:W-:Y:S02]  /*2b560*/  IMAD.MOV.U32 R12, RZ, RZ, 0x1 ;  /* 0x00000001ff0c7424 */ /* 0x000fe400078e00ff */
[----:B------:R-:W-:Y:S02]  /*2b570*/  IMAD.MOV.U32 R11, RZ, RZ, 0x181f ;  /* 0x0000181fff0b7424 */ /* 0x000fe400078e00ff */
[----:B------:R-:W-:-:S07]  /*2b580*/  IMAD.MOV.U32 R15, RZ, RZ, -0x1 ;  /* 0xffffffffff0f7424 */ /* 0x000fce00078e00ff */
[----:B01234-:R-:W-:Y:S05]  /*2b590*/  WARPSYNC.COLLECTIVE R15, `(.L_x_2208) ;  /* 0x000000000f087348 */ /* 0x01ffea0003c00000 */
[----:B---3--:R3:W0:Y:S02]  /*2b5a0*/  SHFL.IDX P6, R14, R13, R12, R11 ;  /* 0x0000000c0d0e7389 */ /* 0x00862400000c000b */
[----:B01234-:R-:W-:Y:S01]  /*2b5b0*/  ENDCOLLECTIVE ;  /* 0x000000000000791b */ /* 0x01ffe20003800000 */
.L_x_2208:
[----:B------:R-:W-:Y:S05]  /*2b5c0*/  BSYNC B1 ;  /* 0x0000000000017941 */ /* 0x000fea0003800000 */
.L_x_2207:
        /* <DEDUP_REMOVED lines=8> */
.L_x_2209:
[----:B------:R-:W-:Y:S05]  /*2b650*/  BRA `(.L_x_2210) ;  /* 0xfffffdbc00ec7947 */ /* 0x000fea000383ffff */
.L_x_1839:
[----:B0-----:R0:W4:Y:S02]  /*2b660*/  SYNCS.PHASECHK.TRANS64.TRYWAIT P4, [R76+URZ+0x284b0], R77 ;  /* 0x0284b04d4c0075a7 */ /* 0x001124000808017f */
[----:B----4-:R-:W-:Y:S05]  /*2b670*/  @!P4 NANOSLEEP.SYNCS 0x989680 ;  /* 0x009896800000c95d */ /* 0x010fea0003900000 */
[----:B------:R-:W4:Y:S02]  /*2b680*/  @!P4 SYNCS.PHASECHK.TRANS64 P4, [R76+URZ+0x284b0], R77 ;  /* 0x0284b04d4c00c5a7 */ /* 0x000f24000808007f */
[----:B----4-:R-:W-:Y:S05]  /*2b690*/  @!P4 BRA `(.L_x_1839) ;  /* 0xfffffffc00f0c947 */ /* 0x010fea000383ffff */
[----:B------:R-:W-:Y:S05]  /*2b6a0*/  BRA `(.L_x_2211) ;  /* 0xfffffdc000607947 */ /* 0x000fea000383ffff */
.L_x_1857:
[----:B------:R-:W-:Y:S01]  /*2b6b0*/  BSSY B0, `(.L_x_2212) ;  /* 0x0000007000007945 */ /* 0x000fe20003800000 */
[----:B------:R-:W-:Y:S02]  /*2b6c0*/  IMAD.MOV.U32 R12, RZ, RZ, RZ ;  /* 0x000000ffff0c7224 */ /* 0x000fe400078e00ff */
[----:B------:R-:W-:Y:S02]  /*2b6d0*/  IMAD.MOV.U32 R11, RZ, RZ, 0x1f ;  /* 0x0000001fff0b7424 */ /* 0x000fe400078e00ff */
[----:B------:R-:W-:-:S07]  /*2b6e0*/  IMAD.MOV.U32 R15, RZ, RZ, -0x1 ;  /* 0xffffffffff0f7424 */ /* 0x000fce00078e00ff */
[----:B-----5:R-:W-:Y:S05]  /*2b6f0*/  WARPSYNC.COLLECTIVE R15, `(.L_x_2213) ;  /* 0x000000000f087348 */ /* 0x020fea0003c00000 */
[----:B------:R0:W1:Y:S02]  /*2b700*/  SHFL.IDX P6, R14, R13, R12, R11 ;  /* 0x0000000c0d0e7389 */ /* 0x00006400000c000b */
[----:B01---5:R-:W-:Y:S01]  /*2b710*/  ENDCOLLECTIVE ;  /* 0x000000000000791b */ /* 0x023fe20003800000 */
.L_x_2213:
[----:B------:R-:W-:Y:S05]  /*2b720*/  BSYNC B0 ;  /* 0x0000000000007941 */ /* 0x000fea0003800000 */
.L_x_2212:
[----:B------:R-:W-:Y:S05]  /*2b730*/  BRA `(.L_x_2214) ;  /* 0xfffffdd000d87947 */ /* 0x000fea000383ffff */
.L_x_1867:
        /* <DEDUP_REMOVED lines=8> */
.L_x_2216:
[----:B------:R-:W-:Y:S05]  /*2b7c0*/  BSYNC B1 ;  /* 0x0000000000017941 */ /* 0x000fea0003800000 */
.L_x_2215:
        /* <DEDUP_REMOVED lines=8> */
.L_x_2217:
[----:B------:R-:W-:Y:S02]  /*2b850*/  IMAD.MOV.U32 R13, RZ, RZ, R37 ;  /* 0x000000ffff0d7224 */ /* 0x000fe400078e0025 */
[----:B------:R-:W-:-:S07]  /*2b860*/  IMAD.MOV.U32 R5, RZ, RZ, R14 ;  /* 0x000000ffff057224 */ /* 0x000fce00078e000e */
[----:B------:R-:W-:Y:S05]  /*2b870*/  WARPSYNC.COLLECTIVE R15, `(.L_x_2218) ;  /* 0x000000000f087348 */ /* 0x000fea0003c00000 */
[----:B------:R0:W1:Y:S02]  /*2b880*/  SHFL.IDX P6, R14, R13, R12, R11 ;  /* 0x0000000c0d0e7389 */ /* 0x00006400000c000b */
[----:B01----:R-:W-:Y:S01]  /*2b890*/  ENDCOLLECTIVE ;  /* 0x000000000000791b */ /* 0x003fe20003800000 */
.L_x_2218:
[----:B------:R-:W-:Y:S01]  /*2b8a0*/  MOV R13, R49 ;  /* 0x00000031000d7202 */ /* 0x000fe20000000f00 */
[----:B------:R-:W-:-:S07]  /*2b8b0*/  IMAD.MOV.U32 R9, RZ, RZ, R14 ;  /* 0x000000ffff097224 */ /* 0x000fce00078e000e */
[----:B------:R-:W-:Y:S05]  /*2b8c0*/  WARPSYNC.COLLECTIVE R15, `(.L_x_2219) ;  /* 0x000000000f087348 */ /* 0x000fea0003c00000 */
[----:B------:R0:W1:Y:S02]  /*2b8d0*/  SHFL.IDX P6, R14, R13, R12, R11 ;  /* 0x0000000c0d0e7389 */ /* 0x00006400000c000b */
[----:B01----:R-:W-:Y:S01]  /*2b8e0*/  ENDCOLLECTIVE ;  /* 0x000000000000791b */ /* 0x003fe20003800000 */
.L_x_2219:
[----:B------:R-:W-:Y:S05]  /*2b8f0*/  BRA `(.L_x_2220) ;  /* 0xfffffdd800347947 */ /* 0x000fea000383ffff */
.L_x_1870:
[----:B------:R-:W-:Y:S01]  /*2b900*/  BSSY B1, `(.L_x_2221) ;  /* 0x0000008000017945 */ /* 0x000fe20003800000 */
[----:B0-----:R-:W-:Y:S02]  /*2b910*/  IMAD.MOV.U32 R13, RZ, RZ, R48 ;  /* 0x000000ffff0d7224 */ /* 0x001fe400078e0030 */
[----:B------:R-:W-:Y:S02]  /*2b920*/  IMAD.MOV.U32 R12, RZ, RZ, 0x1 ;  /* 0x00000001ff0c7424 */ /* 0x000fe400078e00ff */
[----:B------:R-:W-:Y:S02]  /*2b930*/  IMAD.MOV.U32 R11, RZ, RZ, 0x181f ;  /* 0x0000181fff0b7424 */ /* 0x000fe400078e00ff */
[----:B------:R-:W-:-:S07]  /*2b940*/  IMAD.MOV.U32 R15, RZ, RZ, -0x1 ;  /* 0xffffffffff0f7424 */ /* 0x000fce00078e00ff */
[----:B-12345:R-:W-:Y:S05]  /*2b950*/  WARPSYNC.COLLECTIVE R15, `(.L_x_2222) ;  /* 0x000000000f087348 */ /* 0x03efea0003c00000 */
[----:B------:R0:W0:Y:S02]  /*2b960*/  SHFL.IDX P6, R14, R13, R12, R11 ;  /* 0x0000000c0d0e7389 */ /* 0x00002400000c000b */
[----:B012345:R-:W-:Y:S01]  /*2b970*/  ENDCOLLECTIVE ;  /* 0x000000000000791b */ /* 0x03ffe20003800000 */
.L_x_2222:
[----:B------:R-:W-:Y:S05]  /*2b980*/  BSYNC B1 ;  /* 0x0000000000017941 */ /* 0x000fea0003800000 */
.L_x_2221:
        /* <DEDUP_REMOVED lines=8> */
.L_x_2223:
[----:B------:R-:W-:Y:S02]  /*2ba10*/  IMAD.MOV.U32 R13, RZ, RZ, R37 ;  /* 0x000000ffff0d7224 */ /* 0x000fe400078e0025 */
[----:B------:R-:W-:-:S07]  /*2ba20*/  IMAD.MOV.U32 R5, RZ, RZ, R14 ;  /* 0x000000ffff057224 */ /* 0x000fce00078e000e */
[----:B------:R-:W-:Y:S05]  /*2ba30*/  WARPSYNC.COLLECTIVE R15, `(.L_x_2224) ;  /* 0x000000000f087348 */ /* 0x000fea0003c00000 */
[----:B------:R0:W1:Y:S02]  /*2ba40*/  SHFL.IDX P6, R14, R13, R12, R11 ;  /* 0x0000000c0d0e7389 */ /* 0x00006400000c000b */
[----:B01----:R-:W-:Y:S01]  /*2ba50*/  ENDCOLLECTIVE ;  /* 0x000000000000791b */ /* 0x003fe20003800000 */
.L_x_2224:
[----:B------:R-:W-:Y:S02]  /*2ba60*/  IMAD.MOV.U32 R13, RZ, RZ, R49 ;  /* 0x000000ffff0d7224 */ /* 0x000fe400078e0031 */
[----:B------:R-:W-:-:S07]  /*2ba70*/  IMAD.MOV.U32 R9, RZ, RZ, R14 ;  /* 0x000000ffff097224 */ /* 0x000fce00078e000e */
[----:B------:R-:W-:Y:S05]  /*2ba80*/  WARPSYNC.COLLECTIVE R15, `(.L_x_2225) ;  /* 0x000000000f087348 */ /* 0x000fea0003c00000 */
[----:B------:R0:W1:Y:S02]  /*2ba90*/  SHFL.IDX P6, R14, R13, R12, R11 ;  /* 0x0000000c0d0e7389 */ /* 0x00006400000c000b */
[----:B01----:R-:W-:Y:S01]  /*2baa0*/  ENDCOLLECTIVE ;  /* 0x000000000000791b */ /* 0x003fe20003800000 */
.L_x_2225:
[----:B------:R-:W-:Y:S05]  /*2bab0*/  BRA `(.L_x_2226) ;  /* 0xfffffdd800507947 */ /* 0x000fea000383ffff */
.L_x_1873:
[----:B------:R-:W-:Y:S01]  /*2bac0*/  BSSY B1, `(.L_x_2227) ;  /* 0x0000008000017945 */ /* 0x000fe20003800000 */
[----:B------:R-:W-:Y:S01]  /*2bad0*/  IMAD.MOV.U32 R13, RZ, RZ, R48 ;  /* 0x000000ffff0d7224 */ /* 0x000fe200078e0030 */
[----:B------:R-:W-:Y:S01]  /*2bae0*/  MOV R11, 0x181f ;  /* 0x0000181f000b7802 */ /* 0x000fe20000000f00 */
[----:B------:R-:W-:Y:S02]  /*2baf0*/  IMAD.MOV.U32 R12, RZ, RZ, 0x2 ;  /* 0x00000002ff0c7424 */ /* 0x000fe400078e00ff */
[----:B------:R-:W-:-:S07]  /*2bb00*/  IMAD.MOV.U32 R15, RZ, RZ, -0x1 ;  /* 0xffffffffff0f7424 */ /* 0x000fce00078e00ff */
[----:B012345:R-:W-:Y:S05]  /*2bb10*/  WARPSYNC.COLLECTIVE R15, `(.L_x_2228) ;  /* 0x000000000f087348 */ /* 0x03ffea0003c00000 */
[----:B0-----:R0:W0:Y:S02]  /*2bb20*/  SHFL.IDX P6, R14, R13, R12, R11 ;  /* 0x0000000c0d0e7389 */ /* 0x00102400000c000b */
[----:B012345:R-:W-:Y:S01]  /*2bb30*/  ENDCOLLECTIVE ;  /* 0x000000000000791b */ /* 0x03ffe20003800000 */
.L_x_2228:
[----:B------:R-:W-:Y:S05]  /*2bb40*/  BSYNC B1 ;  /* 0x0000000000017941 */ /* 0x000fea0003800000 */
.L_x_2227:
        /* <DEDUP_REMOVED lines=8> */
.L_x_2229:
[----:B------:R-:W-:Y:S02]  /*2bbd0*/  IMAD.MOV.U32 R13, RZ, RZ, R37 ;  /* 0x000000ffff0d7224 */ /* 0x000fe400078e0025 */
[----:B------:R-:W-:-:S07]  /*2bbe0*/  IMAD.MOV.U32 R5, RZ, RZ, R14 ;  /* 0x000000ffff057224 */ /* 0x000fce00078e000e */
[----:B------:R-:W-:Y:S05]  /*2bbf0*/  WARPSYNC.COLLECTIVE R15, `(.L_x_2230) ;  /* 0x000000000f087348 */ /* 0x000fea0003c00000 */
[----:B------:R0:W1:Y:S02]  /*2bc00*/  SHFL.IDX P6, R14, R13, R12, R11 ;  /* 0x0000000c0d0e7389 */ /* 0x00006400000c000b */
[----:B01----:R-:W-:Y:S01]  /*2bc10*/  ENDCOLLECTIVE ;  /* 0x000000000000791b */ /* 0x003fe20003800000 */
.L_x_2230:
[----:B------:R-:W-:Y:S02]  /*2bc20*/  IMAD.MOV.U32 R13, RZ, RZ, R49 ;  /* 0x000000ffff0d7224 */ /* 0x000fe400078e0031 */
[----:B------:R-:W-:-:S07]  /*2bc30*/  IMAD.MOV.U32 R9, RZ, RZ, R14 ;  /* 0x000000ffff097224 */ /* 0x000fce00078e000e */
[----:B------:R-:W-:Y:S05]  /*2bc40*/  WARPSYNC.COLLECTIVE R15, `(.L_x_2231) ;  /* 0x000000000f087348 */ /* 0x000fea0003c00000 */
[----:B------:R0:W1:Y:S02]  /*2bc50*/  SHFL.IDX P6, R14, R13, R12, R11 ;  /* 0x0000000c0d0e7389 */ /* 0x00006400000c000b */
[----:B01----:R-:W-:Y:S01]  /*2bc60*/  ENDCOLLECTIVE ;  /* 0x000000000000791b */ /* 0x003fe20003800000 */
.L_x_2231:
[----:B------:R-:W-:Y:S05]  /*2bc70*/  BRA `(.L_x_2232) ;  /* 0xfffffdd800647947 */ /* 0x000fea000383ffff */
.L_x_1876:
[----:B------:R-:W-:Y:S01]  /*2bc80*/  BSSY B1, `(.L_x_2233) ;  /* 0x0000008000017945 */ /* 0x000fe20003800000 */
[----:B------:R-:W-:Y:S02]  /*2bc90*/  IMAD.MOV.U32 R13, RZ, RZ, R48 ;  /* 0x000000ffff0d7224 */ /* 0x000fe400078e0030 */
[----:B------:R-:W-:Y:S02]  /*2bca0*/  IMAD.MOV.U32 R12, RZ, RZ, 0x3 ;  /* 0x00000003ff0c7424 */ /* 0x000fe400078e00ff */
[----:B------:R-:W-:Y:S02]  /*2bcb0*/  IMAD.MOV.U32 R11, RZ, RZ, 0x181f ;  /* 0x0000181fff0b7424 */ /* 0x000fe400078e00ff */
[----:B------:R-:W-:-:S07]  /*2bcc0*/  IMAD.MOV.U32 R15, RZ, RZ, -0x1 ;  /* 0xffffffffff0f7424 */ /* 0x000fce00078e00ff */
[----:B0-23-5:R-:W-:Y:S05]  /*2bcd0*/  WARPSYNC.COLLECTIVE R15, `(.L_x_2234) ;  /* 0x000000000f087348 */ /* 0x02dfea0003c00000 */
[----:B0-----:R0:W1:Y:S02]  /*2bce0*/  SHFL.IDX P6, R14, R13, R12, R11 ;  /* 0x0000000c0d0e7389 */ /* 0x00106400000c000b */
[----:B0123-5:R-:W-:Y:S01]  /*2bcf0*/  ENDCOLLECTIVE ;  /* 0x000000000000791b */ /* 0x02ffe20003800000 */
.L_x_2234:
[----:B------:R-:W-:Y:S05]  /*2bd00*/  BSYNC B1 ;  /* 0x0000000000017941 */ /* 0x000fea0003800000 */
.L_x_2233:
        /* <DEDUP_REMOVED lines=8> */
.L_x_2235:
[----:B------:R-:W-:Y:S02]  /*2bd90*/  IMAD.MOV.U32 R13, RZ, RZ, R37 ;  /* 0x000000ffff0d7224 */ /* 0x000fe400078e0025 */
[----:B------:R-:W-:-:S07]  /*2bda0*/  IMAD.MOV.U32 R5, RZ, RZ, R14 ;  /* 0x000000ffff057224 */ /* 0x000fce00078e000e */
[----:B------:R-:W-:Y:S05]  /*2bdb0*/  WARPSYNC.COLLECTIVE R15, `(.L_x_2236) ;  /* 0x000000000f087348 */ /* 0x000fea0003c00000 */
[----:B------:R0:W1:Y:S02]  /*2bdc0*/  SHFL.IDX P6, R14, R13, R12, R11 ;  /* 0x0000000c0d0e7389 */ /* 0x00006400000c000b */
[----:B01----:R-:W-:Y:S01]  /*2bdd0*/  ENDCOLLECTIVE ;  /* 0x000000000000791b */ /* 0x003fe20003800000 */
.L_x_2236:
[----:B------:R-:W-:Y:S02]  /*2bde0*/  IMAD.MOV.U32 R13, RZ, RZ, R49 ;  /* 0x000000ffff0d7224 */ /* 0x000fe400078e0031 */
[----:B------:R-:W-:-:S07]  /*2bdf0*/  IMAD.MOV.U32 R37, RZ, RZ, R14 ;  /* 0x000000ffff257224 */ /* 0x000fce00078e000e */
[----:B------:R-:W-:Y:S05]  /*2be00*/  WARPSYNC.COLLECTIVE R15, `(.L_x_2237) ;  /* 0x000000000f087348 */ /* 0x000fea0003c00000 */
[----:B------:R0:W1:Y:S02]  /*2be10*/  SHFL.IDX P6, R14, R13, R12, R11 ;  /* 0x0000000c0d0e7389 */ /* 0x00006400000c000b */
[----:B01----:R-:W-:Y:S01]  /*2be20*/  ENDCOLLECTIVE ;  /* 0x000000000000791b */ /* 0x003fe20003800000 */
.L_x_2237:
[----:B------:R-:W-:Y:S01]  /*2be30*/  IMAD.MOV.U32 R49, RZ, RZ, R14 ;  /* 0x000000ffff317224 */ /* 0x000fe200078e000e */
[----:B------:R-:W-:Y:S06]  /*2be40*/  BRA `(.L_x_2238) ;  /* 0xfffffdd8007c7947 */ /* 0x000fec000383ffff */
.L_x_1880:
[----:B------:R0:W0:Y:S02]  /*2be50*/  SYNCS.PHASECHK.TRANS64.TRYWAIT P0, [R22+URZ+0x28400], R51 ;  /* 0x02840033160075a7 */ /* 0x000024000800017f */
[----:B0-----:R-:W-:Y:S05]  /*2be60*/  @!P0 NANOSLEEP.SYNCS 0x989680 ;  /* 0x009896800000895d */ /* 0x001fea0003900000 */
[----:B------:R-:W0:Y:S02]  /*2be70*/  @!P0 SYNCS.PHASECHK.TRANS64 P0, [R22+URZ+0x28400], R51 ;  /* 0x02840033160085a7 */ /* 0x000e24000800007f */
[----:B0-----:R-:W-:Y:S05]  /*2be80*/  @!P0 BRA `(.L_x_1880) ;  /* 0xfffffffc00f08947 */ /* 0x001fea000383ffff */
[----:B------:R-:W-:Y:S05]  /*2be90*/  BRA `(.L_x_2239) ;  /* 0xfffffdd800f87947 */ /* 0x000fea000383ffff */
.L_x_1896:
[----:B------:R-:W1:Y:S01]  /*2bea0*/  LDC R3, c[0x0][0x3f4] ;  /* 0x0000fd00ff037b82 */ /* 0x000e620000000800 */
[----:B------:R-:W-:Y:S01]  /*2beb0*/  BSSY B1, `(.L_x_2240) ;  /* 0x0000008000017945 */ /* 0x000fe20003800000 */
[----:B0-----:R-:W-:Y:S02]  /*2bec0*/  IMAD.MOV.U32 R13, RZ, RZ, R37 ;  /* 0x000000ffff0d7224 */ /* 0x001fe400078e0025 */
[----:B------:R-:W-:Y:S02]  /*2bed0*/  IMAD.MOV.U32 R12, RZ, RZ, RZ ;  /* 0x000000ffff0c7224 */ /* 0x000fe400078e00ff */
[----:B------:R-:W-:Y:S02]  /*2bee0*/  IMAD.MOV.U32 R11, RZ, RZ, 0x181f ;  /* 0x0000181fff0b7424 */ /* 0x000fe400078e00ff */
[----:B------:R-:W-:-:S07]  /*2bef0*/  IMAD.MOV.U32 R15, RZ, RZ, -0x1 ;  /* 0xffffffffff0f7424 */ /* 0x000fce00078e00ff */
[----:B-1----:R-:W-:Y:S05]  /*2bf00*/  WARPSYNC.COLLECTIVE R15, `(.L_x_2241) ;  /* 0x000000000f087348 */ /* 0x002fea0003c00000 */
[----:B------:R0:W2:Y:S02]  /*2bf10*/  SHFL.IDX P6, R14, R13, R12, R11 ;  /* 0x0000000c0d0e7389 */ /* 0x0000a400000c000b */
[----:B012---:R-:W-:Y:S01]  /*2bf20*/  ENDCOLLECTIVE ;  /* 0x000000000000791b */ /* 0x007fe20003800000 */
.L_x_2241:
[----:B------:R-:W-:Y:S05]  /*2bf30*/  BSYNC B1 ;  /* 0x0000000000017941 */ /* 0x000fea0003800000 */
.L_x_2240:
[----:B------:R-:W-:Y:S01]  /*2bf40*/  IMAD.MOV.U32 R13, RZ, RZ, R53 ;  /* 0x000000ffff0d7224 */ /* 0x000fe200078e0035 */
[----:B------:R-:W-:Y:S01]  /*2bf50*/  MOV R11, 0x181f ;  /* 0x0000181f000b7802 */ /* 0x000fe20000000f00 */
[----:B------:R-:W-:Y:S01]  /*2bf60*/  IMAD.MOV.U32 R12, RZ, RZ, RZ ;  /* 0x000000ffff0c7224 */ /* 0x000fe200078e00ff */
[----:B------:R-:W-:Y:S01]  /*2bf70*/  ISETP.GE.AND P0, PT, R16, R3, PT ;  /* 0x000000031000720c */ /* 0x000fe20003f06270 */
[----:B------:R-:W-:Y:S02]  /*2bf80*/  IMAD.MOV.U32 R15, RZ, RZ, -0x1 ;  /* 0xffffffffff0f7424 */ /* 0x000fe400078e00ff */
[----:B------:R-:W-:Y:S02]  /*2bf90*/  IMAD.MOV.U32 R5, RZ, RZ, R14 ;  /* 0x000000ffff057224 */ /* 0x000fe400078e000e */
[----:B------:R-:W-:-:S08]  /*2bfa0*/  IMAD R59, R189, R4, RZ ;  /* 0x00000004bd3b7224 */ /* 0x000fd000078e02ff */
[----:B------:R-:W-:Y:S05]  /*2bfb0*/  WARPSYNC.COLLECTIVE R15, `(.L_x_2242) ;  /* 0x000000000f087348 */ /* 0x000fea0003c00000 */
[----:B------:R0:W1:Y:S02]  /*2bfc0*/  SHFL.IDX P6, R14, R13, R12, R11 ;  /* 0x0000000c0d0e7389 */ /* 0x00006400000c000b */
[----:B01----:R-:W-:Y:S01]  /*2bfd0*/  ENDCOLLECTIVE ;  /* 0x000000000000791b */ /* 0x003fe20003800000 */
.L_x_2242:
[----:B------:R-:W-:Y:S01]  /*2bfe0*/  ISETP.GE.OR P1, PT, R10, R59, P0 ;  /* 0x0000003b0a00720c */ /* 0x000fe20000726670 */
[----:B------:R-:W-:Y:S02]  /*2bff0*/  IMAD.MOV.U32 R13, RZ, RZ, R55 ;  /* 0x000000ffff0d7224 */ /* 0x000fe400078e0037 */
[----:B------:R-:W-:-:S10]  /*2c000*/  IMAD.MOV.U32 R7, RZ, RZ, R14 ;  /* 0x000000ffff077224 */ /* 0x000fd400078e000e */
[----:B------:R-:W-:Y:S05]  /*2c010*/  WARPSYNC.COLLECTIVE R15, `(.L_x_2243) ;  /* 0x000000000f087348 */ /* 0x000fea0003c00000 */
[----:B------:R0:W1:Y:S02]  /*2c020*/  SHFL.IDX P6, R14, R13, R12, R11 ;  /* 0x0000000c0d0e7389 */ /* 0x00006400000c000b */
[----:B01----:R-:W-:Y:S01]  /*2c030*/  ENDCOLLECTIVE ;  /* 0x000000000000791b */ /* 0x003fe20003800000 */
.L_x_2243:
[----:B------:R-:W-:-:S05]  /*2c040*/  @!P1 IADD3 R4, P2, R16, R7, RZ ;  /* 0x0000000710049210 */ /* 0x000fca0007f5e0ff */
[----:B------:R-:W-:Y:S02]  /*2c050*/  @!P1 IMAD.X R5, R5, 0x1, R17, P2 ;  /* 0x0000000105059824 */ /* 0x000fe400010e0611 */
[----:B------:R-:W-:-:S04]  /*2c060*/  IMAD.MOV.U32 R13, RZ, RZ, R57 ;  /* 0x000000ffff0d7224 */ /* 0x000fc800078e0039 */
[----:B------:R-:W5:Y:S01]  /*2c070*/  @!P1 LD.E.128 R4, desc[UR36][R4.64] ;  /* 0x0000002404049980 */ /* 0x000f62000c101d00 */
[----:B------:R-:W-:-:S07]  /*2c080*/  IMAD.MOV.U32 R9, RZ, RZ, R14 ;  /* 0x000000ffff097224 */ /* 0x000fce00078e000e */
[----:B-----5:R-:W-:Y:S05]  /*2c090*/  WARPSYNC.COLLECTIVE R15, `(.L_x_2244) ;  /* 0x000000000f087348 */ /* 0x020fea0003c00000 */
[----:B------:R0:W1:Y:S02]  /*2c0a0*/  SHFL.IDX P6, R14, R13, R12, R11 ;  /* 0x0000000c0d0e7389 */ /* 0x00006400000c000b */
[----:B01---5:R-:W-:Y:S01]  /*2c0b0*/  ENDCOLLECTIVE ;  /* 0x000000000000791b */ /* 0x023fe20003800000 */
.L_x_2244:
[----:B------:R-:W-:-:S05]  /*2c0c0*/  @!P1 IADD3 R24, P3, R16, R14, RZ ;  /* 0x0000000e10189210 */ /* 0x000fca0007f7e0ff */
[----:B------:R-:W-:-:S06]  /*2c0d0*/  @!P1 IMAD.X R25, R9, 0x1, R17, P3 ;  /* 0x0000000109199824 */ /* 0x000fcc00018e0611 */
[----:B------:R-:W5:Y:S01]  /*2c0e0*/  @!P1 LD.E.128 R24, desc[UR36][R24.64] ;  /* 0x0000002418189980 */ /* 0x000f62000c101d00 */
[----:B------:R-:W-:Y:S02]  /*2c0f0*/  IMAD.MOV.U32 R13, RZ, RZ, R37 ;  /* 0x000000ffff0d7224 */ /* 0x000fe400078e0025 */
[----:B------:R-:W-:-:S07]  /*2c100*/  IMAD.MOV.U32 R12, RZ, RZ, 0x1 ;  /* 0x00000001ff0c7424 */ /* 0x000fce00078e00ff */
[----:B-----5:R-:W-:Y:S05]  /*2c110*/  WARPSYNC.COLLECTIVE R15, `(.L_x_2245) ;  /* 0x000000000f087348 */ /* 0x020fea0003c00000 */
[----:B------:R0:W1:Y:S02]  /*2c120*/  SHFL.IDX P6, R14, R13, R12, R11 ;  /* 0x0000000c0d0e7389 */ /* 0x00006400000c000b */
[----:B01---5:R-:W-:Y:S01]  /*2c130*/  ENDCOLLECTIVE ;  /* 0x000000000000791b */ /* 0x023fe20003800000 */
.L_x_2245:
[----:B------:R-:W-:Y:S02]  /*2c140*/  IMAD.MOV.U32 R13, RZ, RZ, R53 ;  /* 0x000000ffff0d7224 */ /* 0x000fe400078e0035 */
[----:B------:R-:W-:-:S07]  /*2c150*/  IMAD.MOV.U32 R9, RZ, RZ, R14 ;  /* 0x000000ffff097224 */ /* 0x000fce00078e000e */
[----:B------:R-:W-:Y:S05]  /*2c160*/  WARPSYNC.COLLECTIVE R15, `(.L_x_2246) ;  /* 0x000000000f087348 */ /* 0x000fea0003c00000 */
[----:B------:R0:W1:Y:S02]  /*2c170*/  SHFL.IDX P6, R14, R13, R12, R11 ;  /* 0x0000000c0d0e7389 */ /* 0x00006400000c000b */
[----:B01----:R-:W-:Y:S01]  /*2c180*/  ENDCOLLECTIVE ;  /* 0x000000000000791b */ /* 0x003fe20003800000 */
.L_x_2246:
[----:B------:R-:W-:Y:S02]  /*2c190*/  IMAD.MOV.U32 R13, RZ, RZ, R55 ;  /* 0x000000ffff0d7224 */ /* 0x000fe400078e0037 */
[----:B------:R-:W-:-:S07]  /*2c1a0*/  IMAD.MOV.U32 R21, RZ, RZ, R14 ;  /* 0x000000ffff157224 */ /* 0x000fce00078e000e */
[----:B------:R-:W-:Y:S05]  /*2c1b0*/  WARPSYNC.COLLECTIVE R15, `(.L_x_2247) ;  /* 0x000000000f087348 */ /* 0x000fea0003c00000 */
[----:B------:R0:W1:Y:S02]  /*2c1c0*/  SHFL.IDX P6, R14, R13, R12, R11 ;  /* 0x0000000c0d0e7389 */ /* 0x00006400000c000b */
[----:B01----:R-:W-:Y:S01]  /*2c1d0*/  ENDCOLLECTIVE ;  /* 0x000000000000791b */ /* 0x003fe20003800000 */
.L_x_2247:
[----:B------:R-:W-:Y:S02]  /*2c1e0*/  IMAD.MOV.U32 R13, RZ, RZ, R57 ;  /* 0x000000ffff0d7224 */ /* 0x000fe400078e0039 */
[----:B------:R-:W-:-:S07]  /*2c1f0*/  IMAD.MOV.U32 R33, RZ, RZ, R14 ;  /* 0x000000ffff217224 */ /* 0x000fce00078e000e */
[----:B------:R-:W-:Y:S05]  /*2c200*/  WARPSYNC.COLLECTIVE R15, `(.L_x_2248) ;  /* 0x000000000f087348 */ /* 0x000fea0003c00000 */
[----:B------:R0:W1:Y:S02]  /*2c210*/  SHFL.IDX P6, R14, R13, R12, R11 ;  /* 0x0000000c0d0e7389 */ /* 0x00006400000c000b */
[----:B01----:R-:W-:Y:S01]  /*2c220*/  ENDCOLLECTIVE ;  /* 0x000000000000791b */ /* 0x003fe20003800000 */
.L_x_2248:
[----:B------:R-:W-:Y:S02]  /*2c230*/  CS2R R44, SRZ ;  /* 0x00000000002c7805 */ /* 0x000fe4000001ff00 */
[----:B------:R-:W-:Y:S02]  /*2c240*/  CS2R R46, SRZ ;  /* 0x00000000002e7805 */ /* 0x000fe4000001ff00 */
[----:B------:R-:W-:Y:S02]  /*2c250*/  CS2R R48, SRZ ;  /* 0x0000000000307805 */ /* 0x000fe4000001ff00 */
[----:B------:R-:W-:Y:S02]  /*2c260*/  CS2R R50, SRZ ;  /* 0x0000000000327805 */ /* 0x000fe4000001ff00 */
[----:B------:R-:W-:Y:S01]  /*2c270*/  @!P1 MOV R44, R4 ;  /* 0x00000004002c9202 */ /* 0x000fe20000000f00 */
[----:B------:R-:W-:Y:S01]  /*2c280*/  @!P1 IMAD.MOV.U32 R45, RZ, RZ, R5 ;  /* 0x000000ffff2d9224 */ /* 0x000fe200078e0005 */
[----:B------:R-:W-:Y:S01]  /*2c290*/  CS2R R4, SRZ ;  /* 0x0000000000047805 */ /* 0x000fe2000001ff00 */
[----:B------:R-:W-:-:S02]  /*2c2a0*/  @!P1 IMAD.MOV.U32 R46, RZ, RZ, R6 ;  /* 0x000000ffff2e9224 */ /* 0x000fc400078e0006 */
[----:B------:R-:W-:Y:S02]  /*2c2b0*/  @!P1 IMAD.MOV.U32 R47, RZ, RZ, R7 ;  /* 0x000000ffff2f9224 */ /* 0x000fe400078e0007 */
[----:B------:R-:W-:Y:S02]  /*2c2c0*/  @!P1 IMAD.MOV.U32 R48, RZ, RZ, R24 ;  /* 0x000000ffff309224 */ /* 0x000fe400078e0018 */
[----:B------:R-:W-:Y:S02]  /*2c2d0*/  @!P1 IMAD.MOV.U32 R49, RZ, RZ, R25 ;  /* 0x000000ffff319224 */ /* 0x000fe400078e0019 */
[----:B------:R-:W-:Y:S02]  /*2c2e0*/  @!P1 IMAD.MOV.U32 R50, RZ, RZ, R26 ;  /* 0x000000ffff329224 */ /* 0x000fe400078e001a */
[----:B------:R-:W-:Y:S01]  /*2c2f0*/  @!P1 IMAD.MOV.U32 R51, RZ, RZ, R27 ;  /* 0x000000ffff339224 */ /* 0x000fe200078e001b */
[----:B------:R-:W-:Y:S06]  /*2c300*/  BRA `(.L_x_2249) ;  /* 0xfffffe1800747947 */ /* 0x000fec000383ffff */
.L_x_1899:
[----:B------:R-:W-:Y:S01]  /*2c310*/  BSSY B1, `(.L_x_2250) ;  /* 0x0000008000017945 */ /* 0x000fe20003800000 */
[----:B------:R-:W-:Y:S02]  /*2c320*/  IMAD.MOV.U32 R13, RZ, RZ, R37 ;  /* 0x000000ffff0d7224 */ /* 0x000fe400078e0025 */
[----:B------:R-:W-:Y:S02]  /*2c330*/  IMAD.MOV.U32 R12, RZ, RZ, 0x2 ;  /* 0x00000002ff0c7424 */ /* 0x000fe400078e00ff */
[----:B------:R-:W-:Y:S02]  /*2c340*/  IMAD.MOV.U32 R11, RZ, RZ, 0x181f ;  /* 0x0000181fff0b7424 */ /* 0x000fe400078e00ff */
[----:B------:R-:W-:-:S07]  /*2c350*/  IMAD.MOV.U32 R15, RZ, RZ, -0x1 ;  /* 0xffffffffff0f7424 */ /* 0x000fce00078e00ff */
[----:B-----5:R-:W-:Y:S05]  /*2c360*/  WARPSYNC.COLLECTIVE R15, `(.L_x_2251) ;  /* 0x000000000f087348 */ /* 0x020fea0003c00000 */
[----:B------:R0:W1:Y:S02]  /*2c370*/  SHFL.IDX P6, R14, R13, R12, R11 ;  /* 0x0000000c0d0e7389 */ /* 0x00006400000c000b */
[----:B01---5:R-:W-:Y:S01]  /*2c380*/  ENDCOLLECTIVE ;  /* 0x000000000000791b */ /* 0x023fe20003800000 */
.L_x_2251:
[----:B------:R-:W-:Y:S05]  /*2c390*/  BSYNC B1 ;  /* 0x0000000000017941 */ /* 0x000fea0003800000 */
.L_x_2250:
[----:B------:R-:W-:Y:S01]  /*2c3a0*/  IMAD.MOV.U32 R13, RZ, RZ, R53 ;  /* 0x000000ffff0d7224 */ /* 0x000fe200078e0035 */
[----:B------:R-:W-:Y:S01]  /*2c3b0*/  MOV R15, 0xffffffff ;  /* 0xffffffff000f7802 */ /* 0x000fe20000000f00 */
[----:B------:R-:W-:Y:S02]  /*2c3c0*/  IMAD.MOV.U32 R12, RZ, RZ, 0x2 ;  /* 0x00000002ff0c7424 */ /* 0x000fe400078e00ff */
[----:B------:R-:W-:Y:S02]  /*2c3d0*/  IMAD.MOV.U32 R11, RZ, RZ, 0x181f ;  /* 0x0000181fff0b7424 */ /* 0x000fe400078e00ff */
[----:B------:R-:W-:Y:S02]  /*2c3e0*/  IMAD.MOV.U32 R9, RZ, RZ, R14 ;  /* 0x000000ffff097224 */ /* 0x000fe400078e000e */
[----:B------:R-:W-:-:S07]  /*2c3f0*/  VIADD R8, R10, 0x40 ;  /* 0x000000400a087836 */ /* 0x000fce0000000000 */
[----:B------:R-:W-:Y:S05]  /*2c400*/  WARPSYNC.COLLECTIVE R15, `(.L_x_2252) ;  /* 0x000000000f087348 */ /* 0x000fea0003c00000 */
[----:B------:R0:W1:Y:S02]  /*2c410*/  SHFL.IDX P6, R14, R13, R12, R11 ;  /* 0x0000000c0d0e7389 */ /* 0x00006400000c000b */
[----:B01----:R-:W-:Y:S01]  /*2c420*/  ENDCOLLECTIVE ;  /* 0x000000000000791b */ /* 0x003fe20003800000 */
.L_x_2252:
[----:B------:R-:W-:Y:S01]  /*2c430*/  ISETP.GE.OR P1, PT, R8, R59, P0 ;  /* 0x0000003b0800720c */ /* 0x000fe20000726670 */
[----:B------:R-:W-:Y:S02]  /*2c440*/  IMAD.MOV.U32 R13, RZ, RZ, R55 ;  /* 0x000000ffff0d7224 */ /* 0x000fe400078e0037 */
[----:B------:R-:W-:-:S10]  /*2c450*/  IMAD.MOV.U32 R21, RZ, RZ, R14 ;  /* 0x000000ffff157224 */ /* 0x000fd400078e000e */
[----:B------:R-:W-:Y:S05]  /*2c460*/  WARPSYNC.COLLECTIVE R15, `(.L_x_2253) ;  /* 0x000000000f087348 */ /* 0x000fea0003c00000 */
[----:B------:R0:W1:Y:S02]  /*2c470*/  SHFL.IDX P6, R14, R13, R12, R11 ;  /* 0x0000000c0d0e7389 */ /* 0x00006400000c000b */
[----:B01----:R-:W-:Y:S01]  /*2c480*/  ENDCOLLECTIVE ;  /* 0x000000000000791b */ /* 0x003fe20003800000 */
.L_x_2253:
[----:B------:R-:W-:-:S05]  /*2c490*/  @!P1 IADD3 R24, P2, R16, R21, RZ ;  /* 0x0000001510189210 */ /* 0x000fca0007f5e0ff */
[----:B------:R-:W-:Y:S02]  /*2c4a0*/  @!P1 IMAD.X R9, R9, 0x1, R17, P2 ;  /* 0x0000000109099824 */ /* 0x000fe400010e0611 */
[----:B------:R-:W-:Y:S02]  /*2c4b0*/  IMAD.MOV.U32 R13, RZ, RZ, R57 ;  /* 0x000000ffff0d7224 */ /* 0x000fe400078e0039 */
[----:B------:R-:W-:-:S07]  /*2c4c0*/  IMAD.MOV.U32 R25, RZ, RZ, R14 ;  /* 0x000000ffff197224 */ /* 0x000fce00078e000e */
[----:B------:R-:W-:Y:S05]  /*2c4d0*/  WARPSYNC.COLLECTIVE R15, `(.L_x_2254) ;  /* 0x000000000f087348 */ /* 0x000fea0003c00000 */
[----:B------:R0:W1:Y:S02]  /*2c4e0*/  SHFL.IDX P6, R14, R13, R12, R11 ;  /* 0x0000000c0d0e7389 */ /* 0x00006400000c000b */
[----:B01----:R-:W-:Y:S01]  /*2c4f0*/  ENDCOLLECTIVE ;  /* 0x000000000000791b */ /* 0x003fe20003800000 */
.L_x_2254:
[----:B------:R-:W-:-:S05]  /*2c500*/  @!P1 IADD3 R32, P3, R16, R14, RZ ;  /* 0x0000000e10209210 */ /* 0x000fca0007f7e0ff */
[----:B------:R-:W-:Y:S02]  /*2c510*/  @!P1 IMAD.X R33, R25, 0x1, R17, P3 ;  /* 0x0000000119219824 */ /* 0x000fe400018e0611 */
[----:B------:R-:W-:-:S04]  /*2c520*/  @!P1 IMAD.MOV.U32 R25, RZ, RZ, R9 ;  /* 0x000000ffff199224 */ /* 0x000fc800078e0009 */
[----:B------:R-:W5:Y:S04]  /*2c530*/  @!P1 LD.E.128 R32, desc[UR36][R32.64] ;  /* 0x0000002420209980 */ /* 0x000f68000c101d00 */
[----:B------:R-:W5:Y:S01]  /*2c540*/  @!P1 LD.E.128 R24, desc[UR36][R24.64] ;  /* 0x0000002418189980 */ /* 0x000f62000c101d00 */
[----:B------:R-:W-:Y:S02]  /*2c550*/  IMAD.MOV.U32 R13, RZ, RZ, R37 ;  /* 0x000000ffff0d7224 */ /* 0x000fe400078e0025 */
[----:B------:R-:W-:-:S07]  /*2c560*/  IMAD.MOV.U32 R12, RZ, RZ, 0x3 ;  /* 0x00000003ff0c7424 */ /* 0x000fce00078e00ff */
[----:B-----5:R-:W-:Y:S05]  /*2c570*/  WARPSYNC.COLLECTIVE R15, `(.L_x_2255) ;  /* 0x000000000f087348 */ /* 0x020fea0003c00000 */
[----:B------:R0:W1:Y:S02]  /*2c580*/  SHFL.IDX P6, R14, R13, R12, R11 ;  /* 0x0000000c0d0e7389 */ /* 0x00006400000c000b */
[----:B01---5:R-:W-:Y:S01]  /*2c590*/  ENDCOLLECTIVE ;  /* 0x000000000000791b */ /* 0x023fe20003800000 */
.L_x_2255:
[----:B------:R-:W-:Y:S02]  /*2c5a0*/  IMAD.MOV.U32 R13, RZ, RZ, R53 ;  /* 0x000000ffff0d7224 */ /* 0x000fe400078e0035 */
[----:B------:R-:W-:-:S07]  /*2c5b0*/  IMAD.MOV.U32 R37, RZ, RZ, R14 ;  /* 0x000000ffff257224 */ /* 0x000fce00078e000e */
[----:B------:R-:W-:Y:S05]  /*2c5c0*/  WARPSYNC.COLLECTIVE R15, `(.L_x_2256) ;  /* 0x000000000f087348 */ /* 0x000fea0003c00000 */
[----:B------:R0:W1:Y:S02]  /*2c5d0*/  SHFL.IDX P6, R14, R13, R12, R11 ;  /* 0x0000000c0d0e7389 */ /* 0x00006400000c000b */
[----:B01----:R-:W-:Y:S01]  /*2c5e0*/  ENDCOLLECTIVE ;  /* 0x000000000000791b */ /* 0x003fe20003800000 */
.L_x_2256:
[----:B------:R-:W-:Y:S02]  /*2c5f0*/  IMAD.MOV.U32 R13, RZ, RZ, R55 ;  /* 0x000000ffff0d7224 */ /* 0x000fe400078e0037 */
[----:B------:R-:W-:-:S07]  /*2c600*/  IMAD.MOV.U32 R53, RZ, RZ, R14 ;  /* 0x000000ffff357224 */ /* 0x000fce00078e000e */
[----:B------:R-:W-:Y:S05]  /*2c610*/  WARPSYNC.COLLECTIVE R15, `(.L_x_2257) ;  /* 0x000000000f087348 */ /* 0x000fea0003c00000 */
[----:B------:R0:W1:Y:S02]  /*2c620*/  SHFL.IDX P6, R14, R13, R12, R11 ;  /* 0x0000000c0d0e7389 */ /* 0x00006400000c000b */
[----:B01----:R-:W-:Y:S01]  /*2c630*/  ENDCOLLECTIVE ;  /* 0x000000000000791b */ /* 0x003fe20003800000 */
.L_x_2257:
[----:B------:R-:W-:Y:S01]  /*2c640*/  MOV R13, R57 ;  /* 0x00000039000d7202 */ /* 0x000fe20000000f00 */
[----:B------:R-:W-:-:S07]  /*2c650*/  IMAD.MOV.U32 R55, RZ, RZ, R14 ;  /* 0x000000ffff377224 */ /* 0x000fce00078e000e */
[----:B------:R-:W-:Y:S05]  /*2c660*/  WARPSYNC.COLLECTIVE R15, `(.L_x_2258) ;  /* 0x000000000f087348 */ /* 0x000fea0003c00000 */
[----:B------:R0:W1:Y:S02]  /*2c670*/  SHFL.IDX P6, R14, R13, R12, R11 ;  /* 0x0000000c0d0e7389 */ /* 0x00006400000c000b */
[----:B01----:R-:W-:Y:S01]  /*2c680*/  ENDCOLLECTIVE ;  /* 0x000000000000791b */ /* 0x003fe20003800000 */
.L_x_2258:
[----:B------:R-:W-:Y:S02]  /*2c690*/  CS2R R20, SRZ ;  /* 0x0000000000147805 */ /* 0x000fe4000001ff00 */
[----:B------:R-:W-:Y:S02]  /*2c6a0*/  CS2R R38, SRZ ;  /* 0x0000000000267805 */ /* 0x000fe4000001ff00 */
[----:B------:R-:W-:Y:S02]  /*2c6b0*/  CS2R R40, SRZ ;  /* 0x0000000000287805 */ /* 0x000fe4000001ff00 */
[----:B------:R-:W-:Y:S02]  /*2c6c0*/  CS2R R42, SRZ ;  /* 0x00000000002a7805 */ /* 0x000fe4000001ff00 */
[----:B------:R-:W-:Y:S01]  /*2c6d0*/  CS2R R8, SRZ ;  /* 0x0000000000087805 */ /* 0x000fe2000001ff00 */
[----:B------:R-:W-:Y:S02]  /*2c6e0*/  IMAD.MOV.U32 R57, RZ, RZ, R14 ;  /* 0x000000ffff397224 */ /* 0x000fe400078e000e */
[----:B------:R-:W-:-:S02]  /*2c6f0*/  @!P1 IMAD.MOV.U32 R40, RZ, RZ, R32 ;  /* 0x000000ffff289224 */ /* 0x000fc400078e0020 */
[----:B------:R-:W-:Y:S02]  /*2c700*/  @!P1 IMAD.MOV.U32 R41, RZ, RZ, R33 ;  /* 0x000000ffff299224 */ /* 0x000fe400078e0021 */
[----:B------:R-:W-:Y:S02]  /*2c710*/  @!P1 IMAD.MOV.U32 R20, RZ, RZ, R24 ;  /* 0x000000ffff149224 */ /* 0x000fe400078e0018 */
[----:B------:R-:W-:Y:S02]  /*2c720*/  @!P1 IMAD.MOV.U32 R21, RZ, RZ, R25 ;  /* 0x000000ffff159224 */ /* 0x000fe400078e0019 */
[----:B------:R-:W-:Y:S02]  /*2c730*/  @!P1 IMAD.MOV.U32 R38, RZ, RZ, R26 ;  /* 0x000000ffff269224 */ /* 0x000fe400078e001a */
[----:B------:R-:W-:Y:S02]  /*2c740*/  @!P1 IMAD.MOV.U32 R39, RZ, RZ, R27 ;  /* 0x000000ffff279224 */ /* 0x000fe400078e001b */
[----:B------:R-:W-:-:S02]  /*2c750*/  @!P1 IMAD.MOV.U32 R42, RZ, RZ, R34 ;  /* 0x000000ffff2a9224 */ /* 0x000fc400078e0022 */
[----:B------:R-:W-:Y:S01]  /*2c760*/  @!P1 IMAD.MOV.U32 R43, RZ, RZ, R35 ;  /* 0x000000ffff2b9224 */ /* 0x000fe200078e0023 */
[----:B------:R-:W-:Y:S06]  /*2c770*/  BRA `(.L_x_2259) ;  /* 0xfffffe1800207947 */ /* 0x000fec000383ffff */
.L_x_1903:
[----:B0-----:R0:W1:Y:S02]  /*2c780*/  SYNCS.PHASECHK.TRANS64.TRYWAIT P4, [R22+URZ+0x28400], R25 ;  /* 0x02840019160075a7 */ /* 0x001064000808017f */
[----:B-1----:R-:W-:Y:S05]  /*2c790*/  @!P4 NANOSLEEP.SYNCS 0x989680 ;  /* 0x009896800000c95d */ /* 0x002fea0003900000 */
[----:B------:R-:W1:Y:S02]  /*2c7a0*/  @!P4 SYNCS.PHASECHK.TRANS64 P4, [R22+URZ+0x28400], R25 ;  /* 0x028400191600c5a7 */ /* 0x000e64000808007f */
[----:B-1----:R-:W-:Y:S05]  /*2c7b0*/  @!P4 BRA `(.L_x_1903) ;  /* 0xfffffffc00f0c947 */ /* 0x002fea000383ffff */
[----:B------:R-:W-:Y:S05]  /*2c7c0*/  BRA `(.L_x_2260) ;  /* 0xfffffe1800907947 */ /* 0x000fea000383ffff */
.L_x_1913:
[----:B--2---:R2:W3:Y:S02]  /*2c7d0*/  SYNCS.PHASECHK.TRANS64.TRYWAIT P1, [R6+URZ+0x28430], R11 ;  /* 0x0284300b060075a7 */ /* 0x0044e4000802017f */
[----:B---3--:R-:W-:Y:S05]  /*2c7e0*/  @!P1 NANOSLEEP.SYNCS 0x989680 ;  /* 0x009896800000995d */ /* 0x008fea0003900000 */
[----:B------:R-:W3:Y:S02]  /*2c7f0*/  @!P1 SYNCS.PHASECHK.TRANS64 P1, [R6+URZ+0x28430], R11 ;  /* 0x0284300b060095a7 */ /* 0x000ee4000802007f */
[----:B---3--:R-:W-:Y:S05]  /*2c800*/  @!P1 BRA `(.L_x_1913) ;  /* 0xfffffffc00f09947 */ /* 0x008fea000383ffff */
[----:B------:R-:W-:Y:S05]  /*2c810*/  BRA `(.L_x_1912) ;  /* 0xfffffe5800fc7947 */ /* 0x000fea000383ffff */
.L_x_1927:
[----:B-1----:R1:W4:Y:S02]  /*2c820*/  SYNCS.PHASECHK.TRANS64.TRYWAIT P2, [R6+URZ+0x28450], R11 ;  /* 0x0284500b060075a7 */ /* 0x002324000804017f */
[----:B----4-:R-:W-:Y:S05]  /*2c830*/  @!P2 NANOSLEEP.SYNCS 0x989680 ;  /* 0x009896800000a95d */ /* 0x010fea0003900000 */
[----:B------:R-:W4:Y:S02]  /*2c840*/  @!P2 SYNCS.PHASECHK.TRANS64 P2, [R6+URZ+0x28450], R11 ;  /* 0x0284500b0600a5a7 */ /* 0x000f24000804007f */
[----:B----4-:R-:W-:Y:S05]  /*2c850*/  @!P2 BRA `(.L_x_1927) ;  /* 0xfffffffc00f0a947 */ /* 0x010fea000383ffff */
[----:B------:R-:W-:Y:S05]  /*2c860*/  BRA `(.L_x_1926) ;  /* 0xfffffe7800587947 */ /* 0x000fea000383ffff */
.L_x_1937:
[----:B-1----:R1:W2:Y:S02]  /*2c870*/  SYNCS.PHASECHK.TRANS64.TRYWAIT P2, [R12+URZ+0x28430], R11 ;  /* 0x0284300b0c0075a7 */ /* 0x0022a4000804017f */
[----:B--2---:R-:W-:Y:S05]  /*2c880*/  @!P2 NANOSLEEP.SYNCS 0x989680 ;  /* 0x009896800000a95d */ /* 0x004fea0003900000 */
[----:B------:R-:W2:Y:S02]  /*2c890*/  @!P2 SYNCS.PHASECHK.TRANS64 P2, [R12+URZ+0x28430], R11 ;  /* 0x0284300b0c00a5a7 */ /* 0x000ea4000804007f */
[----:B--2---:R-:W-:Y:S05]  /*2c8a0*/  @!P2 BRA `(.L_x_1937) ;  /* 0xfffffffc00f0a947 */ /* 0x004fea000383ffff */
[----:B------:R-:W-:Y:S05]  /*2c8b0*/  BRA `(.L_x_1936) ;  /* 0xfffffe7c00b47947 */ /* 0x000fea000383ffff */
.L_x_1951:
[----:B---3--:R3:W4:Y:S02]  /*2c8c0*/  SYNCS.PHASECHK.TRANS64.TRYWAIT P2, [R12+URZ+0x28450], R11 ;  /* 0x0284500b0c0075a7 */ /* 0x008724000804017f */
[----:B----4-:R-:W-:Y:S05]  /*2c8d0*/  @!P2 NANOSLEEP.SYNCS 0x989680 ;  /* 0x009896800000a95d */ /* 0x010fea0003900000 */
[----:B------:R-:W4:Y:S02]  /*2c8e0*/  @!P2 SYNCS.PHASECHK.TRANS64 P2, [R12+URZ+0x28450], R11 ;  /* 0x0284500b0c00a5a7 */ /* 0x000f24000804007f */
[----:B----4-:R-:W-:Y:S05]  /*2c8f0*/  @!P2 BRA `(.L_x_1951) ;  /* 0xfffffffc00f0a947 */ /* 0x010fea000383ffff */
[----:B------:R-:W-:Y:S05]  /*2c900*/  BRA `(.L_x_1950) ;  /* 0xfffffea000247947 */ /* 0x000fea000383ffff */
.L_x_1962:
[----:B-1----:R1:W2:Y:S02]  /*2c910*/  SYNCS.PHASECHK.TRANS64.TRYWAIT P2, [R6+URZ+0x28430], R10 ;  /* 0x0284300a060075a7 */ /* 0x0022a4000804017f */
[----:B--2---:R-:W-:Y:S05]  /*2c920*/  @!P2 NANOSLEEP.SYNCS 0x989680 ;  /* 0x009896800000a95d */ /* 0x004fea0003900000 */
[----:B------:R-:W2:Y:S02]  /*2c930*/  @!P2 SYNCS.PHASECHK.TRANS64 P2, [R6+URZ+0x28430], R10 ;  /* 0x0284300a0600a5a7 */ /* 0x000ea4000804007f */
[----:B--2---:R-:W-:Y:S05]  /*2c940*/  @!P2 BRA `(.L_x_1962) ;  /* 0xfffffffc00f0a947 */ /* 0x004fea000383ffff */
[----:B------:R-:W-:Y:S05]  /*2c950*/  BRA `(.L_x_1961) ;  /* 0xfffffea4009c7947 */ /* 0x000fea000383ffff */
.L_x_1968:
[----:B-1----:R1:W3:Y:S02]  /*2c960*/  SYNCS.PHASECHK.TRANS64.TRYWAIT P2, [R6+URZ+0x28450], R10 ;  /* 0x0284500a060075a7 */ /* 0x0022e4000804017f */
[----:B---3--:R-:W-:Y:S05]  /*2c970*/  @!P2 NANOSLEEP.SYNCS 0x989680 ;  /* 0x009896800000a95d */ /* 0x008fea0003900000 */
[----:B------:R-:W3:Y:S02]  /*2c980*/  @!P2 SYNCS.PHASECHK.TRANS64 P2, [R6+URZ+0x28450], R10 ;  /* 0x0284500a0600a5a7 */ /* 0x000ee4000804007f */
[----:B---3--:R-:W-:Y:S05]  /*2c990*/  @!P2 BRA `(.L_x_1968) ;  /* 0xfffffffc00f0a947 */ /* 0x008fea000383ffff */
[----:B------:R-:W-:Y:S05]  /*2c9a0*/  BRA `(.L_x_1967) ;  /* 0xfffffebc00607947 */ /* 0x000fea000383ffff */
.L_x_1975:
[----:B-1----:R1:W2:Y:S02]  /*2c9b0*/  SYNCS.PHASECHK.TRANS64.TRYWAIT P1, [R10+URZ+0x28430], R11 ;  /* 0x0284300b0a0075a7 */ /* 0x0022a4000802017f */
[----:B--2---:R-:W-:Y:S05]  /*2c9c0*/  @!P1 NANOSLEEP.SYNCS 0x989680 ;  /* 0x009896800000995d */ /* 0x004fea0003900000 */
[----:B------:R-:W2:Y:S02]  /*2c9d0*/  @!P1 SYNCS.PHASECHK.TRANS64 P1, [R10+URZ+0x28430], R11 ;  /* 0x0284300b0a0095a7 */ /* 0x000ea4000802007f */
[----:B--2---:R-:W-:Y:S05]  /*2c9e0*/  @!P1 BRA `(.L_x_1975) ;  /* 0xfffffffc00f09947 */ /* 0x004fea000383ffff */
[----:B------:R-:W-:Y:S05]  /*2c9f0*/  BRA `(.L_x_1974) ;  /* 0xfffffec0002c7947 */ /* 0x000fea000383ffff */
.L_x_1989:
[----:B---3--:R3:W4:Y:S02]  /*2ca00*/  SYNCS.PHASECHK.TRANS64.TRYWAIT P1, [R10+URZ+0x28450], R11 ;  /* 0x0284500b0a0075a7 */ /* 0x008724000802017f */
[----:B----4-:R-:W-:Y:S05]  /*2ca10*/  @!P1 NANOSLEEP.SYNCS 0x989680 ;  /* 0x009896800000995d */ /* 0x010fea0003900000 */
[----:B------:R-:W4:Y:S02]  /*2ca20*/  @!P1 SYNCS.PHASECHK.TRANS64 P1, [R10+URZ+0x28450], R11 ;  /* 0x0284500b0a0095a7 */ /* 0x000f24000802007f */
[----:B----4-:R-:W-:Y:S05]  /*2ca30*/  @!P1 BRA `(.L_x_1989) ;  /* 0xfffffffc00f09947 */ /* 0x010fea000383ffff */
[----:B------:R-:W-:Y:S05]  /*2ca40*/  BRA `(.L_x_1988) ;  /* 0xfffffee000887947 */ /* 0x000fea000383ffff */
.L_x_1994:
[----:B-----5:R-:W-:Y:S01]  /*2ca50*/  IMAD.MOV.U32 R12, RZ, RZ, R0 ;  /* 0x000000ffff0c7224 */ /* 0x020fe200078e0000 */
[----:B0-----:R-:W-:Y:S01]  /*2ca60*/  LOP3.LUT R2, R0, 0x2, RZ, 0x3c, !PT ;  /* 0x0000000200027812 */ /* 0x001fe200078e3cff */
[----:B------:R-:W-:Y:S01]  /*2ca70*/  IMAD.MOV.U32 R11, RZ, RZ, 0x1c1f ;  /* 0x00001c1fff0b7424 */ /* 0x000fe200078e00ff */
[----:B------:R-:W-:Y:S01]  /*2ca80*/  SEL R7, R36, R37, P0 ;  /* 0x0000002524077207 */ /* 0x000fe20000000000 */
[----:B------:R-:W-:Y:S01]  /*2ca90*/  IMAD.MOV.U32 R15, RZ, RZ, -0x1 ;  /* 0xffffffffff0f7424 */ /* 0x000fe200078e00ff */
[----:B------:R-:W-:Y:S02]  /*2caa0*/  SEL R8, R32, R33, P0 ;  /* 0x0000002120087207 */ /* 0x000fe40000000000 */
[----:B------:R-:W-:-:S07]  /*2cab0*/  SEL R36, R37, R36, P0 ;  /* 0x0000002425247207 */ /* 0x000fce0000000000 */
[----:B-12---:R-:W-:Y:S05]  /*2cac0*/  WARPSYNC.COLLECTIVE R15, `(.L_x_2261) ;  /* 0x000000000f087348 */ /* 0x006fea0003c00000 */
[----:B------:R0:W3:Y:S02]  /*2cad0*/  SHFL.IDX P6, R14, R13, R12, R11 ;  /* 0x0000000c0d0e7389 */ /* 0x0000e400000c000b */
[----:B0123--:R-:W-:Y:S01]  /*2cae0*/  ENDCOLLECTIVE ;  /* 0x000000000000791b */ /* 0x00ffe20003800000 */
.L_x_2261:
        /* <DEDUP_REMOVED lines=18> */
.L_x_2262:
        /* <DEDUP_REMOVED lines=18> */
.L_x_2263:
        /* <DEDUP_REMOVED lines=18> */
.L_x_2264:
        /* <DEDUP_REMOVED lines=8> */
[----:B------:R-:W-:Y:S01]  /*2ced0*/  SEL R73, R132, R133, P0 ;  /* 0x0000008584497207 */ /* 0x000fe20000000000 */
[----:B------:R-:W-:Y:S01]  /*2cee0*/  IMAD.MOV.U32 R12, RZ, RZ, R0 ;  /* 0x000000ffff0c7224 */ /* 0x000fe200078e0000 */
        /* <DEDUP_REMOVED lines=9> */
.L_x_2265:
        /* <DEDUP_REMOVED lines=18> */
.L_x_2266:
        /* <DEDUP_REMOVED lines=19> */
.L_x_2267:
        /* <DEDUP_REMOVED lines=18> */
.L_x_2268:
        /* <DEDUP_REMOVED lines=18> */
.L_x_2269:
        /* <DEDUP_REMOVED lines=18> */
.L_x_2270:
[----:B------:R-:W-:Y:S02]  /*2d530*/  SEL R142, R143, R142, P0 ;  /* 0x0000008e8f8e7207 */ /* 0x000fe40000000000 */
[----:B------:R-:W-:Y:S02]  /*2d540*/  SEL R138, R139, R138, P0 ;  /* 0x0000008a8b8a7207 */ /* 0x000fe40000000000 */
[----:B------:R-:W-:Y:S02]  /*2d550*/  SEL R133, R150, R151, P0 ;  /* 0x0000009796857207 */ /* 0x000fe40000000000 */
[----:B------:R-:W-:Y:S02]  /*2d560*/  SEL R161, R162, R147, P0 ;  /* 0x00000093a2a17207 */ /* 0x000fe40000000000 */
[----:B------:R-:W-:Y:S02]  /*2d570*/  SEL R150, R151, R150, P0 ;  /* 0x0000009697967207 */ /* 0x000fe40000000000 */
[----:B------:R-:W-:Y:S01]  /*2d580*/  SEL R160, R147, R162, P0 ;  /* 0x000000a293a07207 */ /* 0x000fe20000000000 */
[----:B------:R-:W-:-:S02]  /*2d590*/  IMAD.MOV.U32 R13, RZ, RZ, R44 ;  /* 0x000000ffff0d7224 */ /* 0x000fc400078e002c */
[----:B------:R-:W-:Y:S02]  /*2d5a0*/  IMAD.MOV.U32 R12, RZ, RZ, R2 ;  /* 0x000000ffff0c7224 */ /* 0x000fe400078e0002 */
[----:B------:R-:W-:-:S07]  /*2d5b0*/  IMAD.MOV.U32 R28, RZ, RZ, R14 ;  /* 0x000000ffff1c7224 */ /* 0x000fce00078e000e */
[----:B------:R-:W-:Y:S05]  /*2d5c0*/  WARPSYNC.COLLECTIVE R15, `(.L_x_2271) ;  /* 0x000000000f087348 */ /* 0x000fea0003c00000 */
[----:B------:R0:W1:Y:S02]  /*2d5d0*/  SHFL.IDX P6, R14, R13, R12, R11 ;  /* 0x0000000c0d0e7389 */ /* 0x00006400000c000b */
[----:B01----:R-:W-:Y:S01]  /*2d5e0*/  ENDCOLLECTIVE ;  /* 0x000000000000791b */ /* 0x003fe20003800000 */
.L_x_2271:
[----:B------:R-:W-:Y:S02]  /*2d5f0*/  IMAD.MOV.U32 R13, RZ, RZ, R40 ;  /* 0x000000ffff0d7224 */ /* 0x000fe400078e0028 */
[----:B------:R-:W-:-:S07]  /*2d600*/  IMAD.MOV.U32 R44, RZ, RZ, R14 ;  /* 0x000000ffff2c7224 */ /* 0x000fce00078e000e */
[----:B------:R-:W-:Y:S05]  /*2d610*/  WARPSYNC.COLLECTIVE R15, `(.L_x_2272) ;  /* 0x000000000f087348 */ /* 0x000fea0003c00000 */
[----:B------:R0:W1:Y:S02]  /*2d620*/  SHFL.IDX P6, R14, R13, R12, R11 ;  /* 0x0000000c0d0e7389 */ /* 0x00006400000c000b */
[----:B01----:R-:W-:Y:S01]  /*2d630*/  ENDCOLLECTIVE ;  /* 0x000000000000791b */ /* 0x003fe20003800000 */
.L_x_2272:
[----:B------:R-:W-:Y:S02]  /*2d640*/  IMAD.MOV.U32 R13, RZ, RZ, R34 ;  /* 0x000000ffff0d7224 */ /* 0x000fe400078e0022 */
[----:B------:R-:W-:Y:S02]  /*2d650*/  IMAD.MOV.U32 R12, RZ, RZ, R0 ;  /* 0x000000ffff0c7224 */ /* 0x000fe400078e0000 */
[----:B------:R-:W-:-:S07]  /*2d660*/  IMAD.MOV.U32 R40, RZ, RZ, R14 ;  /* 0x000000ffff287224 */ /* 0x000fce00078e000e */
[----:B------:R-:W-:Y:S05]  /*2d670*/  WARPSYNC.COLLECTIVE R15, `(.L_x_2273) ;  /* 0x000000000f087348 */ /* 0x000fea0003c00000 */
[----:B------:R0:W1:Y:S02]  /*2d680*/  SHFL.IDX P6, R14, R13, R12, R11 ;  /* 0x0000000c0d0e7389 */ /* 0x00006400000c000b */
[----:B01----:R-:W-:Y:S01]  /*2d690*/  ENDCOLLECTIVE ;  /* 0x000000000000791b */ /* 0x003fe20003800000 */
.L_x_2273:
[----:B------:R-:W-:Y:S02]  /*2d6a0*/  IMAD.MOV.U32 R13, RZ, RZ, R27 ;  /* 0x000000ffff0d7224 */ /* 0x000fe400078e001b */
[----:B------:R-:W-:-:S07]  /*2d6b0*/  IMAD.MOV.U32 R34, RZ, RZ, R14 ;  /* 0x000000ffff227224 */ /* 0x000fce00078e000e */
[----:B------:R-:W-:Y:S05]  /*2d6c0*/  WARPSYNC.COLLECTIVE R15, `(.L_x_2274) ;  /* 0x000000000f087348 */ /* 0x000fea0003c00000 */
[----:B------:R0:W1:Y:S02]  /*2d6d0*/  SHFL.IDX P6, R14, R13, R12, R11 ;  /* 0x0000000c0d0e7389 */ /* 0x00006400000c000b */
[----:B01----:R-:W-:Y:S01]  /*2d6e0*/  ENDCOLLECTIVE ;  /* 0x000000000000791b */ /* 0x003fe20003800000 */
.L_x_2274:
[----:B------:R-:W-:Y:S02]  /*2d6f0*/  IMAD.MOV.U32 R13, RZ, RZ, R52 ;  /* 0x000000ffff0d7224 */ /* 0x000fe400078e0034 */
[----:B------:R-:W-:Y:S02]  /*2d700*/  IMAD.MOV.U32 R12, RZ, RZ, R2 ;  /* 0x000000ffff0c7224 */ /* 0x000fe400078e0002 */
[----:B------:R-:W-:-:S07]  /*2d710*/  IMAD.MOV.U32 R27, RZ, RZ, R14 ;  /* 0x000000ffff1b7224 */ /* 0x000fce00078e000e */
[----:B------:R-:W-:Y:S05]  /*2d720*/  WARPSYNC.COLLECTIVE R15, `(.L_x_2275) ;  /* 0x000000000f087348 */ /* 0x000fea0003c00000 */
[----:B------:R0:W1:Y:S02]  /*2d730*/  SHFL.IDX P6, R14, R13, R12, R11 ;  /* 0x0000000c0d0e7389 */ /* 0x00006400000c000b */
[----:B01----:R-:W-:Y:S01]  /*2d740*/  ENDCOLLECTIVE ;  /* 0x000000000000791b */ /* 0x003fe20003800000 */
.L_x_2275:
[----:B------:R-:W-:Y:S01]  /*2d750*/  IMAD.MOV.U32 R13, RZ, RZ, R48 ;  /* 0x000000ffff0d7224 */ /* 0x000fe200078e0030 */
[----:B------:R-:W-:-:S07]  /*2d760*/  MOV R52, R14 ;  /* 0x0000000e00347202 */ /* 0x000fce0000000f00 */
[----:B------:R-:W-:Y:S05]  /*2d770*/  WARPSYNC.COLLECTIVE R15, `(.L_x_2276) ;  /* 0x000000000f087348 */ /* 0x000fea0003c00000 */
[----:B------:R0:W1:Y:S02]  /*2d780*/  SHFL.IDX P6, R14, R13, R12, R11 ;  /* 0x0000000c0d0e7389 */ /* 0x00006400000c000b */
[----:B01----:R-:W-:Y:S01]  /*2d790*/  ENDCOLLECTIVE ;  /* 0x000000000000791b */ /* 0x003fe20003800000 */
.L_x_2276:
[----:B------:R-:W-:Y:S02]  /*2d7a0*/  SEL R192, R34, R52, P0 ;  /* 0x0000003422c07207 */ /* 0x000fe40000000000 */
[----:B------:R-:W-:Y:S01]  /*2d7b0*/  SEL R204, R52, R34, P0 ;  /* 0x0000002234cc7207 */ /* 0x000fe20000000000 */
[----:B------:R-:W-:Y:S02]  /*2d7c0*/  IMAD.MOV.U32 R13, RZ, RZ, R33 ;  /* 0x000000ffff0d7224 */ /* 0x000fe400078e0021 */
[----:B------:R-:W-:Y:S02]  /*2d7d0*/  IMAD.MOV.U32 R12, RZ, RZ, R0 ;  /* 0x000000ffff0c7224 */ /* 0x000fe400078e0000 */
[----:B------:R-:W-:-:S07]  /*2d7e0*/  IMAD.MOV.U32 R48, RZ, RZ, R14 ;  /* 0x000000ffff307224 */ /* 0x000fce00078e000e */
[----:B------:R-:W-:Y:S05]  /*2d7f0*/  WARPSYNC.COLLECTIVE R15, `(.L_x_2277) ;  /* 0x000000000f087348 */ /* 0x000fea0003c00000 */
[----:B------:R0:W1:Y:S02]  /*2d800*/  SHFL.IDX P6, R14, R13, R12, R11 ;  /* 0x0000000c0d0e7389 */ /* 0x00006400000c000b */
[----:B01----:R-:W-:Y:S01]  /*2d810*/  ENDCOLLECTIVE ;  /* 0x000000000000791b */ /* 0x003fe20003800000 */
.L_x_2277:
[----:B------:R-:W-:Y:S02]  /*2d820*/  SEL R226, R27, R48, P0 ;  /* 0x000000301be27207 */ /* 0x000fe40000000000 */
[----:B------:R-:W-:Y:S01]  /*2d830*/  SEL R229, R48, R27, P0 ;  /* 0x0000001b30e57207 */ /* 0x000fe20000000000 */
[----:B------:R-:W-:Y:S02]  /*2d840*/  IMAD.MOV.U32 R13, RZ, RZ, R26 ;  /* 0x000000ffff0d7224 */ /* 0x000fe400078e001a */
[----:B------:R-:W-:-:S07]  /*2d850*/  IMAD.MOV.U32 R33, RZ, RZ, R14 ;  /* 0x000000ffff217224 */ /* 0x000fce00078e000e */
[----:B------:R-:W-:Y:S05]  /*2d860*/  WARPSYNC.COLLECTIVE R15, `(.L_x_2278) ;  /* 0x000000000f087348 */ /* 0x000fea0003c00000 */
[----:B------:R0:W1:Y:S02]  /*2d870*/  SHFL.IDX P6, R14, R13, R12, R11 ;  /* 0x0000000c0d0e7389 */ /* 0x00006400000c000b */
[----:B01----:R-:W-:Y:S01]  /*2d880*/  ENDCOLLECTIVE ;  /* 0x000000000000791b */ /* 0x003fe20003800000 */
.L_x_2278:
[----:B------:R-:W-:Y:S02]  /*2d890*/  IMAD.MOV.U32 R13, RZ, RZ, R60 ;  /* 0x000000ffff0d7224 */ /* 0x000fe400078e003c */
[----:B------:R-:W-:Y:S02]  /*2d8a0*/  IMAD.MOV.U32 R12, RZ, RZ, R2 ;  /* 0x000000ffff0c7224 */ /* 0x000fe400078e0002 */
[----:B------:R-:W-:-:S07]  /*2d8b0*/  IMAD.MOV.U32 R26, RZ, RZ, R14 ;  /* 0x000000ffff1a7224 */ /* 0x000fce00078e000e */
[----:B------:R-:W-:Y:S05]  /*2d8c0*/  WARPSYNC.COLLECTIVE R15, `(.L_x_2279) ;  /* 0x000000000f087348 */ /* 0x000fea0003c00000 */
[----:B------:R0:W1:Y:S02]  /*2d8d0*/  SHFL.IDX P6, R14, R13, R12, R11 ;  /* 0x0000000c0d0e7389 */ /* 0x00006400000c000b */
[----:B01----:R-:W-:Y:S01]  /*2d8e0*/  ENDCOLLECTIVE ;  /* 0x000000000000791b */ /* 0x003fe20003800000 */
.L_x_2279:
[----:B------:R-:W-:Y:S02]  /*2d8f0*/  IMAD.MOV.U32 R13, RZ, RZ, R56 ;  /* 0x000000ffff0d7224 */ /* 0x000fe400078e0038 */
[----:B------:R-:W-:-:S07]  /*2d900*/  IMAD.MOV.U32 R60, RZ, RZ, R14 ;  /* 0x000000ffff3c7224 */ /* 0x000fce00078e000e */
[----:B------:R-:W-:Y:S05]  /*2d910*/  WARPSYNC.COLLECTIVE R15, `(.L_x_2280) ;  /* 0x000000000f087348 */ /* 0x000fea0003c00000 */
[----:B------:R0:W1:Y:S02]  /*2d920*/  SHFL.IDX P6, R14, R13, R12, R11 ;  /* 0x0000000c0d0e7389 */ /* 0x00006400000c000b */
[----:B01----:R-:W-:Y:S01]  /*2d930*/  ENDCOLLECTIVE ;  /* 0x000000000000791b */ /* 0x003fe20003800000 */
.L_x_2280:
        /* <DEDUP_REMOVED lines=8> */
.L_x_2281:
[----:B------:R-:W-:Y:S02]  /*2d9c0*/  SEL R183, R26, R56, P0 ;  /* 0x000000381ab77207 */ /* 0x000fe40000000000 */
[----:B------:R-:W-:Y:S02]  /*2d9d0*/  SEL R189, R56, R26, P0 ;  /* 0x0000001a38bd7207 */ /* 0x000fe40000000000 */
[----:B------:R-:W-:Y:S01]  /*2d9e0*/  MOV R13, R21 ;  /* 0x00000015000d7202 */ /* 0x000fe20000000f00 */
[----:B------:R-:W-:-:S07]  /*2d9f0*/  IMAD.MOV.U32 R31, RZ, RZ, R14 ;  /* 0x000000ffff1f7224 */ /* 0x000fce00078e000e */
[----:B------:R-:W-:Y:S05]  /*2da00*/  WARPSYNC.COLLECTIVE R15, `(.L_x_2282) ;  /* 0x000000000f087348 */ /* 0x000fea0003c00000 */
[----:B------:R0:W1:Y:S02]  /*2da10*/  SHFL.IDX P6, R14, R13, R12, R11 ;  /* 0x0000000c0d0e7389 */ /* 0x00006400000c000b */
[----:B01----:R-:W-:Y:S01]  /*2da20*/  ENDCOLLECTIVE ;  /* 0x000000000000791b */ /* 0x003fe20003800000 */
.L_x_2282:
[----:B------:R-:W-:Y:S02]  /*2da30*/  IMAD.MOV.U32 R13, RZ, RZ, R68 ;  /* 0x000000ffff0d7224 */ /* 0x000fe400078e0044 */
[----:B------:R-:W-:Y:S02]  /*2da40*/  IMAD.MOV.U32 R12, RZ, RZ, R2 ;  /* 0x000000ffff0c7224 */ /* 0x000fe400078e0002 */
[----:B------:R-:W-:-:S07]  /*2da50*/  IMAD.MOV.U32 R21, RZ, RZ, R14 ;  /* 0x000000ffff157224 */ /* 0x000fce00078e000e */
[----:B------:R-:W-:Y:S05]  /*2da60*/  WARPSYNC.COLLECTIVE R15, `(.L_x_2283) ;  /* 0x000000000f087348 */ /* 0x000fea0003c00000 */
[----:B------:R0:W1:Y:S02]  /*2da70*/  SHFL.IDX P6, R14, R13, R12, R11 ;  /* 0x0000000c0d0e7389 */ /* 0x00006400000c000b */
[----:B01----:R-:W-:Y:S01]  /*2da80*/  ENDCOLLECTIVE ;  /* 0x000000000000791b */ /* 0x003fe20003800000 */
.L_x_2283:
[----:B------:R-:W-:Y:S02]  /*2da90*/  IMAD.MOV.U32 R13, RZ, RZ, R20 ;  /* 0x000000ffff0d7224 */ /* 0x000fe400078e0014 */
[----:B------:R-:W-:-:S07]  /*2daa0*/  IMAD.MOV.U32 R68, RZ, RZ, R14 ;  /* 0x000000ffff447224 */ /* 0x000fce00078e000e */
[----:B------:R-:W-:Y:S05]  /*2dab0*/  WARPSYNC.COLLECTIVE R15, `(.L_x_2284) ;  /* 0x000000000f087348 */ /* 0x000fea0003c00000 */
[----:B------:R0:W1:Y:S02]  /*2dac0*/  SHFL.IDX P6, R14, R13, R12, R11 ;  /* 0x0000000c0d0e7389 */ /* 0x00006400000c000b */
[----:B01----:R-:W-:Y:S01]  /*2dad0*/  ENDCOLLECTIVE ;  /* 0x000000000000791b */ /* 0x003fe20003800000 */
.L_x_2284:
        /* <DEDUP_REMOVED lines=8> */
.L_x_2285:
[----:B------:R-:W-:Y:S02]  /*2db60*/  SEL R180, R21, R20, P0 ;  /* 0x0000001415b47207 */ /* 0x000fe40000000000 */
[----:B------:R-:W-:Y:S01]  /*2db70*/  SEL R179, R20, R21, P0 ;  /* 0x0000001514b37207 */ /* 0x000fe20000000000 */
[----:B------:R-:W-:Y:S02]  /*2db80*/  IMAD.MOV.U32 R13, RZ, RZ, R30 ;  /* 0x000000ffff0d7224 */ /* 0x000fe400078e001e */
[----:B------:R-:W-:-:S07]  /*2db90*/  IMAD.MOV.U32 R35, RZ, RZ, R14 ;  /* 0x000000ffff237224 */ /* 0x000fce00078e000e */
[----:B------:R-:W-:Y:S05]  /*2dba0*/  WARPSYNC.COLLECTIVE R15, `(.L_x_2286) ;  /* 0x000000000f087348 */ /* 0x000fea0003c00000 */
[----:B------:R0:W1:Y:S02]  /*2dbb0*/  SHFL.IDX P6, R14, R13, R12, R11 ;  /* 0x0000000c0d0e7389 */ /* 0x00006400000c000b */
[----:B01----:R-:W-:Y:S01]  /*2dbc0*/  ENDCOLLECTIVE ;  /* 0x000000000000791b */ /* 0x003fe20003800000 */
.L_x_2286:
[----:B------:R-:W-:Y:S02]  /*2dbd0*/  IMAD.MOV.U32 R13, RZ, RZ, R76 ;  /* 0x000000ffff0d7224 */ /* 0x000fe400078e004c */
[----:B------:R-:W-:Y:S02]  /*2dbe0*/  IMAD.MOV.U32 R12, RZ, RZ, R2 ;  /* 0x000000ffff0c7224 */ /* 0x000fe400078e0002 */
[----:B------:R-:W-:-:S07]  /*2dbf0*/  IMAD.MOV.U32 R30, RZ, RZ, R14 ;  /* 0x000000ffff1e7224 */ /* 0x000fce00078e000e */
[----:B------:R-:W-:Y:S05]  /*2dc00*/  WARPSYNC.COLLECTIVE R15, `(.L_x_2287) ;  /* 0x000000000f087348 */ /* 0x000fea0003c00000 */
[----:B------:R0:W1:Y:S02]  /*2dc10*/  SHFL.IDX P6, R14, R13, R12, R11 ;  /* 0x0000000c0d0e7389 */ /* 0x00006400000c000b */
[----:B01----:R-:W-:Y:S01]  /*2dc20*/  ENDCOLLECTIVE ;  /* 0x000000000000791b */ /* 0x003fe20003800000 */
.L_x_2287:
[----:B------:R-:W-:Y:S02]  /*2dc30*/  IMAD.MOV.U32 R13, RZ, RZ, R72 ;  /* 0x000000ffff0d7224 */ /* 0x000fe400078e0048 */
[----:B------:R-:W-:-:S07]  /*2dc40*/  IMAD.MOV.U32 R76, RZ, RZ, R14 ;  /* 0x000000ffff4c7224 */ /* 0x000fce00078e000e */
[----:B------:R-:W-:Y:S05]  /*2dc50*/  WARPSYNC.COLLECTIVE R15, `(.L_x_2288) ;  /* 0x000000000f087348 */ /* 0x000fea0003c00000 */
[----:B------:R0:W1:Y:S02]  /*2dc60*/  SHFL.IDX P6, R14, R13, R12, R11 ;  /* 0x0000000c0d0e7389 */ /* 0x00006400000c000b */
[----:B01----:R-:W-:Y:S01]  /*2dc70*/  ENDCOLLECTIVE ;  /* 0x000000000000791b */ /* 0x003fe20003800000 */
.L_x_2288:
[----:B------:R-:W-:Y:S02]  /*2dc80*/  SEL R174, R35, R76, P0 ;  /* 0x0000004c23ae7207 */ /* 0x000fe40000000000 */
[----:B------:R-:W-:Y:S01]  /*2dc90*/  SEL R173, R76, R35, P0 ;  /* 0x000000234cad7207 */ /* 0x000fe20000000000 */
[----:B------:R-:W-:Y:S02]  /*2dca0*/  IMAD.MOV.U32 R13, RZ, RZ, R38 ;  /* 0x000000ffff0d7224 */ /* 0x000fe400078e0026 */
[----:B------:R-:W-:Y:S01]  /*2dcb0*/  IMAD.MOV.U32 R12, RZ, RZ, R0 ;  /* 0x000000ffff0c7224 */ /* 0x000fe200078e0000 */
[----:B------:R-:W-:-:S07]  /*2dcc0*/  MOV R72, R14 ;  /* 0x0000000e00487202 */ /* 0x000fce0000000f00 */
[----:B------:R-:W-:Y:S05]  /*2dcd0*/  WARPSYNC.COLLECTIVE R15, `(.L_x_2289) ;  /* 0x000000000f087348 */ /* 0x000fea0003c00000 */
[----:B------:R0:W1:Y:S02]  /*2dce0*/  SHFL.IDX P6, R14, R13, R12, R11 ;  /* 0x0000000c0d0e7389 */ /* 0x00006400000c000b */
[----:B01----:R-:W-:Y:S01]  /*2dcf0*/  ENDCOLLECTIVE ;  /* 0x000000000000791b */ /* 0x003fe20003800000 */
.L_x_2289:
[----:B------:R-:W-:Y:S02]  /*2dd00*/  SEL R176, R30, R72, P0 ;  /* 0x000000481eb07207 */ /* 0x000fe40000000000 */
[----:B------:R-:W-:Y:S01]  /*2dd10*/  SEL R175, R72, R30, P0 ;  /* 0x0000001e48af7207 */ /* 0x000fe20000000000 */
[----:B------:R-:W-:Y:S02]  /*2dd20*/  IMAD.MOV.U32 R13, RZ, RZ, R37 ;  /* 0x000000ffff0d7224 */ /* 0x000fe400078e0025 */
[----:B------:R-:W-:-:S07]  /*2dd30*/  IMAD.MOV.U32 R38, RZ, RZ, R14 ;  /* 0x000000ffff267224 */ /* 0x000fce00078e000e */
[----:B------:R-:W-:Y:S05]  /*2dd40*/  WARPSYNC.COLLECTIVE R15, `(.L_x_2290) ;  /* 0x000000000f087348 */ /* 0x000fea0003c00000 */
[----:B------:R0:W1:Y:S02]  /*2dd50*/  SHFL.IDX P6, R14, R13, R12, R11 ;  /* 0x0000000c0d0e7389 */ /* 0x00006400000c000b */
[----:B01----:R-:W-:Y:S01]  /*2dd60*/  ENDCOLLECTIVE ;  /* 0x000000000000791b */ /* 0x003fe20003800000 */
.L_x_2290:
[----:B------:R-:W-:Y:S02]  /*2dd70*/  IMAD.MOV.U32 R13, RZ, RZ, R84 ;  /* 0x000000ffff0d7224 */ /* 0x000fe400078e0054 */
[----:B------:R-:W-:Y:S02]  /*2dd80*/  IMAD.MOV.U32 R12, RZ, RZ, R2 ;  /* 0x000000ffff0c7224 */ /* 0x000fe400078e0002 */
[----:B------:R-:W-:-:S07]  /*2dd90*/  IMAD.MOV.U32 R37, RZ, RZ, R14 ;  /* 0x000000ffff257224 */ /* 0x000fce00078e000e */
[----:B------:R-:W-:Y:S05]  /*2dda0*/  WARPSYNC.COLLECTIVE R15, `(.L_x_2291) ;  /* 0x000000000f087348 */ /* 0x000fea0003c00000 */
[----:B------:R0:W1:Y:S02]  /*2ddb0*/  SHFL.IDX P6, R14, R13, R12, R11 ;  /* 0x0000000c0d0e7389 */ /* 0x00006400000c000b */
[----:B01----:R-:W-:Y:S01]  /*2ddc0*/  ENDCOLLECTIVE ;  /* 0x000000000000791b */ /* 0x003fe20003800000 */
.L_x_2291:
[----:B------:R-:W-:Y:S02]  /*2ddd0*/  IMAD.MOV.U32 R13, RZ, RZ, R80 ;  /* 0x000000ffff0d7224 */ /* 0x000fe400078e0050 */
[----:B------:R-:W-:-:S07]  /*2dde0*/  IMAD.MOV.U32 R84, RZ, RZ, R14 ;  /* 0x000000ffff547224 */ /* 0x000fce00078e000e */
[----:B------:R-:W-:Y:S05]  /*2ddf0*/  WARPSYNC.COLLECTIVE R15, `(.L_x_2292) ;  /* 0x000000000f087348 */ /* 0x000fea0003c00000 */
[----:B------:R0:W1:Y:S02]  /*2de00*/  SHFL.IDX P6, R14, R13, R12, R11 ;  /* 0x0000000c0d0e7389 */ /* 0x00006400000c000b */
[----:B01----:R-:W-:Y:S01]  /*2de10*/  ENDCOLLECTIVE ;  /* 0x000000000000791b */ /* 0x003fe20003800000 */
.L_x_2292:
        /* <DEDUP_REMOVED lines=8> */
.L_x_2293:
[----:B------:R-:W-:Y:S02]  /*2dea0*/  SEL R172, R37, R80, P0 ;  /* 0x0000005025ac7207 */ /* 0x000fe40000000000 */
[----:B------:R-:W-:Y:S01]  /*2deb0*/  SEL R171, R80, R37, P0 ;  /* 0x0000002550ab7207 */ /* 0x000fe20000000000 */
[----:B------:R-:W-:Y:S02]  /*2dec0*/  IMAD.MOV.U32 R13, RZ, RZ, R39 ;  /* 0x000000ffff0d7224 */ /* 0x000fe400078e0027 */
[----:B------:R-:W-:-:S07]  /*2ded0*/  IMAD.MOV.U32 R41, RZ, RZ, R14 ;  /* 0x000000ffff297224 */ /* 0x000fce00078e000e */
[----:B------:R-:W-:Y:S05]  /*2dee0*/  WARPSYNC.COLLECTIVE R15, `(.L_x_2294) ;  /* 0x000000000f087348 */ /* 0x000fea0003c00000 */
[----:B------:R0:W1:Y:S02]  /*2def0*/  SHFL.IDX P6, R14, R13, R12, R11 ;  /* 0x0000000c0d0e7389 */ /* 0x00006400000c000b */
[----:B01----:R-:W-:Y:S01]  /*2df00*/  ENDCOLLECTIVE ;  /* 0x000000000000791b */ /* 0x003fe20003800000 */
.L_x_2294:
[----:B------:R-:W-:Y:S01]  /*2df10*/  MOV R13, R92 ;  /* 0x0000005c000d7202 */ /* 0x000fe20000000f00 */
[----:B------:R-:W-:Y:S02]  /*2df20*/  IMAD.MOV.U32 R12, RZ, RZ, R2 ;  /* 0x000000ffff0c7224 */ /* 0x000fe400078e0002 */
[----:B------:R-:W-:-:S07]  /*2df30*/  IMAD.MOV.U32 R39, RZ, RZ, R14 ;  /* 0x000000ffff277224 */ /* 0x000fce00078e000e */
[----:B------:R-:W-:Y:S05]  /*2df40*/  WARPSYNC.COLLECTIVE R15, `(.L_x_2295) ;  /* 0x000000000f087348 */ /* 0x000fea0003c00000 */
[----:B------:R0:W1:Y:S02]  /*2df50*/  SHFL.IDX P6, R14, R13, R12, R11 ;  /* 0x0000000c0d0e7389 */ /* 0x00006400000c000b */
[----:B01----:R-:W-:Y:S01]  /*2df60*/  ENDCOLLECTIVE ;  /* 0x000000000000791b */ /* 0x003fe20003800000 */
.L_x_2295:
[----:B------:R-:W-:Y:S02]  /*2df70*/  IMAD.MOV.U32 R13, RZ, RZ, R88 ;  /* 0x000000ffff0d7224 */ /* 0x000fe400078e0058 */
[----:B------:R-:W-:-:S07]  /*2df80*/  IMAD.MOV.U32 R92, RZ, RZ, R14 ;  /* 0x000000ffff5c7224 */ /* 0x000fce00078e000e */
[----:B------:R-:W-:Y:S05]  /*2df90*/  WARPSYNC.COLLECTIVE R15, `(.L_x_2296) ;  /* 0x000000000f087348 */ /* 0x000fea0003c00000 */
[----:B------:R0:W1:Y:S02]  /*2dfa0*/  SHFL.IDX P6, R14, R13, R12, R11 ;  /* 0x0000000c0d0e7389 */ /* 0x00006400000c000b */
[----:B01----:R-:W-:Y:S01]  /*2dfb0*/  ENDCOLLECTIVE ;  /* 0x000000000000791b */ /* 0x003fe20003800000 */
.L_x_2296:
        /* <DEDUP_REMOVED lines=8> */
.L_x_2297:
[----:B------:R-:W-:Y:S02]  /*2e040*/  SEL R168, R39, R88, P0 ;  /* 0x0000005827a87207 */ /* 0x000fe40000000000 */
[----:B------:R-:W-:Y:S01]  /*2e050*/  SEL R167, R88, R39, P0 ;  /* 0x0000002758a77207 */ /* 0x000fe20000000000 */
[----:B------:R-:W-:Y:S02]  /*2e060*/  IMAD.MOV.U32 R13, RZ, RZ, R42 ;  /* 0x000000ffff0d7224 */ /* 0x000fe400078e002a */
[----:B------:R-:W-:-:S07]  /*2e070*/  IMAD.MOV.U32 R43, RZ, RZ, R14 ;  /* 0x000000ffff2b7224 */ /* 0x000fce00078e000e */
[----:B------:R-:W-:Y:S05]  /*2e080*/  WARPSYNC.COLLECTIVE R15, `(.L_x_2298) ;  /* 0x000000000f087348 */ /* 0x000fea0003c00000 */
[----:B------:R0:W1:Y:S02]  /*2e090*/  SHFL.IDX P6, R14, R13, R12, R11 ;  /* 0x0000000c0d0e7389 */ /* 0x00006400000c000b */
[----:B01----:R-:W-:Y:S01]  /*2e0a0*/  ENDCOLLECTIVE ;  /* 0x000000000000791b */ /* 0x003fe20003800000 */
.L_x_2298:
[----:B------:R-:W-:Y:S02]  /*2e0b0*/  IMAD.MOV.U32 R13, RZ, RZ, R100 ;  /* 0x000000ffff0d7224 */ /* 0x000fe400078e0064 */
[----:B------:R-:W-:Y:S02]  /*2e0c0*/  IMAD.MOV.U32 R12, RZ, RZ, R2 ;  /* 0x000000ffff0c7224 */ /* 0x000fe400078e0002 */
[----:B------:R-:W-:-:S07]  /*2e0d0*/  IMAD.MOV.U32 R42, RZ, RZ, R14 ;  /* 0x000000ffff2a7224 */ /* 0x000fce00078e000e */
[----:B------:R-:W-:Y:S05]  /*2e0e0*/  WARPSYNC.COLLECTIVE R15, `(.L_x_2299) ;  /* 0x000000000f087348 */ /* 0x000fea0003c00000 */
[----:B------:R0:W1:Y:S02]  /*2e0f0*/  SHFL.IDX P6, R14, R13, R12, R11 ;  /* 0x0000000c0d0e7389 */ /* 0x00006400000c000b */
[----:B01----:R-:W-:Y:S01]  /*2e100*/  ENDCOLLECTIVE ;  /* 0x000000000000791b */ /* 0x003fe20003800000 */
.L_x_2299:
[----:B------:R-:W-:Y:S02]  /*2e110*/  IMAD.MOV.U32 R13, RZ, RZ, R96 ;  /* 0x000000ffff0d7224 */ /* 0x000fe400078e0060 */
[----:B------:R-:W-:-:S07]  /*2e120*/  IMAD.MOV.U32 R100, RZ, RZ, R14 ;  /* 0x000000ffff647224 */ /* 0x000fce00078e000e */
[----:B------:R-:W-:Y:S05]  /*2e130*/  WARPSYNC.COLLECTIVE R15, `(.L_x_2300) ;  /* 0x000000000f087348 */ /* 0x000fea0003c00000 */
[----:B------:R0:W1:Y:S02]  /*2e140*/  SHFL.IDX P6, R14, R13, R12, R11 ;  /* 0x0000000c0d0e7389 */ /* 0x00006400000c000b */
[----:B01----:R-:W-:Y:S01]  /*2e150*/  ENDCOLLECTIVE ;  /* 0x000000000000791b */ /* 0x003fe20003800000 */
.L_x_2300:
[----:B------:R-:W-:Y:S01]  /*2e160*/  SEL R147, R100, R43, P0 ;  /* 0x0000002b64937207 */ /* 0x000fe20000000000 */
[----:B------:R-:W-:Y:S01]  /*2e170*/  IMAD.MOV.U32 R13, RZ, RZ, R49 ;  /* 0x000000ffff0d7224 */ /* 0x000fe200078e0031 */
[----:B------:R-:W-:Y:S01]  /*2e180*/  MOV R12, R0 ;  /* 0x00000000000c7202 */ /* 0x000fe20000000f00 */
[----:B------:R-:W-:-:S07]  /*2e190*/  IMAD.MOV.U32 R96, RZ, RZ, R14 ;  /* 0x000000ffff607224 */ /* 0x000fce00078e000e */
[----:B------:R-:W-:Y:S05]  /*2e1a0*/  WARPSYNC.COLLECTIVE R15, `(.L_x_2301) ;  /* 0x000000000f087348 */ /* 0x000fea0003c00000 */
[----:B------:R0:W1:Y:S02]  /*2e1b0*/  SHFL.IDX P6, R14, R13, R12, R11 ;  /* 0x0000000c0d0e7389 */ /* 0x00006400000c000b */
[----:B01----:R-:W-:Y:S01]  /*2e1c0*/  ENDCOLLECTIVE ;  /* 0x000000000000791b */ /* 0x003fe20003800000 */
.L_x_2301:
[----:B------:R-:W-:Y:S01]  /*2e1d0*/  SEL R162, R42, R96, P0 ;  /* 0x000000602aa27207 */ /* 0x000fe20000000000 */
[----:B------:R-:W-:Y:S02]  /*2e1e0*/  IMAD.MOV.U32 R13, RZ, RZ, R45 ;  /* 0x000000ffff0d7224 */ /* 0x000fe400078e002d */
[----:B------:R-:W-:-:S07]  /*2e1f0*/  IMAD.MOV.U32 R49, RZ, RZ, R14 ;  /* 0x000000ffff317224 */ /* 0x000fce00078e000e */
[----:B------:R-:W-:Y:S05]  /*2e200*/  WARPSYNC.COLLECTIVE R15, `(.L_x_2302) ;  /* 0x000000000f087348 */ /* 0x000fea0003c00000 */
[----:B------:R0:W1:Y:S02]  /*2e210*/  SHFL.IDX P6, R14, R13, R12, R11 ;  /* 0x0000000c0d0e7389 */ /* 0x00006400000c000b */
[----:B01----:R-:W-:Y:S01]  /*2e220*/  ENDCOLLECTIVE ;  /* 0x000000000000791b */ /* 0x003fe20003800000 */
.L_x_2302:
[----:B------:R-:W-:Y:S02]  /*2e230*/  IMAD.MOV.U32 R13, RZ, RZ, R108 ;  /* 0x000000ffff0d7224 */ /* 0x000fe400078e006c */
[----:B------:R-:W-:Y:S02]  /*2e240*/  IMAD.MOV.U32 R12, RZ, RZ, R2 ;  /* 0x000000ffff0c7224 */ /* 0x000fe400078e0002 */
[----:B------:R-:W-:-:S07]  /*2e250*/  IMAD.MOV.U32 R45, RZ, RZ, R14 ;  /* 0x000000ffff2d7224 */ /* 0x000fce00078e000e */
[----:B------:R-:W-:Y:S05]  /*2e260*/  WARPSYNC.COLLECTIVE R15, `(.L_x_2303) ;  /* 0x000000000f087348 */ /* 0x000fea0003c00000 */
[----:B------:R0:W1:Y:S02]  /*2e270*/  SHFL.IDX P6, R14, R13, R12, R11 ;  /* 0x0000000c0d0e7389 */ /* 0x00006400000c000b */
[----:B01----:R-:W-:Y:S01]  /*2e280*/  ENDCOLLECTIVE ;  /* 0x000000000000791b */ /* 0x003fe20003800000 */
.L_x_2303:
[----:B------:R-:W-:Y:S02]  /*2e290*/  IMAD.MOV.U32 R13, RZ, RZ, R104 ;  /* 0x000000ffff0d7224 */ /* 0x000fe400078e0068 */
[----:B------:R-:W-:-:S07]  /*2e2a0*/  IMAD.MOV.U32 R108, RZ, RZ, R14 ;  /* 0x000000ffff6c7224 */ /* 0x000fce00078e000e */
[----:B------:R-:W-:Y:S05]  /*2e2b0*/  WARPSYNC.COLLECTIVE R15, `(.L_x_2304) ;  /* 0x000000000f087348 */ /* 0x000fea0003c00000 */
[----:B------:R0:W1:Y:S02]  /*2e2c0*/  SHFL.IDX P6, R14, R13, R12, R11 ;  /* 0x0000000c0d0e7389 */ /* 0x00006400000c000b */
[----:B01----:R-:W-:Y:S01]  /*2e2d0*/  ENDCOLLECTIVE ;  /* 0x000000000000791b */ /* 0x003fe20003800000 */
.L_x_2304:
[----:B------:R-:W-:Y:S01]  /*2e2e0*/  SEL R92, R108, R49, P0 ;  /* 0x000000316c5c7207 */ /* 0x000fe20000000000 */
[----:B------:R-:W-:Y:S02]  /*2e2f0*/  IMAD.MOV.U32 R13, RZ, RZ, R57 ;  /* 0x000000ffff0d7224 */ /* 0x000fe400078e0039 */
[----:B------:R-:W-:Y:S02]  /*2e300*/  IMAD.MOV.U32 R12, RZ, RZ, R0 ;  /* 0x000000ffff0c7224 */ /* 0x000fe400078e0000 */
[----:B------:R-:W-:-:S07]  /*2e310*/  IMAD.MOV.U32 R104, RZ, RZ, R14 ;  /* 0x000000ffff687224 */ /* 0x000fce00078e000e */
[----:B------:R-:W-:Y:S05]  /*2e320*/  WARPSYNC.COLLECTIVE R15, `(.L_x_2305) ;  /* 0x000000000f087348 */ /* 0x000fea0003c00000 */
[----:B------:R0:W1:Y:S02]  /*2e330*/  SHFL.IDX P6, R14, R13, R12, R11 ;  /* 0x0000000c0d0e7389 */ /* 0x00006400000c000b */
[----:B01----:R-:W-:Y:S01]  /*2e340*/  ENDCOLLECTIVE ;  /* 0x000000000000791b */ /* 0x003fe20003800000 */
.L_x_2305:
[----:B------:R-:W-:Y:S02]  /*2e350*/  IMAD.MOV.U32 R13, RZ, RZ, R53 ;  /* 0x000000ffff0d7224 */ /* 0x000fe400078e0035 */
[----:B------:R-:W-:-:S07]  /*2e360*/  IMAD.MOV.U32 R57, RZ, RZ, R14 ;  /* 0x000000ffff397224 */ /* 0x000fce00078e000e */
[----:B------:R-:W-:Y:S05]  /*2e370*/  WARPSYNC.COLLECTIVE R15, `(.L_x_2306) ;  /* 0x000000000f087348 */ /* 0x000fea0003c00000 */
[----:B------:R0:W1:Y:S02]  /*2e380*/  SHFL.IDX P6, R14, R13, R12, R11 ;  /* 0x0000000c0d0e7389 */ /* 0x00006400000c000b */
[----:B01----:R-:W-:Y:S01]  /*2e390*/  ENDCOLLECTIVE ;  /* 0x000000000000791b */ /* 0x003fe20003800000 */
.L_x_2306:
[----:B------:R-:W-:Y:S02]  /*2e3a0*/  IMAD.MOV.U32 R13, RZ, RZ, R116 ;  /* 0x000000ffff0d7224 */ /* 0x000fe400078e0074 */
[----:B------:R-:W-:Y:S02]  /*2e3b0*/  IMAD.MOV.U32 R12, RZ, RZ, R2 ;  /* 0x000000ffff0c7224 */ /* 0x000fe400078e0002 */
[----:B------:R-:W-:-:S07]  /*2e3c0*/  IMAD.MOV.U32 R53, RZ, RZ, R14 ;  /* 0x000000ffff357224 */ /* 0x000fce00078e000e */
[----:B------:R-:W-:Y:S05]  /*2e3d0*/  WARPSYNC.COLLECTIVE R15, `(.L_x_2307) ;  /* 0x000000000f087348 */ /* 0x000fea0003c00000 */
[----:B------:R0:W1:Y:S02]  /*2e3e0*/  SHFL.IDX P6, R14, R13, R12, R11 ;  /* 0x0000000c0d0e7389 */ /* 0x00006400000c000b */
[----:B01----:R-:W-:Y:S01]  /*2e3f0*/  ENDCOLLECTIVE ;  /* 0x000000000000791b */ /* 0x003fe20003800000 */
.L_x_2307:
[----:B------:R-:W-:Y:S01]  /*2e400*/  IMAD.MOV.U32 R13, RZ, RZ, R112 ;  /* 0x000000ffff0d7224 */ /* 0x000fe200078e0070 */
[----:B------:R-:W-:-:S07]  /*2e410*/  MOV R116, R14 ;  /* 0x0000000e00747202 */ /* 0x000fce0000000f00 */
[----:B------:R-:W-:Y:S05]  /*2e420*/  WARPSYNC.COLLECTIVE R15, `(.L_x_2308) ;  /* 0x000000000f087348 */ /* 0x000fea0003c00000 */
[----:B------:R0:W1:Y:S02]  /*2e430*/  SHFL.IDX P6, R14, R13, R12, R11 ;  /* 0x0000000c0d0e7389 */ /* 0x00006400000c000b */
[----:B01----:R-:W-:Y:S01]  /*2e440*/  ENDCOLLECTIVE ;  /* 0x000000000000791b */ /* 0x003fe20003800000 */
.L_x_2308:
        /* <DEDUP_REMOVED lines=8> */
.L_x_2309:
[----:B------:R-:W-:Y:S02]  /*2e4d0*/  SEL R88, R53, R112, P0 ;  /* 0x0000007035587207 */ /* 0x000fe40000000000 */
[----:B------:R-:W-:Y:S01]  /*2e4e0*/  SEL R112, R112, R53, P0 ;  /* 0x0000003570707207 */ /* 0x000fe20000000000 */
[----:B------:R-:W-:Y:S02]  /*2e4f0*/  IMAD.MOV.U32 R13, RZ, RZ, R61 ;  /* 0x000000ffff0d7224 */ /* 0x000fe400078e003d */
[----:B------:R-:W-:-:S07]  /*2e500*/  IMAD.MOV.U32 R65, RZ, RZ, R14 ;  /* 0x000000ffff417224 */ /* 0x000fce00078e000e */
[----:B------:R-:W-:Y:S05]  /*2e510*/  WARPSYNC.COLLECTIVE R15, `(.L_x_2310) ;  /* 0x000000000f087348 */ /* 0x000fea0003c00000 */
[----:B------:R0:W1:Y:S02]  /*2e520*/  SHFL.IDX P6, R14, R13, R12, R11 ;  /* 0x0000000c0d0e7389 */ /* 0x00006400000c000b */
[----:B01----:R-:W-:Y:S01]  /*2e530*/  ENDCOLLECTIVE ;  /* 0x000000000000791b */ /* 0x003fe20003800000 */
.L_x_2310:
[----:B------:R-:W-:Y:S02]  /*2e540*/  IMAD.MOV.U32 R13, RZ, RZ, R124 ;  /* 0x000000ffff0d7224 */ /* 0x000fe400078e007c */
[----:B------:R-:W-:Y:S02]  /*2e550*/  IMAD.MOV.U32 R12, RZ, RZ, R2 ;  /* 0x000000ffff0c7224 */ /* 0x000fe400078e0002 */
[----:B------:R-:W-:-:S07]  /*2e560*/  IMAD.MOV.U32 R61, RZ, RZ, R14 ;  /* 0x000000ffff3d7224 */ /* 0x000fce00078e000e */
[----:B------:R-:W-:Y:S05]  /*2e570*/  WARPSYNC.COLLECTIVE R15, `(.L_x_2311) ;  /* 0x000000000f087348 */ /* 0x000fea0003c00000 */
[----:B------:R0:W1:Y:S02]  /*2e580*/  SHFL.IDX P6, R14, R13, R12, R11 ;  /* 0x0000000c0d0e7389 */ /* 0x00006400000c000b */
[----:B01----:R-:W-:Y:S01]  /*2e590*/  ENDCOLLECTIVE ;  /* 0x000000000000791b */ /* 0x003fe20003800000 */
.L_x_2311:
[----:B------:R-:W-:Y:S02]  /*2e5a0*/  IMAD.MOV.U32 R13, RZ, RZ, R120 ;  /* 0x000000ffff0d7224 */ /* 0x000fe400078e0078 */
[----:B------:R-:W-:-:S07]  /*2e5b0*/  IMAD.MOV.U32 R124, RZ, RZ, R14 ;  /* 0x000000ffff7c7224 */ /* 0x000fce00078e000e */
[----:B------:R-:W-:Y:S05]  /*2e5c0*/  WARPSYNC.COLLECTIVE R15, `(.L_x_2312) ;  /* 0x000000000f087348 */ /* 0x000fea0003c00000 */
[----:B------:R0:W1:Y:S02]  /*2e5d0*/  SHFL.IDX P6, R14, R13, R12, R11 ;  /* 0x0000000c0d0e7389 */ /* 0x00006400000c000b */
[----:B01----:R-:W-:Y:S01]  /*2e5e0*/  ENDCOLLECTIVE ;  /* 0x000000000000791b */ /* 0x003fe20003800000 */
.L_x_2312:
[----:B------:R-:W-:Y:S02]  /*2e5f0*/  IMAD.MOV.U32 R13, RZ, RZ, R73 ;  /* 0x000000ffff0d7224 */ /* 0x000fe400078e0049 */
[----:B------:R-:W-:Y:S02]  /*2e600*/  IMAD.MOV.U32 R12, RZ, RZ, R0 ;  /* 0x000000ffff0c7224 */ /* 0x000fe400078e0000 */
[----:B------:R-:W-:-:S07]  /*2e610*/  IMAD.MOV.U32 R120, RZ, RZ, R14 ;  /* 0x000000ffff787224 */ /* 0x000fce00078e000e */
[----:B------:R-:W-:Y:S05]  /*2e620*/  WARPSYNC.COLLECTIVE R15, `(.L_x_2313) ;  /* 0x000000000f087348 */ /* 0x000fea0003c00000 */
[----:B------:R0:W1:Y:S02]  /*2e630*/  SHFL.IDX P6, R14, R13, R12, R11 ;  /* 0x0000000c0d0e7389 */ /* 0x00006400000c000b */
[----:B01----:R-:W-:Y:S01]  /*2e640*/  ENDCOLLECTIVE ;  /* 0x000000000000791b */ /* 0x003fe20003800000 */
.L_x_2313:
[----:B------:R-:W-:Y:S01]  /*2e650*/  MOV R13, R69 ;  /* 0x00000045000d7202 */ /* 0x000fe20000000f00 */
[----:B------:R-:W-:-:S07]  /*2e660*/  IMAD.MOV.U32 R73, RZ, RZ, R14 ;  /* 0x000000ffff497224 */ /* 0x000fce00078e000e */
[----:B------:R-:W-:Y:S05]  /*2e670*/  WARPSYNC.COLLECTIVE R15, `(.L_x_2314) ;  /* 0x000000000f087348 */ /* 0x000fea0003c00000 */
[----:B------:R0:W1:Y:S02]  /*2e680*/  SHFL.IDX P6, R14, R13, R12, R11 ;  /* 0x0000000c0d0e7389 */ /* 0x00006400000c000b */
[----:B01----:R-:W-:Y:S01]  /*2e690*/  ENDCOLLECTIVE ;  /* 0x000000000000791b */ /* 0x003fe20003800000 */
.L_x_2314:
[----:B------:R-:W-:Y:S02]  /*2e6a0*/  IMAD.MOV.U32 R13, RZ, RZ, R132 ;  /* 0x000000ffff0d7224 */ /* 0x000fe400078e0084 */
[----:B------:R-:W-:Y:S02]  /*2e6b0*/  IMAD.MOV.U32 R12, RZ, RZ, R2 ;  /* 0x000000ffff0c7224 */ /* 0x000fe400078e0002 */
[----:B------:R-:W-:-:S07]  /*2e6c0*/  IMAD.MOV.U32 R69, RZ, RZ, R14 ;  /* 0x000000ffff457224 */ /* 0x000fce00078e000e */
[----:B------:R-:W-:Y:S05]  /*2e6d0*/  WARPSYNC.COLLECTIVE R15, `(.L_x_2315) ;  /* 0x000000000f087348 */ /* 0x000fea0003c00000 */
[----:B------:R0:W1:Y:S02]  /*2e6e0*/  SHFL.IDX P6, R14, R13, R12, R11 ;  /* 0x0000000c0d0e7389 */ /* 0x00006400000c000b */
[----:B01----:R-:W-:Y:S01]  /*2e6f0*/  ENDCOLLECTIVE ;  /* 0x000000000000791b */ /* 0x003fe20003800000 */
.L_x_2315:
[----:B------:R-:W-:Y:S02]  /*2e700*/  IMAD.MOV.U32 R13, RZ, RZ, R128 ;  /* 0x000000ffff0d7224 */ /* 0x000fe400078e0080 */
[----:B------:R-:W-:-:S07]  /*2e710*/  IMAD.MOV.U32 R132, RZ, RZ, R14 ;  /* 0x000000ffff847224 */ /* 0x000fce00078e000e */
[----:B------:R-:W-:Y:S05]  /*2e720*/  WARPSYNC.COLLECTIVE R15, `(.L_x_2316) ;  /* 0x000000000f087348 */ /* 0x000fea0003c00000 */
[----:B------:R0:W1:Y:S02]  /*2e730*/  SHFL.IDX P6, R14, R13, R12, R11 ;  /* 0x0000000c0d0e7389 */ /* 0x00006400000c000b */
[----:B01----:R-:W-:Y:S01]  /*2e740*/  ENDCOLLECTIVE ;  /* 0x000000000000791b */ /* 0x003fe20003800000 */
.L_x_2316:
[----:B------:R-:W-:Y:S02]  /*2e750*/  IMAD.MOV.U32 R13, RZ, RZ, R81 ;  /* 0x000000ffff0d7224 */ /* 0x000fe400078e0051 */
[----:B------:R-:W-:Y:S02]  /*2e760*/  IMAD.MOV.U32 R12, RZ, RZ, R0 ;  /* 0x000000ffff0c7224 */ /* 0x000fe400078e0000 */
[----:B------:R-:W-:-:S07]  /*2e770*/  IMAD.MOV.U32 R128, RZ, RZ, R14 ;  /* 0x000000ffff807224 */ /* 0x000fce00078e000e */
[----:B------:R-:W-:Y:S05]  /*2e780*/  WARPSYNC.COLLECTIVE R15, `(.L_x_2317) ;  /* 0x000000000f087348 */ /* 0x000fea0003c00000 */
[----:B------:R0:W1:Y:S02]  /*2e790*/  SHFL.IDX P6, R14, R13, R12, R11 ;  /* 0x0000000c0d0e7389 */ /* 0x00006400000c000b */
[----:B01----:R-:W-:Y:S01]  /*2e7a0*/  ENDCOLLECTIVE ;  /* 0x000000000000791b */ /* 0x003fe20003800000 */
.L_x_2317:
[----:B------:R-:W-:Y:S02]  /*2e7b0*/  IMAD.MOV.U32 R13, RZ, RZ, R77 ;  /* 0x000000ffff0d7224 */ /* 0x000fe400078e004d */
[----:B------:R-:W-:-:S07]  /*2e7c0*/  IMAD.MOV.U32 R81, RZ, RZ, R14 ;  /* 0x000000ffff517224 */ /* 0x000fce00078e000e */
[----:B------:R-:W-:Y:S05]  /*2e7d0*/  WARPSYNC.COLLECTIVE R15, `(.L_x_2318) ;  /* 0x000000000f087348 */ /* 0x000fea0003c00000 */
[----:B------:R0:W1:Y:S02]  /*2e7e0*/  SHFL.IDX P6, R14, R13, R12, R11 ;  /* 0x0000000c0d0e7389 */ /* 0x00006400000c000b */
[----:B01----:R-:W-:Y:S01]  /*2e7f0*/  ENDCOLLECTIVE ;  /* 0x000000000000791b */ /* 0x003fe20003800000 */
.L_x_2318:
[----:B------:R-:W-:Y:S02]  /*2e800*/  IMAD.MOV.U32 R13, RZ, RZ, R140 ;  /* 0x000000ffff0d7224 */ /* 0x000fe400078e008c */
[----:B------:R-:W-:Y:S02]  /*2e810*/  IMAD.MOV.U32 R12, RZ, RZ, R2 ;  /* 0x000000ffff0c7224 */ /* 0x000fe400078e0002 */
[----:B------:R-:W-:-:S07]  /*2e820*/  IMAD.MOV.U32 R77, RZ, RZ, R14 ;  /* 0x000000ffff4d7224 */ /* 0x000fce00078e000e */
[----:B------:R-:W-:Y:S05]  /*2e830*/  WARPSYNC.COLLECTIVE R15, `(.L_x_2319) ;  /* 0x000000000f087348 */ /* 0x000fea0003c00000 */
[----:B------:R0:W1:Y:S02]  /*2e840*/  SHFL.IDX P6, R14, R13, R12, R11 ;  /* 0x0000000c0d0e7389 */ /* 0x00006400000c000b */
[----:B01----:R-:W-:Y:S01]  /*2e850*/  ENDCOLLECTIVE ;  /* 0x000000000000791b */ /* 0x003fe20003800000 */
.L_x_2319:
[----:B------:R-:W-:Y:S02]  /*2e860*/  IMAD.MOV.U32 R13, RZ, RZ, R136 ;  /* 0x000000ffff0d7224 */ /* 0x000fe400078e0088 */
[----:B------:R-:W-:-:S07]  /*2e870*/  IMAD.MOV.U32 R140, RZ, RZ, R14 ;  /* 0x000000ffff8c7224 */ /* 0x000fce00078e000e */
[----:B------:R-:W-:Y:S05]  /*2e880*/  WARPSYNC.COLLECTIVE R15, `(.L_x_2320) ;  /* 0x000000000f087348 */ /* 0x000fea0003c00000 */
[----:B------:R0:W1:Y:S02]  /*2e890*/  SHFL.IDX P6, R14, R13, R12, R11 ;  /* 0x0000000c0d0e7389 */ /* 0x00006400000c000b */
[----:B01----:R-:W-:Y:S01]  /*2e8a0*/  ENDCOLLECTIVE ;  /* 0x000000000000791b */ /* 0x003fe20003800000 */
.L_x_2320:
[----:B------:R-:W-:Y:S02]  /*2e8b0*/  IMAD.MOV.U32 R13, RZ, RZ, R89 ;  /* 0x000000ffff0d7224 */ /* 0x000fe400078e0059 */
[----:B------:R-:W-:Y:S01]  /*2e8c0*/  IMAD.MOV.U32 R12, RZ, RZ, R0 ;  /* 0x000000ffff0c7224 */ /* 0x000fe200078e0000 */
[----:B------:R-:W-:-:S07]  /*2e8d0*/  MOV R136, R14 ;  /* 0x0000000e00887202 */ /* 0x000fce0000000f00 */
[----:B------:R-:W-:Y:S05]  /*2e8e0*/  WARPSYNC.COLLECTIVE R15, `(.L_x_2321) ;  /* 0x000000000f087348 */ /* 0x000fea0003c00000 */
[----:B------:R0:W1:Y:S02]  /*2e8f0*/  SHFL.IDX P6, R14, R13, R12, R11 ;  /* 0x0000000c0d0e7389 */ /* 0x00006400000c000b */
[----:B01----:R-:W-:Y:S01]  /*2e900*/  ENDCOLLECTIVE ;  /* 0x000000000000791b */ /* 0x003fe20003800000 */
.L_x_2321:
[----:B------:R-:W-:Y:S02]  /*2e910*/  IMAD.MOV.U32 R13, RZ, RZ, R85 ;  /* 0x000000ffff0d7224 */ /* 0x000fe400078e0055 */
[----:B------:R-:W-:-:S07]  /*2e920*/  IMAD.MOV.U32 R89, RZ, RZ, R14 ;  /* 0x000000ffff597224 */ /* 0x000fce00078e000e */
[----:B------:R-:W-:Y:S05]  /*2e930*/  WARPSYNC.COLLECTIVE R15, `(.L_x_2322) ;  /* 0x000000000f087348 */ /* 0x000fea0003c00000 */
[----:B------:R0:W1:Y:S02]  /*2e940*/  SHFL.IDX P6, R14, R13, R12, R11 ;  /* 0x0000000c0d0e7389 */ /* 0x00006400000c000b */
[----:B01----:R-:W-:Y:S01]  /*2e950*/  ENDCOLLECTIVE ;  /* 0x000000000000791b */ /* 0x003fe20003800000 */
.L_x_2322:
[----:B------:R-:W-:Y:S02]  /*2e960*/  IMAD.MOV.U32 R13, RZ, RZ, R148 ;  /* 0x000000ffff0d7224 */ /* 0x000fe400078e0094 */
[----:B------:R-:W-:Y:S02]  /*2e970*/  IMAD.MOV.U32 R12, RZ, RZ, R2 ;  /* 0x000000ffff0c7224 */ /* 0x000fe400078e0002 */
[----:B------:R-:W-:-:S07]  /*2e980*/  IMAD.MOV.U32 R85, RZ, RZ, R14 ;  /* 0x000000ffff557224 */ /* 0x000fce00078e000e */
[----:B------:R-:W-:Y:S05]  /*2e990*/  WARPSYNC.COLLECTIVE R15, `(.L_x_2323) ;  /* 0x000000000f087348 */ /* 0x000fea0003c00000 */
[----:B------:R0:W1:Y:S02]  /*2e9a0*/  SHFL.IDX P6, R14, R13, R12, R11 ;  /* 0x0000000c0d0e7389 */ /* 0x00006400000c000b */
[----:B01----:R-:W-:Y:S01]  /*2e9b0*/  ENDCOLLECTIVE ;  /* 0x000000000000791b */ /* 0x003fe20003800000 */
.L_x_2323:
[----:B------:R-:W-:Y:S02]  /*2e9c0*/  IMAD.MOV.U32 R13, RZ, RZ, R144 ;  /* 0x000000ffff0d7224 */ /* 0x000fe400078e0090 */
[----:B------:R-:W-:-:S07]  /*2e9d0*/  IMAD.MOV.U32 R148, RZ, RZ, R14 ;  /* 0x000000ffff947224 */ /* 0x000fce00078e000e */
[----:B------:R-:W-:Y:S05]  /*2e9e0*/  WARPSYNC.COLLECTIVE R15, `(.L_x_2324) ;  /* 0x000000000f087348 */ /* 0x000fea0003c00000 */
[----:B------:R0:W1:Y:S02]  /*2e9f0*/  SHFL.IDX P6, R14, R13, R12, R11 ;  /* 0x0000000c0d0e7389 */ /* 0x00006400000c000b */
[----:B01----:R-:W-:Y:S01]  /*2ea00*/  ENDCOLLECTIVE ;  /* 0x000000000000791b */ /* 0x003fe20003800000 */
.L_x_2324:
[----:B------:R-:W-:Y:S02]  /*2ea10*/  IMAD.MOV.U32 R13, RZ, RZ, R64 ;  /* 0x000000ffff0d7224 */ /* 0x000fe400078e0040 */
[----:B------:R-:W-:Y:S02]  /*2ea20*/  IMAD.MOV.U32 R12, RZ, RZ, R0 ;  /* 0x000000ffff0c7224 */ /* 0x000fe400078e0000 */
[----:B------:R-:W-:-:S07]  /*2ea30*/  IMAD.MOV.U32 R144, RZ, RZ, R14 ;  /* 0x000000ffff907224 */ /* 0x000fce00078e000e */
[----:B------:R-:W-:Y:S05]  /*2ea40*/  WARPSYNC.COLLECTIVE R15, `(.L_x_2325) ;  /* 0x000000000f087348 */ /* 0x000fea0003c00000 */
[----:B------:R0:W1:Y:S02]  /*2ea50*/  SHFL.IDX P6, R14, R13, R12, R11 ;  /* 0x0000000c0d0e7389 */ /* 0x00006400000c000b */
[----:B01----:R-:W-:Y:S01]  /*2ea60*/  ENDCOLLECTIVE ;  /* 0x000000000000791b */ /* 0x003fe20003800000 */
.L_x_2325:
[----:B------:R-:W-:Y:S02]  /*2ea70*/  IMAD.MOV.U32 R13, RZ, RZ, R93 ;  /* 0x000000ffff0d7224 */ /* 0x000fe400078e005d */
[----:B------:R-:W-:-:S07]  /*2ea80*/  IMAD.MOV.U32 R64, RZ, RZ, R14 ;  /* 0x000000ffff407224 */ /* 0x000fce00078e000e */
[----:B------:R-:W-:Y:S05]  /*2ea90*/  WARPSYNC.COLLECTIVE R15, `(.L_x_2326) ;  /* 0x000000000f087348 */ /* 0x000fea0003c00000 */
[----:B------:R0:W1:Y:S02]  /*2eaa0*/  SHFL.IDX P6, R14, R13, R12, R11 ;  /* 0x0000000c0d0e7389 */ /* 0x00006400000c000b */
[----:B01----:R-:W-:Y:S01]  /*2eab0*/  ENDCOLLECTIVE ;  /* 0x000000000000791b */ /* 0x003fe20003800000 */
.L_x_2326:
[----:B------:R-:W-:Y:S01]  /*2eac0*/  MOV R13, R146 ;  /* 0x00000092000d7202 */ /* 0x000fe20000000f00 */
[----:B------:R-:W-:Y:S02]  /*2ead0*/  IMAD.MOV.U32 R12, RZ, RZ, R2 ;  /* 0x000000ffff0c7224 */ /* 0x000fe400078e0002 */
[----:B------:R-:W-:-:S07]  /*2eae0*/  IMAD.MOV.U32 R93, RZ, RZ, R14 ;  /* 0x000000ffff5d7224 */ /* 0x000fce00078e000e */
[----:B------:R-:W-:Y:S05]  /*2eaf0*/  WARPSYNC.COLLECTIVE R15, `(.L_x_2327) ;  /* 0x000000000f087348 */ /* 0x000fea0003c00000 */
[----:B------:R0:W1:Y:S02]  /*2eb00*/  SHFL.IDX P6, R14, R13, R12, R11 ;  /* 0x0000000c0d0e7389 */ /* 0x00006400000c000b */
[----:B01----:R-:W-:Y:S01]  /*2eb10*/  ENDCOLLECTIVE ;  /* 0x000000000000791b */ /* 0x003fe20003800000 */
.L_x_2327:
[----:B------:R-:W-:Y:S02]  /*2eb20*/  IMAD.MOV.U32 R13, RZ, RZ, R156 ;  /* 0x000000ffff0d7224 */ /* 0x000fe400078e009c */
[----:B------:R-:W-:-:S07]  /*2eb30*/  IMAD.MOV.U32 R146, RZ, RZ, R14 ;  /* 0x000000ffff927224 */ /* 0x000fce00078e000e */
[----:B------:R-:W-:Y:S05]  /*2eb40*/  WARPSYNC.COLLECTIVE R15, `(.L_x_2328) ;  /* 0x000000000f087348 */ /* 0x000fea0003c00000 */
[----:B------:R0:W1:Y:S02]  /*2eb50*/  SHFL.IDX P6, R14, R13, R12, R11 ;  /* 0x0000000c0d0e7389 */ /* 0x00006400000c000b */
[----:B01----:R-:W-:Y:S01]  /*2eb60*/  ENDCOLLECTIVE ;  /* 0x000000000000791b */ /* 0x003fe20003800000 */
.L_x_2328:
        /* <DEDUP_REMOVED lines=8> */
.L_x_2329:
[----:B------:R-:W-:Y:S02]  /*2ebf0*/  SEL R20, R93, R156, P0 ;  /* 0x0000009c5d147207 */ /* 0x000fe40000000000 */
[----:B------:R-:W-:Y:S01]  /*2ec00*/  SEL R93, R156, R93, P0 ;  /* 0x0000005d9c5d7207 */ /* 0x000fe20000000000 */
[----:B------:R-:W-:Y:S02]  /*2ec10*/  IMAD.MOV.U32 R13, RZ, RZ, R97 ;  /* 0x000000ffff0d7224 */ /* 0x000fe400078e0061 */
[----:B------:R-:W-:-:S07]  /*2ec20*/  IMAD.MOV.U32 R101, RZ, RZ, R14 ;  /* 0x000000ffff657224 */ /* 0x000fce00078e000e */
[----:B------:R-:W-:Y:S05]  /*2ec30*/  WARPSYNC.COLLECTIVE R15, `(.L_x_2330) ;  /* 0x000000000f087348 */ /* 0x000fea0003c00000 */
[----:B------:R0:W1:Y:S02]  /*2ec40*/  SHFL.IDX P6, R14, R13, R12, R11 ;  /* 0x0000000c0d0e7389 */ /* 0x00006400000c000b */
[----:B01----:R-:W-:Y:S01]  /*2ec50*/  ENDCOLLECTIVE ;  /* 0x000000000000791b */ /* 0x003fe20003800000 */
.L_x_2330:
[----:B------:R-:W-:Y:S02]  /*2ec60*/  IMAD.MOV.U32 R13, RZ, RZ, R154 ;  /* 0x000000ffff0d7224 */ /* 0x000fe400078e009a */
[----:B------:R-:W-:Y:S02]  /*2ec70*/  IMAD.MOV.U32 R12, RZ, RZ, R2 ;  /* 0x000000ffff0c7224 */ /* 0x000fe400078e0002 */
[----:B------:R-:W-:-:S07]  /*2ec80*/  IMAD.MOV.U32 R97, RZ, RZ, R14 ;  /* 0x000000ffff617224 */ /* 0x000fce00078e000e */
[----:B------:R-:W-:Y:S05]  /*2ec90*/  WARPSYNC.COLLECTIVE R15, `(.L_x_2331) ;  /* 0x000000000f087348 */ /* 0x000fea0003c00000 */
[----:B------:R0:W1:Y:S02]  /*2eca0*/  SHFL.IDX P6, R14, R13, R12, R11 ;  /* 0x0000000c0d0e7389 */ /* 0x00006400000c000b */
[----:B01----:R-:W-:Y:S01]  /*2ecb0*/  ENDCOLLECTIVE ;  /* 0x000000000000791b */ /* 0x003fe20003800000 */
.L_x_2331:
[----:B------:R-:W-:Y:S02]  /*2ecc0*/  IMAD.MOV.U32 R13, RZ, RZ, R153 ;  /* 0x000000ffff0d7224 */ /* 0x000fe400078e0099 */
[----:B------:R-:W-:-:S07]  /*2ecd0*/  IMAD.MOV.U32 R154, RZ, RZ, R14 ;  /* 0x000000ffff9a7224 */ /* 0x000fce00078e000e */
[----:B------:R-:W-:Y:S05]  /*2ece0*/  WARPSYNC.COLLECTIVE R15, `(.L_x_2332) ;  /* 0x000000000f087348 */ /* 0x000fea0003c00000 */
[----:B------:R0:W1:Y:S02]  /*2ecf0*/  SHFL.IDX P6, R14, R13, R12, R11 ;  /* 0x0000000c0d0e7389 */ /* 0x00006400000c000b */
[----:B01----:R-:W-:Y:S01]  /*2ed00*/  ENDCOLLECTIVE ;  /* 0x000000000000791b */ /* 0x003fe20003800000 */
.L_x_2332:
[----:B------:R-:W-:Y:S02]  /*2ed10*/  SEL R27, R101, R154, P0 ;  /* 0x0000009a651b7207 */ /* 0x000fe40000000000 */
[----:B------:R-:W-:Y:S01]  /*2ed20*/  SEL R101, R154, R101, P0 ;  /* 0x000000659a657207 */ /* 0x000fe20000000000 */
[----:B------:R-:W-:Y:S01]  /*2ed30*/  IMAD.MOV.U32 R13, RZ, RZ, R109 ;  /* 0x000000ffff0d7224 */ /* 0x000fe200078e006d */
[----:B------:R-:W-:Y:S01]  /*2ed40*/  MOV R12, R0 ;  /* 0x00000000000c7202 */ /* 0x000fe20000000f00 */
[----:B------:R-:W-:-:S07]  /*2ed50*/  IMAD.MOV.U32 R153, RZ, RZ, R14 ;  /* 0x000000ffff997224 */ /* 0x000fce00078e000e */
[----:B------:R-:W-:Y:S05]  /*2ed60*/  WARPSYNC.COLLECTIVE R15, `(.L_x_2333) ;  /* 0x000000000f087348 */ /* 0x000fea0003c00000 */
[----:B------:R0:W1:Y:S02]  /*2ed70*/  SHFL.IDX P6, R14, R13, R12, R11 ;  /* 0x0000000c0d0e7389 */ /* 0x00006400000c000b */
[----:B01----:R-:W-:Y:S01]  /*2ed80*/  ENDCOLLECTIVE ;  /* 0x000000000000791b */ /* 0x003fe20003800000 */
.L_x_2333:
[----:B------:R-:W-:Y:S02]  /*2ed90*/  SEL R26, R97, R153, P0 ;  /* 0x00000099611a7207 */ /* 0x000fe40000000000 */
[----:B------:R-:W-:Y:S01]  /*2eda0*/  SEL R97, R153, R97, P0 ;  /* 0x0000006199617207 */ /* 0x000fe20000000000 */
[----:B------:R-:W-:Y:S02]  /*2edb0*/  IMAD.MOV.U32 R13, RZ, RZ, R105 ;  /* 0x000000ffff0d7224 */ /* 0x000fe400078e0069 */
[----:B------:R-:W-:-:S07]  /*2edc0*/  IMAD.MOV.U32 R109, RZ, RZ, R14 ;  /* 0x000000ffff6d7224 */ /* 0x000fce00078e000e */
[----:B------:R-:W-:Y:S05]  /*2edd0*/  WARPSYNC.COLLECTIVE R15, `(.L_x_2334) ;  /* 0x000000000f087348 */ /* 0x000fea0003c00000 */
[----:B------:R0:W1:Y:S02]  /*2ede0*/  SHFL.IDX P6, R14, R13, R12, R11 ;  /* 0x0000000c0d0e7389 */ /* 0x00006400000c000b */
[----:B01----:R-:W-:Y:S01]  /*2edf0*/  ENDCOLLECTIVE ;  /* 0x000000000000791b */ /* 0x003fe20003800000 */
.L_x_2334:
[----:B------:R-:W-:Y:S02]  /*2ee00*/  IMAD.MOV.U32 R13, RZ, RZ, R47 ;  /* 0x000000ffff0d7224 */ /* 0x000fe400078e002f */
[----:B------:R-:W-:Y:S02]  /*2ee10*/  IMAD.MOV.U32 R12, RZ, RZ, R2 ;  /* 0x000000ffff0c7224 */ /* 0x000fe400078e0002 */
[----:B------:R-:W-:-:S07]  /*2ee20*/  IMAD.MOV.U32 R105, RZ, RZ, R14 ;  /* 0x000000ffff697224 */ /* 0x000fce00078e000e */
[----:B------:R-:W-:Y:S05]  /*2ee30*/  WARPSYNC.COLLECTIVE R15, `(.L_x_2335) ;  /* 0x000000000f087348 */ /* 0x000fea0003c00000 */
[----:B------:R0:W1:Y:S02]  /*2ee40*/  SHFL.IDX P6, R14, R13, R12, R11 ;  /* 0x0000000c0d0e7389 */ /* 0x00006400000c000b */
[----:B01----:R-:W-:Y:S01]  /*2ee50*/  ENDCOLLECTIVE ;  /* 0x000000000000791b */ /* 0x003fe20003800000 */
.L_x_2335:
[----:B------:R-:W-:Y:S02]  /*2ee60*/  IMAD.MOV.U32 R13, RZ, RZ, R155 ;  /* 0x000000ffff0d7224 */ /* 0x000fe400078e009b */
[----:B------:R-:W-:-:S07]  /*2ee70*/  IMAD.MOV.U32 R47, RZ, RZ, R14 ;  /* 0x000000ffff2f7224 */ /* 0x000fce00078e000e */
[----:B------:R-:W-:Y:S05]  /*2ee80*/  WARPSYNC.COLLECTIVE R15, `(.L_x_2336) ;  /* 0x000000000f087348 */ /* 0x000fea0003c00000 */
[----:B------:R0:W1:Y:S02]  /*2ee90*/  SHFL.IDX P6, R14, R13, R12, R11 ;  /* 0x0000000c0d0e7389 */ /* 0x00006400000c000b */
[----:B01----:R-:W-:Y:S01]  /*2eea0*/  ENDCOLLECTIVE ;  /* 0x000000000000791b */ /* 0x003fe20003800000 */
.L_x_2336:
        /* <DEDUP_REMOVED lines=8> */
.L_x_2337:
[----:B------:R-:W-:Y:S02]  /*2ef30*/  SEL R36, R105, R155, P0 ;  /* 0x0000009b69247207 */ /* 0x000fe40000000000 */
[----:B------:R-:W-:Y:S01]  /*2ef40*/  SEL R105, R155, R105, P0 ;  /* 0x000000699b697207 */ /* 0x000fe20000000000 */
[----:B------:R-:W-:Y:S02]  /*2ef50*/  IMAD.MOV.U32 R13, RZ, RZ, R46 ;  /* 0x000000ffff0d7224 */ /* 0x000fe400078e002e */
[----:B------:R-:W-:-:S07]  /*2ef60*/  IMAD.MOV.U32 R50, RZ, RZ, R14 ;  /* 0x000000ffff327224 */ /* 0x000fce00078e000e */
[----:B------:R-:W-:Y:S05]  /*2ef70*/  WARPSYNC.COLLECTIVE R15, `(.L_x_2338) ;  /* 0x000000000f087348 */ /* 0x000fea0003c00000 */
[----:B------:R0:W1:Y:S02]  /*2ef80*/  SHFL.IDX P6, R14, R13, R12, R11 ;  /* 0x0000000c0d0e7389 */ /* 0x00006400000c000b */
[----:B01----:R-:W-:Y:S01]  /*2ef90*/  ENDCOLLECTIVE ;  /* 0x000000000000791b */ /* 0x003fe20003800000 */
.L_x_2338:
[----:B------:R-:W-:Y:S02]  /*2efa0*/  IMAD.MOV.U32 R13, RZ, RZ, R55 ;  /* 0x000000ffff0d7224 */ /* 0x000fe400078e0037 */
[----:B------:R-:W-:Y:S02]  /*2efb0*/  IMAD.MOV.U32 R12, RZ, RZ, R2 ;  /* 0x000000ffff0c7224 */ /* 0x000fe400078e0002 */
[----:B------:R-:W-:-:S07]  /*2efc0*/  IMAD.MOV.U32 R46, RZ, RZ, R14 ;  /* 0x000000ffff2e7224 */ /* 0x000fce00078e000e */
[----:B------:R-:W-:Y:S05]  /*2efd0*/  WARPSYNC.COLLECTIVE R15, `(.L_x_2339) ;  /* 0x000000000f087348 */ /* 0x000fea0003c00000 */
[----:B------:R0:W1:Y:S02]  /*2efe0*/  SHFL.IDX P6, R14, R13, R12, R11 ;  /* 0x0000000c0d0e7389 */ /* 0x00006400000c000b */
[----:B01----:R-:W-:Y:S01]  /*2eff0*/  ENDCOLLECTIVE ;  /* 0x000000000000791b */ /* 0x003fe20003800000 */
.L_x_2339:
[----:B------:R-:W-:Y:S01]  /*2f000*/  IMAD.MOV.U32 R13, RZ, RZ, R51 ;  /* 0x000000ffff0d7224 */ /* 0x000fe200078e0033 */
[----:B------:R-:W-:-:S07]  /*2f010*/  MOV R55, R14 ;  /* 0x0000000e00377202 */ /* 0x000fce0000000f00 */
[----:B------:R-:W-:Y:S05]  /*2f020*/  WARPSYNC.COLLECTIVE R15, `(.L_x_2340) ;  /* 0x000000000f087348 */ /* 0x000fea0003c00000 */
[----:B------:R0:W1:Y:S02]  /*2f030*/  SHFL.IDX P6, R14, R13, R12, R11 ;  /* 0x0000000c0d0e7389 */ /* 0x00006400000c000b */
[----:B01----:R-:W-:Y:S01]  /*2f040*/  ENDCOLLECTIVE ;  /* 0x000000000000791b */ /* 0x003fe20003800000 */
.L_x_2340:
        /* <DEDUP_REMOVED lines=8> */
.L_x_2341:
[----:B------:R-:W-:Y:S02]  /*2f0d0*/  SEL R38, R46, R51, P0 ;  /* 0x000000332e267207 */ /* 0x000fe40000000000 */
[----:B------:R-:W-:Y:S01]  /*2f0e0*/  SEL R46, R51, R46, P0 ;  /* 0x0000002e332e7207 */ /* 0x000fe20000000000 */
[----:B------:R-:W-:Y:S02]  /*2f0f0*/  IMAD.MOV.U32 R13, RZ, RZ, R54 ;  /* 0x000000ffff0d7224 */ /* 0x000fe400078e0036 */
[----:B------:R-:W-:-:S07]  /*2f100*/  IMAD.MOV.U32 R58, RZ, RZ, R14 ;  /* 0x000000ffff3a7224 */ /* 0x000fce00078e000e */
[----:B------:R-:W-:Y:S05]  /*2f110*/  WARPSYNC.COLLECTIVE R15, `(.L_x_2342) ;  /* 0x000000000f087348 */ /* 0x000fea0003c00000 */
[----:B------:R0:W1:Y:S02]  /*2f120*/  SHFL.IDX P6, R14, R13, R12, R11 ;  /* 0x0000000c0d0e7389 */ /* 0x00006400000c000b */
[----:B01----:R-:W-:Y:S01]  /*2f130*/  ENDCOLLECTIVE ;  /* 0x000000000000791b */ /* 0x003fe20003800000 */
.L_x_2342:
[----:B------:R-:W-:Y:S02]  /*2f140*/  IMAD.MOV.U32 R13, RZ, RZ, R62 ;  /* 0x000000ffff0d7224 */ /* 0x000fe400078e003e */
[----:B------:R-:W-:Y:S02]  /*2f150*/  IMAD.MOV.U32 R12, RZ, RZ, R2 ;  /* 0x000000ffff0c7224 */ /* 0x000fe400078e0002 */
[----:B------:R-:W-:-:S07]  /*2f160*/  IMAD.MOV.U32 R54, RZ, RZ, R14 ;  /* 0x000000ffff367224 */ /* 0x000fce00078e000e */
[----:B------:R-:W-:Y:S05]  /*2f170*/  WARPSYNC.COLLECTIVE R15, `(.L_x_2343) ;  /* 0x000000000f087348 */ /* 0x000fea0003c00000 */
[----:B------:R0:W1:Y:S02]  /*2f180*/  SHFL.IDX P6, R14, R13, R12, R11 ;  /* 0x0000000c0d0e7389 */ /* 0x00006400000c000b */
[----:B01----:R-:W-:Y:S01]  /*2f190*/  ENDCOLLECTIVE ;  /* 0x000000000000791b */ /* 0x003fe20003800000 */
.L_x_2343:
[----:B------:R-:W-:Y:S02]  /*2f1a0*/  IMAD.MOV.U32 R13, RZ, RZ, R113 ;  /* 0x000000ffff0d7224 */ /* 0x000fe400078e0071 */
[----:B------:R-:W-:-:S07]  /*2f1b0*/  IMAD.MOV.U32 R62, RZ, RZ, R14 ;  /* 0x000000ffff3e7224 */ /* 0x000fce00078e000e */
[----:B------:R-:W-:Y:S05]  /*2f1c0*/  WARPSYNC.COLLECTIVE R15, `(.L_x_2344) ;  /* 0x000000000f087348 */ /* 0x000fea0003c00000 */
[----:B------:R0:W1:Y:S02]  /*2f1d0*/  SHFL.IDX P6, R14, R13, R12, R11 ;  /* 0x0000000c0d0e7389 */ /* 0x00006400000c000b */
[----:B01----:R-:W-:Y:S01]  /*2f1e0*/  ENDCOLLECTIVE ;  /* 0x000000000000791b */ /* 0x003fe20003800000 */
.L_x_2344:
        /* <DEDUP_REMOVED lines=8> */
.L_x_2345:
[----:B------:R-:W-:Y:S01]  /*2f270*/  MOV R13, R117 ;  /* 0x00000075000d7202 */ /* 0x000fe20000000f00 */
[----:B------:R-:W-:-:S07]  /*2f280*/  IMAD.MOV.U32 R121, RZ, RZ, R14 ;  /* 0x000000ffff797224 */ /* 0x000fce00078e000e */
[----:B------:R-:W-:Y:S05]  /*2f290*/  WARPSYNC.COLLECTIVE R15, `(.L_x_2346) ;  /* 0x000000000f087348 */ /* 0x000fea0003c00000 */
[----:B------:R0:W1:Y:S02]  /*2f2a0*/  SHFL.IDX P6, R14, R13, R12, R11 ;  /* 0x0000000c0d0e7389 */ /* 0x00006400000c000b */
[----:B01----:R-:W-:Y:S01]  /*2f2b0*/  ENDCOLLECTIVE ;  /* 0x000000000000791b */ /* 0x003fe20003800000 */
.L_x_2346:
[----:B------:R-:W-:Y:S02]  /*2f2c0*/  IMAD.MOV.U32 R13, RZ, RZ, R70 ;  /* 0x000000ffff0d7224 */ /* 0x000fe400078e0046 */
[----:B------:R-:W-:Y:S02]  /*2f2d0*/  IMAD.MOV.U32 R12, RZ, RZ, R2 ;  /* 0x000000ffff0c7224 */ /* 0x000fe400078e0002 */
[----:B------:R-:W-:-:S07]  /*2f2e0*/  IMAD.MOV.U32 R117, RZ, RZ, R14 ;  /* 0x000000ffff757224 */ /* 0x000fce00078e000e */
[----:B------:R-:W-:Y:S05]  /*2f2f0*/  WARPSYNC.COLLECTIVE R15, `(.L_x_2347) ;  /* 0x000000000f087348 */ /* 0x000fea0003c00000 */
[----:B------:R0:W1:Y:S02]  /*2f300*/  SHFL.IDX P6, R14, R13, R12, R11 ;  /* 0x0000000c0d0e7389 */ /* 0x00006400000c000b */
[----:B01----:R-:W-:Y:S01]  /*2f310*/  ENDCOLLECTIVE ;  /* 0x000000000000791b */ /* 0x003fe20003800000 */
.L_x_2347:
[----:B------:R-:W-:Y:S02]  /*2f320*/  IMAD.MOV.U32 R13, RZ, RZ, R125 ;  /* 0x000000ffff0d7224 */ /* 0x000fe400078e007d */
[----:B------:R-:W-:-:S07]  /*2f330*/  IMAD.MOV.U32 R70, RZ, RZ, R14 ;  /* 0x000000ffff467224 */ /* 0x000fce00078e000e */
[----:B------:R-:W-:Y:S05]  /*2f340*/  WARPSYNC.COLLECTIVE R15, `(.L_x_2348) ;  /* 0x000000000f087348 */ /* 0x000fea0003c00000 */
[----:B------:R0:W1:Y:S02]  /*2f350*/  SHFL.IDX P6, R14, R13, R12, R11 ;  /* 0x0000000c0d0e7389 */ /* 0x00006400000c000b */
[----:B01----:R-:W-:Y:S01]  /*2f360*/  ENDCOLLECTIVE ;  /* 0x000000000000791b */ /* 0x003fe20003800000 */
.L_x_2348:
[----:B------:R-:W-:Y:S02]  /*2f370*/  IMAD.MOV.U32 R13, RZ, RZ, R66 ;  /* 0x000000ffff0d7224 */ /* 0x000fe400078e0042 */
[----:B------:R-:W-:Y:S02]  /*2f380*/  IMAD.MOV.U32 R12, RZ, RZ, R0 ;  /* 0x000000ffff0c7224 */ /* 0x000fe400078e0000 */
[----:B------:R-:W-:-:S07]  /*2f390*/  IMAD.MOV.U32 R113, RZ, RZ, R14 ;  /* 0x000000ffff717224 */ /* 0x000fce00078e000e */
[----:B------:R-:W-:Y:S05]  /*2f3a0*/  WARPSYNC.COLLECTIVE R15, `(.L_x_2349) ;  /* 0x000000000f087348 */ /* 0x000fea0003c00000 */
[----:B------:R0:W1:Y:S02]  /*2f3b0*/  SHFL.IDX P6, R14, R13, R12, R11 ;  /* 0x0000000c0d0e7389 */ /* 0x00006400000c000b */
[----:B01----:R-:W-:Y:S01]  /*2f3c0*/  ENDCOLLECTIVE ;  /* 0x000000000000791b */ /* 0x003fe20003800000 */
.L_x_2349:
[----:B------:R-:W-:Y:S02]  /*2f3d0*/  IMAD.MOV.U32 R13, RZ, RZ, R63 ;  /* 0x000000ffff0d7224 */ /* 0x000fe400078e003f */
[----:B------:R-:W-:-:S07]  /*2f3e0*/  IMAD.MOV.U32 R66, RZ, RZ, R14 ;  /* 0x000000ffff427224 */ /* 0x000fce00078e000e */
[----:B------:R-:W-:Y:S05]  /*2f3f0*/  WARPSYNC.COLLECTIVE R15, `(.L_x_2350) ;  /* 0x000000000f087348 */ /* 0x000fea0003c00000 */
[----:B------:R0:W1:Y:S02]  /*2f400*/  SHFL.IDX P6, R14, R13, R12, R11 ;  /* 0x0000000c0d0e7389 */ /* 0x00006400000c000b */
[----:B01----:R-:W-:Y:S01]  /*2f410*/  ENDCOLLECTIVE ;  /* 0x000000000000791b */ /* 0x003fe20003800000 */
.L_x_2350:
[----:B------:R-:W-:Y:S02]  /*2f420*/  IMAD.MOV.U32 R13, RZ, RZ, R78 ;  /* 0x000000ffff0d7224 */ /* 0x000fe400078e004e */
[----:B------:R-:W-:Y:S02]  /*2f430*/  IMAD.MOV.U32 R12, RZ, RZ, R2 ;  /* 0x000000ffff0c7224 */ /* 0x000fe400078e0002 */
[----:B------:R-:W-:-:S07]  /*2f440*/  IMAD.MOV.U32 R125, RZ, RZ, R14 ;  /* 0x000000ffff7d7224 */ /* 0x000fce00078e000e */
[----:B------:R-:W-:Y:S05]  /*2f450*/  WARPSYNC.COLLECTIVE R15, `(.L_x_2351) ;  /* 0x000000000f087348 */ /* 0x000fea0003c00000 */
[----:B------:R0:W1:Y:S02]  /*2f460*/  SHFL.IDX P6, R14, R13, R12, R11 ;  /* 0x0000000c0d0e7389 */ /* 0x00006400000c000b */
[----:B01----:R-:W-:Y:S01]  /*2f470*/  ENDCOLLECTIVE ;  /* 0x000000000000791b */ /* 0x003fe20003800000 */
.L_x_2351:
[----:B------:R-:W-:Y:S02]  /*2f480*/  IMAD.MOV.U32 R13, RZ, RZ, R74 ;  /* 0x000000ffff0d7224 */ /* 0x000fe400078e004a */
[----:B------:R-:W-:-:S07]  /*2f490*/  IMAD.MOV.U32 R78, RZ, RZ, R14 ;  /* 0x000000ffff4e7224 */ /* 0x000fce00078e000e */
[----:B------:R-:W-:Y:S05]  /*2f4a0*/  WARPSYNC.COLLECTIVE R15, `(.L_x_2352) ;  /* 0x000000000f087348 */ /* 0x000fea0003c00000 */
[----:B------:R0:W1:Y:S02]  /*2f4b0*/  SHFL.IDX P6, R14, R13, R12, R11 ;  /* 0x0000000c0d0e7389 */ /* 0x00006400000c000b */
[----:B01----:R-:W-:Y:S01]  /*2f4c0*/  ENDCOLLECTIVE ;  /* 0x000000000000791b */ /* 0x003fe20003800000 */
.L_x_2352:
[----:B------:R-:W-:Y:S02]  /*2f4d0*/  IMAD.MOV.U32 R13, RZ, RZ, R71 ;  /* 0x000000ffff0d7224 */ /* 0x000fe400078e0047 */
[----:B------:R-:W-:Y:S01]  /*2f4e0*/  IMAD.MOV.U32 R12, RZ, RZ, R0 ;  /* 0x000000ffff0c7224 */ /* 0x000fe200078e0000 */
[----:B------:R-:W-:-:S07]  /*2f4f0*/  MOV R74, R14 ;  /* 0x0000000e004a7202 */ /* 0x000fce0000000f00 */
[----:B------:R-:W-:Y:S05]  /*2f500*/  WARPSYNC.COLLECTIVE R15, `(.L_x_2353) ;  /* 0x000000000f087348 */ /* 0x000fea0003c00000 */
[----:B------:R0:W1:Y:S02]  /*2f510*/  SHFL.IDX P6, R14, R13, R12, R11 ;  /* 0x0000000c0d0e7389 */ /* 0x00006400000c000b */
[----:B01----:R-:W-:Y:S01]  /*2f520*/  ENDCOLLECTIVE ;  /* 0x000000000000791b */ /* 0x003fe20003800000 */
.L_x_2353:
[----:B------:R-:W-:Y:S02]  /*2f530*/  IMAD.MOV.U32 R13, RZ, RZ, R67 ;  /* 0x000000ffff0d7224 */ /* 0x000fe400078e0043 */
[----:B------:R-:W-:-:S07]  /*2f540*/  IMAD.MOV.U32 R71, RZ, RZ, R14 ;  /* 0x000000ffff477224 */ /* 0x000fce00078e000e */
[----:B------:R-:W-:Y:S05]  /*2f550*/  WARPSYNC.COLLECTIVE R15, `(.L_x_2354) ;  /* 0x000000000f087348 */ /* 0x000fea0003c00000 */
[----:B------:R0:W1:Y:S02]  /*2f560*/  SHFL.IDX P6, R14, R13, R12, R11 ;  /* 0x0000000c0d0e7389 */ /* 0x00006400000c000b */
[----:B01----:R-:W-:Y:S01]  /*2f570*/  ENDCOLLECTIVE ;  /* 0x000000000000791b */ /* 0x003fe20003800000 */
.L_x_2354:
[----:B------:R-:W-:Y:S02]  /*2f580*/  IMAD.MOV.U32 R13, RZ, RZ, R86 ;  /* 0x000000ffff0d7224 */ /* 0x000fe400078e0056 */
[----:B------:R-:W-:Y:S02]  /*2f590*/  IMAD.MOV.U32 R12, RZ, RZ, R2 ;  /* 0x000000ffff0c7224 */ /* 0x000fe400078e0002 */
[----:B------:R-:W-:-:S07]  /*2f5a0*/  IMAD.MOV.U32 R67, RZ, RZ, R14 ;  /* 0x000000ffff437224 */ /* 0x000fce00078e000e */
[----:B------:R-:W-:Y:S05]  /*2f5b0*/  WARPSYNC.COLLECTIVE R15, `(.L_x_2355) ;  /* 0x000000000f087348 */ /* 0x000fea0003c00000 */
[----:B------:R0:W1:Y:S02]  /*2f5c0*/  SHFL.IDX P6, R14, R13, R12, R11 ;  /* 0x0000000c0d0e7389 */ /* 0x00006400000c000b */
[----:B01----:R-:W-:Y:S01]  /*2f5d0*/  ENDCOLLECTIVE ;  /* 0x000000000000791b */ /* 0x003fe20003800000 */
.L_x_2355:
[----:B------:R-:W-:Y:S02]  /*2f5e0*/  IMAD.MOV.U32 R13, RZ, RZ, R82 ;  /* 0x000000ffff0d7224 */ /* 0x000fe400078e0052 */
[----:B------:R-:W-:-:S07]  /*2f5f0*/  IMAD.MOV.U32 R86, RZ, RZ, R14 ;  /* 0x000000ffff567224 */ /* 0x000fce00078e000e */
[----:B------:R-:W-:Y:S05]  /*2f600*/  WARPSYNC.COLLECTIVE R15, `(.L_x_2356) ;  /* 0x000000000f087348 */ /* 0x000fea0003c00000 */
[----:B------:R0:W1:Y:S02]  /*2f610*/  SHFL.IDX P6, R14, R13, R12, R11 ;  /* 0x0000000c0d0e7389 */ /* 0x00006400000c000b */
[----:B01----:R-:W-:Y:S01]  /*2f620*/  ENDCOLLECTIVE ;  /* 0x000000000000791b */ /* 0x003fe20003800000 */
.L_x_2356:
[----:B------:R-:W-:Y:S02]  /*2f630*/  IMAD.MOV.U32 R13, RZ, RZ, R79 ;  /* 0x000000ffff0d7224 */ /* 0x000fe400078e004f */
[----:B------:R-:W-:Y:S02]  /*2f640*/  IMAD.MOV.U32 R12, RZ, RZ, R0 ;  /* 0x000000ffff0c7224 */ /* 0x000fe400078e0000 */
[----:B------:R-:W-:-:S07]  /*2f650*/  IMAD.MOV.U32 R82, RZ, RZ, R14 ;  /* 0x000000ffff527224 */ /* 0x000fce00078e000e */
[----:B------:R-:W-:Y:S05]  /*2f660*/  WARPSYNC.COLLECTIVE R15, `(.L_x_2357) ;  /* 0x000000000f087348 */ /* 0x000fea0003c00000 */
[----:B------:R0:W1:Y:S02]  /*2f670*/  SHFL.IDX P6, R14, R13, R12, R11 ;  /* 0x0000000c0d0e7389 */ /* 0x00006400000c000b */
[----:B01----:R-:W-:Y:S01]  /*2f680*/  ENDCOLLECTIVE ;  /* 0x000000000000791b */ /* 0x003fe20003800000 */
.L_x_2357:
[----:B------:R-:W-:Y:S02]  /*2f690*/  SEL R48, R67, R82, P0 ;  /* 0x0000005243307207 */ /* 0x000fe40000000000 */
[----:B------:R-:W-:Y:S01]  /*2f6a0*/  SEL R67, R82, R67, P0 ;  /* 0x0000004352437207 */ /* 0x000fe20000000000 */
[----:B------:R-:W-:Y:S02]  /*2f6b0*/  IMAD.MOV.U32 R13, RZ, RZ, R75 ;  /* 0x000000ffff0d7224 */ /* 0x000fe400078e004b */
[----:B------:R-:W-:-:S07]  /*2f6c0*/  IMAD.MOV.U32 R79, RZ, RZ, R14 ;  /* 0x000000ffff4f7224 */ /* 0x000fce00078e000e */
[----:B------:R-:W-:Y:S05]  /*2f6d0*/  WARPSYNC.COLLECTIVE R15, `(.L_x_2358) ;  /* 0x000000000f087348 */ /* 0x000fea0003c00000 */
[----:B------:R0:W1:Y:S02]  /*2f6e0*/  SHFL.IDX P6, R14, R13, R12, R11 ;  /* 0x0000000c0d0e7389 */ /* 0x00006400000c000b */
[----:B01----:R-:W-:Y:S01]  /*2f6f0*/  ENDCOLLECTIVE ;  /* 0x000000000000791b */ /* 0x003fe20003800000 */
.L_x_2358:
[----:B------:R-:W-:Y:S01]  /*2f700*/  MOV R13, R94 ;  /* 0x0000005e000d7202 */ /* 0x000fe20000000f00 */
[----:B------:R-:W-:Y:S02]  /*2f710*/  IMAD.MOV.U32 R12, RZ, RZ, R2 ;  /* 0x000000ffff0c7224 */ /* 0x000fe400078e0002 */
[----:B------:R-:W-:-:S07]  /*2f720*/  IMAD.MOV.U32 R75, RZ, RZ, R14 ;  /* 0x000000ffff4b7224 */ /* 0x000fce00078e000e */
[----:B------:R-:W-:Y:S05]  /*2f730*/  WARPSYNC.COLLECTIVE R15, `(.L_x_2359) ;  /* 0x000000000f087348 */ /* 0x000fea0003c00000 */
[----:B------:R0:W1:Y:S02]  /*2f740*/  SHFL.IDX P6, R14, R13, R12, R11 ;  /* 0x0000000c0d0e7389 */ /* 0x00006400000c000b */
[----:B01----:R-:W-:Y:S01]  /*2f750*/  ENDCOLLECTIVE ;  /* 0x000000000000791b */ /* 0x003fe20003800000 */
.L_x_2359:
[----:B------:R-:W-:Y:S02]  /*2f760*/  IMAD.MOV.U32 R13, RZ, RZ, R90 ;  /* 0x000000ffff0d7224 */ /* 0x000fe400078e005a */
[----:B------:R-:W-:-:S07]  /*2f770*/  IMAD.MOV.U32 R94, RZ, RZ, R14 ;  /* 0x000000ffff5e7224 */ /* 0x000fce00078e000e */
[----:B------:R-:W-:Y:S05]  /*2f780*/  WARPSYNC.COLLECTIVE R15, `(.L_x_2360) ;  /* 0x000000000f087348 */ /* 0x000fea0003c00000 */
[----:B------:R0:W1:Y:S02]  /*2f790*/  SHFL.IDX P6, R14, R13, R12, R11 ;  /* 0x0000000c0d0e7389 */ /* 0x00006400000c000b */
[----:B01----:R-:W-:Y:S01]  /*2f7a0*/  ENDCOLLECTIVE ;  /* 0x000000000000791b */ /* 0x003fe20003800000 */
.L_x_2360:
        /* <DEDUP_REMOVED lines=8> */
.L_x_2361:
[----:B------:R-:W-:Y:S02]  /*2f830*/  SEL R51, R75, R90, P0 ;  /* 0x0000005a4b337207 */ /* 0x000fe40000000000 */
[----:B------:R-:W-:Y:S01]  /*2f840*/  SEL R75, R90, R75, P0 ;  /* 0x0000004b5a4b7207 */ /* 0x000fe20000000000 */
[----:B------:R-:W-:Y:S02]  /*2f850*/  IMAD.MOV.U32 R13, RZ, RZ, R129 ;  /* 0x000000ffff0d7224 */ /* 0x000fe400078e0081 */
[----:B------:R-:W-:-:S07]  /*2f860*/  IMAD.MOV.U32 R83, RZ, RZ, R14 ;  /* 0x000000ffff537224 */ /* 0x000fce00078e000e */
[----:B------:R-:W-:Y:S05]  /*2f870*/  WARPSYNC.COLLECTIVE R15, `(.L_x_2362) ;  /* 0x000000000f087348 */ /* 0x000fea0003c00000 */
[----:B------:R0:W1:Y:S02]  /*2f880*/  SHFL.IDX P6, R14, R13, R12, R11 ;  /* 0x0000000c0d0e7389 */ /* 0x00006400000c000b */
[----:B01----:R-:W-:Y:S01]  /*2f890*/  ENDCOLLECTIVE ;  /* 0x000000000000791b */ /* 0x003fe20003800000 */
.L_x_2362:
[----:B------:R-:W-:Y:S02]  /*2f8a0*/  IMAD.MOV.U32 R13, RZ, RZ, R102 ;  /* 0x000000ffff0d7224 */ /* 0x000fe400078e0066 */
[----:B------:R-:W-:Y:S02]  /*2f8b0*/  IMAD.MOV.U32 R12, RZ, RZ, R2 ;  /* 0x000000ffff0c7224 */ /* 0x000fe400078e0002 */
[----:B------:R-:W-:-:S07]  /*2f8c0*/  IMAD.MOV.U32 R99, RZ, RZ, R14 ;  /* 0x000000ffff637224 */ /* 0x000fce00078e000e */
[----:B------:R-:W-:Y:S05]  /*2f8d0*/  WARPSYNC.COLLECTIVE R15, `(.L_x_2363) ;  /* 0x000000000f087348 */ /* 0x000fea0003c00000 */
[----:B------:R0:W1:Y:S02]  /*2f8e0*/  SHFL.IDX P6, R14, R13, R12, R11 ;  /* 0x0000000c0d0e7389 */ /* 0x00006400000c000b */
[----:B01----:R-:W-:Y:S01]  /*2f8f0*/  ENDCOLLECTIVE ;  /* 0x000000000000791b */ /* 0x003fe20003800000 */
.L_x_2363:
[----:B------:R-:W-:Y:S02]  /*2f900*/  IMAD.MOV.U32 R13, RZ, RZ, R98 ;  /* 0x000000ffff0d7224 */ /* 0x000fe400078e0062 */
[----:B------:R-:W-:-:S07]  /*2f910*/  IMAD.MOV.U32 R102, RZ, RZ, R14 ;  /* 0x000000ffff667224 */ /* 0x000fce00078e000e */
[----:B------:R-:W-:Y:S05]  /*2f920*/  WARPSYNC.COLLECTIVE R15, `(.L_x_2364) ;  /* 0x000000000f087348 */ /* 0x000fea0003c00000 */
[----:B------:R0:W1:Y:S02]  /*2f930*/  SHFL.IDX P6, R14, R13, R12, R11 ;  /* 0x0000000c0d0e7389 */ /* 0x00006400000c000b */
[----:B01----:R-:W-:Y:S01]  /*2f940*/  ENDCOLLECTIVE ;  /* 0x000000000000791b */ /* 0x003fe20003800000 */
.L_x_2364:
        /* <DEDUP_REMOVED lines=8> */
.L_x_2365:
[----:B------:R-:W-:Y:S02]  /*2f9d0*/  SEL R53, R99, R98, P0 ;  /* 0x0000006263357207 */ /* 0x000fe40000000000 */
[----:B------:R-:W-:Y:S01]  /*2f9e0*/  SEL R98, R98, R99, P0 ;  /* 0x0000006362627207 */ /* 0x000fe20000000000 */
[----:B------:R-:W-:Y:S02]  /*2f9f0*/  IMAD.MOV.U32 R13, RZ, RZ, R103 ;  /* 0x000000ffff0d7224 */ /* 0x000fe400078e0067 */
[----:B------:R-:W-:-:S07]  /*2fa00*/  IMAD.MOV.U32 R87, RZ, RZ, R14 ;  /* 0x000000ffff577224 */ /* 0x000fce00078e000e */
[----:B------:R-:W-:Y:S05]  /*2fa10*/  WARPSYNC.COLLECTIVE R15, `(.L_x_2366) ;  /* 0x000000000f087348 */ /* 0x000fea0003c00000 */
[----:B------:R0:W1:Y:S02]  /*2fa20*/  SHFL.IDX P6, R14, R13, R12, R11 ;  /* 0x0000000c0d0e7389 */ /* 0x00006400000c000b */
[----:B01----:R-:W-:Y:S01]  /*2fa30*/  ENDCOLLECTIVE ;  /* 0x000000000000791b */ /* 0x003fe20003800000 */
.L_x_2366:
[----:B------:R-:W-:Y:S02]  /*2fa40*/  IMAD.MOV.U32 R13, RZ, RZ, R110 ;  /* 0x000000ffff0d7224 */ /* 0x000fe400078e006e */
[----:B------:R-:W-:Y:S02]  /*2fa50*/  IMAD.MOV.U32 R12, RZ, RZ, R2 ;  /* 0x000000ffff0c7224 */ /* 0x000fe400078e0002 */
[----:B------:R-:W-:-:S07]  /*2fa60*/  IMAD.MOV.U32 R106, RZ, RZ, R14 ;  /* 0x000000ffff6a7224 */ /* 0x000fce00078e000e */
[----:B------:R-:W-:Y:S05]  /*2fa70*/  WARPSYNC.COLLECTIVE R15, `(.L_x_2367) ;  /* 0x000000000f087348 */ /* 0x000fea0003c00000 */
[----:B------:R0:W1:Y:S02]  /*2fa80*/  SHFL.IDX P6, R14, R13, R12, R11 ;  /* 0x0000000c0d0e7389 */ /* 0x00006400000c000b */
[----:B01----:R-:W-:Y:S01]  /*2fa90*/  ENDCOLLECTIVE ;  /* 0x000000000000791b */ /* 0x003fe20003800000 */
.L_x_2367:
[----:B------:R-:W-:Y:S02]  /*2faa0*/  IMAD.MOV.U32 R13, RZ, RZ, R107 ;  /* 0x000000ffff0d7224 */ /* 0x000fe400078e006b */
[----:B------:R-:W-:-:S07]  /*2fab0*/  IMAD.MOV.U32 R110, RZ, RZ, R14 ;  /* 0x000000ffff6e7224 */ /* 0x000fce00078e000e */
[----:B------:R-:W-:Y:S05]  /*2fac0*/  WARPSYNC.COLLECTIVE R15, `(.L_x_2368) ;  /* 0x000000000f087348 */ /* 0x000fea0003c00000 */
[----:B------:R0:W1:Y:S02]  /*2fad0*/  SHFL.IDX P6, R14, R13, R12, R11 ;  /* 0x0000000c0d0e7389 */ /* 0x00006400000c000b */
[----:B01----:R-:W-:Y:S01]  /*2fae0*/  ENDCOLLECTIVE ;  /* 0x000000000000791b */ /* 0x003fe20003800000 */
.L_x_2368:
        /* <DEDUP_REMOVED lines=8> */
.L_x_2369:
[----:B------:R-:W-:Y:S02]  /*2fb70*/  SEL R56, R106, R103, P0 ;  /* 0x000000676a387207 */ /* 0x000fe40000000000 */
[----:B------:R-:W-:Y:S01]  /*2fb80*/  SEL R103, R103, R106, P0 ;  /* 0x0000006a67677207 */ /* 0x000fe20000000000 */
[----:B------:R-:W-:Y:S02]  /*2fb90*/  IMAD.MOV.U32 R13, RZ, RZ, R111 ;  /* 0x000000ffff0d7224 */ /* 0x000fe400078e006f */
[----:B------:R-:W-:-:S07]  /*2fba0*/  IMAD.MOV.U32 R91, RZ, RZ, R14 ;  /* 0x000000ffff5b7224 */ /* 0x000fce00078e000e */
[----:B------:R-:W-:Y:S05]  /*2fbb0*/  WARPSYNC.COLLECTIVE R15, `(.L_x_2370) ;  /* 0x000000000f087348 */ /* 0x000fea0003c00000 */
[----:B------:R0:W1:Y:S02]  /*2fbc0*/  SHFL.IDX P6, R14, R13, R12, R11 ;  /* 0x0000000c0d0e7389 */ /* 0x00006400000c000b */
[----:B01----:R-:W-:Y:S01]  /*2fbd0*/  ENDCOLLECTIVE ;  /* 0x000000000000791b */ /* 0x003fe20003800000 */
.L_x_2370:
[----:B------:R-:W-:Y:S02]  /*2fbe0*/  IMAD.MOV.U32 R13, RZ, RZ, R118 ;  /* 0x000000ffff0d7224 */ /* 0x000fe400078e0076 */
[----:B------:R-:W-:Y:S02]  /*2fbf0*/  IMAD.MOV.U32 R12, RZ, RZ, R2 ;  /* 0x000000ffff0c7224 */ /* 0x000fe400078e0002 */
[----:B------:R-:W-:-:S07]  /*2fc00*/  IMAD.MOV.U32 R111, RZ, RZ, R14 ;  /* 0x000000ffff6f7224 */ /* 0x000fce00078e000e */
[----:B------:R-:W-:Y:S05]  /*2fc10*/  WARPSYNC.COLLECTIVE R15, `(.L_x_2371) ;  /* 0x000000000f087348 */ /* 0x000fea0003c00000 */
[----:B------:R0:W1:Y:S02]  /*2fc20*/  SHFL.IDX P6, R14, R13, R12, R11 ;  /* 0x0000000c0d0e7389 */ /* 0x00006400000c000b */
[----:B01----:R-:W-:Y:S01]  /*2fc30*/  ENDCOLLECTIVE ;  /* 0x000000000000791b */ /* 0x003fe20003800000 */
.L_x_2371:
[----:B------:R-:W-:Y:S01]  /*2fc40*/  IMAD.MOV.U32 R13, RZ, RZ, R114 ;  /* 0x000000ffff0d7224 */ /* 0x000fe200078e0072 */
[----:B------:R-:W-:-:S07]  /*2fc50*/  MOV R118, R14 ;  /* 0x0000000e00767202 */ /* 0x000fce0000000f00 */
[----:B------:R-:W-:Y:S05]  /*2fc60*/  WARPSYNC.COLLECTIVE R15, `(.L_x_2372) ;  /* 0x000000000f087348 */ /* 0x000fea0003c00000 */
[----:B------:R0:W1:Y:S02]  /*2fc70*/  SHFL.IDX P6, R14, R13, R12, R11 ;  /* 0x0000000c0d0e7389 */ /* 0x00006400000c000b */
[----:B01----:R-:W-:Y:S01]  /*2fc80*/  ENDCOLLECTIVE ;  /* 0x000000000000791b */ /* 0x003fe20003800000 */
.L_x_2372:
[----:B------:R-:W-:Y:S02]  /*2fc90*/  IMAD.MOV.U32 R13, RZ, RZ, R95 ;  /* 0x000000ffff0d7224 */ /* 0x000fe400078e005f */
[----:B------:R-:W-:Y:S02]  /*2fca0*/  IMAD.MOV.U32 R12, RZ, RZ, R0 ;  /* 0x000000ffff0c7224 */ /* 0x000fe400078e0000 */
[----:B------:R-:W-:-:S07]  /*2fcb0*/  IMAD.MOV.U32 R107, RZ, RZ, R14 ;  /* 0x000000ffff6b7224 */ /* 0x000fce00078e000e */
[----:B------:R-:W-:Y:S05]  /*2fcc0*/  WARPSYNC.COLLECTIVE R15, `(.L_x_2373) ;  /* 0x000000000f087348 */ /* 0x000fea0003c00000 */
[----:B------:R0:W1:Y:S02]  /*2fcd0*/  SHFL.IDX P6, R14, R13, R12, R11 ;  /* 0x0000000c0d0e7389 */ /* 0x00006400000c000b */
[----:B01----:R-:W-:Y:S01]  /*2fce0*/  ENDCOLLECTIVE ;  /* 0x000000000000791b */ /* 0x003fe20003800000 */
.L_x_2373:
[----:B------:R-:W-:Y:S02]  /*2fcf0*/  SEL R60, R111, R107, P0 ;  /* 0x0000006b6f3c7207 */ /* 0x000fe40000000000 */
[----:B------:R-:W-:Y:S01]  /*2fd00*/  SEL R107, R107, R111, P0 ;  /* 0x0000006f6b6b7207 */ /* 0x000fe20000000000 */
[----:B------:R-:W-:Y:S02]  /*2fd10*/  IMAD.MOV.U32 R13, RZ, RZ, R115 ;  /* 0x000000ffff0d7224 */ /* 0x000fe400078e0073 */
[----:B------:R-:W-:-:S07]  /*2fd20*/  IMAD.MOV.U32 R95, RZ, RZ, R14 ;  /* 0x000000ffff5f7224 */ /* 0x000fce00078e000e */
[----:B------:R-:W-:Y:S05]  /*2fd30*/  WARPSYNC.COLLECTIVE R15, `(.L_x_2374) ;  /* 0x000000000f087348 */ /* 0x000fea0003c00000 */
[----:B------:R0:W1:Y:S02]  /*2fd40*/  SHFL.IDX P6, R14, R13, R12, R11 ;  /* 0x0000000c0d0e7389 */ /* 0x00006400000c000b */
[----:B01----:R-:W-:Y:S01]  /*2fd50*/  ENDCOLLECTIVE ;  /* 0x000000000000791b */ /* 0x003fe20003800000 */
.L_x_2374:
[----:B------:R-:W-:Y:S02]  /*2fd60*/  IMAD.MOV.U32 R13, RZ, RZ, R126 ;  /* 0x000000ffff0d7224 */ /* 0x000fe400078e007e */
[----:B------:R-:W-:Y:S02]  /*2fd70*/  IMAD.MOV.U32 R12, RZ, RZ, R2 ;  /* 0x000000ffff0c7224 */ /* 0x000fe400078e0002 */
[----:B------:R-:W-:-:S07]  /*2fd80*/  IMAD.MOV.U32 R115, RZ, RZ, R14 ;  /* 0x000000ffff737224 */ /* 0x000fce00078e000e */
[----:B------:R-:W-:Y:S05]  /*2fd90*/  WARPSYNC.COLLECTIVE R15, `(.L_x_2375) ;  /* 0x000000000f087348 */ /* 0x000fea0003c00000 */
[----:B------:R0:W1:Y:S02]  /*2fda0*/  SHFL.IDX P6, R14, R13, R12, R11 ;  /* 0x0000000c0d0e7389 */ /* 0x00006400000c000b */
[----:B01----:R-:W-:Y:S01]  /*2fdb0*/  ENDCOLLECTIVE ;  /* 0x000000000000791b */ /* 0x003fe20003800000 */
.L_x_2375:
[----:B------:R-:W-:Y:S02]  /*2fdc0*/  IMAD.MOV.U32 R13, RZ, RZ, R122 ;  /* 0x000000ffff0d7224 */ /* 0x000fe400078e007a */
[----:B------:R-:W-:-:S07]  /*2fdd0*/  IMAD.MOV.U32 R126, RZ, RZ, R14 ;  /* 0x000000ffff7e7224 */ /* 0x000fce00078e000e */
[----:B------:R-:W-:Y:S05]  /*2fde0*/  WARPSYNC.COLLECTIVE R15, `(.L_x_2376) ;  /* 0x000000000f087348 */ /* 0x000fea0003c00000 */
[----:B------:R0:W1:Y:S02]  /*2fdf0*/  SHFL.IDX P6, R14, R13, R12, R11 ;  /* 0x0000000c0d0e7389 */ /* 0x00006400000c000b */
[----:B01----:R-:W-:Y:S01]  /*2fe00*/  ENDCOLLECTIVE ;  /* 0x000000000000791b */ /* 0x003fe20003800000 */
.L_x_2376:
        /* <DEDUP_REMOVED lines=8> */
.L_x_2377:
[----:B------:R-:W-:Y:S02]  /*2fe90*/  SEL R62, R115, R114, P0 ;  /* 0x00000072733e7207 */ /* 0x000fe40000000000 */
[----:B------:R-:W-:Y:S02]  /*2fea0*/  SEL R114, R114, R115, P0 ;  /* 0x0000007372727207 */ /* 0x000fe40000000000 */
[----:B------:R-:W-:Y:S01]  /*2feb0*/  MOV R13, R119 ;  /* 0x00000077000d7202 */ /* 0x000fe20000000f00 */
[----:B------:R-:W-:-:S07]  /*2fec0*/  IMAD.MOV.U32 R123, RZ, RZ, R14 ;  /* 0x000000ffff7b7224 */ /* 0x000fce00078e000e */
[----:B------:R-:W-:Y:S05]  /*2fed0*/  WARPSYNC.COLLECTIVE R15, `(.L_x_2378) ;  /* 0x000000000f087348 */ /* 0x000fea0003c00000 */
[----:B------:R0:W1:Y:S02]  /*2fee0*/  SHFL.IDX P6, R14, R13, R12, R11 ;  /* 0x0000000c0d0e7389 */ /* 0x00006400000c000b */
[----:B01----:R-:W-:Y:S01]  /*2fef0*/  ENDCOLLECTIVE ;  /* 0x000000000000791b */ /* 0x003fe20003800000 */
.L_x_2378:
[----:B------:R-:W-:Y:S02]  /*2ff00*/  IMAD.MOV.U32 R13, RZ, RZ, R134 ;  /* 0x000000ffff0d7224 */ /* 0x000fe400078e0086 */
[----:B------:R-:W-:Y:S02]  /*2ff10*/  IMAD.MOV.U32 R12, RZ, RZ, R2 ;  /* 0x000000ffff0c7224 */ /* 0x000fe400078e0002 */
[----:B------:R-:W-:-:S07]  /*2ff20*/  IMAD.MOV.U32 R122, RZ, RZ, R14 ;  /* 0x000000ffff7a7224 */ /* 0x000fce00078e000e */
[----:B------:R-:W-:Y:S05]  /*2ff30*/  WARPSYNC.COLLECTIVE R15, `(.L_x_2379) ;  /* 0x000000000f087348 */ /* 0x000fea0003c00000 */
[----:B------:R0:W1:Y:S02]  /*2ff40*/  SHFL.IDX P6, R14, R13, R12, R11 ;  /* 0x0000000c0d0e7389 */ /* 0x00006400000c000b */
[----:B01----:R-:W-:Y:S01]  /*2ff50*/  ENDCOLLECTIVE ;  /* 0x000000000000791b */ /* 0x003fe20003800000 */
.L_x_2379:
[----:B------:R-:W-:Y:S02]  /*2ff60*/  IMAD.MOV.U32 R13, RZ, RZ, R130 ;  /* 0x000000ffff0d7224 */ /* 0x000fe400078e0082 */
[----:B------:R-:W-:-:S07]  /*2ff70*/  IMAD.MOV.U32 R134, RZ, RZ, R14 ;  /* 0x000000ffff867224 */ /* 0x000fce00078e000e */
[----:B------:R-:W-:Y:S05]  /*2ff80*/  WARPSYNC.COLLECTIVE R15, `(.L_x_2380) ;  /* 0x000000000f087348 */ /* 0x000fea0003c00000 */
[----:B------:R0:W1:Y:S02]  /*2ff90*/  SHFL.IDX P6, R14, R13, R12, R11 ;  /* 0x0000000c0d0e7389 */ /* 0x00006400000c000b */
[----:B01----:R-:W-:Y:S01]  /*2ffa0*/  ENDCOLLECTIVE ;  /* 0x000000000000791b */ /* 0x003fe20003800000 */
.L_x_2380:
        /* <DEDUP_REMOVED lines=8> */
.L_x_2381:
[----:B------:R-:W-:Y:S02]  /*30030*/  SEL R72, R122, R119, P0 ;  /* 0x000000777a487207 */ /* 0x000fe40000000000 */
[----:B------:R-:W-:Y:S01]  /*30040*/  SEL R119, R119, R122, P0 ;  /* 0x0000007a77777207 */ /* 0x000fe20000000000 */
[----:B------:R-:W-:Y:S02]  /*30050*/  IMAD.MOV.U32 R13, RZ, RZ, R127 ;  /* 0x000000ffff0d7224 */ /* 0x000fe400078e007f */
[----:B------:R-:W-:-:S07]  /*30060*/  IMAD.MOV.U32 R131, RZ, RZ, R14 ;  /* 0x000000ffff837224 */ /* 0x000fce00078e000e */
[----:B------:R-:W-:Y:S05]  /*30070*/  WARPSYNC.COLLECTIVE R15, `(.L_x_2382) ;  /* 0x000000000f087348 */ /* 0x000fea0003c00000 */
[----:B------:R0:W1:Y:S02]  /*30080*/  SHFL.IDX P6, R14, R13, R12, R11 ;  /* 0x0000000c0d0e7389 */ /* 0x00006400000c000b */
[----:B01----:R-:W-:Y:S01]  /*30090*/  ENDCOLLECTIVE ;  /* 0x000000000000791b */ /* 0x003fe20003800000 */
.L_x_2382:
[----:B------:R-:W-:Y:S02]  /*300a0*/  IMAD.MOV.U32 R13, RZ, RZ, R142 ;  /* 0x000000ffff0d7224 */ /* 0x000fe400078e008e */
[----:B------:R-:W-:Y:S02]  /*300b0*/  IMAD.MOV.U32 R12, RZ, RZ, R2 ;  /* 0x000000ffff0c7224 */ /* 0x000fe400078e0002 */
[----:B------:R-:W-:-:S07]  /*300c0*/  IMAD.MOV.U32 R130, RZ, RZ, R14 ;  /* 0x000000ffff827224 */ /* 0x000fce00078e000e */
[----:B------:R-:W-:Y:S05]  /*300d0*/  WARPSYNC.COLLECTIVE R15, `(.L_x_2383) ;  /* 0x000000000f087348 */ /* 0x000fea0003c00000 */
[----:B------:R0:W1:Y:S02]  /*300e0*/  SHFL.IDX P6, R14, R13, R12, R11 ;  /* 0x0000000c0d0e7389 */ /* 0x00006400000c000b */
[----:B01----:R-:W-:Y:S01]  /*300f0*/  ENDCOLLECTIVE ;  /* 0x000000000000791b */ /* 0x003fe20003800000 */
.L_x_2383:
[----:B------:R-:W-:Y:S02]  /*30100*/  IMAD.MOV.U32 R13, RZ, RZ, R138 ;  /* 0x000000ffff0d7224 */ /* 0x000fe400078e008a */
[----:B------:R-:W-:-:S07]  /*30110*/  IMAD.MOV.U32 R129, RZ, RZ, R14 ;  /* 0x000000ffff817224 */ /* 0x000fce00078e000e */
[----:B------:R-:W-:Y:S05]  /*30120*/  WARPSYNC.COLLECTIVE R15, `(.L_x_2384) ;  /* 0x000000000f087348 */ /* 0x000fea0003c00000 */
[----:B------:R0:W1:Y:S02]  /*30130*/  SHFL.IDX P6, R14, R13, R12, R11 ;  /* 0x0000000c0d0e7389 */ /* 0x00006400000c000b */
[----:B01----:R-:W-:Y:S01]  /*30140*/  ENDCOLLECTIVE ;  /* 0x000000000000791b */ /* 0x003fe20003800000 */
.L_x_2384:
        /* <DEDUP_REMOVED lines=8> */
.L_x_2385:
        /* <DEDUP_REMOVED lines=11> */
.L_x_2386:
[----:B------:R-:W-:Y:S02]  /*30280*/  IMAD.MOV.U32 R13, RZ, RZ, R150 ;  /* 0x000000ffff0d7224 */ /* 0x000fe400078e0096 */
[----:B------:R-:W-:Y:S01]  /*30290*/  IMAD.MOV.U32 R12, RZ, RZ, R2 ;  /* 0x000000ffff0c7224 */ /* 0x000fe200078e0002 */
[----:B------:R-:W-:Y:S01]  /*302a0*/  SEL R2, R3, R6, P0 ;  /* 0x0000000603027207 */ /* 0x000fe20000000000 */
[----:B------:R-:W-:-:S07]  /*302b0*/  IMAD.MOV.U32 R59, RZ, RZ, R14 ;  /* 0x000000ffff3b7224 */ /* 0x000fce00078e000e */
[----:B------:R-:W-:Y:S05]  /*302c0*/  WARPSYNC.COLLECTIVE R15, `(.L_x_2387) ;  /* 0x000000000f087348 */ /* 0x000fea0003c00000 */
[----:B------:R0:W1:Y:S02]  /*302d0*/  SHFL.IDX P6, R14, R13, R12, R11 ;  /* 0x0000000c0d0e7389 */ /* 0x00006400000c000b */
[----:B01----:R-:W-:Y:S01]  /*302e0*/  ENDCOLLECTIVE ;  /* 0x000000000000791b */ /* 0x003fe20003800000 */
.L_x_2387:
        /* <DEDUP_REMOVED lines=11> */
.L_x_2388:
[----:B------:R-:W-:Y:S02]  /*303a0*/  SEL R78, R130, R127, P0 ;  /* 0x0000007f824e7207 */ /* 0x000fe40000000000 */
[----:B------:R-:W-:Y:S02]  /*303b0*/  SEL R70, R70, R121, P0 ;  /* 0x0000007946467207 */ /* 0x000fe40000000000 */
[----:B------:R-:W-:Y:S02]  /*303c0*/  SEL R127, R127, R130, P0 ;  /* 0x000000827f7f7207 */ /* 0x000fe40000000000 */
[----:B------:R-:W-:Y:S02]  /*303d0*/  SEL R12, R4, R5, P0 ;  /* 0x00000005040c7207 */ /* 0x000fe40000000000 */
[----:B------:R-:W-:Y:S02]  /*303e0*/  SEL R5, R5, R4, P0 ;  /* 0x0000000405057207 */ /* 0x000fe40000000000 */
[----:B------:R-:W-:Y:S01]  /*303f0*/  SEL R4, R6, R3, P0 ;  /* 0x0000000306047207 */ /* 0x000fe20000000000 */
[----:B------:R-:W-:Y:S01]  /*30400*/  STL [R1+0x34], R12 ;  /* 0x0000340c01007387 */ /* 0x000fe20000100800 */
[----:B------:R-:W-:-:S02]  /*30410*/  SEL R3, R8, R9, P0 ;  /* 0x0000000908037207 */ /* 0x000fc40000000000 */
[----:B------:R-:W-:Y:S01]  /*30420*/  SEL R6, R73, R132, P0 ;  /* 0x0000008449067207 */ /* 0x000fe20000000000 */
[----:B------:R0:W-:Y:S01]  /*30430*/  STL [R1+0x38], R5 ;  /* 0x0000380501007387 */ /* 0x0001e20000100800 */
[----:B------:R-:W-:Y:S01]  /*30440*/  IMAD.MOV.U32 R11, RZ, RZ, R14 ;  /* 0x000000ffff0b7224 */ /* 0x000fe200078e000e */
[----:B------:R-:W-:Y:S02]  /*30450*/  SEL R73, R132, R73, P0 ;  /* 0x0000004984497207 */ /* 0x000fe40000000000 */
[----:B------:R1:W-:Y:S04]  /*30460*/  STL [R1+0x2c], R2 ;  /* 0x00002c0201007387 */ /* 0x0003e80000100800 */
[----:B------:R2:W-:Y:S01]  /*30470*/  STL [R1+0x30], R4 ;  /* 0x0000300401007387 */ /* 0x0005e20000100800 */
[----:B0-----:R-:W-:-:S03]  /*30480*/  SEL R5, R69, R128, P0 ;  /* 0x0000008045057207 */ /* 0x001fc60000000000 */
[----:B------:R0:W-:Y:S01]  /*30490*/  STL [R1+0x24], R3 ;  /* 0x0000240301007387 */ /* 0x0001e20000100800 */
[----:B------:R-:W-:Y:S02]  /*304a0*/  SEL R69, R128, R69, P0 ;  /* 0x0000004580457207 */ /* 0x000fe40000000000 */
[----:B-1----:R-:W-:Y:S02]  /*304b0*/  SEL R2, R9, R8, P0 ;  /* 0x0000000809027207 */ /* 0x002fe40000000000 */
[----:B------:R-:W-:Y:S02]  /*304c0*/  SEL R8, R81, R140, P0 ;  /* 0x0000008c51087207 */ /* 0x000fe40000000000 */
[----:B--2---:R-:W-:Y:S01]  /*304d0*/  SEL R4, R7, R10, P0 ;  /* 0x0000000a07047207 */ /* 0x004fe20000000000 */
[----:B------:R1:W-:Y:S01]  /*304e0*/  STL [R1+0x28], R2 ;  /* 0x0000280201007387 */ /* 0x0003e20000100800 */
[----:B------:R-:W-:Y:S02]  /*304f0*/  SEL R9, R85, R144, P0 ;  /* 0x0000009055097207 */ /* 0x000fe40000000000 */
[----:B0-----:R-:W-:Y:S01]  /*30500*/  SEL R3, R10, R7, P0 ;  /* 0x000000070a037207 */ /* 0x001fe20000000000 */
[----:B------:R0:W-:Y:S01]  /*30510*/  STL [R1+0x18], R4 ;  /* 0x0000180401007387 */ /* 0x0001e20000100800 */
[----:B------:R-:W-:-:S02]  /*30520*/  SEL R7, R77, R136, P0 ;  /* 0x000000884d077207 */ /* 0x000fc40000000000 */
[----:B------:R-:W-:Y:S01]  /*30530*/  SEL R10, R89, R148, P0 ;  /* 0x00000094590a7207 */ /* 0x000fe20000000000 */
[----:B------:R2:W-:Y:S01]  /*30540*/  STL [R1+0x20], R3 ;  /* 0x0000200301007387 */ /* 0x0005e20000100800 */
[----:B------:R-:W-:Y:S02]  /*30550*/  SEL R77, R136, R77, P0 ;  /* 0x0000004d884d7207 */ /* 0x000fe40000000000 */
[----:B-1----:R-:W-:Y:S02]  /*30560*/  SEL R2, R28, R40, P0 ;  /* 0x000000281c027207 */ /* 0x002fe40000000000 */
[----:B------:R-:W-:Y:S02]  /*30570*/  SEL R81, R140, R81, P0 ;  /* 0x000000518c517207 */ /* 0x000fe40000000000 */
[----:B0-----:R-:W-:Y:S01]  /*30580*/  SEL R4, R40, R28, P0 ;  /* 0x0000001c28047207 */ /* 0x001fe20000000000 */
[----:B------:R0:W-:Y:S01]  /*30590*/  STL [R1+0x10], R2 ;  /* 0x0000100201007387 */ /* 0x0001e20000100800 */
[----:B------:R-:W-:-:S02]  /*305a0*/  SEL R40, R54, R32, P0 ;  /* 0x0000002036287207 */ /* 0x000fc40000000000 */
[----:B--2---:R-:W-:Y:S01]  /*305b0*/  SEL R3, R29, R44, P0 ;  /* 0x0000002c1d037207 */ /* 0x004fe20000000000 */
[----:B------:R1:W-:Y:S01]  /*305c0*/  STL [R1+0x14], R4 ;  /* 0x0000140401007387 */ /* 0x0003e20000100800 */
[----:B------:R-:W-:Y:S02]  /*305d0*/  SEL R85, R144, R85, P0 ;  /* 0x0000005590557207 */ /* 0x000fe40000000000 */
[----:B------:R-:W-:Y:S01]  /*305e0*/  SEL R89, R148, R89, P0 ;  /* 0x0000005994597207 */ /* 0x000fe20000000000 */
[----:B------:R2:W-:Y:S01]  /*305f0*/  STL [R1+0x4], R3 ;  /* 0x0000040301007387 */ /* 0x0005e20000100800 */
[----:B------:R-:W-:Y:S02]  /*30600*/  SEL R54, R32, R54, P0 ;  /* 0x0000003620367207 */ /* 0x000fe40000000000 */
[----:B0-----:R-:W-:Y:S02]  /*30610*/  SEL R2, R44, R29, P0 ;  /* 0x0000001d2c027207 */ /* 0x001fe40000000000 */
[----:B------:R-:W-:-:S02]  /*30620*/  SEL R44, R125, R74, P0 ;  /* 0x0000004a7d2c7207 */ /* 0x000fc40000000000 */
[----:B-1----:R-:W-:Y:S01]  /*30630*/  SEL R4, R65, R124, P0 ;  /* 0x0000007c41047207 */ /* 0x002fe20000000000 */
[----:B------:R0:W-:Y:S01]  /*30640*/  STL [R1+0x8], R2 ;  /* 0x0000080201007387 */ /* 0x0001e20000100800 */
[----:B------:R-:W-:Y:S02]  /*30650*/  SEL R65, R124, R65, P0 ;  /* 0x000000417c417207 */ /* 0x000fe40000000000 */
[----:B--2---:R-:W-:Y:S02]  /*30660*/  SEL R3, R61, R120, P0 ;  /* 0x000000783d037207 */ /* 0x004fe40000000000 */
[----:B------:R-:W-:Y:S02]  /*30670*/  SEL R120, R120, R61, P0 ;  /* 0x0000003d78787207 */ /* 0x000fe40000000000 */
[----:B------:R-:W-:Y:S02]  /*30680*/  SEL R61, R91, R118, P0 ;  /* 0x000000765b3d7207 */ /* 0x000fe40000000000 */
[----:B------:R-:W-:Y:S01]  /*30690*/  SEL R74, R74, R125, P0 ;  /* 0x0000007d4a4a7207 */ /* 0x000fe20000000000 */
[----:B0-----:R-:W-:Y:S01]  /*306a0*/  IMAD.MOV.U32 R2, RZ, RZ, RZ ;  /* 0x000000ffff027224 */ /* 0x001fe200078e00ff */
[----:B------:R-:W-:Y:S01]  /*306b0*/  SEL R91, R118, R91, P0 ;  /* 0x0000005b765b7207 */ /* 0x000fe20000000000 */
[----:B------:R-:W-:Y:S06]  /*306c0*/  BRA `(.L_x_2389) ;  /* 0xfffffed4001c7947 */ /* 0x000fec000383ffff */
.L_x_1997:
[----:B------:R-:W-:Y:S02]  /*306d0*/  IMAD.MOV.U32 R13, RZ, RZ, R20 ;  /* 0x000000ffff0d7224 */ /* 0x000fe400078e0014 */
[----:B------:R-:W-:Y:S02]  /*306e0*/  IMAD.MOV.U32 R12, RZ, RZ, RZ ;  /* 0x000000ffff0c7224 */ /* 0x000fe400078e00ff */
[----:B------:R-:W-:Y:S02]  /*306f0*/  IMAD.MOV.U32 R11, RZ, RZ, 0x181f ;  /* 0x0000181fff0b7424 */ /* 0x000fe400078e00ff */
[----:B------:R-:W-:-:S07]  /*30700*/  IMAD.MOV.U32 R15, RZ, RZ, -0x1 ;  /* 0xffffffffff0f7424 */ /* 0x000fce00078e00ff */
[----:B-----5:R-:W-:Y:S05]  /*30710*/  WARPSYNC.COLLECTIVE R15, `(.L_x_2390) ;  /* 0x000000000f087348 */ /* 0x020fea0003c00000 */
[----:B------:R0:W1:Y:S02]  /*30720*/  SHFL.IDX P6, R14, R13, R12, R11 ;  /* 0x0000000c0d0e7389 */ /* 0x00006400000c000b */
[----:B01---5:R-:W-:Y:S01]  /*30730*/  ENDCOLLECTIVE ;  /* 0x000000000000791b */ /* 0x023fe20003800000 */
.L_x_2390:
[----:B------:R-:W-:Y:S01]  /*30740*/  IMAD.MOV.U32 R13, RZ, RZ, R0 ;  /* 0x000000ffff0d7224 */ /* 0x000fe200078e0000 */
[----:B------:R-:W-:-:S07]  /*30750*/  MOV R21, R14 ;  /* 0x0000000e00157202 */ /* 0x000fce0000000f00 */
[----:B------:R-:W-:Y:S05]  /*30760*/  WARPSYNC.COLLECTIVE R15, `(.L_x_2391) ;  /* 0x000000000f087348 */ /* 0x000fea0003c00000 */
[----:B------:R0:W1:Y:S02]  /*30770*/  SHFL.IDX P6, R14, R13, R12, R11 ;  /* 0x0000000c0d0e7389 */ /* 0x00006400000c000b */
[----:B01----:R-:W-:Y:S01]  /*30780*/  ENDCOLLECTIVE ;  /* 0x000000000000791b */ /* 0x003fe20003800000 */
.L_x_2391:
[----:B------:R-:W-:Y:S05]  /*30790*/  BRA `(.L_x_2392) ;  /* 0xfffffee8006c7947 */ /* 0x000fea000383ffff */
.L_x_2000:
[----:B------:R-:W-:Y:S01]  /*307a0*/  BSSY B1, `(.L_x_2393) ;  /* 0x0000008000017945 */ /* 0x000fe20003800000 */
[----:B---3--:R-:W-:Y:S02]  /*307b0*/  IMAD.MOV.U32 R13, RZ, RZ, R20 ;  /* 0x000000ffff0d7224 */ /* 0x008fe400078e0014 */
[----:B------:R-:W-:Y:S02]  /*307c0*/  IMAD.MOV.U32 R12, RZ, RZ, 0x1 ;  /* 0x00000001ff0c7424 */ /* 0x000fe400078e00ff */
[----:B------:R-:W-:Y:S02]  /*307d0*/  IMAD.MOV.U32 R11, RZ, RZ, 0x181f ;  /* 0x0000181fff0b7424 */ /* 0x000fe400078e00ff */
[----:B------:R-:W-:-:S07]  /*307e0*/  IMAD.MOV.U32 R15, RZ, RZ, -0x1 ;  /* 0xffffffffff0f7424 */ /* 0x000fce00078e00ff */
[----:B012--5:R-:W-:Y:S05]  /*307f0*/  WARPSYNC.COLLECTIVE R15, `(.L_x_2394) ;  /* 0x000000000f087348 */ /* 0x027fea0003c00000 */
[----:B--2---:R2:W3:Y:S02]  /*30800*/  SHFL.IDX P6, R14, R13, R12, R11 ;  /* 0x0000000c0d0e7389 */ /* 0x0044e400000c000b */
[----:B0123-5:R-:W-:Y:S01]  /*30810*/  ENDCOLLECTIVE ;  /* 0x000000000000791b */ /* 0x02ffe20003800000 */
.L_x_2394:
[----:B------:R-:W-:Y:S05]  /*30820*/  BSYNC B1 ;  /* 0x0000000000017941 */ /* 0x000fea0003800000 */
.L_x_2393:
        /* <DEDUP_REMOVED lines=8> */
.L_x_2395:
[----:B------:R-:W-:Y:S05]  /*308b0*/  BRA `(.L_x_2396) ;  /* 0xfffffee800887947 */ /* 0x000fea000383ffff */
.L_x_2003:
[----:B------:R-:W-:Y:S01]  /*308c0*/  BSSY B1, `(.L_x_2397) ;  /* 0x0000008000017945 */ /* 0x000fe20003800000 */
[----:B------:R-:W-:Y:S02]  /*308d0*/  IMAD.MOV.U32 R13, RZ, RZ, R20 ;  /* 0x000000ffff0d7224 */ /* 0x000fe400078e0014 */
[----:B------:R-:W-:Y:S02]  /*308e0*/  IMAD.MOV.U32 R12, RZ, RZ, 0x2 ;  /* 0x00000002ff0c7424 */ /* 0x000fe400078e00ff */
[----:B------:R-:W-:Y:S02]  /*308f0*/  IMAD.MOV.U32 R11, RZ, RZ, 0x181f ;  /* 0x0000181fff0b7424 */ /* 0x000fe400078e00ff */
[----:B------:R-:W-:-:S07]  /*30900*/  IMAD.MOV.U32 R15, RZ, RZ, -0x1 ;  /* 0xffffffffff0f7424 */ /* 0x000fce00078e00ff */
[----:B012345:R-:W-:Y:S05]  /*30910*/  WARPSYNC.COLLECTIVE R15, `(.L_x_2398) ;  /* 0x000000000f087348 */ /* 0x03ffea0003c00000 */
[----:B--2---:R2:W0:Y:S02]  /*30920*/  SHFL.IDX P6, R14, R13, R12, R11 ;  /* 0x0000000c0d0e7389 */ /* 0x00442400000c000b */
[----:B012345:R-:W-:Y:S01]  /*30930*/  ENDCOLLECTIVE ;  /* 0x000000000000791b */ /* 0x03ffe20003800000 */
.L_x_2398:
[----:B------:R-:W-:Y:S05]  /*30940*/  BSYNC B1 ;  /* 0x0000000000017941 */ /* 0x000fea0003800000 */
.L_x_2397:
        /* <DEDUP_REMOVED lines=8> */
.L_x_2399:
[----:B------:R-:W-:Y:S05]  /*309d0*/  BRA `(.L_x_2400) ;  /* 0xfffffee800a87947 */ /* 0x000fea000383ffff */
.L_x_2006:
[----:B------:R-:W-:Y:S01]  /*309e0*/  BSSY B1, `(.L_x_2401) ;  /* 0x0000008000017945 */ /* 0x000fe20003800000 */
[----:B------:R-:W-:Y:S02]  /*309f0*/  IMAD.MOV.U32 R13, RZ, RZ, R20 ;  /* 0x000000ffff0d7224 */ /* 0x000fe400078e0014 */
[----:B------:R-:W-:Y:S02]  /*30a00*/  IMAD.MOV.U32 R12, RZ, RZ, 0x3 ;  /* 0x00000003ff0c7424 */ /* 0x000fe400078e00ff */
[----:B------:R-:W-:Y:S02]  /*30a10*/  IMAD.MOV.U32 R11, RZ, RZ, 0x181f ;  /* 0x0000181fff0b7424 */ /* 0x000fe400078e00ff */
[----:B------:R-:W-:-:S07]  /*30a20*/  IMAD.MOV.U32 R15, RZ, RZ, -0x1 ;  /* 0xffffffffff0f7424 */ /* 0x000fce00078e00ff */
[----:B012345:R-:W-:Y:S05]  /*30a30*/  WARPSYNC.COLLECTIVE R15, `(.L_x_2402) ;  /* 0x000000000f087348 */ /* 0x03ffea0003c00000 */
[----:B0-----:R0:W0:Y:S02]  /*30a40*/  SHFL.IDX P6, R14, R13, R12, R11 ;  /* 0x0000000c0d0e7389 */ /* 0x00102400000c000b */
[----:B012345:R-:W-:Y:S01]  /*30a50*/  ENDCOLLECTIVE ;  /* 0x000000000000791b */ /* 0x03ffe20003800000 */
.L_x_2402:
[----:B------:R-:W-:Y:S05]  /*30a60*/  BSYNC B1 ;  /* 0x0000000000017941 */ /* 0x000fea0003800000 */
.L_x_2401:
        /* <DEDUP_REMOVED lines=8> */
.L_x_2403:
[----:B------:R-:W-:Y:S05]  /*30af0*/  BRA `(.L_x_2404) ;  /* 0xfffffee800c87947 */ /* 0x000fea000383ffff */
.L_x_2008:
[----:B------:R-:W-:Y:S01]  /*30b00*/  IMAD.MOV.U32 R13, RZ, RZ, R2 ;  /* 0x000000ffff0d7224 */ /* 0x000fe200078e0002 */
[----:B------:R-:W-:Y:S01]  /*30b10*/  MOV R15, 0xffffffff ;  /* 0xffffffff000f7802 */ /* 0x000fe20000000f00 */
[----:B------:R-:W-:Y:S02]  /*30b20*/  IMAD.MOV.U32 R12, RZ, RZ, RZ ;  /* 0x000000ffff0c7224 */ /* 0x000fe400078e00ff */
[----:B------:R-:W-:-:S07]  /*30b30*/  IMAD.MOV.U32 R11, RZ, RZ, 0x1c1f ;  /* 0x00001c1fff0b7424 */ /* 0x000fce00078e00ff */
[----:B------:R-:W-:Y:S05]  /*30b40*/  WARPSYNC.COLLECTIVE R15, `(.L_x_2405) ;  /* 0x000000000f087348 */ /* 0x000fea0003c00000 */
[----:B------:R0:W1:Y:S02]  /*30b50*/  SHFL.IDX P6, R14, R13, R12, R11 ;  /* 0x0000000c0d0e7389 */ /* 0x00006400000c000b */
[----:B01----:R-:W-:Y:S01]  /*30b60*/  ENDCOLLECTIVE ;  /* 0x000000000000791b */ /* 0x003fe20003800000 */
.L_x_2405:
[----:B------:R-:W-:Y:S02]  /*30b70*/  IMAD.MOV.U32 R13, RZ, RZ, R0 ;  /* 0x000000ffff0d7224 */ /* 0x000fe400078e0000 */
[----:B------:R-:W-:-:S07]  /*30b80*/  IMAD.MOV.U32 R24, RZ, RZ, R14 ;  /* 0x000000ffff187224 */ /* 0x000fce00078e000e */
[----:B------:R-:W-:Y:S05]  /*30b90*/  WARPSYNC.COLLECTIVE R15, `(.L_x_2406) ;  /* 0x000000000f087348 */ /* 0x000fea0003c00000 */
[----:B------:R0:W1:Y:S02]  /*30ba0*/  SHFL.IDX P6, R14, R13, R12, R11 ;  /* 0x0000000c0d0e7389 */ /* 0x00006400000c000b */
[----:B01----:R-:W-:Y:S01]  /*30bb0*/  ENDCOLLECTIVE ;  /* 0x000000000000791b */ /* 0x003fe20003800000 */
.L_x_2406:
[----:B------:R-:W-:Y:S01]  /*30bc0*/  IMAD.MOV.U32 R11, RZ, RZ, R14 ;  /* 0x000000ffff0b7224 */ /* 0x000fe200078e000e */
[----:B------:R-:W-:Y:S06]  /*30bd0*/  BRA `(.L_x_2407) ;  /* 0xfffffeec00a07947 */ /* 0x000fec000383ffff */
.L_x_2011:
        /* <DEDUP_REMOVED lines=8> */
.L_x_2409:
[----:B------:R-:W-:Y:S05]  /*30c60*/  BSYNC B1 ;  /* 0x0000000000017941 */ /* 0x000fea0003800000 */
.L_x_2408:
        /* <DEDUP_REMOVED lines=8> */
.L_x_2410:
[----:B------:R-:W-:Y:S01]  /*30cf0*/  IMAD.MOV.U32 R0, RZ, RZ, R14 ;  /* 0x000000ffff007224 */ /* 0x000fe200078e000e */
[----:B------:R-:W-:Y:S06]  /*30d00*/  BRA `(.L_x_2411) ;  /* 0xfffffefc00b87947 */ /* 0x000fec000383ffff */
.L_x_2015:
[----:B------:R-:W-:Y:S01]  /*30d10*/  IMAD.MOV.U32 R13, RZ, RZ, R2 ;  /* 0x000000ffff0d7224 */ /* 0x000fe200078e0002 */
[----:B------:R-:W-:Y:S01]  /*30d20*/  MOV R11, 0x181f ;  /* 0x0000181f000b7802 */ /* 0x000fe20000000f00 */
[----:B------:R-:W-:Y:S02]  /*30d30*/  IMAD.MOV.U32 R12, RZ, RZ, RZ ;  /* 0x000000ffff0c7224 */ /* 0x000fe400078e00ff */
[----:B------:R-:W-:-:S07]  /*30d40*/  IMAD.MOV.U32 R15, RZ, RZ, -0x1 ;  /* 0xffffffffff0f7424 */ /* 0x000fce00078e00ff */
[----:B--2---:R-:W-:Y:S05]  /*30d50*/  WARPSYNC.COLLECTIVE R15, `(.L_x_2412) ;  /* 0x000000000f087348 */ /* 0x004fea0003c00000 */
[----:B------:R0:W1:Y:S02]  /*30d60*/  SHFL.IDX P6, R14, R13, R12, R11 ;  /* 0x0000000c0d0e7389 */ /* 0x00006400000c000b */
[----:B012---:R-:W-:Y:S01]  /*30d70*/  ENDCOLLECTIVE ;  /* 0x000000000000791b */ /* 0x007fe20003800000 */
.L_x_2412:
[----:B------:R-:W-:Y:S02]  /*30d80*/  IMAD.MOV.U32 R13, RZ, RZ, R0 ;  /* 0x000000ffff0d7224 */ /* 0x000fe400078e0000 */
[----:B------:R-:W-:-:S07]  /*30d90*/  IMAD.MOV.U32 R3, RZ, RZ, R14 ;  /* 0x000000ffff037224 */ /* 0x000fce00078e000e */
[----:B------:R-:W-:Y:S05]  /*30da0*/  WARPSYNC.COLLECTIVE R15, `(.L_x_2413) ;  /* 0x000000000f087348 */ /* 0x000fea0003c00000 */
[----:B------:R0:W1:Y:S02]  /*30db0*/  SHFL.IDX P6, R14, R13, R12, R11 ;  /* 0x0000000c0d0e7389 */ /* 0x00006400000c000b */
[----:B01----:R-:W-:Y:S01]  /*30dc0*/  ENDCOLLECTIVE ;  /* 0x000000000000791b */ /* 0x003fe20003800000 */
.L_x_2413:
[----:B------:R-:W-:Y:S05]  /*30dd0*/  BRA `(.L_x_2414) ;  /* 0xffffff1400607947 */ /* 0x000fea000383ffff */
.L_x_2018:
[----:B------:R-:W-:Y:S01]  /*30de0*/  BSSY B1, `(.L_x_2415) ;  /* 0x0000008000017945 */ /* 0x000fe20003800000 */
[----:B------:R-:W-:Y:S02]  /*30df0*/  IMAD.MOV.U32 R13, RZ, RZ, R2 ;  /* 0x000000ffff0d7224 */ /* 0x000fe400078e0002 */
[----:B------:R-:W-:Y:S02]  /*30e00*/  IMAD.MOV.U32 R12, RZ, RZ, 0x1 ;  /* 0x00000001ff0c7424 */ /* 0x000fe400078e00ff */
[----:B------:R-:W-:Y:S02]  /*30e10*/  IMAD.MOV.U32 R11, RZ, RZ, 0x181f ;  /* 0x0000181fff0b7424 */ /* 0x000fe400078e00ff */
[----:B----4-:R-:W-:-:S07]  /*30e20*/  IMAD.MOV.U32 R15, RZ, RZ, -0x1 ;  /* 0xffffffffff0f7424 */ /* 0x010fce00078e00ff */
[----:B0123--:R-:W-:Y:S05]  /*30e30*/  WARPSYNC.COLLECTIVE R15, `(.L_x_2416) ;  /* 0x000000000f087348 */ /* 0x00ffea0003c00000 */
[----:B---3--:R3:W4:Y:S02]  /*30e40*/  SHFL.IDX P6, R14, R13, R12, R11 ;  /* 0x0000000c0d0e7389 */ /* 0x00872400000c000b */
[----:B01234-:R-:W-:Y:S01]  /*30e50*/  ENDCOLLECTIVE ;  /* 0x000000000000791b */ /* 0x01ffe20003800000 */
.L_x_2416:
[----:B------:R-:W-:Y:S05]  /*30e60*/  BSYNC B1 ;  /* 0x0000000000017941 */ /* 0x000fea0003800000 */
.L_x_2415:
        /* <DEDUP_REMOVED lines=8> */
.L_x_2417:
[----:B------:R-:W-:Y:S05]  /*30ef0*/  BRA `(.L_x_2418) ;  /* 0xffffff1400807947 */ /* 0x000fea000383ffff */
.L_x_2021:
[----:B------:R-:W-:Y:S01]  /*30f00*/  BSSY B1, `(.L_x_2419) ;  /* 0x0000008000017945 */ /* 0x000fe20003800000 */
[----:B------:R-:W-:Y:S01]  /*30f10*/  IMAD.MOV.U32 R13, RZ, RZ, R2 ;  /* 0x000000ffff0d7224 */ /* 0x000fe200078e0002 */
[----:B----4-:R-:W-:Y:S01]  /*30f20*/  MOV R15, 0xffffffff ;  /* 0xffffffff000f7802 */ /* 0x010fe20000000f00 */
[----:B------:R-:W-:Y:S02]  /*30f30*/  IMAD.MOV.U32 R12, RZ, RZ, 0x2 ;  /* 0x00000002ff0c7424 */ /* 0x000fe400078e00ff */
[----:B------:R-:W-:-:S07]  /*30f40*/  IMAD.MOV.U32 R11, RZ, RZ, 0x181f ;  /* 0x0000181fff0b7424 */ /* 0x000fce00078e00ff */
[----:B0123--:R-:W-:Y:S05]  /*30f50*/  WARPSYNC.COLLECTIVE R15, `(.L_x_2420) ;  /* 0x000000000f087348 */ /* 0x00ffea0003c00000 */
[----:B---3--:R3:W4:Y:S02]  /*30f60*/  SHFL.IDX P6, R14, R13, R12, R11 ;  /* 0x0000000c0d0e7389 */ /* 0x00872400000c000b */
[----:B01234-:R-:W-:Y:S01]  /*30f70*/  ENDCOLLECTIVE ;  /* 0x000000000000791b */ /* 0x01ffe20003800000 */
.L_x_2420:
[----:B------:R-:W-:Y:S05]  /*30f80*/  BSYNC B1 ;  /* 0x0000000000017941 */ /* 0x000fea0003800000 */
.L_x_2419:
        /* <DEDUP_REMOVED lines=8> */
.L_x_2421:
[----:B------:R-:W-:Y:S05]  /*31010*/  BRA `(.L_x_2422) ;  /* 0xffffff1400a07947 */ /* 0x000fea000383ffff */
.L_x_2024:
[----:B------:R-:W-:Y:S01]  /*31020*/  BSSY B1, `(.L_x_2423) ;  /* 0x0000008000017945 */ /* 0x000fe20003800000 */
[----:B------:R-:W-:Y:S02]  /*31030*/  IMAD.MOV.U32 R13, RZ, RZ, R2 ;  /* 0x000000ffff0d7224 */ /* 0x000fe400078e0002 */
[----:B------:R-:W-:Y:S02]  /*31040*/  IMAD.MOV.U32 R12, RZ, RZ, 0x3 ;  /* 0x00000003ff0c7424 */ /* 0x000fe400078e00ff */
[----:B------:R-:W-:Y:S02]  /*31050*/  IMAD.MOV.U32 R11, RZ, RZ, 0x181f ;  /* 0x0000181fff0b7424 */ /* 0x000fe400078e00ff */
[----:B0-----:R-:W-:-:S07]  /*31060*/  IMAD.MOV.U32 R15, RZ, RZ, -0x1 ;  /* 0xffffffffff0f7424 */ /* 0x001fce00078e00ff */
[----:B-1234-:R-:W-:Y:S05]  /*31070*/  WARPSYNC.COLLECTIVE R15, `(.L_x_2424) ;  /* 0x000000000f087348 */ /* 0x01efea0003c00000 */
[----:B----4-:R0:W4:Y:S02]  /*31080*/  SHFL.IDX P6, R14, R13, R12, R11 ;  /* 0x0000000c0d0e7389 */ /* 0x01012400000c000b */
[----:B01234-:R-:W-:Y:S01]  /*31090*/  ENDCOLLECTIVE ;  /* 0x000000000000791b */ /* 0x01ffe20003800000 */
.L_x_2424:
[----:B------:R-:W-:Y:S05]  /*310a0*/  BSYNC B1 ;  /* 0x0000000000017941 */ /* 0x000fea0003800000 */
.L_x_2423:
        /* <DEDUP_REMOVED lines=8> */
.L_x_2425:
[----:B------:R-:W-:Y:S05]  /*31130*/  BRA `(.L_x_2426) ;  /* 0xffffff1400c07947 */ /* 0x000fea000383ffff */
.L_x_2050:
        /* <DEDUP_REMOVED lines=11> */
.L_x_2428:
[----:B------:R-:W-:Y:S05]  /*311f0*/  BSYNC B1 ;  /* 0x0000000000017941 */ /* 0x000fea0003800000 */
.L_x_2427:
[----:B------:R-:W-:Y:S05]  /*31200*/  BRA `(.L_x_2429) ;  /* 0xffffff3400d07947 */ /* 0x000fea000383ffff */
.L_x_2052:
[----:B------:R-:W-:Y:S01]  /*31210*/  BSSY B1, `(.L_x_2430) ;  /* 0x0000006000017945 */ /* 0x000fe20003800000 */
[----:B------:R-:W-:-:S07]  /*31220*/  IMAD.MOV.U32 R15, RZ, RZ, -0x1 ;  /* 0xffffffffff0f7424 */ /* 0x000fce00078e00ff */
[----:B0-----:R-:W-:Y:S05]  /*31230*/  WARPSYNC.COLLECTIVE R15, `(.L_x_2431) ;  /* 0x000000000f0c7348 */ /* 0x001fea0003c00000 */
[----:B------:R-:W-:Y:S02]  /*31240*/  ELECT P6, UR62, PT ;  /* 0x00000000003e782f */ /* 0x000fe400038c0000 */
[----:B------:R-:W-:Y:S01]  /*31250*/  MOV R14, UR62 ;  /* 0x0000003e000e7c02 */ /* 0x000fe20008000f00 */
[----:B0-----:R-:W-:Y:S10]  /*31260*/  ENDCOLLECTIVE ;  /* 0x000000000000791b */ /* 0x001ff40003800000 */
.L_x_2431:
[----:B------:R-:W-:Y:S05]  /*31270*/  BSYNC B1 ;  /* 0x0000000000017941 */ /* 0x000fea0003800000 */
.L_x_2430:
[----:B------:R-:W-:Y:S05]  /*31280*/  BRA `(.L_x_2051) ;  /* 0xffffff3400c87947 */ /* 0x000fea000383ffff */
.L_x_2054:
[----:B0-----:R0:W1:Y:S02]  /*31290*/  SYNCS.PHASECHK.TRANS64.TRYWAIT P0, [R22+URZ+0x28420], R5 ;  /* 0x02842005160075a7 */ /* 0x001064000800017f */
[----:B-1----:R-:W-:Y:S05]  /*312a0*/  @!P0 NANOSLEEP.SYNCS 0x989680 ;  /* 0x009896800000895d */ /* 0x002fea0003900000 */
[----:B------:R-:W1:Y:S02]  /*312b0*/  @!P0 SYNCS.PHASECHK.TRANS64 P0, [R22+URZ+0x28420], R5 ;  /* 0x02842005160085a7 */ /* 0x000e64000800007f */
[----:B-1----:R-:W-:Y:S05]  /*312c0*/  @!P0 BRA `(.L_x_2054) ;  /* 0xfffffffc00f08947 */ /* 0x002fea000383ffff */
[----:B------:R-:W-:Y:S05]  /*312d0*/  BRA `(.L_x_2432) ;  /* 0xffffff3400d87947 */ /* 0x000fea000383ffff */
.L_x_2058:
[----:B-1----:R1:W2:Y:S02]  /*312e0*/  SYNCS.PHASECHK.TRANS64.TRYWAIT P0, [R12+URZ+0x284a0], R11 ;  /* 0x0284a00b0c0075a7 */ /* 0x0022a4000800017f */
[----:B--2---:R-:W-:Y:S05]  /*312f0*/  @!P0 NANOSLEEP.SYNCS 0x989680 ;  /* 0x009896800000895d */ /* 0x004fea0003900000 */
[----:B------:R-:W2:Y:S02]  /*31300*/  @!P0 SYNCS.PHASECHK.TRANS64 P0, [R12+URZ+0x284a0], R11 ;  /* 0x0284a00b0c0085a7 */ /* 0x000ea4000800007f */
[----:B--2---:R-:W-:Y:S05]  /*31310*/  @!P0 BRA `(.L_x_2058) ;  /* 0xfffffffc00f08947 */ /* 0x004fea000383ffff */
[----:B------:R-:W-:Y:S05]  /*31320*/  BRA `(.L_x_2433) ;  /* 0xffffff3400f07947 */ /* 0x000fea000383ffff */
.L_x_2064:
[----:B0-----:R0:W2:Y:S02]  /*31330*/  SYNCS.PHASECHK.TRANS64.TRYWAIT P0, [R12+URZ+0x284c0], R11 ;  /* 0x0284c00b0c0075a7 */ /* 0x0010a4000800017f */
[----:B--2---:R-:W-:Y:S05]  /*31340*/  @!P0 NANOSLEEP.SYNCS 0x989680 ;  /* 0x009896800000895d */ /* 0x004fea0003900000 */
[----:B------:R-:W2:Y:S02]  /*31350*/  @!P0 SYNCS.PHASECHK.TRANS64 P0, [R12+URZ+0x284c0], R11 ;  /* 0x0284c00b0c0085a7 */ /* 0x000ea4000800007f */
[----:B--2---:R-:W-:Y:S05]  /*31360*/  @!P0 BRA `(.L_x_2064) ;  /* 0xfffffffc00f08947 */ /* 0x004fea000383ffff */
[----:B------:R-:W-:Y:S05]  /*31370*/  BRA `(.L_x_2434) ;  /* 0xffffff3800ac7947 */ /* 0x000fea000383ffff */
.L_x_2072:
[----:B-1----:R1:W2:Y:S02]  /*31380*/  SYNCS.PHASECHK.TRANS64.TRYWAIT P1, [R11+URZ+0x284a0], R8 ;  /* 0x0284a0080b0075a7 */ /* 0x0022a4000802017f */
[----:B--2---:R-:W-:Y:S05]  /*31390*/  @!P1 NANOSLEEP.SYNCS 0x989680 ;  /* 0x009896800000995d */ /* 0x004fea0003900000 */
[----:B------:R-:W2:Y:S02]  /*313a0*/  @!P1 SYNCS.PHASECHK.TRANS64 P1, [R11+URZ+0x284a0], R8 ;  /* 0x0284a0080b0095a7 */ /* 0x000ea4000802007f */
[----:B--2---:R-:W-:Y:S05]  /*313b0*/  @!P1 BRA `(.L_x_2072) ;  /* 0xfffffffc00f09947 */ /* 0x004fea000383ffff */
[----:B------:R-:W-:Y:S05]  /*313c0*/  BRA `(.L_x_2435) ;  /* 0xffffff3c00a47947 */ /* 0x000fea000383ffff */
.L_x_2078:
[----:B0-----:R0:W2:Y:S02]  /*313d0*/  SYNCS.PHASECHK.TRANS64.TRYWAIT P1, [R11+URZ+0x284c0], R8 ;  /* 0x0284c0080b0075a7 */ /* 0x0010a4000802017f */
[----:B--2---:R-:W-:Y:S05]  /*313e0*/  @!P1 NANOSLEEP.SYNCS 0x989680 ;  /* 0x009896800000995d */ /* 0x004fea0003900000 */
[----:B------:R-:W2:Y:S02]  /*313f0*/  @!P1 SYNCS.PHASECHK.TRANS64 P1, [R11+URZ+0x284c0], R8 ;  /* 0x0284c0080b0095a7 */ /* 0x000ea4000802007f */
[----:B--2---:R-:W-:Y:S05]  /*31400*/  @!P1 BRA `(.L_x_2078) ;  /* 0xfffffffc00f09947 */ /* 0x004fea000383ffff */
[----:B------:R-:W-:Y:S05]  /*31410*/  BRA `(.L_x_2436) ;  /* 0xffffff40005c7947 */ /* 0x000fea000383ffff */
.L_x_2104:
[----:B------:R-:W0:Y:S01]  /*31420*/  S2R R20, SR_TID.X ;  /* 0x0000000000147919 */ /* 0x000e220000002100 */
[----:B------:R-:W-:Y:S01]  /*31430*/  BSSY B0, `(.L_x_2437) ;  /* 0x000000a000007945 */ /* 0x000fe20003800000 */
        /* <DEDUP_REMOVED lines=9> */
.L_x_2438:
[----:B------:R-:W-:Y:S05]  /*314d0*/  BSYNC B0 ;  /* 0x0000000000007941 */ /* 0x000fea0003800000 */
.L_x_2437:
[----:B------:R-:W-:Y:S05]  /*314e0*/  BRA `(.L_x_2439) ;  /* 0xffffff5400287947 */ /* 0x000fea000383ffff */
.L_x_2107:
[----:B0-----:R0:W1:Y:S02]  /*314f0*/  SYNCS.PHASECHK.TRANS64.TRYWAIT P0, [R5+URZ+0x28480], R21 ;  /* 0x02848015050075a7 */ /* 0x001064000800017f */
[----:B-1----:R-:W-:Y:S05]  /*31500*/  @!P0 NANOSLEEP.SYNCS 0x989680 ;  /* 0x009896800000895d */ /* 0x002fea0003900000 */
[----:B------:R-:W1:Y:S02]  /*31510*/  @!P0 SYNCS.PHASECHK.TRANS64 P0, [R5+URZ+0x28480], R21 ;  /* 0x02848015050085a7 */ /* 0x000e64000800007f */
[----:B-1----:R-:W-:Y:S05]  /*31520*/  @!P0 BRA `(.L_x_2107) ;  /* 0xfffffffc00f08947 */ /* 0x002fea000383ffff */
[----:B------:R-:W-:Y:S05]  /*31530*/  BRA `(.L_x_2440) ;  /* 0xffffff5400447947 */ /* 0x000fea000383ffff */
.L_x_2108:
        /* <DEDUP_REMOVED lines=8> */
.L_x_2442:
[----:B------:R-:W-:Y:S05]  /*315c0*/  BSYNC B0 ;  /* 0x0000000000007941 */ /* 0x000fea0003800000 */
.L_x_2441:
[----:B------:R-:W-:Y:S01]  /*315d0*/  IMAD.MOV.U32 R13, RZ, RZ, R7 ;  /* 0x000000ffff0d7224 */ /* 0x000fe200078e0007 */
[----:B------:R-:W-:Y:S01]  /*315e0*/  MOV R15, 0xffffffff ;  /* 0xffffffff000f7802 */ /* 0x000fe20000000f00 */
[----:B------:R-:W-:Y:S01]  /*315f0*/  IMAD.MOV.U32 R12, RZ, RZ, RZ ;  /* 0x000000ffff0c7224 */ /* 0x000fe200078e00ff */
[----:B------:R-:W-:Y:S01]  /*31600*/  LOP3.LUT R27, R33, 0x80, RZ, 0xfc, !PT ;  /* 0x00000080211b7812 */ /* 0x000fe200078efcff */
[----:B------:R-:W-:Y:S01]  /*31610*/  IMAD.MOV.U32 R11, RZ, RZ, 0x181f ;  /* 0x0000181fff0b7424 */ /* 0x000fe200078e00ff */
[C---:B------:R-:W-:Y:S01]  /*31620*/  ISETP.GE.AND P3, PT, R24.reuse, 0x11, PT ;  /* 0x000000111800780c */ /* 0x040fe20003f66270 */
[----:B------:R-:W-:Y:S01]  /*31630*/  IMAD.MOV.U32 R0, RZ, RZ, R14 ;  /* 0x000000ffff007224 */ /* 0x000fe200078e000e */
[----:B------:R-:W-:-:S13]  /*31640*/  ISETP.GE.AND P5, PT, R24, 0x31, PT ;  /* 0x000000311800780c */ /* 0x000fda0003fa6270 */
[----:B------:R-:W-:Y:S05]  /*31650*/  WARPSYNC.COLLECTIVE R15, `(.L_x_2443) ;  /* 0x000000000f087348 */ /* 0x000fea0003c00000 */
[----:B------:R0:W1:Y:S02]  /*31660*/  SHFL.IDX P6, R14, R13, R12, R11 ;  /* 0x0000000c0d0e7389 */ /* 0x00006400000c000b */
[----:B01----:R-:W-:Y:S01]  /*31670*/  ENDCOLLECTIVE ;  /* 0x000000000000791b */ /* 0x003fe20003800000 */
.L_x_2443:
[----:B------:R-:W0:Y:S01]  /*31680*/  LDC R15, c[0x0][0x2f4] ;  /* 0x0000bd00ff0f7b82 */ /* 0x000e220000000800 */
[----:B------:R-:W-:Y:S02]  /*31690*/  IMAD.MOV.U32 R13, RZ, RZ, R8 ;  /* 0x000000ffff0d7224 */ /* 0x000fe400078e0008 */
[----:B------:R-:W-:Y:S02]  /*316a0*/  IMAD.MOV.U32 R12, RZ, RZ, 0x1 ;  /* 0x00000001ff0c7424 */ /* 0x000fe400078e00ff */
[----:B------:R-:W-:-:S05]  /*316b0*/  IMAD.MOV.U32 R2, RZ, RZ, R14 ;  /* 0x000000ffff027224 */ /* 0x000fca00078e000e */
[----:B------:R-:W-:-:S05]  /*316c0*/  IADD3 R2, P0, R33, R2, RZ ;  /* 0x0000000221027210 */ /* 0x000fca0007f1e0ff */
[----:B------:R-:W-:Y:S02]  /*316d0*/  IMAD.X R3, RZ, RZ, R0, P0 ;  /* 0x000000ffff037224 */ /* 0x000fe400000e0600 */
[----:B------:R-:W-:Y:S01]  /*316e0*/  IMAD.IADD R0, R22, 0x1, R9 ;  /* 0x0000000116007824 */ /* 0x000fe200078e0209 */
[-C--:B0-----:R-:W-:Y:S02]  /*316f0*/  ISETP.GE.AND P2, PT, R33, R15.reuse, PT ;  /* 0x0000000f2100720c */ /* 0x081fe40003f46270 */
[----:B------:R-:W-:Y:S01]  /*31700*/  ISETP.GE.AND P0, PT, R27, R15, PT ;  /* 0x0000000f1b00720c */ /* 0x000fe20003f06270 */
[----:B------:R-:W-:Y:S01]  /*31710*/  IMAD.MOV.U32 R15, RZ, RZ, -0x1 ;  /* 0xffffffffff0f7424 */ /* 0x000fe200078e00ff */
[----:B------:R-:W-:-:S13]  /*31720*/  ISETP.LT.OR P1, PT, R24, 0x1, P2 ;  /* 0x000000011800780c */ /* 0x000fda0001721670 */
[----:B------:R-:W-:Y:S05]  /*31730*/  WARPSYNC.COLLECTIVE R15, `(.L_x_2444) ;  /* 0x000000000f087348 */ /* 0x000fea0003c00000 */
[----:B------:R0:W1:Y:S02]  /*31740*/  SHFL.IDX P6, R14, R13, R12, R11 ;  /* 0x0000000c0d0e7389 */ /* 0x00006400000c000b */
[----:B01----:R-:W-:Y:S01]  /*31750*/  ENDCOLLECTIVE ;  /* 0x000000000000791b */ /* 0x003fe20003800000 */
.L_x_2444:
        /* <DEDUP_REMOVED lines=11> */
.L_x_2445:
[----:B------:R-:W-:Y:S02]  /*31810*/  IMAD.MOV.U32 R13, RZ, RZ, R8 ;  /* 0x000000ffff0d7224 */ /* 0x000fe400078e0008 */
[----:B------:R-:W-:Y:S02]  /*31820*/  IMAD.MOV.U32 R12, RZ, RZ, 0x2 ;  /* 0x00000002ff0c7424 */ /* 0x000fe400078e00ff */
[----:B------:R-:W-:-:S07]  /*31830*/  IMAD.MOV.U32 R2, RZ, RZ, R14 ;  /* 0x000000ffff027224 */ /* 0x000fce00078e000e */
[----:B------:R-:W-:Y:S05]  /*31840*/  WARPSYNC.COLLECTIVE R15, `(.L_x_2446) ;  /* 0x000000000f087348 */ /* 0x000fea0003c00000 */
[----:B------:R0:W1:Y:S02]  /*31850*/  SHFL.IDX P6, R14, R13, R12, R11 ;  /* 0x0000000c0d0e7389 */ /* 0x00006400000c000b */
[----:B01----:R-:W-:Y:S01]  /*31860*/  ENDCOLLECTIVE ;  /* 0x000000000000791b */ /* 0x003fe20003800000 */
.L_x_2446:
        /* <DEDUP_REMOVED lines=14> */
.L_x_2447:
[----:B------:R-:W-:Y:S02]  /*31950*/  IMAD.MOV.U32 R13, RZ, RZ, R8 ;  /* 0x000000ffff0d7224 */ /* 0x000fe400078e0008 */
[----:B------:R-:W-:Y:S02]  /*31960*/  IMAD.MOV.U32 R12, RZ, RZ, 0x3 ;  /* 0x00000003ff0c7424 */ /* 0x000fe400078e00ff */
[----:B------:R-:W-:-:S07]  /*31970*/  IMAD.MOV.U32 R2, RZ, RZ, R14 ;  /* 0x000000ffff027224 */ /* 0x000fce00078e000e */
[----:B------:R-:W-:Y:S05]  /*31980*/  WARPSYNC.COLLECTIVE R15, `(.L_x_2448) ;  /* 0x000000000f087348 */ /* 0x000fea0003c00000 */
[----:B------:R0:W1:Y:S02]  /*31990*/  SHFL.IDX P6, R14, R13, R12, R11 ;  /* 0x0000000c0d0e7389 */ /* 0x00006400000c000b */
[----:B01----:R-:W-:Y:S01]  /*319a0*/  ENDCOLLECTIVE ;  /* 0x000000000000791b */ /* 0x003fe20003800000 */
.L_x_2448:
        /* <DEDUP_REMOVED lines=13> */
.L_x_2449:
[----:B------:R-:W-:Y:S01]  /*31a80*/  @!PT LDS RZ, [RZ] ;  /* 0x00000000fffff984 */ /* 0x000fe20000000800 */
[----:B------:R-:W-:Y:S01]  /*31a90*/  @!PT LDS RZ, [RZ] ;  /* 0x00000000fffff984 */ /* 0x000fe20000000800 */
[----:B------:R-:W-:Y:S01]  /*31aa0*/  @!PT LDS RZ, [RZ] ;  /* 0x00000000fffff984 */ /* 0x000fe20000000800 */
[----:B------:R0:W-:Y:S01]  /*31ab0*/  LDGSTS.E.BYPASS.LTC128B.128 [R0+0x13000], desc[UR36][R2.64+0x80], !P1 ;  /* 0x1300008002007fae */ /* 0x0001e2000c901d64 */
[----:B------:R-:W-:Y:S01]  /*31ac0*/  ISETP.GE.AND P1, PT, R24, 0x21, PT ;  /* 0x000000211800780c */ /* 0x000fe20003f26270 */
[----:B0-----:R-:W-:Y:S01]  /*31ad0*/  IMAD.MOV.U32 R2, RZ, RZ, R14 ;  /* 0x000000ffff027224 */ /* 0x001fe200078e000e */
[----:B------:R-:W-:Y:S11]  /*31ae0*/  BRA `(.L_x_2450) ;  /* 0xffffff5000c07947 */ /* 0x000ff6000383ffff */
.L_x_2113:
[----:B----4-:R4:W0:Y:S02]  /*31af0*/  SYNCS.PHASECHK.TRANS64.TRYWAIT P0, [R5+URZ+0x28440], R21 ;  /* 0x02844015050075a7 */ /* 0x010824000800017f */
[----:B0-----:R-:W-:Y:S05]  /*31b00*/  @!P0 NANOSLEEP.SYNCS 0x989680 ;  /* 0x009896800000895d */ /* 0x001fea0003900000 */
[----:B------:R-:W0:Y:S02]  /*31b10*/  @!P0 SYNCS.PHASECHK.TRANS64 P0, [R5+URZ+0x28440], R21 ;  /* 0x02844015050085a7 */ /* 0x000e24000800007f */
[----:B0-----:R-:W-:Y:S05]  /*31b20*/  @!P0 BRA `(.L_x_2113) ;  /* 0xfffffffc00f08947 */ /* 0x001fea000383ffff */
[----:B------:R-:W-:Y:S05]  /*31b30*/  BRA `(.L_x_2451) ;  /* 0xffffff5400187947 */ /* 0x000fea000383ffff */
.L_x_2114:
        /* <DEDUP_REMOVED lines=8> */
.L_x_2453:
[----:B------:R-:W-:Y:S05]  /*31bc0*/  BSYNC B0 ;  /* 0x0000000000007941 */ /* 0x000fea0003800000 */
.L_x_2452:
        /* <DEDUP_REMOVED lines=8> */
.L_x_2454:
[----:B------:R-:W-:Y:S02]  /*31c50*/  IMAD.MOV.U32 R13, RZ, RZ, R6 ;  /* 0x000000ffff0d7224 */ /* 0x000fe400078e0006 */
[----:B------:R-:W-:Y:S02]  /*31c60*/  IMAD.MOV.U32 R12, RZ, RZ, 0x1 ;  /* 0x00000001ff0c7424 */ /* 0x000fe400078e00ff */
[----:B------:R-:W-:Y:S01]  /*31c70*/  IMAD.MOV.U32 R3, RZ, RZ, R14 ;  /* 0x000000ffff037224 */ /* 0x000fe200078e000e */
[----:B------:R-:W-:-:S04]  /*31c80*/  ISETP.GE.AND P6, PT, R33, R8, PT ;  /* 0x000000082100720c */ /* 0x000fc80003fc6270 */
[----:B------:R-:W-:-:S04]  /*31c90*/  @P4 IADD3 R3, P0, R33, R3, RZ ;  /* 0x0000000321034210 */ /* 0x000fc80007f1e0ff */
[----:B------:R-:W-:-:S04]  /*31ca0*/  @P4 IADD3.X R2, RZ, R2, RZ, P0, !PT ;  /* 0x00000002ff024210 */ /* 0x000fc800007fe4ff */
        /* <DEDUP_REMOVED lines=10> */
.L_x_2455:
        /* <DEDUP_REMOVED lines=10> */
.L_x_2456:
[----:B------:R-:W-:Y:S02]  /*31df0*/  IMAD.MOV.U32 R13, RZ, RZ, R6 ;  /* 0x000000ffff0d7224 */ /* 0x000fe400078e0006 */
[----:B------:R-:W-:Y:S02]  /*31e00*/  IMAD.MOV.U32 R12, RZ, RZ, 0x2 ;  /* 0x00000002ff0c7424 */ /* 0x000fe400078e00ff */
[----:B------:R-:W-:-:S07]  /*31e10*/  IMAD.MOV.U32 R3, RZ, RZ, R14 ;  /* 0x000000ffff037224 */ /* 0x000fce00078e000e */
[----:B------:R-:W-:Y:S05]  /*31e20*/  WARPSYNC.COLLECTIVE R15, `(.L_x_2457) ;  /* 0x000000000f087348 */ /* 0x000fea0003c00000 */
[----:B------:R0:W1:Y:S02]  /*31e30*/  SHFL.IDX P6, R14, R13, R12, R11 ;  /* 0x0000000c0d0e7389 */ /* 0x00006400000c000b */
[----:B01----:R-:W-:Y:S01]  /*31e40*/  ENDCOLLECTIVE ;  /* 0x000000000000791b */ /* 0x003fe20003800000 */
.L_x_2457:
[----:B------:R-:W-:-:S05]  /*31e50*/  @P3 IADD3 R3, P0, R33, R3, RZ ;  /* 0x0000000321033210 */ /* 0x000fca0007f1e0ff */
[----:B------:R-:W-:-:S05]  /*31e60*/  @P3 IMAD.X R2, RZ, RZ, R2, P0 ;  /* 0x000000ffff023224 */ /* 0x000fca00000e0602 */
        /* <DEDUP_REMOVED lines=13> */
.L_x_2458:
[----:B------:R-:W-:Y:S02]  /*31f40*/  IMAD.MOV.U32 R13, RZ, RZ, R6 ;  /* 0x000000ffff0d7224 */ /* 0x000fe400078e0006 */
[----:B------:R-:W-:Y:S02]  /*31f50*/  IMAD.MOV.U32 R12, RZ, RZ, 0x3 ;  /* 0x00000003ff0c7424 */ /* 0x000fe400078e00ff */
[----:B------:R-:W-:-:S07]  /*31f60*/  IMAD.MOV.U32 R3, RZ, RZ, R14 ;  /* 0x000000ffff037224 */ /* 0x000fce00078e000e */
[----:B------:R-:W-:Y:S05]  /*31f70*/  WARPSYNC.COLLECTIVE R15, `(.L_x_2459) ;  /* 0x000000000f087348 */ /* 0x000fea0003c00000 */
[----:B------:R0:W1:Y:S02]  /*31f80*/  SHFL.IDX P6, R14, R13, R12, R11 ;  /* 0x0000000c0d0e7389 */ /* 0x00006400000c000b */
[----:B01----:R-:W-:Y:S01]  /*31f90*/  ENDCOLLECTIVE ;  /* 0x000000000000791b */ /* 0x003fe20003800000 */
.L_x_2459:
[----:B------:R-:W-:-:S05]  /*31fa0*/  @P1 IADD3 R3, P0, R33, R3, RZ ;  /* 0x0000000321031210 */ /* 0x000fca0007f1e0ff */
[----:B------:R-:W-:-:S05]  /*31fb0*/  @P1 IMAD.X R2, RZ, RZ, R2, P0 ;  /* 0x000000ffff021224 */ /* 0x000fca00000e0602 */
[----:B------:R-:W-:Y:S02]  /*31fc0*/  @P1 LOP3.LUT R3, R3, R2, RZ, 0x3c, !PT ;  /* 0x0000000203031212 */ /* 0x000fe400078e3cff */
[----:B------:R-:W-:Y:S02]  /*31fd0*/  MOV R13, R4 ;  /* 0x00000004000d7202 */ /* 0x000fe40000000f00 */
[----:B------:R-:W-:-:S04]  /*31fe0*/  @P1 LOP3.LUT R2, R3, R2, RZ, 0x3c, !PT ;  /* 0x0000000203021212 */ /* 0x000fc800078e3cff */
[----:B------:R-:W-:Y:S01]  /*31ff0*/  @P1 LOP3.LUT R3, R3, R2, RZ, 0x3c, !PT ;  /* 0x0000000203031212 */ /* 0x000fe200078e3cff */
[----:B------:R-:W-:-:S07]  /*32000*/  IMAD.MOV.U32 R6, RZ, RZ, R14 ;  /* 0x000000ffff067224 */ /* 0x000fce00078e000e */
[----:B------:R-:W-:Y:S05]  /*32010*/  WARPSYNC.COLLECTIVE R15, `(.L_x_2460) ;  /* 0x000000000f087348 */ /* 0x000fea0003c00000 */
[----:B------:R0:W1:Y:S02]  /*32020*/  SHFL.IDX P6, R14, R13, R12, R11 ;  /* 0x0000000c0d0e7389 */ /* 0x00006400000c000b */
[----:B01----:R-:W-:Y:S01]  /*32030*/  ENDCOLLECTIVE ;  /* 0x000000000000791b */ /* 0x003fe20003800000 */
.L_x_2460:
[----:B------:R-:W-:Y:S01]  /*32040*/  @!PT LDS RZ, [RZ] ;  /* 0x00000000fffff984 */ /* 0x000fe20000000800 */
[----:B------:R-:W-:Y:S01]  /*32050*/  @!PT LDS RZ, [RZ] ;  /* 0x00000000fffff984 */ /* 0x000fe20000000800 */
[----:B------:R-:W-:Y:S01]  /*32060*/  @!PT LDS RZ, [RZ] ;  /* 0x00000000fffff984 */ /* 0x000fe20000000800 */
[----:B------:R0:W-:Y:S04]  /*32070*/  @P1 LDGSTS.E.BYPASS.LTC128B.128 [R0+0x21000], desc[UR36][R2.64], !P4 ;  /* 0x2100000002001fae */ /* 0x0001e8000e101d64 */
[----:B------:R0:W-:Y:S01]  /*32080*/  @P1 LDGSTS.E.BYPASS.LTC128B.128 [R0+0x23000], desc[UR36][R2.64+0x80], !P2 ;  /* 0x2300008002001fae */ /* 0x0001e2000d101d64 */
[----:B------:R-:W-:Y:S01]  /*32090*/  IMAD.MOV.U32 R4, RZ, RZ, R14 ;  /* 0x000000ffff047224 */ /* 0x000fe200078e000e */
[----:B------:R-:W-:Y:S06]  /*320a0*/  BRA `(.L_x_2461) ;  /* 0xffffff5000907947 */ /* 0x000fec000383ffff */
.L_x_2119:
        /* <DEDUP_REMOVED lines=9> */
.L_x_2462:
[C---:B------:R-:W-:Y:S01]  /*32140*/  VIADD R6, R17.reuse, 0x10 ;  /* 0x0000001011067836 */ /* 0x040fe20000000000 */
[----:B------:R-:W-:Y:S01]  /*32150*/  ISETP.GE.AND P2, PT, R17, R25, PT ;  /* 0x000000191100720c */ /* 0x000fe20003f46270 */
[----:B------:R-:W-:Y:S02]  /*32160*/  IMAD.MOV.U32 R13, RZ, RZ, R0 ;  /* 0x000000ffff0d7224 */ /* 0x000fe400078e0000 */
[----:B------:R-:W-:-:S10]  /*32170*/  IMAD.MOV.U32 R2, RZ, RZ, R14 ;  /* 0x000000ffff027224 */ /* 0x000fd400078e000e */
[----:B------:R-:W-:Y:S05]  /*32180*/  WARPSYNC.COLLECTIVE R15, `(.L_x_2463) ;  /* 0x000000000f087348 */ /* 0x000fea0003c00000 */
[----:B------:R0:W1:Y:S02]  /*32190*/  SHFL.IDX P6, R14, R13, R12, R11 ;  /* 0x0000000c0d0e7389 */ /* 0x00006400000c000b */
[----:B01----:R-:W-:Y:S01]  /*321a0*/  ENDCOLLECTIVE ;  /* 0x000000000000791b */ /* 0x003fe20003800000 */
.L_x_2463:
[----:B------:R-:W-:Y:S02]  /*321b0*/  IMAD.MOV.U32 R13, RZ, RZ, R4 ;  /* 0x000000ffff0d7224 */ /* 0x000fe400078e0004 */
[----:B------:R-:W-:Y:S02]  /*321c0*/  IMAD.MOV.U32 R12, RZ, RZ, 0x1 ;  /* 0x00000001ff0c7424 */ /* 0x000fe400078e00ff */
[----:B------:R-:W-:-:S07]  /*321d0*/  IMAD.MOV.U32 R3, RZ, RZ, R14 ;  /* 0x000000ffff037224 */ /* 0x000fce00078e000e */
[----:B------:R-:W-:Y:S05]  /*321e0*/  WARPSYNC.COLLECTIVE R15, `(.L_x_2464) ;  /* 0x000000000f087348 */ /* 0x000fea0003c00000 */
[----:B------:R0:W1:Y:S02]  /*321f0*/  SHFL.IDX P6, R14, R13, R12, R11 ;  /* 0x0000000c0d0e7389 */ /* 0x00006400000c000b */
[----:B01----:R-:W-:Y:S01]  /*32200*/  ENDCOLLECTIVE ;  /* 0x000000000000791b */ /* 0x003fe20003800000 */
.L_x_2464:
[----:B------:R-:W-:-:S05]  /*32210*/  @!P2 IADD3 R5, P3, R33, R3, RZ ;  /* 0x000000032105a210 */ /* 0x000fca0007f7e0ff */
[----:B------:R-:W-:Y:S02]  /*32220*/  @!P2 IMAD.X R3, RZ, RZ, R2, P3 ;  /* 0x000000ffff03a224 */ /* 0x000fe400018e0602 */
[----:B------:R-:W-:Y:S01]  /*32230*/  @!P2 IMAD.MOV.U32 R2, RZ, RZ, R5 ;  /* 0x000000ffff02a224 */ /* 0x000fe200078e0005 */
[----:B------:R-:W-:-:S04]  /*32240*/  MOV R13, R0 ;  /* 0x00000000000d7202 */ /* 0x000fc80000000f00 */
        /* <DEDUP_REMOVED lines=10> */
.L_x_2465:
[----:B------:R-:W-:Y:S02]  /*322f0*/  IMAD.MOV.U32 R13, RZ, RZ, R4 ;  /* 0x000000ffff0d7224 */ /* 0x000fe400078e0004 */
[----:B------:R-:W-:Y:S01]  /*32300*/  IMAD.MOV.U32 R12, RZ, RZ, 0x2 ;  /* 0x00000002ff0c7424 */ /* 0x000fe200078e00ff */
[----:B------:R-:W-:-:S13]  /*32310*/  @!P2 IADD3 R5, P3, R33, R14, RZ ;  /* 0x0000000e2105a210 */ /* 0x000fda0007f7e0ff */
[----:B------:R-:W-:Y:S05]  /*32320*/  WARPSYNC.COLLECTIVE R15, `(.L_x_2466) ;  /* 0x000000000f087348 */ /* 0x000fea0003c00000 */
[----:B------:R0:W1:Y:S02]  /*32330*/  SHFL.IDX P6, R14, R13, R12, R11 ;  /* 0x0000000c0d0e7389 */ /* 0x00006400000c000b */
[----:B01----:R-:W-:Y:S01]  /*32340*/  ENDCOLLECTIVE ;  /* 0x000000000000791b */ /* 0x003fe20003800000 */
.L_x_2466:
        /* <DEDUP_REMOVED lines=15> */
.L_x_2467:
[----:B------:R-:W-:Y:S02]  /*32440*/  IMAD.MOV.U32 R13, RZ, RZ, R4 ;  /* 0x000000ffff0d7224 */ /* 0x000fe400078e0004 */
[----:B------:R-:W-:Y:S01]  /*32450*/  IMAD.MOV.U32 R12, RZ, RZ, 0x3 ;  /* 0x00000003ff0c7424 */ /* 0x000fe200078e00ff */
[----:B------:R-:W-:-:S13]  /*32460*/  @!P2 IADD3 R5, P3, R33, R14, RZ ;  /* 0x0000000e2105a210 */ /* 0x000fda0007f7e0ff */
[----:B------:R-:W-:Y:S05]  /*32470*/  WARPSYNC.COLLECTIVE R15, `(.L_x_2468) ;  /* 0x000000000f087348 */ /* 0x000fea0003c00000 */
[----:B------:R0:W1:Y:S02]  /*32480*/  SHFL.IDX P6, R14, R13, R12, R11 ;  /* 0x0000000c0d0e7389 */ /* 0x00006400000c000b */
[----:B01----:R-:W-:Y:S01]  /*32490*/  ENDCOLLECTIVE ;  /* 0x000000000000791b */ /* 0x003fe20003800000 */
.L_x_2468:
        /* <DEDUP_REMOVED lines=15> */
.L_x_2469:
[----:B------:R-:W-:Y:S02]  /*32590*/  IMAD.MOV.U32 R13, RZ, RZ, R4 ;  /* 0x000000ffff0d7224 */ /* 0x000fe400078e0004 */
[----:B------:R-:W-:Y:S01]  /*325a0*/  IMAD.MOV.U32 R12, RZ, RZ, 0x4 ;  /* 0x00000004ff0c7424 */ /* 0x000fe200078e00ff */
[----:B------:R-:W-:-:S13]  /*325b0*/  @!P2 IADD3 R5, P3, R33, R14, RZ ;  /* 0x0000000e2105a210 */ /* 0x000fda0007f7e0ff */
[----:B------:R-:W-:Y:S05]  /*325c0*/  WARPSYNC.COLLECTIVE R15, `(.L_x_2470) ;  /* 0x000000000f087348 */ /* 0x000fea0003c00000 */
[----:B------:R0:W1:Y:S02]  /*325d0*/  SHFL.IDX P6, R14, R13, R12, R11 ;  /* 0x0000000c0d0e7389 */ /* 0x00006400000c000b */
[----:B01----:R-:W-:Y:S01]  /*325e0*/  ENDCOLLECTIVE ;  /* 0x000000000000791b */ /* 0x003fe20003800000 */
.L_x_2470:
        /* <DEDUP_REMOVED lines=15> */
.L_x_2471:
[----:B------:R-:W-:Y:S02]  /*326e0*/  IMAD.MOV.U32 R13, RZ, RZ, R4 ;  /* 0x000000ffff0d7224 */ /* 0x000fe400078e0004 */
[----:B------:R-:W-:Y:S01]  /*326f0*/  IMAD.MOV.U32 R12, RZ, RZ, 0x5 ;  /* 0x00000005ff0c7424 */ /* 0x000fe200078e00ff */
[----:B------:R-:W-:-:S13]  /*32700*/  @!P2 IADD3 R5, P3, R33, R14, RZ ;  /* 0x0000000e2105a210 */ /* 0x000fda0007f7e0ff */
[----:B------:R-:W-:Y:S05]  /*32710*/  WARPSYNC.COLLECTIVE R15, `(.L_x_2472) ;  /* 0x000000000f087348 */ /* 0x000fea0003c00000 */
[----:B------:R0:W1:Y:S02]  /*32720*/  SHFL.IDX P6, R14, R13, R12, R11 ;  /* 0x0000000c0d0e7389 */ /* 0x00006400000c000b */
[----:B01----:R-:W-:Y:S01]  /*32730*/  ENDCOLLECTIVE ;  /* 0x000000000000791b */ /* 0x003fe20003800000 */
.L_x_2472:
        /* <DEDUP_REMOVED lines=15> */
.L_x_2473:
[----:B------:R-:W-:Y:S02]  /*32830*/  IMAD.MOV.U32 R13, RZ, RZ, R4 ;  /* 0x000000ffff0d7224 */ /* 0x000fe400078e0004 */
[----:B------:R-:W-:Y:S01]  /*32840*/  IMAD.MOV.U32 R12, RZ, RZ, 0x6 ;  /* 0x00000006ff0c7424 */ /* 0x000fe200078e00ff */
[----:B------:R-:W-:-:S13]  /*32850*/  @!P2 IADD3 R5, P3, R33, R14, RZ ;  /* 0x0000000e2105a210 */ /* 0x000fda0007f7e0ff */
[----:B------:R-:W-:Y:S05]  /*32860*/  WARPSYNC.COLLECTIVE R15, `(.L_x_2474) ;  /* 0x000000000f087348 */ /* 0x000fea0003c00000 */
[----:B------:R0:W1:Y:S02]  /*32870*/  SHFL.IDX P6, R14, R13, R12, R11 ;  /* 0x0000000c0d0e7389 */ /* 0x00006400000c000b */
[----:B01----:R-:W-:Y:S01]  /*32880*/  ENDCOLLECTIVE ;  /* 0x000000000000791b */ /* 0x003fe20003800000 */
.L_x_2474:
        /* <DEDUP_REMOVED lines=15> */
.L_x_2475:
[----:B------:R-:W-:Y:S02]  /*32980*/  IMAD.MOV.U32 R13, RZ, RZ, R4 ;  /* 0x000000ffff0d7224 */ /* 0x000fe400078e0004 */
[----:B------:R-:W-:Y:S01]  /*32990*/  IMAD.MOV.U32 R12, RZ, RZ, 0x7 ;  /* 0x00000007ff0c7424 */ /* 0x000fe200078e00ff */
[----:B------:R-:W-:-:S13]  /*329a0*/  @!P2 IADD3 R5, P3, R33, R14, RZ ;  /* 0x0000000e2105a210 */ /* 0x000fda0007f7e0ff */
[----:B------:R-:W-:Y:S05]  /*329b0*/  WARPSYNC.COLLECTIVE R15, `(.L_x_2476) ;  /* 0x000000000f087348 */ /* 0x000fea0003c00000 */
[----:B------:R0:W1:Y:S02]  /*329c0*/  SHFL.IDX P6, R14, R13, R12, R11 ;  /* 0x0000000c0d0e7389 */ /* 0x00006400000c000b */
[----:B01----:R-:W-:Y:S01]  /*329d0*/  ENDCOLLECTIVE ;  /* 0x000000000000791b */ /* 0x003fe20003800000 */
.L_x_2476:
[----:B------:R-:W-:Y:S02]  /*329e0*/  @!P2 IMAD.X R6, RZ, RZ, R2, P3 ;  /* 0x000000ffff06a224 */ /* 0x000fe400018e0602 */
[----:B------:R-:W-:Y:S02]  /*329f0*/  @!P2 IMAD.MOV.U32 R2, RZ, RZ, R5 ;  /* 0x000000ffff02a224 */ /* 0x000fe400078e0005 */
        /* <DEDUP_REMOVED lines=11> */
.L_x_2477:
[----:B------:R-:W-:Y:S05]  /*32ab0*/  BRA `(.L_x_2478) ;  /* 0xffffff5000e47947 */ /* 0x000fea000383ffff */
.L_x_2124:
[----:B0-----:R0:W1:Y:S02]  /*32ac0*/  SYNCS.PHASECHK.TRANS64.TRYWAIT P1, [R22+URZ+0x28420], R3 ;  /* 0x02842003160075a7 */ /* 0x001064000802017f */
[----:B-1----:R-:W-:Y:S05]  /*32ad0*/  @!P1 NANOSLEEP.SYNCS 0x989680 ;  /* 0x009896800000995d */ /* 0x002fea0003900000 */
[----:B------:R-:W1:Y:S02]  /*32ae0*/  @!P1 SYNCS.PHASECHK.TRANS64 P1, [R22+URZ+0x28420], R3 ;  /* 0x02842003160095a7 */ /* 0x000e64000802007f */
[----:B-1----:R-:W-:Y:S05]  /*32af0*/  @!P1 BRA `(.L_x_2124) ;  /* 0xfffffffc00f09947 */ /* 0x002fea000383ffff */
[----:B------:R-:W-:Y:S05]  /*32b00*/  BRA `(.L_x_2479) ;  /* 0xffffff54005c7947 */ /* 0x000fea000383ffff */
.L_x_2128:
[----:B-1----:R1:W2:Y:S02]  /*32b10*/  SYNCS.PHASECHK.TRANS64.TRYWAIT P0, [R0+URZ+0x28480], R17 ;  /* 0x02848011000075a7 */ /* 0x0022a4000800017f */
[----:B--2---:R-:W-:Y:S05]  /*32b20*/  @!P0 NANOSLEEP.SYNCS 0x989680 ;  /* 0x009896800000895d */ /* 0x004fea0003900000 */
[----:B------:R-:W2:Y:S02]  /*32b30*/  @!P0 SYNCS.PHASECHK.TRANS64 P0, [R0+URZ+0x28480], R17 ;  /* 0x02848011000085a7 */ /* 0x000ea4000800007f */
[----:B--2---:R-:W-:Y:S05]  /*32b40*/  @!P0 BRA `(.L_x_2128) ;  /* 0xfffffffc00f08947 */ /* 0x004fea000383ffff */
[----:B------:R-:W-:Y:S05]  /*32b50*/  BRA `(.L_x_2480) ;  /* 0xffffff5800107947 */ /* 0x000fea000383ffff */
.L_x_2129:
        /* <DEDUP_REMOVED lines=8> */
.L_x_2482:
[----:B------:R-:W-:Y:S05]  /*32be0*/  BSYNC B0 ;  /* 0x0000000000007941 */ /* 0x000fea0003800000 */
.L_x_2481:
        /* <DEDUP_REMOVED lines=9> */
.L_x_2483:
[----:B------:R-:W-:Y:S02]  /*32c80*/  IMAD.MOV.U32 R13, RZ, RZ, R24 ;  /* 0x000000ffff0d7224 */ /* 0x000fe400078e0018 */
[----:B------:R-:W-:Y:S02]  /*32c90*/  IMAD.MOV.U32 R12, RZ, RZ, 0x1 ;  /* 0x00000001ff0c7424 */ /* 0x000fe400078e00ff */
[----:B------:R-:W-:-:S07]  /*32ca0*/  IMAD.MOV.U32 R2, RZ, RZ, R14 ;  /* 0x000000ffff027224 */ /* 0x000fce00078e000e */
[----:B------:R-:W-:Y:S05]  /*32cb0*/  WARPSYNC.COLLECTIVE R15, `(.L_x_2484) ;  /* 0x000000000f087348 */ /* 0x000fea0003c00000 */
[----:B------:R0:W1:Y:S02]  /*32cc0*/  SHFL.IDX P6, R14, R13, R12, R11 ;  /* 0x0000000c0d0e7389 */ /* 0x00006400000c000b */
[----:B01----:R-:W-:Y:S01]  /*32cd0*/  ENDCOLLECTIVE ;  /* 0x000000000000791b */ /* 0x003fe20003800000 */
.L_x_2484:
        /* <DEDUP_REMOVED lines=12> */
.L_x_2485:
[----:B------:R-:W-:Y:S02]  /*32da0*/  IMAD.MOV.U32 R13, RZ, RZ, R24 ;  /* 0x000000ffff0d7224 */ /* 0x000fe400078e0018 */
[----:B------:R-:W-:Y:S01]  /*32db0*/  IMAD.MOV.U32 R12, RZ, RZ, 0x2 ;  /* 0x00000002ff0c7424 */ /* 0x000fe200078e00ff */
[----:B------:R-:W-:-:S07]  /*32dc0*/  MOV R2, R14 ;  /* 0x0000000e00027202 */ /* 0x000fce0000000f00 */
[----:B------:R-:W-:Y:S05]  /*32dd0*/  WARPSYNC.COLLECTIVE R15, `(.L_x_2486) ;  /* 0x000000000f087348 */ /* 0x000fea0003c00000 */
[----:B------:R0:W1:Y:S02]  /*32de0*/  SHFL.IDX P6, R14, R13, R12, R11 ;  /* 0x0000000c0d0e7389 */ /* 0x00006400000c000b */
[----:B01----:R-:W-:Y:S01]  /*32df0*/  ENDCOLLECTIVE ;  /* 0x000000000000791b */ /* 0x003fe20003800000 */
.L_x_2486:
        /* <DEDUP_REMOVED lines=12> */
.L_x_2487:
[----:B------:R-:W-:Y:S02]  /*32ec0*/  IMAD.MOV.U32 R13, RZ, RZ, R24 ;  /* 0x000000ffff0d7224 */ /* 0x000fe400078e0018 */
[----:B------:R-:W-:Y:S02]  /*32ed0*/  IMAD.MOV.U32 R12, RZ, RZ, 0x3 ;  /* 0x00000003ff0c7424 */ /* 0x000fe400078e00ff */
[----:B------:R-:W-:-:S07]  /*32ee0*/  IMAD.MOV.U32 R2, RZ, RZ, R14 ;  /* 0x000000ffff027224 */ /* 0x000fce00078e000e */
[----:B------:R-:W-:Y:S05]  /*32ef0*/  WARPSYNC.COLLECTIVE R15, `(.L_x_2488) ;  /* 0x000000000f087348 */ /* 0x000fea0003c00000 */
[----:B------:R0:W1:Y:S02]  /*32f00*/  SHFL.IDX P6, R14, R13, R12, R11 ;  /* 0x0000000c0d0e7389 */ /* 0x00006400000c000b */
[----:B01----:R-:W-:Y:S01]  /*32f10*/  ENDCOLLECTIVE ;  /* 0x000000000000791b */ /* 0x003fe20003800000 */
.L_x_2488:
        /* <DEDUP_REMOVED lines=12> */
.L_x_2489:
[----:B------:R-:W-:Y:S01]  /*32fe0*/  IMAD.MOV.U32 R2, RZ, RZ, R14 ;  /* 0x000000ffff027224 */ /* 0x000fe200078e000e */
[----:B------:R-:W-:Y:S06]  /*32ff0*/  BRA `(.L_x_2490) ;  /* 0xffffff5400a87947 */ /* 0x000fec000383ffff */
.L_x_2134:
[----:B----4-:R4:W0:Y:S02]  /*33000*/  SYNCS.PHASECHK.TRANS64.TRYWAIT P0, [R0+URZ+0x28440], R17 ;  /* 0x02844011000075a7 */ /* 0x010824000800017f */
[----:B0-----:R-:W-:Y:S05]  /*33010*/  @!P0 NANOSLEEP.SYNCS 0x989680 ;  /* 0x009896800000895d */ /* 0x001fea0003900000 */
[----:B------:R-:W0:Y:S02]  /*33020*/  @!P0 SYNCS.PHASECHK.TRANS64 P0, [R0+URZ+0x28440], R17 ;  /* 0x02844011000085a7 */ /* 0x000e24000800007f */
[----:B0-----:R-:W-:Y:S05]  /*33030*/  @!P0 BRA `(.L_x_2134) ;  /* 0xfffffffc00f08947 */ /* 0x001fea000383ffff */
[----:B------:R-:W-:Y:S05]  /*33040*/  BRA `(.L_x_2491) ;  /* 0xffffff5400f87947 */ /* 0x000fea000383ffff */
.L_x_2135:
[----:B------:R-:W-:Y:S01]  /*33050*/  BSSY B0, `(.L_x_2492) ;  /* 0x0000008000007945 */ /* 0x000fe20003800000 */
[----:B------:R-:W-:Y:S01]  /*33060*/  IMAD.MOV.U32 R13, RZ, RZ, R8 ;  /* 0x000000ffff0d7224 */ /* 0x000fe200078e0008 */
[----:B------:R-:W-:Y:S01]  /*33070*/  MOV R15, 0xffffffff ;  /* 0xffffffff000f7802 */ /* 0x000fe20000000f00 */
[----:B------:R-:W-:Y:S02]  /*33080*/  IMAD.MOV.U32 R12, RZ, RZ, RZ ;  /* 0x000000ffff0c7224 */ /* 0x000fe400078e00ff */
[----:B------:R-:W-:-:S07]  /*33090*/  IMAD.MOV.U32 R11, RZ, RZ, 0x181f ;  /* 0x0000181fff0b7424 */ /* 0x000fce00078e00ff */
[----:B01-34-:R-:W-:Y:S05]  /*330a0*/  WARPSYNC.COLLECTIVE R15, `(.L_x_2493) ;  /* 0x000000000f087348 */ /* 0x01bfea0003c00000 */
[----:B------:R2:W0:Y:S02]  /*330b0*/  SHFL.IDX P6, R14, R13, R12, R11 ;  /* 0x0000000c0d0e7389 */ /* 0x00042400000c000b */
[----:B01234-:R-:W-:Y:S01]  /*330c0*/  ENDCOLLECTIVE ;  /* 0x000000000000791b */ /* 0x01ffe20003800000 */
.L_x_2493:
[----:B------:R-:W-:Y:S05]  /*330d0*/  BSYNC B0 ;  /* 0x0000000000007941 */ /* 0x000fea0003800000 */
.L_x_2492:
        /* <DEDUP_REMOVED lines=8> */
.L_x_2494:
[----:B------:R-:W-:Y:S02]  /*33160*/  IMAD.MOV.U32 R13, RZ, RZ, R8 ;  /* 0x000000ffff0d7224 */ /* 0x000fe400078e0008 */
[----:B------:R-:W-:Y:S02]  /*33170*/  IMAD.MOV.U32 R12, RZ, RZ, 0x1 ;  /* 0x00000001ff0c7424 */ /* 0x000fe400078e00ff */
[----:B------:R-:W-:-:S07]  /*33180*/  IMAD.MOV.U32 R2, RZ, RZ, R14 ;  /* 0x000000ffff027224 */ /* 0x000fce00078e000e */
[----:B------:R-:W-:Y:S05]  /*33190*/  WARPSYNC.COLLECTIVE R15, `(.L_x_2495) ;  /* 0x000000000f087348 */ /* 0x000fea0003c00000 */
[----:B------:R0:W1:Y:S02]  /*331a0*/  SHFL.IDX P6, R14, R13, R12, R11 ;  /* 0x0000000c0d0e7389 */ /* 0x00006400000c000b */
[----:B01----:R-:W-:Y:S01]  /*331b0*/  ENDCOLLECTIVE ;  /* 0x000000000000791b */ /* 0x003fe20003800000 */
.L_x_2495:
        /* <DEDUP_REMOVED lines=12> */
.L_x_2496:
[----:B------:R-:W-:Y:S02]  /*33280*/  IMAD.MOV.U32 R13, RZ, RZ, R8 ;  /* 0x000000ffff0d7224 */ /* 0x000fe400078e0008 */
[----:B------:R-:W-:Y:S02]  /*33290*/  IMAD.MOV.U32 R12, RZ, RZ, 0x2 ;  /* 0x00000002ff0c7424 */ /* 0x000fe400078e00ff */
[----:B------:R-:W-:-:S07]  /*332a0*/  IMAD.MOV.U32 R2, RZ, RZ, R14 ;  /* 0x000000ffff027224 */ /* 0x000fce00078e000e */
[----:B------:R-:W-:Y:S05]  /*332b0*/  WARPSYNC.COLLECTIVE R15, `(.L_x_2497) ;  /* 0x000000000f087348 */ /* 0x000fea0003c00000 */
[----:B------:R0:W1:Y:S02]  /*332c0*/  SHFL.IDX P6, R14, R13, R12, R11 ;  /* 0x0000000c0d0e7389 */ /* 0x00006400000c000b */
[----:B01----:R-:W-:Y:S01]  /*332d0*/  ENDCOLLECTIVE ;  /* 0x000000000000791b */ /* 0x003fe20003800000 */
.L_x_2497:
        /* <DEDUP_REMOVED lines=12> */
.L_x_2498:
[----:B------:R-:W-:Y:S02]  /*333a0*/  IMAD.MOV.U32 R13, RZ, RZ, R8 ;  /* 0x000000ffff0d7224 */ /* 0x000fe400078e0008 */
[----:B------:R-:W-:Y:S02]  /*333b0*/  IMAD.MOV.U32 R12, RZ, RZ, 0x3 ;  /* 0x00000003ff0c7424 */ /* 0x000fe400078e00ff */
[----:B------:R-:W-:-:S07]  /*333c0*/  IMAD.MOV.U32 R2, RZ, RZ, R14 ;  /* 0x000000ffff027224 */ /* 0x000fce00078e000e */
[----:B------:R-:W-:Y:S05]  /*333d0*/  WARPSYNC.COLLECTIVE R15, `(.L_x_2499) ;  /* 0x000000000f087348 */ /* 0x000fea0003c00000 */
[----:B------:R0:W1:Y:S02]  /*333e0*/  SHFL.IDX P6, R14, R13, R12, R11 ;  /* 0x0000000c0d0e7389 */ /* 0x00006400000c000b */
[----:B01----:R-:W-:Y:S01]  /*333f0*/  ENDCOLLECTIVE ;  /* 0x000000000000791b */ /* 0x003fe20003800000 */
.L_x_2499:
        /* <DEDUP_REMOVED lines=12> */
.L_x_2500:
[----:B------:R-:W-:Y:S01]  /*334c0*/  IMAD.MOV.U32 R2, RZ, RZ, R14 ;  /* 0x000000ffff027224 */ /* 0x000fe200078e000e */
[----:B------:R-:W-:Y:S06]  /*334d0*/  BRA `(.L_x_2501) ;  /* 0xffffff5400847947 */ /* 0x000fec000383ffff */
.L_x_2140:
[----:B0-----:R0:W1:Y:S02]  /*334e0*/  SYNCS.PHASECHK.TRANS64.TRYWAIT P2, [R3+URZ+0x28470], R0 ;  /* 0x02847000030075a7 */ /* 0x001064000804017f */
[----:B-1----:R-:W-:Y:S05]  /*334f0*/  @!P2 NANOSLEEP.SYNCS 0x989680 ;  /* 0x009896800000a95d */ /* 0x002fea0003900000 */
[----:B------:R-:W1:Y:S02]  /*33500*/  @!P2 SYNCS.PHASECHK.TRANS64 P2, [R3+URZ+0x28470], R0 ;  /* 0x028470000300a5a7 */ /* 0x000e64000804007f */
[----:B-1----:R-:W-:Y:S05]  /*33510*/  @!P2 BRA `(.L_x_2140) ;  /* 0xfffffffc00f0a947 */ /* 0x002fea000383ffff */
[----:B------:R-:W-:Y:S05]  /*33520*/  BRA `(.L_x_2502) ;  /* 0xffffff5400e87947 */ /* 0x000fea000383ffff */
.L_x_2142:
[----:B0-----:R0:W1:Y:S02]  /*33530*/  SYNCS.PHASECHK.TRANS64.TRYWAIT P2, [R3+URZ+0x28460], R0 ;  /* 0x02846000030075a7 */ /* 0x001064000804017f */
[----:B-1----:R-:W-:Y:S05]  /*33540*/  @!P2 NANOSLEEP.SYNCS 0x989680 ;  /* 0x009896800000a95d */ /* 0x002fea0003900000 */
[----:B------:R-:W1:Y:S02]  /*33550*/  @!P2 SYNCS.PHASECHK.TRANS64 P2, [R3+URZ+0x28460], R0 ;  /* 0x028460000300a5a7 */ /* 0x000e64000804007f */
[----:B-1----:R-:W-:Y:S05]  /*33560*/  @!P2 BRA `(.L_x_2142) ;  /* 0xfffffffc00f0a947 */ /* 0x002fea000383ffff */
[----:B------:R-:W-:Y:S05]  /*33570*/  BRA `(.L_x_2503) ;  /* 0xffffff5400f47947 */ /* 0x000fea000383ffff */
.L_x_2150:
[----:B0-----:R0:W2:Y:S02]  /*33580*/  SYNCS.PHASECHK.TRANS64.TRYWAIT P1, [R17+URZ+0x28470], R0 ;  /* 0x02847000110075a7 */ /* 0x0010a4000802017f */
[----:B--2---:R-:W-:Y:S05]  /*33590*/  @!P1 NANOSLEEP.SYNCS 0x989680 ;  /* 0x009896800000995d */ /* 0x004fea0003900000 */
[----:B------:R-:W2:Y:S02]  /*335a0*/  @!P1 SYNCS.PHASECHK.TRANS64 P1, [R17+URZ+0x28470], R0 ;  /* 0x02847000110095a7 */ /* 0x000ea4000802007f */
[----:B--2---:R-:W-:Y:S05]  /*335b0*/  @!P1 BRA `(.L_x_2150) ;  /* 0xfffffffc00f09947 */ /* 0x004fea000383ffff */
[----:B------:R-:W-:Y:S05]  /*335c0*/  BRA `(.L_x_2504) ;  /* 0xffffff5c00a07947 */ /* 0x000fea000383ffff */
.L_x_2152:
[----:B0-----:R0:W2:Y:S02]  /*335d0*/  SYNCS.PHASECHK.TRANS64.TRYWAIT P1, [R17+URZ+0x28460], R0 ;  /* 0x02846000110075a7 */ /* 0x0010a4000802017f */
[----:B--2---:R-:W-:Y:S05]  /*335e0*/  @!P1 NANOSLEEP.SYNCS 0x989680 ;  /* 0x009896800000995d */ /* 0x004fea0003900000 */
[----:B------:R-:W2:Y:S02]  /*335f0*/  @!P1 SYNCS.PHASECHK.TRANS64 P1, [R17+URZ+0x28460], R0 ;  /* 0x02846000110095a7 */ /* 0x000ea4000802007f */
[----:B--2---:R-:W-:Y:S05]  /*33600*/  @!P1 BRA `(.L_x_2152) ;  /* 0xfffffffc00f09947 */ /* 0x004fea000383ffff */
[----:B------:R-:W-:Y:S05]  /*33610*/  BRA `(.L_x_2505) ;  /* 0xffffff5c00a87947 */ /* 0x000fea000383ffff */
.L_x_2157:
        /* <DEDUP_REMOVED lines=8> */
.L_x_2507:
[----:B------:R-:W-:Y:S05]  /*336a0*/  BSYNC B0 ;  /* 0x0000000000007941 */ /* 0x000fea0003800000 */
.L_x_2506:
[----:B------:R-:W-:Y:S01]  /*336b0*/  IMAD.MOV.U32 R13, RZ, RZ, R16 ;  /* 0x000000ffff0d7224 */ /* 0x000fe200078e0010 */
[----:B------:R-:W-:Y:S01]  /*336c0*/  MOV R11, 0x1f ;  /* 0x0000001f000b7802 */ /* 0x000fe20000000f00 */
[----:B------:R-:W-:Y:S02]  /*336d0*/  IMAD.MOV.U32 R12, RZ, RZ, 0x1 ;  /* 0x00000001ff0c7424 */ /* 0x000fe400078e00ff */
[----:B------:R-:W-:Y:S02]  /*336e0*/  IMAD.MOV.U32 R15, RZ, RZ, -0x1 ;  /* 0xffffffffff0f7424 */ /* 0x000fe400078e00ff */
[----:B------:R-:W-:Y:S02]  /*336f0*/  IMAD.IADD R9, R19, 0x1, R8 ;  /* 0x0000000113097824 */ /* 0x000fe400078e0208 */
[----:B------:R-:W-:-:S07]  /*33700*/  IMAD.MOV.U32 R0, RZ, RZ, R14 ;  /* 0x000000ffff007224 */ /* 0x000fce00078e000e */
[----:B------:R-:W-:Y:S05]  /*33710*/  WARPSYNC.COLLECTIVE R15, `(.L_x_2508) ;  /* 0x000000000f087348 */ /* 0x000fea0003c00000 */
[----:B------:R0:W1:Y:S02]  /*33720*/  SHFL.IDX P6, R14, R13, R12, R11 ;  /* 0x0000000c0d0e7389 */ /* 0x00006400000c000b */
[----:B01----:R-:W-:Y:S01]  /*33730*/  ENDCOLLECTIVE ;  /* 0x000000000000791b */ /* 0x003fe20003800000 */
.L_x_2508:
[----:B------:R-:W-:Y:S02]  /*33740*/  ULDC UR4, c[0x0][0xc3c] ;  /* 0x00030f0000047ab9 */ /* 0x000fe40000000800 */
[----:B------:R-:W-:-:S13]  /*33750*/  ISETP.GE.OR P1, PT, R9, UR4, !P0 ;  /* 0x0000000409007c0c */ /* 0x000fda000c726670 */
[----:B------:R-:W0:Y:S08]  /*33760*/  @!P1 LDC.64 R2, c[0x0][0xc80] ;  /* 0x00032000ff029b82 */ /* 0x000e300000000a00 */
[----:B------:R-:W1:Y:S01]  /*33770*/  @!P1 LDC.64 R4, c[0x0][0xc78] ;  /* 0x00031e00ff049b82 */ /* 0x000e620000000a00 */
[----:B------:R-:W-:Y:S01]  /*33780*/  CS2R R16, SRZ ;  /* 0x0000000000107805 */ /* 0x000fe2000001ff00 */
[----:B------:R-:W-:-:S02]  /*33790*/  IMAD.MOV.U32 R11, RZ, RZ, RZ ;  /* 0x000000ffff0b7224 */ /* 0x000fc400078e00ff */
[----:B------:R-:W-:Y:S02]  /*337a0*/  IMAD.MOV.U32 R6, RZ, RZ, R14 ;  /* 0x000000ffff067224 */ /* 0x000fe400078e000e */
[----:B0-----:R-:W-:-:S05]  /*337b0*/  @!P1 IMAD.WIDE R2, R9, 0x4, R2 ;  /* 0x0000000409029825 */ /* 0x001fca00078e0202 */
[----:B------:R1:W2:Y:S02]  /*337c0*/  @!P1 LDG.E R7, desc[UR36][R2.64] ;  /* 0x0000002402079981 */ /* 0x0002a4000c1e1900 */
[----:B-1----:R-:W-:-:S05]  /*337d0*/  @!P1 IMAD.WIDE R2, R9, 0x4, R4 ;  /* 0x0000000409029825 */ /* 0x002fca00078e0204 */
[----:B------:R-:W3:Y:S01]  /*337e0*/  @!P1 LDG.E R4, desc[UR36][R2.64] ;  /* 0x0000002402049981 */ /* 0x000ee2000c1e1900 */
[----:B------:R-:W-:Y:S01]  /*337f0*/  IMAD.MOV.U32 R5, RZ, RZ, RZ ;  /* 0x000000ffff057224 */ /* 0x000fe200078e00ff */
[C---:B------:R-:W-:Y:S02]  /*33800*/  ISETP.GE.U32.AND P2, PT, R8.reuse, 0x2, PT ;  /* 0x000000020800780c */ /* 0x040fe40003f46070 */
[C---:B------:R-:W-:Y:S02]  /*33810*/  ISETP.GE.U32.AND P3, PT, R8.reuse, 0x4, PT ;  /* 0x000000040800780c */ /* 0x040fe40003f66070 */
[C---:B------:R-:W-:Y:S02]  /*33820*/  ISETP.GE.U32.AND P4, PT, R8.reuse, 0x8, PT ;  /* 0x000000080800780c */ /* 0x040fe40003f86070 */
[C---:B------:R-:W-:Y:S01]  /*33830*/  ISETP.GE.U32.AND P5, PT, R8.reuse, 0x10, PT ;  /* 0x000000100800780c */ /* 0x040fe20003fa6070 */
[----:B--2---:R-:W-:Y:S02]  /*33840*/  @!P1 IMAD.MOV.U32 R17, RZ, RZ, R7 ;  /* 0x000000ffff119224 */ /* 0x004fe400078e0007 */
[----:B---3--:R-:W-:Y:S01]  /*33850*/  @!P1 IMAD.MOV.U32 R5, RZ, RZ, R4 ;  /* 0x000000ffff059224 */ /* 0x008fe200078e0004 */
[----:B------:R-:W-:-:S03]  /*33860*/  ISETP.NE.AND P1, PT, R8, RZ, PT ;  /* 0x000000ff0800720c */ /* 0x000fc60003f25270 */
[----:B------:R-:W-:-:S10]  /*33870*/  IMAD R13, R5, R17, RZ ;  /* 0x00000011050d7224 */ /* 0x000fd400078e02ff */
[----:B------:R-:W-:Y:S05]  /*33880*/  WARPSYNC.COLLECTIVE R15, `(.L_x_2509) ;  /* 0x000000000f087348 */ /* 0x000fea0003c00000 */
[----:B------:R0:W1:Y:S02]  /*33890*/  SHFL.UP P6, R14, R13, R12, R11 ;  /* 0x0400000c0d0e7389 */ /* 0x00006400000c000b */
[----:B01----:R-:W-:Y:S01]  /*338a0*/  ENDCOLLECTIVE ;  /* 0x000000000000791b */ /* 0x003fe20003800000 */
.L_x_2509:
[----:B------:R-:W-:Y:S01]  /*338b0*/  IMAD.MOV.U32 R12, RZ, RZ, 0x2 ;  /* 0x00000002ff0c7424 */ /* 0x000fe200078e00ff */
[----:B------:R-:W-:-:S05]  /*338c0*/  SEL R4, R14, RZ, P1 ;  /* 0x000000ff0e047207 */ /* 0x000fca0000800000 */
[----:B------:R-:W-:-:S04]  /*338d0*/  IMAD.IADD R4, R13, 0x1, R4 ;  /* 0x000000010d047824 */ /* 0x000fc800078e0204 */
[----:B------:R-:W-:-:S07]  /*338e0*/  IMAD.MOV.U32 R13, RZ, RZ, R4 ;  /* 0x000000ffff0d7224 */ /* 0x000fce00078e0004 */
[----:B------:R-:W-:Y:S05]  /*338f0*/  WARPSYNC.COLLECTIVE R15, `(.L_x_2510) ;  /* 0x000000000f087348 */ /* 0x000fea0003c00000 */
[----:B------:R0:W1:Y:S02]  /*33900*/  SHFL.UP P6, R14, R13, R12, R11 ;  /* 0x0400000c0d0e7389 */ /* 0x00006400000c000b */
[----:B01----:R-:W-:Y:S01]  /*33910*/  ENDCOLLECTIVE ;  /* 0x000000000000791b */ /* 0x003fe20003800000 */
.L_x_2510:
[----:B------:R-:W-:Y:S01]  /*33920*/  IMAD.MOV.U32 R12, RZ, RZ, 0x4 ;  /* 0x00000004ff0c7424 */ /* 0x000fe200078e00ff */
[----:B------:R-:W-:-:S05]  /*33930*/  SEL R3, R14, RZ, P2 ;  /* 0x000000ff0e037207 */ /* 0x000fca0001000000 */
[----:B------:R-:W-:-:S04]  /*33940*/  IMAD.IADD R2, R4, 0x1, R3 ;  /* 0x0000000104027824 */ /* 0x000fc800078e0203 */
[----:B------:R-:W-:-:S07]  /*33950*/  IMAD.MOV.U32 R13, RZ, RZ, R2 ;  /* 0x000000ffff0d7224 */ /* 0x000fce00078e0002 */
[----:B------:R-:W-:Y:S05]  /*33960*/  WARPSYNC.COLLECTIVE R15, `(.L_x_2511) ;  /* 0x000000000f087348 */ /* 0x000fea0003c00000 */
[----:B------:R0:W1:Y:S02]  /*33970*/  SHFL.UP P6, R14, R13, R12, R11 ;  /* 0x0400000c0d0e7389 */ /* 0x00006400000c000b */
[----:B01----:R-:W-:Y:S01]  /*33980*/  ENDCOLLECTIVE ;  /* 0x000000000000791b */ /* 0x003fe20003800000 */
.L_x_2511:
[----:B------:R-:W-:Y:S02]  /*33990*/  MOV R12, 0x8 ;  /* 0x00000008000c7802 */ /* 0x000fe40000000f00 */
[----:B------:R-:W-:-:S05]  /*339a0*/  SEL R3, R14, RZ, P3 ;  /* 0x000000ff0e037207 */ /* 0x000fca0001800000 */
[----:B------:R-:W-:-:S04]  /*339b0*/  IMAD.IADD R3, R2, 0x1, R3 ;  /* 0x0000000102037824 */ /* 0x000fc800078e0203 */
[----:B------:R-:W-:-:S07]  /*339c0*/  IMAD.MOV.U32 R13, RZ, RZ, R3 ;  /* 0x000000ffff0d7224 */ /* 0x000fce00078e0003 */
[----:B------:R-:W-:Y:S05]  /*339d0*/  WARPSYNC.COLLECTIVE R15, `(.L_x_2512) ;  /* 0x000000000f087348 */ /* 0x000fea0003c00000 */
[----:B------:R0:W1:Y:S02]  /*339e0*/  SHFL.UP P6, R14, R13, R12, R11 ;  /* 0x0400000c0d0e7389 */ /* 0x00006400000c000b */
[----:B01----:R-:W-:Y:S01]  /*339f0*/  ENDCOLLECTIVE ;  /* 0x000000000000791b */ /* 0x003fe20003800000 */
.L_x_2512:
[----:B------:R-:W-:Y:S01]  /*33a00*/  IMAD.MOV.U32 R12, RZ, RZ, 0x10 ;  /* 0x00000010ff0c7424 */ /* 0x000fe200078e00ff */
[----:B------:R-:W-:-:S05]  /*33a10*/  SEL R4, R14, RZ, P4 ;  /* 0x000000ff0e047207 */ /* 0x000fca0002000000 */
[----:B------:R-:W-:-:S04]  /*33a20*/  IMAD.IADD R4, R3, 0x1, R4 ;  /* 0x0000000103047824 */ /* 0x000fc800078e0204 */
[----:B------:R-:W-:-:S07]  /*33a30*/  IMAD.MOV.U32 R13, RZ, RZ, R4 ;  /* 0x000000ffff0d7224 */ /* 0x000fce00078e0004 */
[----:B------:R-:W-:Y:S05]  /*33a40*/  WARPSYNC.COLLECTIVE R15, `(.L_x_2513) ;  /* 0x000000000f087348 */ /* 0x000fea0003c00000 */
[----:B------:R0:W1:Y:S02]  /*33a50*/  SHFL.UP P6, R14, R13, R12, R11 ;  /* 0x0400000c0d0e7389 */ /* 0x00006400000c000b */
[----:B01----:R-:W-:Y:S01]  /*33a60*/  ENDCOLLECTIVE ;  /* 0x000000000000791b */ /* 0x003fe20003800000 */
.L_x_2513:
[----:B------:R-:W-:Y:S02]  /*33a70*/  IMAD.MOV.U32 R12, RZ, RZ, 0x1f ;  /* 0x0000001fff0c7424 */ /* 0x000fe400078e00ff */
[----:B------:R-:W-:Y:S01]  /*33a80*/  IMAD.MOV.U32 R11, RZ, RZ, 0x1f ;  /* 0x0000001fff0b7424 */ /* 0x000fe200078e00ff */
[----:B------:R-:W-:-:S05]  /*33a90*/  SEL R3, R14, RZ, P5 ;  /* 0x000000ff0e037207 */ /* 0x000fca0002800000 */
[----:B------:R-:W-:-:S04]  /*33aa0*/  IMAD.IADD R2, R4, 0x1, R3 ;  /* 0x0000000104027824 */ /* 0x000fc800078e0203 */
[----:B------:R-:W-:-:S07]  /*33ab0*/  IMAD.MOV.U32 R13, RZ, RZ, R2 ;  /* 0x000000ffff0d7224 */ /* 0x000fce00078e0002 */
[----:B------:R-:W-:Y:S05]  /*33ac0*/  WARPSYNC.COLLECTIVE R15, `(.L_x_2514) ;  /* 0x000000000f087348 */ /* 0x000fea0003c00000 */
[----:B------:R0:W1:Y:S02]  /*33ad0*/  SHFL.IDX P6, R14, R13, R12, R11 ;  /* 0x0000000c0d0e7389 */ /* 0x00006400000c000b */
[----:B01----:R-:W-:Y:S01]  /*33ae0*/  ENDCOLLECTIVE ;  /* 0x000000000000791b */ /* 0x003fe20003800000 */
.L_x_2514:
[----:B------:R-:W-:Y:S05]  /*33af0*/  BRA `(.L_x_2515) ;  /* 0xffffff6000a47947 */ /* 0x000fea000383ffff */
.L_x_2160:
[----:B------:R-:W-:Y:S01]  /*33b00*/  BSSY B0, `(.L_x_2516) ;  /* 0x0000007000007945 */ /* 0x000fe20003800000 */
[----:B------:R-:W-:Y:S02]  /*33b10*/  IMAD.MOV.U32 R12, RZ, RZ, 0x1 ;  /* 0x00000001ff0c7424 */ /* 0x000fe400078e00ff */
[----:B------:R-:W-:Y:S02]  /*33b20*/  IMAD.MOV.U32 R11, RZ, RZ, RZ ;  /* 0x000000ffff0b7224 */ /* 0x000fe400078e00ff */
[----:B------:R-:W-:-:S07]  /*33b30*/  IMAD.MOV.U32 R15, RZ, RZ, -0x1 ;  /* 0xffffffffff0f7424 */ /* 0x000fce00078e00ff */
[----:B------:R-:W-:Y:S05]  /*33b40*/  WARPSYNC.COLLECTIVE R15, `(.L_x_2517) ;  /* 0x000000000f087348 */ /* 0x000fea0003c00000 */
[----:B------:R0:W1:Y:S02]  /*33b50*/  SHFL.UP P6, R14, R13, R12, R11 ;  /* 0x0400000c0d0e7389 */ /* 0x00006400000c000b */
[----:B01----:R-:W-:Y:S01]  /*33b60*/  ENDCOLLECTIVE ;  /* 0x000000000000791b */ /* 0x003fe20003800000 */
.L_x_2517:
[----:B------:R-:W-:Y:S05]  /*33b70*/  BSYNC B0 ;  /* 0x0000000000007941 */ /* 0x000fea0003800000 */
.L_x_2516:
[----:B------:R-:W-:Y:S01]  /*33b80*/  SEL R14, R14, RZ, P1 ;  /* 0x000000ff0e0e7207 */ /* 0x000fe20000800000 */
[----:B------:R-:W-:Y:S02]  /*33b90*/  IMAD.MOV.U32 R12, RZ, RZ, 0x2 ;  /* 0x00000002ff0c7424 */ /* 0x000fe400078e00ff */
[----:B------:R-:W-:Y:S02]  /*33ba0*/  IMAD.MOV.U32 R11, RZ, RZ, RZ ;  /* 0x000000ffff0b7224 */ /* 0x000fe400078e00ff */
[----:B------:R-:W-:Y:S02]  /*33bb0*/  IMAD.IADD R13, R13, 0x1, R14 ;  /* 0x000000010d0d7824 */ /* 0x000fe400078e020e */
[----:B------:R-:W-:-:S07]  /*33bc0*/  IMAD.MOV.U32 R15, RZ, RZ, -0x1 ;  /* 0xffffffffff0f7424 */ /* 0x000fce00078e00ff */
[----:B------:R-:W-:Y:S05]  /*33bd0*/  WARPSYNC.COLLECTIVE R15, `(.L_x_2518) ;  /* 0x000000000f087348 */ /* 0x000fea0003c00000 */
[----:B------:R0:W1:Y:S02]  /*33be0*/  SHFL.UP P6, R14, R13, R12, R11 ;  /* 0x0400000c0d0e7389 */ /* 0x00006400000c000b */
[----:B01----:R-:W-:Y:S01]  /*33bf0*/  ENDCOLLECTIVE ;  /* 0x000000000000791b */ /* 0x003fe20003800000 */
.L_x_2518:
[----:B------:R-:W-:Y:S01]  /*33c00*/  IMAD.MOV.U32 R12, RZ, RZ, 0x4 ;  /* 0x00000004ff0c7424 */ /* 0x000fe200078e00ff */
[----:B------:R-:W-:-:S05]  /*33c10*/  SEL R2, R14, RZ, P2 ;  /* 0x000000ff0e027207 */ /* 0x000fca0001000000 */
[----:B------:R-:W-:-:S05]  /*33c20*/  IMAD.IADD R2, R13, 0x1, R2 ;  /* 0x000000010d027824 */ /* 0x000fca00078e0202 */
[----:B------:R-:W-:-:S07]  /*33c30*/  MOV R13, R2 ;  /* 0x00000002000d7202 */ /* 0x000fce0000000f00 */
[----:B------:R-:W-:Y:S05]  /*33c40*/  WARPSYNC.COLLECTIVE R15, `(.L_x_2519) ;  /* 0x000000000f087348 */ /* 0x000fea0003c00000 */
[----:B------:R0:W1:Y:S02]  /*33c50*/  SHFL.UP P6, R14, R13, R12, R11 ;  /* 0x0400000c0d0e7389 */ /* 0x00006400000c000b */
[----:B01----:R-:W-:Y:S01]  /*33c60*/  ENDCOLLECTIVE ;  /* 0x000000000000791b */ /* 0x003fe20003800000 */
.L_x_2519:
[----:B------:R-:W-:Y:S01]  /*33c70*/  IMAD.MOV.U32 R12, RZ, RZ, 0x8 ;  /* 0x00000008ff0c7424 */ /* 0x000fe200078e00ff */
[----:B------:R-:W-:-:S05]  /*33c80*/  SEL R3, R14, RZ, P3 ;  /* 0x000000ff0e037207 */ /* 0x000fca0001800000 */
[----:B------:R-:W-:-:S04]  /*33c90*/  IMAD.IADD R3, R2, 0x1, R3 ;  /* 0x0000000102037824 */ /* 0x000fc800078e0203 */
[----:B------:R-:W-:-:S07]  /*33ca0*/  IMAD.MOV.U32 R13, RZ, RZ, R3 ;  /* 0x000000ffff0d7224 */ /* 0x000fce00078e0003 */
[----:B------:R-:W-:Y:S05]  /*33cb0*/  WARPSYNC.COLLECTIVE R15, `(.L_x_2520) ;  /* 0x000000000f087348 */ /* 0x000fea0003c00000 */
[----:B------:R0:W1:Y:S02]  /*33cc0*/  SHFL.UP P6, R14, R13, R12, R11 ;  /* 0x0400000c0d0e7389 */ /* 0x00006400000c000b */
[----:B01----:R-:W-:Y:S01]  /*33cd0*/  ENDCOLLECTIVE ;  /* 0x000000000000791b */ /* 0x003fe20003800000 */
.L_x_2520:
[----:B------:R-:W-:Y:S01]  /*33ce0*/  IMAD.MOV.U32 R12, RZ, RZ, 0x10 ;  /* 0x00000010ff0c7424 */ /* 0x000fe200078e00ff */
[----:B------:R-:W-:-:S05]  /*33cf0*/  SEL R4, R14, RZ, P4 ;  /* 0x000000ff0e047207 */ /* 0x000fca0002000000 */
[----:B------:R-:W-:-:S04]  /*33d00*/  IMAD.IADD R4, R3, 0x1, R4 ;  /* 0x0000000103047824 */ /* 0x000fc800078e0204 */
[----:B------:R-:W-:-:S07]  /*33d10*/  IMAD.MOV.U32 R13, RZ, RZ, R4 ;  /* 0x000000ffff0d7224 */ /* 0x000fce00078e0004 */
[----:B------:R-:W-:Y:S05]  /*33d20*/  WARPSYNC.COLLECTIVE R15, `(.L_x_2521) ;  /* 0x000000000f087348 */ /* 0x000fea0003c00000 */
[----:B------:R0:W1:Y:S02]  /*33d30*/  SHFL.UP P6, R14, R13, R12, R11 ;  /* 0x0400000c0d0e7389 */ /* 0x00006400000c000b */
[----:B01----:R-:W-:Y:S01]  /*33d40*/  ENDCOLLECTIVE ;  /* 0x000000000000791b */ /* 0x003fe20003800000 */
.L_x_2521:
        /* <DEDUP_REMOVED lines=8> */
.L_x_2522:
[----:B------:R-:W-:Y:S05]  /*33dd0*/  BRA `(.L_x_2523) ;  /* 0xffffff6000907947 */ /* 0x000fea000383ffff */
.L_x_2162:
[----:B------:R-:W-:Y:S01]  /*33de0*/  BSSY B0, `(.L_x_2524) ;  /* 0x0000006000007945 */ /* 0x000fe20003800000 */
[----:B------:R-:W-:Y:S01]  /*33df0*/  PLOP3.LUT P6, PT, P6, PT, PT, 0x8, 0x0 ;  /* 0x000000000000781c */ /* 0x000fe200037ce170 */
[----:B------:R-:W-:-:S12]  /*33e00*/  IMAD.MOV.U32 R15, RZ, RZ, -0x1 ;  /* 0xffffffffff0f7424 */ /* 0x000fd800078e00ff */
[----:B0-----:R-:W-:Y:S05]  /*33e10*/  WARPSYNC.COLLECTIVE R15, `(.L_x_2525) ;  /* 0x000000000f087348 */ /* 0x001fea0003c00000 */
[----:B------:R-:W-:Y:S01]  /*33e20*/  VOTE.ANY R14, PT, P6 ;  /* 0x00000000000e7806 */ /* 0x000fe200030e0100 */
[----:B0-----:R-:W-:Y:S06]  /*33e30*/  ENDCOLLECTIVE ;  /* 0x000000000000791b */ /* 0x001fec0003800000 */
.L_x_2525:
[----:B------:R-:W-:Y:S05]  /*33e40*/  BSYNC B0 ;  /* 0x0000000000007941 */ /* 0x000fea0003800000 */
.L_x_2524:
[----:B------:R-:W-:Y:S01]  /*33e50*/  IMAD.MOV.U32 R3, RZ, RZ, R14 ;  /* 0x000000ffff037224 */ /* 0x000fe200078e000e */
[----:B------:R-:W-:Y:S01]  /*33e60*/  MOV R11, 0x1f ;  /* 0x0000001f000b7802 */ /* 0x000fe20000000f00 */
[----:B------:R-:W-:Y:S02]  /*33e70*/  IMAD.MOV.U32 R13, RZ, RZ, R17 ;  /* 0x000000ffff0d7224 */ /* 0x000fe400078e0011 */
[----:B------:R-:W0:Y:S01]  /*33e80*/  POPC R7, R3 ;  /* 0x0000000300077309 */ /* 0x000e220000000000 */
[----:B------:R-:W-:Y:S02]  /*33e90*/  IMAD.MOV.U32 R15, RZ, RZ, -0x1 ;  /* 0xffffffffff0f7424 */ /* 0x000fe400078e00ff */
[----:B0-----:R-:W-:Y:S02]  /*33ea0*/  IMAD.MOV.U32 R12, RZ, RZ, R7 ;  /* 0x000000ffff0c7224 */ /* 0x001fe400078e0007 */
[----:B------:R-:W-:-:S07]  /*33eb0*/  IMAD.IADD R19, R7, 0x1, R19 ;  /* 0x0000000107137824 */ /* 0x000fce00078e0213 */
[----:B------:R-:W-:Y:S05]  /*33ec0*/  WARPSYNC.COLLECTIVE R15, `(.L_x_2526) ;  /* 0x000000000f087348 */ /* 0x000fea0003c00000 */
[----:B------:R0:W1:Y:S02]  /*33ed0*/  SHFL.IDX P6, R14, R13, R12, R11 ;  /* 0x0000000c0d0e7389 */ /* 0x00006400000c000b */
[----:B01----:R-:W-:Y:S01]  /*33ee0*/  ENDCOLLECTIVE ;  /* 0x000000000000791b */ /* 0x003fe20003800000 */
.L_x_2526:
[----:B------:R-:W-:Y:S02]  /*33ef0*/  IMAD.MOV.U32 R13, RZ, RZ, R5 ;  /* 0x000000ffff0d7224 */ /* 0x000fe400078e0005 */
[----:B------:R-:W-:-:S07]  /*33f00*/  IMAD.MOV.U32 R17, RZ, RZ, R14 ;  /* 0x000000ffff117224 */ /* 0x000fce00078e000e */
[----:B------:R-:W-:Y:S05]  /*33f10*/  WARPSYNC.COLLECTIVE R15, `(.L_x_2527) ;  /* 0x000000000f087348 */ /* 0x000fea0003c00000 */
[----:B------:R0:W1:Y:S02]  /*33f20*/  SHFL.IDX P6, R14, R13, R12, R11 ;  /* 0x0000000c0d0e7389 */ /* 0x00006400000c000b */
[----:B01----:R-:W-:Y:S01]  /*33f30*/  ENDCOLLECTIVE ;  /* 0x000000000000791b */ /* 0x003fe20003800000 */
.L_x_2527:
[----:B------:R-:W-:Y:S01]  /*33f40*/  IMAD.MOV.U32 R5, RZ, RZ, R14 ;  /* 0x000000ffff057224 */ /* 0x000fe200078e000e */
[----:B------:R-:W-:Y:S06]  /*33f50*/  BRA `(.L_x_2528) ;  /* 0xffffff6000707947 */ /* 0x000fec000383ffff */
.L_x_2164:
[----:B------:R-:W-:Y:S01]  /*33f60*/  BSSY B0, `(.L_x_2529) ;  /* 0x0000007000007945 */ /* 0x000fe20003800000 */
[----:B------:R-:W-:Y:S02]  /*33f70*/  IMAD.MOV.U32 R13, RZ, RZ, R2 ;  /* 0x000000ffff0d7224 */ /* 0x000fe400078e0002 */
[----:B------:R-:W-:Y:S02]  /*33f80*/  IMAD.MOV.U32 R11, RZ, RZ, 0x1f ;  /* 0x0000001fff0b7424 */ /* 0x000fe400078e00ff */
[----:B------:R-:W-:-:S07]  /*33f90*/  IMAD.MOV.U32 R15, RZ, RZ, -0x1 ;  /* 0xffffffffff0f7424 */ /* 0x000fce00078e00ff */
[----:B0123--:R-:W-:Y:S05]  /*33fa0*/  WARPSYNC.COLLECTIVE R15, `(.L_x_2530) ;  /* 0x000000000f087348 */ /* 0x00ffea0003c00000 */
[----:B------:R4:W0:Y:S02]  /*33fb0*/  SHFL.IDX P6, R14, R13, R12, R11 ;  /* 0x0000000c0d0e7389 */ /* 0x00082400000c000b */
[----:B01234-:R-:W-:Y:S01]  /*33fc0*/  ENDCOLLECTIVE ;  /* 0x000000000000791b */ /* 0x01ffe20003800000 */
.L_x_2530:
[----:B------:R-:W-:Y:S05]  /*33fd0*/  BSYNC B0 ;  /* 0x0000000000007941 */ /* 0x000fea0003800000 */
.L_x_2529:
[----:B------:R-:W-:Y:S01]  /*33fe0*/  IMAD.MOV.U32 R16, RZ, RZ, R14 ;  /* 0x000000ffff107224 */ /* 0x000fe200078e000e */
[----:B------:R-:W-:Y:S06]  /*33ff0*/  BRA `(.L_x_2163) ;  /* 0xffffff6000607947 */ /* 0x000fec000383ffff */
.L_x_2170:
[----:B0-----:R0:W2:Y:S02]  /*34000*/  SYNCS.PHASECHK.TRANS64.TRYWAIT P0, [R7+URZ+0x28420], R0 ;  /* 0x02842000070075a7 */ /* 0x0010a4000800017f */
[----:B--2---:R-:W-:Y:S05]  /*34010*/  @!P0 NANOSLEEP.SYNCS 0x989680 ;  /* 0x009896800000895d */ /* 0x004fea0003900000 */
[----:B------:R-:W2:Y:S02]  /*34020*/  @!P0 SYNCS.PHASECHK.TRANS64 P0, [R7+URZ+0x28420], R0 ;  /* 0x02842000070085a7 */ /* 0x000ea4000800007f */
[----:B--2---:R-:W-:Y:S05]  /*34030*/  @!P0 BRA `(.L_x_2170) ;  /* 0xfffffffc00f08947 */ /* 0x004fea000383ffff */
[----:B------:R-:W-:Y:S05]  /*34040*/  BRA `(.L_x_2531) ;  /* 0xffffff6800b87947 */ /* 0x000fea000383ffff */
.L_x_2171:
        /* <DEDUP_REMOVED lines=8> */
[----:B01--4-:R-:W-:Y:S05]  /*340d0*/  WARPSYNC.COLLECTIVE R15, `(.L_x_2533) ;  /* 0x000000000f087348 */ /* 0x013fea0003c00000 */
[----:B------:R2:W3:Y:S02]  /*340e0*/  SHFL.IDX P6, R14, R13, R12, R11 ;  /* 0x0000000c0d0e7389 */ /* 0x0004e400000c000b */
[----:B01234-:R-:W-:Y:S01]  /*340f0*/  ENDCOLLECTIVE ;  /* 0x000000000000791b */ /* 0x01ffe20003800000 */
.L_x_2533:
[----:B------:R-:W-:Y:S05]  /*34100*/  BSYNC B0 ;  /* 0x0000000000007941 */ /* 0x000fea0003800000 */
.L_x_2532:
[----:B------:R-:W-:Y:S05]  /*34110*/  BRA `(.L_x_2534) ;  /* 0xffffff6800a07947 */ /* 0x000fea000383ffff */
.L_x_2172:
[----:B------:R-:W-:Y:S01]  /*34120*/  BSSY B0, `(.L_x_2535) ;  /* 0x0000006000007945 */ /* 0x000fe20003800000 */
[----:B------:R-:W-:-:S07]  /*34130*/  IMAD.MOV.U32 R15, RZ, RZ, -0x1 ;  /* 0xffffffffff0f7424 */ /* 0x000fce00078e00ff */
[----:B01--4-:R-:W-:Y:S05]  /*34140*/  WARPSYNC.COLLECTIVE R15, `(.L_x_2536) ;  /* 0x000000000f0c7348 */ /* 0x013fea0003c00000 */
[----:B------:R-:W-:Y:S02]  /*34150*/  ELECT P6, UR62, PT ;  /* 0x00000000003e782f */ /* 0x000fe400038c0000 */
[----:B------:R-:W-:Y:S01]  /*34160*/  MOV R14, UR62 ;  /* 0x0000003e000e7c02 */ /* 0x000fe20008000f00 */
[----:B01--4-:R-:W-:Y:S10]  /*34170*/  ENDCOLLECTIVE ;  /* 0x000000000000791b */ /* 0x013ff40003800000 */
.L_x_2536:
[----:B------:R-:W-:Y:S05]  /*34180*/  BSYNC B0 ;  /* 0x0000000000007941 */ /* 0x000fea0003800000 */
.L_x_2535:
[----:B------:R-:W-:Y:S05]  /*34190*/  BRA `(.L_x_2537) ;  /* 0xffffff6800947947 */ /* 0x000fea000383ffff */
.L_x_2174:
[----:B0-----:R0:W2:Y:S02]  /*341a0*/  SYNCS.PHASECHK.TRANS64.TRYWAIT P1, [R5+URZ+0x28440], R0 ;  /* 0x02844000050075a7 */ /* 0x0010a4000802017f */
[----:B--2---:R-:W-:Y:S05]  /*341b0*/  @!P1 NANOSLEEP.SYNCS 0x989680 ;  /* 0x009896800000995d */ /* 0x004fea0003900000 */
[----:B------:R-:W2:Y:S02]  /*341c0*/  @!P1 SYNCS.PHASECHK.TRANS64 P1, [R5+URZ+0x28440], R0 ;  /* 0x02844000050095a7 */ /* 0x000ea4000802007f */
[----:B--2---:R-:W-:Y:S05]  /*341d0*/  @!P1 BRA `(.L_x_2174) ;  /* 0xfffffffc00f09947 */ /* 0x004fea000383ffff */
[----:B------:R-:W-:Y:S05]  /*341e0*/  BRA `(.L_x_2538) ;  /* 0xffffff6800bc7947 */ /* 0x000fea000383ffff */
.L_x_2176:
[----:B--2---:R2:W3:Y:S02]  /*341f0*/  SYNCS.PHASECHK.TRANS64.TRYWAIT P1, [R3+URZ+0x28440], R2 ;  /* 0x02844002030075a7 */ /* 0x0044e4000802017f */
[----:B---3--:R-:W-:Y:S05]  /*34200*/  @!P1 NANOSLEEP.SYNCS 0x989680 ;  /* 0x009896800000995d */ /* 0x008fea0003900000 */
[----:B------:R-:W3:Y:S02]  /*34210*/  @!P1 SYNCS.PHASECHK.TRANS64 P1, [R3+URZ+0x28440], R2 ;  /* 0x02844002030095a7 */ /* 0x000ee4000802007f */
[----:B---3--:R-:W-:Y:S05]  /*34220*/  @!P1 BRA `(.L_x_2176) ;  /* 0xfffffffc00f09947 */ /* 0x008fea000383ffff */
[----:B------:R-:W-:Y:S05]  /*34230*/  BRA `(.L_x_2539) ;  /* 0xffffff6800c87947 */ /* 0x000fea000383ffff */
.L_x_2178:
[----:B---3--:R3:W0:Y:S02]  /*34240*/  SYNCS.PHASECHK.TRANS64.TRYWAIT P1, [R5+URZ+0x28460], R0 ;  /* 0x02846000050075a7 */ /* 0x008624000802017f */
[----:B0-----:R-:W-:Y:S05]  /*34250*/  @!P1 NANOSLEEP.SYNCS 0x989680 ;  /* 0x009896800000995d */ /* 0x001fea0003900000 */
[----:B------:R-:W0:Y:S02]  /*34260*/  @!P1 SYNCS.PHASECHK.TRANS64 P1, [R5+URZ+0x28460], R0 ;  /* 0x02846000050095a7 */ /* 0x000e24000802007f */
[----:B0-----:R-:W-:Y:S05]  /*34270*/  @!P1 BRA `(.L_x_2178) ;  /* 0xfffffffc00f09947 */ /* 0x001fea000383ffff */
[----:B------:R-:W-:Y:S05]  /*34280*/  BRA `(.L_x_2540) ;  /* 0xffffff6800c47947 */ /* 0x000fea000383ffff */
.L_x_2180:
[----:B------:R0:W0:Y:S02]  /*34290*/  SYNCS.PHASECHK.TRANS64.TRYWAIT P1, [R3+URZ+0x28460], R2 ;  /* 0x02846002030075a7 */ /* 0x000024000802017f */
[----:B0-----:R-:W-:Y:S05]  /*342a0*/  @!P1 NANOSLEEP.SYNCS 0x989680 ;  /* 0x009896800000995d */ /* 0x001fea0003900000 */
[----:B------:R-:W0:Y:S02]  /*342b0*/  @!P1 SYNCS.PHASECHK.TRANS64 P1, [R3+URZ+0x28460], R2 ;  /* 0x02846002030095a7 */ /* 0x000e24000802007f */
[----:B0-----:R-:W-:Y:S05]  /*342c0*/  @!P1 BRA `(.L_x_2180) ;  /* 0xfffffffc00f09947 */ /* 0x001fea000383ffff */
[----:B------:R-:W-:Y:S05]  /*342d0*/  BRA `(.L_x_2541) ;  /* 0xffffff6800c07947 */ /* 0x000fea000383ffff */
.L_x_2182:
[----:B------:R0:W0:Y:S02]  /*342e0*/  SYNCS.PHASECHK.TRANS64.TRYWAIT P1, [R5+URZ+0x28480], R0 ;  /* 0x02848000050075a7 */ /* 0x000024000802017f */
[----:B0-----:R-:W-:Y:S05]  /*342f0*/  @!P1 NANOSLEEP.SYNCS 0x989680 ;  /* 0x009896800000995d */ /* 0x001fea0003900000 */
[----:B------:R-:W0:Y:S02]  /*34300*/  @!P1 SYNCS.PHASECHK.TRANS64 P1, [R5+URZ+0x28480], R0 ;  /* 0x02848000050095a7 */ /* 0x000e24000802007f */
[----:B0-----:R-:W-:Y:S05]  /*34310*/  @!P1 BRA `(.L_x_2182) ;  /* 0xfffffffc00f09947 */ /* 0x001fea000383ffff */
[----:B------:R-:W-:Y:S05]  /*34320*/  BRA `(.L_x_2542) ;  /* 0xffffff6800bc7947 */ /* 0x000fea000383ffff */
.L_x_2543:
        /* <DEDUP_REMOVED lines=13> */
.L_x_3857:


//--------------------- .text._ZN7cutlass13device_kernelIN5flash11enable_sm90INS1_16FlashAttnFwdSm90INS1_25CollectiveMainloopFwdSm90ILi2EN4cute5tupleIJNS5_1CILi1EEES8_S8_EEENS6_IJNS7_ILi128EEESA_NS7_ILi256EEEEEELi256ENS_12float_e4m3_tEfNS_4arch4Sm90ELb1ELb0ELb0ELb0ELb1ELb0ELb0ELb1ELb0ELb1ELb1ELb0EEENS1_21CollectiveEpilogueFwdINS6_IJSA_SB_SA_EEES9_NS_10bfloat16_tESF_Li256ELb0ELb1ELb1ELb1EEENS1_19SingleTileSchedulerILb0ELb1ELb1ELi128EEEEEEEEEvNT_6ParamsE --------------------------
	.section	.text._ZN7cutlass13device_kernelIN5flash11enable_sm90INS1_16FlashAttnFwdSm90INS1_25CollectiveMainloopFwdSm90ILi2EN4cute5tupleIJNS5_1CILi1EEES8_S8_EEENS6_IJNS7_ILi128EEESA_NS7_ILi256EEEEEELi256ENS_12float_e4m3_tEfNS_4arch4Sm90ELb1ELb0ELb0ELb0ELb1ELb0ELb0ELb1ELb0ELb1ELb1ELb0EEENS1_21CollectiveEpilogueFwdINS6_IJSA_SB_SA_EEES9_NS_10bfloat16_tESF_Li256ELb0ELb1ELb1ELb1EEENS1_19SingleTileSchedulerILb0ELb1ELb1ELi128EEEEEEEEEvNT_6ParamsE,"ax",@progbits
	.align	128
.text._ZN7cutlass13device_kernelIN5flash11enable_sm90INS1_16FlashAttnFwdSm90INS1_25CollectiveMainloopFwdSm90ILi2EN4cute5tupleIJNS5_1CILi1EEES8_S8_EEENS6_IJNS7_ILi128EEESA_NS7_ILi256EEEEEELi256ENS_12float_e4m3_tEfNS_4arch4Sm90ELb1ELb0ELb0ELb0ELb1ELb0ELb0ELb1ELb0ELb1ELb1ELb0EEENS1_21CollectiveEpilogueFwdINS6_IJSA_SB_SA_EEES9_NS_10bfloat16_tESF_Li256ELb0ELb1ELb1ELb1EEENS1_19SingleTileSchedulerILb0ELb1ELb1ELi128EEEEEEEEEvNT_6ParamsE:
        .type           _ZN7cutlass13device_kernelIN5flash11enable_sm90INS1_16FlashAttnFwdSm90INS1_25CollectiveMainloopFwdSm90ILi2EN4cute5tupleIJNS5_1CILi1EEES8_S8_EEENS6_IJNS7_ILi128EEESA_NS7_ILi256EEEEEELi256ENS_12float_e4m3_tEfNS_4arch4Sm90ELb1ELb0ELb0ELb0ELb1ELb0ELb0ELb1ELb0ELb1ELb1ELb0EEENS1_21CollectiveEpilogueFwdINS6_IJSA_SB_SA_EEES9_NS_10bfloat16_tESF_Li256ELb0ELb1ELb1ELb1EEENS1_19SingleTileSchedulerILb0ELb1ELb1ELi128EEEEEEEEEvNT_6ParamsE,@function
        .size           _ZN7cutlass13device_kernelIN5flash11enable_sm90INS1_16FlashAttnFwdSm90INS1_25CollectiveMainloopFwdSm90ILi2EN4cute5tupleIJNS5_1CILi1EEES8_S8_EEENS6_IJNS7_ILi128EEESA_NS7_ILi256EEEEEELi256ENS_12float_e4m3_tEfNS_4arch4Sm90ELb1ELb0ELb0ELb0ELb1ELb0ELb0ELb1ELb0ELb1ELb1ELb0EEENS1_21CollectiveEpilogueFwdINS6_IJSA_SB_SA_EEES9_NS_10bfloat16_tESF_Li256ELb0ELb1ELb1ELb1EEENS1_19SingleTileSchedulerILb0ELb1ELb1ELi128EEEEEEEEEvNT_6ParamsE,(.L_x_3858 - _ZN7cutlass13device_kernelIN5flash11enable_sm90INS1_16FlashAttnFwdSm90INS1_25CollectiveMainloopFwdSm90ILi2EN4cute5tupleIJNS5_1CILi1EEES8_S8_EEENS6_IJNS7_ILi128EEESA_NS7_ILi256EEEEEELi256ENS_12float_e4m3_tEfNS_4arch4Sm90ELb1ELb0ELb0ELb0ELb1ELb0ELb0ELb1ELb0ELb1ELb1ELb0EEENS1_21CollectiveEpilogueFwdINS6_IJSA_SB_SA_EEES9_NS_10bfloat16_tESF_Li256ELb0ELb1ELb1ELb1EEENS1_19SingleTileSchedulerILb0ELb1ELb1ELi128EEEEEEEEEvNT_6ParamsE)
        .other          _ZN7cutlass13device_kernelIN5flash11enable_sm90INS1_16FlashAttnFwdSm90INS1_25CollectiveMainloopFwdSm90ILi2EN4cute5tupleIJNS5_1CILi1EEES8_S8_EEENS6_IJNS7_ILi128EEESA_NS7_ILi256EEEEEELi256ENS_12float_e4m3_tEfNS_4arch4Sm90ELb1ELb0ELb0ELb0ELb1ELb0ELb0ELb1ELb0ELb1ELb1ELb0EEENS1_21CollectiveEpilogueFwdINS6_IJSA_SB_SA_EEES9_NS_10bfloat16_tESF_Li256ELb0ELb1ELb1ELb1EEENS1_19SingleTileSchedulerILb0ELb1ELb1ELi128EEEEEEEEEvNT_6ParamsE,@"STO_CUDA_ENTRY STV_DEFAULT"
_ZN7cutlass13device_kernelIN5flash11enable_sm90INS1_16FlashAttnFwdSm90INS1_25CollectiveMainloopFwdSm90ILi2EN4cute5tupleIJNS5_1CILi1EEES8_S8_EEENS6_IJNS7_ILi128EEESA_NS7_ILi256EEEEEELi256ENS_12float_e4m3_tEfNS_4arch4Sm90ELb1ELb0ELb0ELb0ELb1ELb0ELb0ELb1ELb0ELb1ELb1ELb0EEENS1_21CollectiveEpilogueFwdINS6_IJSA_SB_SA_EEES9_NS_10bfloat16_tESF_Li256ELb0ELb1ELb1ELb1EEENS1_19SingleTileSchedulerILb0ELb1ELb1ELi128EEEEEEEEEvNT_6ParamsE:
        /* <DEDUP_REMOVED lines=45> */
.L_x_2544:
        /* <DEDUP_REMOVED lines=22> */
.L_x_2545:
        /* <DEDUP_REMOVED lines=18> */
.L_x_2546:
        /* <DEDUP_REMOVED lines=22> */
.L_x_2547:
        /* <DEDUP_REMOVED lines=23> */
.L_x_2548:
        /* <DEDUP_REMOVED lines=9> */
.L_x_2551:
        /* <DEDUP_REMOVED lines=30> */
[----:B------:R-:W0:Y:S01]  /*0a90*/  S2UR UR48, SR_CTAID.X ;  /* 0x00000000003079c3 */ /* 0x000e220000002500 */
[----:B------:R-:W-:Y:S01]  /*0aa0*/  PLOP3.LUT P1, PT, PT, PT, UP1, 0x80, 0x0 ;  /* 0x000000000000781c */ /* 0x000fe20003f2f018 */
[----:B------:R-:W-:Y:S02]  /*0ab0*/  ULDC UR43, c[0x0][0x424] ;  /* 0x00010900002b7ab9 */ /* 0x000fe40000000800 */
[----:B------:R-:W-:Y:S02]  /*0ac0*/  @UP0 ULDC.64 UR12, c[0x0][0x9a8] ;  /* 0x00026a00000c0ab9 */ /* 0x000fe40000000a00 */
[----:B------:R-:W-:Y:S01]  /*0ad0*/  @UP1 ULDC.64 UR16, c[0x0][0x9b8] ;  /* 0x00026e0000101ab9 */ /* 0x000fe20000000a00 */
[----:B------:R-:W-:Y:S02]  /*0ae0*/  @UP0 UIMAD UR5, UR38, UR12, URZ ;  /* 0x0000000c260502a4 */ /* 0x000fe4000f8e023f */
[----:B------:R-:W-:-:S02]  /*0af0*/  @UP1 UIMAD UR15, UR38, UR16, URZ ;  /* 0x00000010260f12a4 */ /* 0x000fc4000f8e023f */
[----:B------:R-:W-:Y:S02]  /*0b00*/  @UP0 UIMAD UR14, UR37, UR13, UR5 ;  /* 0x0000000d250e02a4 */ /* 0x000fe4000f8e0205 */
[----:B------:R-:W-:Y:S02]  /*0b10*/  @UP0 UIMAD.WIDE.U32 UR10, UR37, UR12, URZ ;  /* 0x0000000c250a02a5 */ /* 0x000fe4000f8e003f */
[----:B------:R-:W-:Y:S02]  /*0b20*/  @UP0 USHF.R.S32.HI UR5, URZ, 0x1f, UR42 ;  /* 0x0000001f3f050899 */ /* 0x000fe4000801142a */
[----:B------:R-:W-:Y:S02]  /*0b30*/  @UP1 UIMAD.WIDE.U32 UR12, UR37, UR16, URZ ;  /* 0x00000010250c12a5 */ /* 0x000fe4000f8e003f */
        /* <DEDUP_REMOVED lines=20> */
[----:B------:R-:W-:Y:S01]  /*0c80*/  ULDC UR5, c[0x0][0x448] ;  /* 0x0001120000057ab9 */ /* 0x000fe20000000800 */
[----:B------:R-:W-:Y:S01]  /*0c90*/  IMAD.U32 R3, RZ, RZ, UR7 ;  /* 0x00000007ff037e24 */ /* 0x000fe2000f8e00ff */
[----:B0-----:R-:W-:Y:S01]  /*0ca0*/  USHF.L.U32 UR48, UR48, 0x7, URZ ;  /* 0x0000000730307899 */ /* 0x001fe2000800063f */
[----:B------:R-:W-:Y:S01]  /*0cb0*/  IMAD.U32 R7, RZ, RZ, UR9 ;  /* 0x00000009ff077e24 */ /* 0x000fe2000f8e00ff */
[----:B------:R-:W-:Y:S02]  /*0cc0*/  UISETP.NE.AND UP4, UPT, UR5, 0x1, UPT ;  /* 0x000000010500788c */ /* 0x000fe4000bf85270 */
[----:B------:R-:W2:Y:S01]  /*0cd0*/  @P0 LDG.E R5, desc[UR50][R2.64] ;  /* 0x0000003202050981 */ /* 0x000ea2000c1e1900 */
[----:B------:R-:W-:Y:S01]  /*0ce0*/  ULDC.64 UR6, c[0x0][0x418] ;  /* 0x0001060000067ab9 */ /* 0x000fe20000000a00 */
[----:B------:R-:W-:Y:S01]  /*0cf0*/  ULDC UR8, c[0x0][0x288] ;  /* 0x0000a20000087ab9 */ /* 0x000fe20000000800 */
[----:B------:R-:W-:Y:S01]  /*0d00*/  ULDC UR9, c[0x0][0x2f0] ;  /* 0x0000bc0000097ab9 */ /* 0x000fe20000000800 */
[----:B------:R-:W2:Y:S01]  /*0d10*/  @P1 LDG.E R0, desc[UR50][R6.64] ;  /* 0x0000003206001981 */ /* 0x000ea2000c1e1900 */
[----:B------:R-:W-:-:S02]  /*0d20*/  UISETP.NE.U32.AND UP0, UPT, UR6, URZ, UPT ;  /* 0x0000003f0600728c */ /* 0x000fc4000bf05070 */
[----:B------:R-:W-:Y:S02]  /*0d30*/  UIADD3 UR8, -UR8, 0x80, URZ ;  /* 0x0000008008087890 */ /* 0x000fe4000fffe13f */
[----:B------:R-:W-:Y:S02]  /*0d40*/  UISETP.NE.AND.EX UP0, UPT, UR7, URZ, UPT, UP0 ;  /* 0x0000003f0700728c */ /* 0x000fe4000bf05300 */
[----:B------:R-:W-:Y:S01]  /*0d50*/  @UP4 UIADD3 UR6, UR48, 0x7f, URZ ;  /* 0x0000007f30064890 */ /* 0x000fe2000fffe03f */
[----:B------:R-:W-:Y:S01]  /*0d60*/  @UP4 ULDC UR7, c[0x0][0x44c] ;  /* 0x0001130000074ab9 */ /* 0x000fe20000000800 */
[----:B------:R-:W-:Y:S02]  /*0d70*/  USEL UR43, UR43, 0x1, UP0 ;  /* 0x000000012b2b7887 */ /* 0x000fe40008000000 */
[----:B------:R-:W-:Y:S01]  /*0d80*/  UIMAD.WIDE.U32 UR6, UR6, UR7, URZ ;  /* 0x00000007060672a5 */ /* 0x000fe2000f8e003f */
[----:B------:R-:W-:Y:S01]  /*0d90*/  @UP4 ULDC UR10, c[0x0][0x450] ;  /* 0x00011400000a4ab9 */ /* 0x000fe20000000800 */
[----:B------:R-:W-:-:S02]  /*0da0*/  UIADD3 UR5, UR48, 0x7f, URZ ;  /* 0x0000007f30057890 */ /* 0x000fc4000fffe03f */
[----:B------:R-:W-:Y:S02]  /*0db0*/  UIMAD UR8, UR43, UR9, UR8 ;  /* 0x000000092b0872a4 */ /* 0x000fe4000f8e0208 */
[----:B------:R-:W-:Y:S02]  /*0dc0*/  @UP4 USHF.R.U32.HI UR5, URZ, UR10, UR7 ;  /* 0x0000000a3f054299 */ /* 0x000fe40008011607 */
[----:B------:R-:W-:Y:S02]  /*0dd0*/  UIMAD UR6, UR43, UR9, 0x7f ;  /* 0x0000007f2b0674a4 */ /* 0x000fe4000f8e0209 */
[----:B------:R-:W-:Y:S02]  /*0de0*/  UIADD3 UR8, UR8, UR5, URZ ;  /* 0x0000000508087290 */ /* 0x000fe4000fffe03f */
[----:B------:R-:W-:Y:S02]  /*0df0*/  USHF.R.S32.HI UR5, URZ, 0x1f, UR6 ;  /* 0x0000001f3f057899 */ /* 0x000fe40008011406 */
[----:B------:R-:W-:-:S02]  /*0e00*/  USHF.R.S32.HI UR7, URZ, 0x1f, UR8 ;  /* 0x0000001f3f077899 */ /* 0x000fc40008011408 */
[----:B------:R-:W-:Y:S02]  /*0e10*/  ULEA.HI UR5, UR5, UR6, URZ, 0x7 ;  /* 0x0000000605057291 */ /* 0x000fe4000f8f383f */
[----:B------:R-:W-:Y:S02]  /*0e20*/  ULEA.HI UR7, UR7, UR8, URZ, 0x7 ;  /* 0x0000000807077291 */ /* 0x000fe4000f8f383f */
[----:B------:R-:W-:Y:S02]  /*0e30*/  USHF.R.S32.HI UR5, URZ, 0x7, UR5 ;  /* 0x000000073f057899 */ /* 0x000fe40008011405 */
[----:B------:R-:W-:Y:S02]  /*0e40*/  USHF.R.S32.HI UR7, URZ, 0x7, UR7 ;  /* 0x000000073f077899 */ /* 0x000fe40008011407 */
[----:B------:R-:W-:Y:S02]  /*0e50*/  USHF.R.U32.HI UR10, URZ, 0x10, UR4 ;  /* 0x000000103f0a7899 */ /* 0x000fe40008011604 */
[----:B------:R-:W-:-:S02]  /*0e60*/  UISETP.LT.AND UP0, UPT, UR5, UR7, UPT ;  /* 0x000000070500728c */ /* 0x000fc4000bf01270 */
[----:B------:R-:W-:Y:S02]  /*0e70*/  ULOP3.LUT UR39, UR4, 0xffff, URZ, 0xc0, !UPT ;  /* 0x0000ffff04277892 */ /* 0x000fe4000f8ec03f */
[----:B------:R-:W-:Y:S02]  /*0e80*/  USEL UR9, UR5, UR7, UP0 ;  /* 0x0000000705097287 */ /* 0x000fe40008000000 */
[----:B------:R-:W-:Y:S02]  /*0e90*/  UISETP.NE.AND UP0, UPT, UR10, URZ, UPT ;  /* 0x0000003f0a00728c */ /* 0x000fe4000bf05270 */
[----:B------:R-:W-:Y:S02]  /*0ea0*/  UISETP.GE.AND UP1, UPT, UR9, 0x1, UPT ;  /* 0x000000010900788c */ /* 0x000fe4000bf26270 */
[----:B------:R-:W-:Y:S01]  /*0eb0*/  UP2UR UR45, UPR, URZ, 0x10 ;  /* 0x000000103f2d7883 */ /* 0x000fe20008000000 */
[----:B------:R-:W-:Y:S01]  /*0ec0*/  ULDC UR11, c[0x0][0x988] ;  /* 0x00026200000b7ab9 */ /* 0x000fe20000000800 */
[----:B------:R-:W-:-:S02]  /*0ed0*/  UMOV UR4, URZ ;  /* 0x0000003f00047c82 */ /* 0x000fc40008000000 */
[----:B------:R-:W-:-:S03]  /*0ee0*/  PLOP3.LUT P0, PT, PT, PT, UP1, 0x80, 0x0 ;  /* 0x000000000000781c */ /* 0x000fc60003f0f018 */
[----:B------:R-:W-:Y:S01]  /*0ef0*/  @!UP0 ULDC UR10, c[0x0][0x9f0] ;  /* 0x00027c00000a8ab9 */ /* 0x000fe20000000800 */
[----:B--2---:R-:W-:-:S09]  /*0f00*/  FMUL.FTZ R0, R5, R0 ;  /* 0x0000000005007220 */ /* 0x004fd20000410000 */
[----:B------:R-:W-:Y:S05]  /*0f10*/  @!P0 BRA `(.L_x_2553) ;  /* 0x0000000000848947 */ /* 0x000fea0003800000 */
[----:B------:R-:W-:Y:S01]  /*0f20*/  IMAD.U32 R4, RZ, RZ, UR10 ;  /* 0x0000000aff047e24 */ /* 0x000fe2000f8e00ff */
[----:B------:R-:W-:Y:S01]  /*0f30*/  UIADD3 UR6, UR10, -0x1, UR9 ;  /* 0xffffffff0a067890 */ /* 0x000fe2000fffe009 */
[----:B------:R-:W-:-:S03]  /*0f40*/  UMOV UR4, URZ ;  /* 0x0000003f00047c82 */ /* 0x000fc60008000000 */
        /* <DEDUP_REMOVED lines=30> */
.L_x_2553:
[----:B------:R-:W-:Y:S01]  /*1130*/  UIMAD UR39, UR39, UR4, URZ ;  /* 0x00000004272772a4 */ /* 0x000fe2000f8e023f */
[----:B------:R-:W-:Y:S02]  /*1140*/  IMAD.U32 R2, RZ, RZ, UR9 ;  /* 0x00000009ff027e24 */ /* 0x000fe4000f8e00ff */
[----:B------:R-:W-:Y:S01]  /*1150*/  FMUL.FTZ R0, R0, UR11 ;  /* 0x0000000b00007c20 */ /* 0x000fe20008410000 */
[----:B------:R-:W-:Y:S01]  /*1160*/  IMAD.U32 R3, RZ, RZ, UR4 ;  /* 0x00000004ff037e24 */ /* 0x000fe2000f8e00ff */
[----:B------:R-:W-:Y:S01]  /*1170*/  PLOP3.LUT P0, PT, PT, PT, PT, 0x80, 0x0 ;  /* 0x000000000000781c */ /* 0x000fe20003f0f070 */
[----:B------:R-:W-:Y:S01]  /*1180*/  VIADD R22, R22, 0xffffff80 ;  /* 0xffffff8016167836 */ /* 0x000fe20000000000 */
[----:B------:R-:W-:Y:S02]  /*1190*/  CS2R R28, SRZ ;  /* 0x00000000001c7805 */ /* 0x000fe4000001ff00 */
[----:B------:R-:W-:Y:S02]  /*11a0*/  R2UR UR40, R0 ;  /* 0x00000000002872ca */ /* 0x000fe400000e0000 */
[----:B------:R-:W-:-:S02]  /*11b0*/  CS2R R24, SRZ ;  /* 0x0000000000187805 */ /* 0x000fc4000001ff00 */
[----:B------:R-:W-:Y:S02]  /*11c0*/  VIADDMNMX R2, R3, UR39, R2, PT ;  /* 0x0000002703027c46 */ /* 0x000fe4000b800102 */
[----:B------:R-:W-:Y:S01]  /*11d0*/  CS2R R30, SRZ ;  /* 0x00000000001e7805 */ /* 0x000fe2000001ff00 */
[----:B------:R-:W-:Y:S01]  /*11e0*/  IMAD.MOV.U32 R26, RZ, RZ, RZ ;  /* 0x000000ffff1a7224 */ /* 0x000fe200078e00ff */
[----:B------:R-:W-:Y:S02]  /*11f0*/  CS2R R36, SRZ ;  /* 0x0000000000247805 */ /* 0x000fe4000001ff00 */
[----:B------:R-:W-:Y:S02]  /*1200*/  R2UR UR47, R2 ;  /* 0x00000000022f72ca */ /* 0x000fe400000e0000 */
        /* <DEDUP_REMOVED lines=12> */
[----:B------:R-:W-:Y:S01]  /*12d0*/  UISETP.GT.AND UP0, UPT, UR47, UR39, UPT ;  /* 0x000000272f00728c */ /* 0x000fe2000bf04270 */
[----:B------:R-:W-:Y:S02]  /*12e0*/  CS2R R50, SRZ ;  /* 0x0000000000327805 */ /* 0x000fe4000001ff00 */
[----:B------:R-:W-:Y:S02]  /*12f0*/  CS2R R60, SRZ ;  /* 0x00000000003c7805 */ /* 0x000fe4000001ff00 */
[----:B------:R-:W-:-:S02]  /*1300*/  CS2R R56, SRZ ;  /* 0x0000000000387805 */ /* 0x000fc4000001ff00 */
[----:B------:R-:W-:Y:S02]  /*1310*/  CS2R R62, SRZ ;  /* 0x00000000003e7805 */ /* 0x000fe4000001ff00 */
[----:B------:R-:W-:Y:S02]  /*1320*/  CS2R R58, SRZ ;  /* 0x00000000003a7805 */ /* 0x000fe4000001ff00 */
[----:B------:R-:W-:Y:S02]  /*1330*/  PLOP3.LUT P1, PT, PT, PT, UP0, 0x80, 0x0 ;  /* 0x000000000000781c */ /* 0x000fe40003f2f008 */
        /* <DEDUP_REMOVED lines=80> */
.L_x_2555:
[----:B------:R-:W-:Y:S01]  /*1840*/  SHF.L.U32 R8, RZ, 0x1f, RZ ;  /* 0x0000001fff087819 */ /* 0x000fe200000006ff */
[----:B------:R-:W-:-:S03]  /*1850*/  VIADD R7, R16, 0x8 ;  /* 0x0000000810077836 */ /* 0x000fc60000000000 */
[----:B------:R-:W0:Y:S02]  /*1860*/  SYNCS.PHASECHK.TRANS64.TRYWAIT P0, [UR41+0x38800], R8 ;  /* 0x03880008ff0075a7 */ /* 0x000e240008000169 */
[----:B0-----:R-:W-:Y:S05]  /*1870*/  @!P0 BRA `(.L_x_2556) ;  /* 0x0000010c007c8947 */ /* 0x001fea0003800000 */
.L_x_2652:
[----:B------:R-:W-:Y:S05]  /*1880*/  WARPSYNC.ALL ;  /* 0x0000000000007948 */ /* 0x000fea0003800000 */
[----:B------:R-:W-:Y:S01]  /*1890*/  ULOP3.LUT UR4, UR36, 0x1, URZ, 0xfc, !UPT ;  /* 0x0000000124047892 */ /* 0x000fe2000f8efc3f */
[----:B------:R1:W-:Y:S03]  /*18a0*/  BAR.SYNC.DEFER_BLOCKING R7, 0x100 ;  /* 0x000400070000751d */ /* 0x0003e60000010000 */
[----:B------:R-:W-:-:S06]  /*18b0*/  UISETP.NE.AND UP0, UPT, UR4, 0x3, UPT ;  /* 0x000000030400788c */ /* 0x000fcc000bf05270 */
[----:B------:R-:W-:-:S13]  /*18c0*/  PLOP3.LUT P0, PT, PT, PT, UP0, 0x80, 0x0 ;  /* 0x000000000000781c */ /* 0x000fda0003f0f008 */
[----:B-1----:R-:W-:Y:S05]  /*18d0*/  @!P0 BRA `(.L_x_2557) ;  /* 0x0000000000048947 */ /* 0x002fea0003800000 */
[----:B------:R-:W-:Y:S01]  /*18e0*/  BPT.TRAP 0x1 ;  /* 0x000000040000795c */ /* 0x000fe20000300000 */
.L_x_2557:
[----:B------:R1:W2:Y:S01]  /*18f0*/  SYNCS.PHASECHK.TRANS64.TRYWAIT P1, [UR41+0x38830], R8 ;  /* 0x03883008ff0075a7 */ /* 0x0002a20008020169 */
[----:B------:R-:W-:Y:S05]  /*1900*/  @!P0 BRA `(.L_x_2558) ;  /* 0x0000000000048947 */ /* 0x000fea0003800000 */
[----:B------:R-:W-:Y:S01]  /*1910*/  BPT.TRAP 0x1 ;  /* 0x000000040000795c */ /* 0x000fe20000300000 */
.L_x_2558:
[----:B--2---:R-:W-:Y:S05]  /*1920*/  @P1 BRA `(.L_x_2559) ;  /* 0x0000000000081947 */ /* 0x004fea0003800000 */
[----:B------:R-:W2:Y:S02]  /*1930*/  SYNCS.PHASECHK.TRANS64.TRYWAIT P1, [UR41+0x38830], R8 ;  /* 0x03883008ff0075a7 */ /* 0x000ea40008020169 */
[----:B--2---:R-:W-:Y:S05]  /*1940*/  @!P1 BRA `(.L_x_2560) ;  /* 0x0000010c00609947 */ /* 0x004fea0003800000 */
.L_x_2559:
[----:B------:R-:W-:Y:S01]  /*1950*/  UIADD3 UR4, UR41, 0x28400, URZ ;  /* 0x0002840029047890 */ /* 0x000fe2000fffe03f */
[----:B------:R-:W-:Y:S01]  /*1960*/  WARPGROUP.ARRIVE ;  /* 0x00000000000079c5 */ /* 0x000fe20000000000 */
[----:B------:R-:W-:Y:S01]  /*1970*/  ULOP3.LUT UR32, UR44, 0x10000, URZ, 0xfc, !UPT ;  /* 0x000100002c207892 */ /* 0x000fe2000f8efc3f */
[----:B------:R-:W-:Y:S01]  /*1980*/  IADD3 R4, -R16, 0xb, RZ ;  /* 0x0000000b10047810 */ /* 0x000fe20007ffe1ff */
[----:B------:R-:W-:Y:S01]  /*1990*/  USHF.R.U32.HI UR4, URZ, 0x4, UR4 ;  /* 0x000000043f047899 */ /* 0x000fe20008011604 */
[----:B------:R-:W-:Y:S01]  /*19a0*/  UMOV UR5, 0x40000040 ;  /* 0x4000004000057882 */ /* 0x000fe20000000000 */
[----:B------:R-:W-:Y:S02]  /*19b0*/  UMOV UR7, 0x40000040 ;  /* 0x4000004000077882 */ /* 0x000fe40000000000 */
        /* <DEDUP_REMOVED lines=58> */
.L_x_2561:
[----:B0-----:R-:W-:Y:S01]  /*1d60*/  LOP3.LUT R3, R18, 0xffffff80, RZ, 0xc0, !PT ;  /* 0xffffff8012037812 */ /* 0x001fe200078ec0ff */
[----:B------:R-:W-:Y:S01]  /*1d70*/  UISETP.NE.AND UP0, UPT, UR45, URZ, UPT ;  /* 0x0000003f2d00728c */ /* 0x000fe2000bf05270 */
[----:B------:R-:W-:Y:S01]  /*1d80*/  LEA.HI R17, R17, R22, RZ, 0x2 ;  /* 0x0000001611117211 */ /* 0x000fe200078f10ff */
[----:B------:R-:W-:Y:S01]  /*1d90*/  ULDC UR10, c[0x0][0x2f0] ;  /* 0x0000bc00000a7ab9 */ /* 0x000fe20000000800 */
[----:B------:R-:W-:Y:S01]  /*1da0*/  LEA.HI R6, R19, R19, RZ, 0x1 ;  /* 0x0000001313067211 */ /* 0x000fe200078f08ff */
[----:B------:R-:W-:Y:S01]  /*1db0*/  IMAD.IADD R3, R22, 0x1, -R3 ;  /* 0x0000000116037824 */ /* 0x000fe200078e0a03 */
[----:B------:R-:W-:Y:S01]  /*1dc0*/  LOP3.LUT R17, R17, 0xfffffffc, RZ, 0xc0, !PT ;  /* 0xfffffffc11117812 */ /* 0x000fe200078ec0ff */
[----:B------:R-:W-:Y:S01]  /*1dd0*/  ULDC UR11, c[0x0][0x288] ;  /* 0x0000a200000b7ab9 */ /* 0x000fe20000000800 */
[----:B------:R-:W-:Y:S01]  /*1de0*/  LOP3.LUT R6, R6, 0x3fffffe, RZ, 0xc0, !PT ;  /* 0x03fffffe06067812 */ /* 0x000fe200078ec0ff */
[----:B------:R-:W-:Y:S01]  /*1df0*/  IMAD.U32 R15, RZ, RZ, UR40 ;  /* 0x00000028ff0f7e24 */ /* 0x000fe2000f8e00ff */
        /* <DEDUP_REMOVED lines=8> */
[----:B------:R-:W-:-:S02]  /*1e80*/  SHF.R.S32.HI R0, RZ, 0x2, R2 ;  /* 0x00000002ff007819 */ /* 0x000fc40000011402 */
[----:B------:R-:W-:Y:S02]  /*1e90*/  SHF.R.S32.HI R9, RZ, 0x1f, R2 ;  /* 0x0000001fff097819 */ /* 0x000fe40000011402 */
[----:B------:R-:W-:Y:S02]  /*1ea0*/  SHF.R.S32.HI R5, RZ, 0x5, R5 ;  /* 0x00000005ff057819 */ /* 0x000fe40000011405 */
[----:B------:R-:W-:Y:S02]  /*1eb0*/  LEA.HI R9, R9, R0, RZ, 0x3 ;  /* 0x0000000009097211 */ /* 0x000fe400078f18ff */
[----:B------:R-:W-:Y:S02]  /*1ec0*/  LEA.HI R10, R17, R17, RZ, 0x1 ;  /* 0x00000011110a7211 */ /* 0x000fe400078f08ff */
[----:B------:R-:W-:Y:S02]  /*1ed0*/  LEA R5, R5, UR48, 0x4 ;  /* 0x0000003005057c11 */ /* 0x000fe4000f8e20ff */
[----:B------:R-:W-:-:S02]  /*1ee0*/  LOP3.LUT R9, R9, 0xfffffff8, RZ, 0xc0, !PT ;  /* 0xfffffff809097812 */ /* 0x000fc400078ec0ff */
[----:B------:R-:W-:Y:S02]  /*1ef0*/  LOP3.LUT R10, R10, 0x1ffffffe, RZ, 0xc0, !PT ;  /* 0x1ffffffe0a0a7812 */ /* 0x000fe400078ec0ff */
[----:B------:R-:W-:Y:S02]  /*1f00*/  IADD3 R9, R5, R0, -R9 ;  /* 0x0000000005097210 */ /* 0x000fe40007ffe809 */
[----:B------:R-:W-:Y:S01]  /*1f10*/  PLOP3.LUT P2, PT, PT, PT, UP0, 0x80, 0x0 ;  /* 0x000000000000781c */ /* 0x000fe20003f4f008 */
[----:B------:R-:W-:Y:S02]  /*1f20*/  IMAD.IADD R5, R17, 0x1, -R10 ;  /* 0x0000000111057824 */ /* 0x000fe400078e0a0a */
[----:B------:R-:W-:-:S04]  /*1f30*/  IMAD R6, R6, 0x40, R9 ;  /* 0x0000004006067824 */ /* 0x000fc800078e0209 */
[----:B------:R-:W-:Y:S01]  /*1f40*/  IMAD R5, R5, 0x8, R6 ;  /* 0x0000000805057824 */ /* 0x000fe200078e0206 */
[----:B------:R-:W-:-:S03]  /*1f50*/  LOP3.LUT R6, R2, 0x7ffffffc, RZ, 0xc0, !PT ;  /* 0x7ffffffc02067812 */ /* 0x000fc600078ec0ff */
[----:B------:R-:W-:Y:S01]  /*1f60*/  @P1 IMAD.HI.U32 R0, R5, UR6, RZ ;  /* 0x0000000605001c27 */ /* 0x000fe2000f8e00ff */
[----:B------:R-:W-:Y:S02]  /*1f70*/  UMOV UR6, 0xffffff80 ;  /* 0xffffff8000067882 */ /* 0x000fe40000000000 */
[----:B------:R-:W-:Y:S01]  /*1f80*/  UIMAD UR6, UR47, UR6, 0x80 ;  /* 0x000000802f0674a4 */ /* 0x000fe2000f8e0206 */
[----:B------:R-:W-:Y:S01]  /*1f90*/  IMAD.MOV.U32 R9, RZ, RZ, R5 ;  /* 0x000000ffff097224 */ /* 0x000fe200078e0005 */
[----:B------:R-:W-:Y:S01]  /*1fa0*/  @P2 SHF.R.U32.HI R9, RZ, UR7, R0 ;  /* 0x00000007ff092c19 */ /* 0x000fe20008011600 */
[----:B------:R-:W-:Y:S01]  /*1fb0*/  IMAD.IADD R6, R3, 0x1, -R6 ;  /* 0x0000000103067824 */ /* 0x000fe200078e0a06 */
[----:B------:R-:W-:Y:S02]  /*1fc0*/  UIADD3 UR7, UR6, 0x1, URZ ;  /* 0x0000000106077890 */ /* 0x000fe4000fffe03f */
[----:B------:R-:W-:Y:S01]  /*1fd0*/  UIMAD UR6, UR43, UR10, UR6 ;  /* 0x0000000a2b0672a4 */ /* 0x000fe2000f8e0206 */
[----:B------:R-:W0:Y:S01]  /*1fe0*/  SHFL.IDX PT, R0, R9, RZ, 0x1c1f ;  /* 0x001c1fff09007589 */ /* 0x000e2200000e0000 */
[----:B------:R-:W-:-:S04]  /*1ff0*/  UIMAD UR7, UR43, UR10, UR7 ;  /* 0x0000000a2b0772a4 */ /* 0x000fc8000f8e0207 */
[----:B------:R-:W-:Y:S01]  /*2000*/  IMAD.U32 R11, RZ, RZ, UR6 ;  /* 0x00000006ff0b7e24 */ /* 0x000fe2000f8e00ff */
[----:B------:R-:W-:Y:S01]  /*2010*/  UIADD3 UR6, UR41, 0x38840, URZ ;  /* 0x0003884029067890 */ /* 0x000fe2000fffe03f */
[----:B------:R-:W-:Y:S02]  /*2020*/  IMAD.U32 R3, RZ, RZ, UR7 ;  /* 0x00000007ff037e24 */ /* 0x000fe4000f8e00ff */
[C---:B------:R-:W-:Y:S01]  /*2030*/  IMAD R2, R6.reuse, -0x2, R11 ;  /* 0xfffffffe06027824 */ /* 0x040fe200078e020b */
[----:B------:R-:W-:Y:S01]  /*2040*/  UPRMT UR6, UR46, 0x654, UR6 ;  /* 0x000006542e067896 */ /* 0x000fe20008000006 */
[----:B------:R-:W-:-:S04]  /*2050*/  IMAD R3, R6, -0x2, R3 ;  /* 0xfffffffe06037824 */ /* 0x000fc800078e0203 */
[----:B------:R-:W-:-:S04]  /*2060*/  VIADD R11, R3, -UR11 ;  /* 0x8000000b030b7c36 */ /* 0x000fc80008000000 */
[----:B------:R-:W-:Y:S01]  /*2070*/  SYNCS.ARRIVE.TRANS64.RED.A1T0 RZ, [UR6], RZ ;  /* 0x000000ffffff79a7 */ /* 0x000fe20008100406 */
[----:B0-----:R-:W-:-:S04]  /*2080*/  VIADDMNMX R0, R0, R11, R2, PT ;  /* 0x0000000b00007246 */ /* 0x001fc80003800102 */
        /* <DEDUP_REMOVED lines=92> */
[----:B------:R-:W-:Y:S01]  /*2650*/  FSEL R85, R85, -INF , P1 ;  /* 0xff80000055557808 */ /* 0x000fe20000800000 */
[----:B------:R-:W0:Y:S01]  /*2660*/  SHFL.IDX PT, R10, R9, 0x1, 0x1c1f ;  /* 0x003c1f00090a7f89 */ /* 0x000e2200000e0000 */
[----:B------:R-:W-:-:S04]  /*2670*/  FMNMX.FTZ R0, R84, R11, !PT ;  /* 0x0000000b54007209 */ /* 0x000fc80007810000 */
[----:B------:R-:W-:-:S05]  /*2680*/  FMNMX.FTZ R11, R85, R0, !PT ;  /* 0x00000000550b7209 */ /* 0x000fca0007810000 */
[----:B------:R-:W3:Y:S01]  /*2690*/  SHFL.BFLY PT, R0, R11, 0x2, 0x1f ;  /* 0x0c401f000b007f89 */ /* 0x000ee200000e0000 */
[----:B0-----:R-:W-:-:S04]  /*26a0*/  IADD3 R3, R10, -UR11, R3 ;  /* 0x8000000b0a037c10 */ /* 0x001fc8000fffe003 */
[----:B------:R-:W-:-:S04]  /*26b0*/  VIMNMX R10, R2, R3, PT ;  /* 0x00000003020a7248 */ /* 0x000fc80003fe0100 */
[C---:B------:R-:W-:Y:S02]  /*26c0*/  ISETP.GT.AND P2, PT, R10.reuse, 0x1, PT ;  /* 0x000000010a00780c */ /* 0x040fe40003f44270 */
[----:B---3--:R-:W-:Y:S02]  /*26d0*/  FMNMX.FTZ R12, R11, R0, !PT ;  /* 0x000000000b0c7209 */ /* 0x008fe40007810000 */
[----:B------:R-:W-:Y:S02]  /*26e0*/  ISETP.GT.AND P3, PT, R10, 0x8, PT ;  /* 0x000000080a00780c */ /* 0x000fe40003f64270 */
[----:B------:R-:W-:Y:S01]  /*26f0*/  FSEL R27, R27, -INF , P2 ;  /* 0xff8000001b1b7808 */ /* 0x000fe20001000000 */
[----:B------:R-:W0:Y:S01]  /*2700*/  SHFL.BFLY PT, R13, R12, 0x1, 0x1f ;  /* 0x0c201f000c0d7f89 */ /* 0x000e2200000e0000 */
[----:B------:R-:W-:Y:S02]  /*2710*/  FSEL R30, R30, -INF , P3 ;  /* 0xff8000001e1e7808 */ /* 0x000fe40001800000 */
[----:B------:R-:W-:-:S04]  /*2720*/  ISETP.GT.AND P2, PT, R10, 0x10, PT ;  /* 0x000000100a00780c */ /* 0x000fc80003f44270 */
[----:B------:R-:W-:Y:S02]  /*2730*/  FSEL R34, R34, -INF , P2 ;  /* 0xff80000022227808 */ /* 0x000fe40001000000 */
[----:B------:R-:W-:-:S04]  /*2740*/  ISETP.GT.AND P2, PT, R10, 0x18, PT ;  /* 0x000000180a00780c */ /* 0x000fc80003f44270 */
[----:B------:R-:W-:Y:S02]  /*2750*/  FSEL R38, R38, -INF , P2 ;  /* 0xff80000026267808 */ /* 0x000fe40001000000 */
[----:B------:R-:W-:-:S04]  /*2760*/  ISETP.GT.AND P2, PT, R10, 0x20, PT ;  /* 0x000000200a00780c */ /* 0x000fc80003f44270 */
[----:B------:R-:W-:Y:S02]  /*2770*/  FSEL R42, R42, -INF , P2 ;  /* 0xff8000002a2a7808 */ /* 0x000fe40001000000 */
[----:B------:R-:W-:Y:S02]  /*2780*/  ISETP.GT.AND P2, PT, R10, 0x28, PT ;  /* 0x000000280a00780c */ /* 0x000fe40003f44270 */
[----:B0-----:R-:W-:Y:S02]  /*2790*/  FMNMX.FTZ R0, R12, R13, !PT ;  /* 0x0000000d0c007209 */ /* 0x001fe40007810000 */
[----:B------:R-:W-:Y:S02]  /*27a0*/  FSEL R46, R46, -INF , P2 ;  /* 0xff8000002e2e7808 */ /* 0x000fe40001000000 */
[C---:B------:R-:W-:Y:S01]  /*27b0*/  FSETP.NEU.FTZ.AND P1, PT, R0.reuse, -INF , PT ;  /* 0xff8000000000780b */ /* 0x040fe20003f3d000 */
[----:B------:R-:W-:Y:S01]  /*27c0*/  FFMA.FTZ R13, R0, R15, -8 ;  /* 0xc1000000000d7423 */ /* 0x000fe2000001000f */
[----:B------:R-:W-:-:S04]  /*27d0*/  ISETP.GT.AND P2, PT, R10, 0x30, PT ;  /* 0x000000300a00780c */ /* 0x000fc80003f44270 */
[----:B------:R-:W-:Y:S02]  /*27e0*/  FSEL R22, R13, RZ, P1 ;  /* 0x000000ff0d167208 */ /* 0x000fe40000800000 */
[----:B------:R-:W-:Y:S02]  /*27f0*/  ISETP.GT.AND P1, PT, R10, RZ, PT ;  /* 0x000000ff0a00720c */ /* 0x000fe40003f24270 */
[----:B------:R-:W-:Y:S01]  /*2800*/  FSEL R50, R50, -INF , P2 ;  /* 0xff80000032327808 */ /* 0x000fe20001000000 */
[--C-:B------:R-:W-:Y:S01]  /*2810*/  FFMA.FTZ R25, R25, UR40, -R22.reuse ;  /* 0x0000002819197c23 */ /* 0x100fe20008010816 */
[----:B------:R-:W-:Y:S01]  /*2820*/  FSEL R26, R26, -INF , P1 ;  /* 0xff8000001a1a7808 */ /* 0x000fe20000800000 */
[--C-:B------:R-:W-:Y:S01]  /*2830*/  FFMA.FTZ R29, R29, UR40, -R22.reuse ;  /* 0x000000281d1d7c23 */ /* 0x100fe20008010816 */
[----:B------:R-:W-:Y:S01]  /*2840*/  ISETP.GT.AND P1, PT, R10, 0x9, PT ;  /* 0x000000090a00780c */ /* 0x000fe20003f24270 */
[----:B------:R-:W-:Y:S01]  /*2850*/  MUFU.EX2 R9, R25 ;  /* 0x0000001900097308 */ /* 0x000fe20000000800 */
[----:B------:R-:W-:Y:S01]  /*2860*/  FMNMX.FTZ R3, R26, R27, !PT ;  /* 0x0000001b1a037209 */ /* 0x000fe20007810000 */
[--C-:B------:R-:W-:Y:S01]  /*2870*/  FFMA.FTZ R152, R24, UR40, -R22.reuse ;  /* 0x0000002818987c23 */ /* 0x100fe20008010816 */
[----:B------:R-:W-:Y:S01]  /*2880*/  FSEL R31, R31, -INF , P1 ;  /* 0xff8000001f1f7808 */ /* 0x000fe20000800000 */
[--C-:B------:R-:W-:Y:S01]  /*2890*/  FFMA.FTZ R2, R28, UR40, -R22.reuse ;  /* 0x000000281c027c23 */ /* 0x100fe20008010816 */
[----:B------:R-:W-:Y:S01]  /*28a0*/  FMNMX.FTZ R12, R30, R3, !PT ;  /* 0x000000031e0c7209 */ /* 0x000fe20007810000 */
        /* <DEDUP_REMOVED lines=10> */
[----:B------:R-:W0:Y:S01]  /*2950*/  MUFU.EX2 R152, R152 ;  /* 0x0000009800987308 */ /* 0x000e220000000800 */
[----:B------:R-:W-:Y:S01]  /*2960*/  FMNMX.FTZ R11, R35, R12, !PT ;  /* 0x0000000c230b7209 */ /* 0x000fe20007810000 */
[--C-:B------:R-:W-:Y:S01]  /*2970*/  FFMA.FTZ R41, R41, UR40, -R22.reuse ;  /* 0x0000002829297c23 */ /* 0x100fe20008010816 */
[----:B------:R-:W-:Y:S01]  /*2980*/  FSEL R39, R39, -INF , P1 ;  /* 0xff80000027277808 */ /* 0x000fe20000800000 */
[--C-:B------:R-:W-:Y:S01]  /*2990*/  FFMA.FTZ R45, R45, UR40, -R22.reuse ;  /* 0x000000282d2d7c23 */ /* 0x100fe20008010816 */
[----:B------:R-:W-:Y:S01]  /*29a0*/  FMNMX.FTZ R12, R38, R11, !PT ;  /* 0x0000000b260c7209 */ /* 0x000fe20007810000 */
[--C-:B------:R-:W-:Y:S01]  /*29b0*/  FFMA.FTZ R158, R48, UR40, -R22.reuse ;  /* 0x00000028309e7c23 */ /* 0x100fe20008010816 */
[----:B------:R-:W-:Y:S01]  /*29c0*/  ISETP.GT.AND P1, PT, R10, 0x21, PT ;  /* 0x000000210a00780c */ /* 0x000fe20003f24270 */
[----:B------:R-:W3:Y:S01]  /*29d0*/  MUFU.EX2 R2, R2 ;  /* 0x0000000200027308 */ /* 0x000ee20000000800 */
[----:B------:R-:W-:Y:S01]  /*29e0*/  FMNMX.FTZ R13, R39, R12, !PT ;  /* 0x0000000c270d7209 */ /* 0x000fe20007810000 */
[--C-:B------:R-:W-:Y:S01]  /*29f0*/  FFMA.FTZ R12, R36, UR40, -R22.reuse ;  /* 0x00000028240c7c23 */ /* 0x100fe20008010816 */
[----:B------:R-:W-:Y:S01]  /*2a00*/  FSEL R43, R43, -INF , P1 ;  /* 0xff8000002b2b7808 */ /* 0x000fe20000800000 */
[--C-:B------:R-:W-:Y:S01]  /*2a10*/  FFMA.FTZ R49, R49, UR40, -R22.reuse ;  /* 0x0000002831317c23 */ /* 0x100fe20008010816 */
[----:B------:R-:W-:Y:S01]  /*2a20*/  FMNMX.FTZ R14, R42, R13, !PT ;  /* 0x0000000d2a0e7209 */ /* 0x000fe20007810000 */
[--C-:B------:R-:W-:Y:S01]  /*2a30*/  FFMA.FTZ R53, R53, UR40, -R22.reuse ;  /* 0x0000002835357c23 */ /* 0x100fe20008010816 */
[----:B------:R-:W-:Y:S01]  /*2a40*/  ISETP.GT.AND P1, PT, R10, 0x29, PT ;  /* 0x000000290a00780c */ /* 0x000fe20003f24270 */
[----:B------:R-:W4:Y:S01]  /*2a50*/  MUFU.EX2 R154, R154 ;  /* 0x0000009a009a7308 */ /* 0x000f220000000800 */
[----:B------:R-:W-:Y:S01]  /*2a60*/  FMNMX.FTZ R13, R43, R14, !PT ;  /* 0x0000000e2b0d7209 */ /* 0x000fe20007810000 */
[--C-:B------:R-:W-:Y:S01]  /*2a70*/  FFMA.FTZ R160, R56, UR40, -R22.reuse ;  /* 0x0000002838a07c23 */ /* 0x100fe20008010816 */
[----:B------:R-:W-:Y:S01]  /*2a80*/  FSEL R47, R47, -INF , P1 ;  /* 0xff8000002f2f7808 */ /* 0x000fe20000800000 */
[--C-:B------:R-:W-:Y:S01]  /*2a90*/  FFMA.FTZ R57, R57, UR40, -R22.reuse ;  /* 0x0000002839397c23 */ /* 0x100fe20008010816 */
[----:B------:R-:W-:Y:S01]  /*2aa0*/  FMNMX.FTZ R14, R46, R13, !PT ;  /* 0x0000000d2e0e7209 */ /* 0x000fe20007810000 */
[--C-:B------:R-:W-:Y:S01]  /*2ab0*/  FFMA.FTZ R60, R60, UR40, -R22.reuse ;  /* 0x000000283c3c7c23 */ /* 0x100fe20008010816 */
[----:B------:R-:W-:Y:S01]  /*2ac0*/  ISETP.GT.AND P1, PT, R10, 0x31, PT ;  /* 0x000000310a00780c */ /* 0x000fe20003f24270 */
[--C-:B------:R-:W-:Y:S01]  /*2ad0*/  FFMA.FTZ R61, R61, UR40, -R22.reuse ;  /* 0x000000283d3d7c23 */ /* 0x100fe20008010816 */
[----:B------:R-:W-:Y:S01]  /*2ae0*/  FMNMX.FTZ R15, R47, R14, !PT ;  /* 0x0000000e2f0f7209 */ /* 0x000fe20007810000 */
[--C-:B------:R-:W-:Y:S01]  /*2af0*/  FFMA.FTZ R162, R64, UR40, -R22.reuse ;  /* 0x0000002840a27c23 */ /* 0x100fe20008010816 */
[----:B------:R-:W-:Y:S01]  /*2b00*/  ISETP.GT.AND P2, PT, R10, 0x38, PT ;  /* 0x000000380a00780c */ /* 0x000fe20003f44270 */
[--C-:B------:R-:W-:Y:S01]  /*2b10*/  FFMA.FTZ R23, R65, UR40, -R22.reuse ;  /* 0x0000002841177c23 */ /* 0x100fe20008010816 */
[----:B------:R-:W-:Y:S01]  /*2b20*/  FSEL R51, R51, -INF , P1 ;  /* 0xff80000033337808 */ /* 0x000fe20000800000 */
        /* <DEDUP_REMOVED lines=14> */
[----:B------:R-:W-:Y:S01]  /*2c10*/  FFMA.FTZ R84, R84, UR40, -R22 ;  /* 0x0000002854547c23 */ /* 0x000fe20008010816 */
[----:B------:R-:W-:Y:S01]  /*2c20*/  ISETP.GT.AND P1, PT, R10, 0x41, PT ;  /* 0x000000410a00780c */ /* 0x000fe20003f24270 */
[----:B------:R0:W5:Y:S01]  /*2c30*/  MUFU.EX2 R11, R33 ;  /* 0x00000021000b7308 */ /* 0x0001620000000800 */
[----:B------:R-:W-:-:S02]  /*2c40*/  FSEL R58, R58, -INF , P2 ;  /* 0xff8000003a3a7808 */ /* 0x000fc40001000000 */
[----:B------:R-:W-:Y:S01]  /*2c50*/  FMNMX.FTZ R17, R55, R14, !PT ;  /* 0x0000000e37117209 */ /* 0x000fe20007810000 */
[----:B------:R-:W-:Y:S01]  /*2c60*/  FFMA.FTZ R14, R44, UR40, -R22 ;  /* 0x000000282c0e7c23 */ /* 0x000fe20008010816 */
[----:B------:R-:W-:Y:S02]  /*2c70*/  ISETP.GT.AND P2, PT, R10, 0x48, PT ;  /* 0x000000480a00780c */ /* 0x000fe40003f44270 */
[----:B------:R-:W-:Y:S01]  /*2c80*/  FSEL R59, R59, -INF , P1 ;  /* 0xff8000003b3b7808 */ /* 0x000fe20000800000 */
[----:B------:R-:W-:Y:S01]  /*2c90*/  MUFU.EX2 R13, R37 ;  /* 0x00000025000d7308 */ /* 0x000fe20000000800 */
[----:B------:R-:W-:Y:S01]  /*2ca0*/  FMNMX.FTZ R18, R58, R17, !PT ;  /* 0x000000113a127209 */ /* 0x000fe20007810000 */
[----:B0-----:R-:W-:Y:S01]  /*2cb0*/  FADD.FTZ R33, R152, R9 ;  /* 0x0000000998217221 */ /* 0x001fe20000010000 */
[----:B------:R-:W-:Y:S02]  /*2cc0*/  ISETP.GT.AND P1, PT, R10, 0x49, PT ;  /* 0x000000490a00780c */ /* 0x000fe40003f24270 */
[----:B------:R-:W-:-:S02]  /*2cd0*/  FSEL R62, R62, -INF , P2 ;  /* 0xff8000003e3e7808 */ /* 0x000fc40001000000 */
[----:B------:R-:W-:Y:S01]  /*2ce0*/  FMNMX.FTZ R17, R59, R18, !PT ;  /* 0x000000123b117209 */ /* 0x000fe20007810000 */
[----:B------:R-:W0:Y:S01]  /*2cf0*/  MUFU.EX2 R12, R12 ;  /* 0x0000000c000c7308 */ /* 0x000e220000000800 */
[----:B------:R-:W-:Y:S02]  /*2d00*/  ISETP.GT.AND P2, PT, R10, 0x50, PT ;  /* 0x000000500a00780c */ /* 0x000fe40003f44270 */
[----:B------:R-:W-:Y:S02]  /*2d10*/  FSEL R63, R63, -INF , P1 ;  /* 0xff8000003f3f7808 */ /* 0x000fe40000800000 */
[----:B------:R-:W-:Y:S02]  /*2d20*/  FMNMX.FTZ R18, R62, R17, !PT ;  /* 0x000000113e127209 */ /* 0x000fe40007810000 */
[----:B------:R-:W-:Y:S01]  /*2d30*/  ISETP.GT.AND P1, PT, R10, 0x51, PT ;  /* 0x000000510a00780c */ /* 0x000fe20003f24270 */
[----:B------:R-:W-:Y:S01]  /*2d40*/  MUFU.EX2 R156, R156 ;  /* 0x0000009c009c7308 */ /* 0x000fe20000000800 */
[----:B------:R-:W-:-:S02]  /*2d50*/  FSEL R66, R66, -INF , P2 ;  /* 0xff80000042427808 */ /* 0x000fc40001000000 */
[----:B------:R-:W-:Y:S02]  /*2d60*/  FMNMX.FTZ R19, R63, R18, !PT ;  /* 0x000000123f137209 */ /* 0x000fe40007810000 */
[----:B------:R-:W-:Y:S02]  /*2d70*/  ISETP.GT.AND P2, PT, R10, 0x58, PT ;  /* 0x000000580a00780c */ /* 0x000fe40003f44270 */
[----:B------:R-:W-:Y:S01]  /*2d80*/  FSEL R67, R67, -INF , P1 ;  /* 0xff80000043437808 */ /* 0x000fe20000800000 */
[----:B------:R-:W-:Y:S01]  /*2d90*/  MUFU.EX2 R15, R41 ;  /* 0x00000029000f7308 */ /* 0x000fe20000000800 */
[----:B------:R-:W-:Y:S02]  /*2da0*/  FMNMX.FTZ R18, R66, R19, !PT ;  /* 0x0000001342127209 */ /* 0x000fe40007810000 */
[----:B------:R-:W-:Y:S02]  /*2db0*/  ISETP.GT.AND P1, PT, R10, 0x59, PT ;  /* 0x000000590a00780c */ /* 0x000fe40003f24270 */
[----:B------:R-:W-:-:S02]  /*2dc0*/  FSEL R70, R70, -INF , P2 ;  /* 0xff80000046467808 */ /* 0x000fc40001000000 */
[----:B------:R-:W-:Y:S01]  /*2dd0*/  FMNMX.FTZ R19, R67, R18, !PT ;  /* 0x0000001243137209 */ /* 0x000fe20007810000 */
[----:B------:R-:W-:Y:S01]  /*2de0*/  MUFU.EX2 R14, R14 ;  /* 0x0000000e000e7308 */ /* 0x000fe20000000800 */
[----:B------:R-:W-:Y:S02]  /*2df0*/  ISETP.GT.AND P2, PT, R10, 0x60, PT ;  /* 0x000000600a00780c */ /* 0x000fe40003f44270 */
[----:B------:R-:W-:Y:S02]  /*2e00*/  FSEL R71, R71, -INF , P1 ;  /* 0xff80000047477808 */ /* 0x000fe40000800000 */
[----:B------:R-:W-:Y:S02]  /*2e10*/  FMNMX.FTZ R18, R70, R19, !PT ;  /* 0x0000001346127209 */ /* 0x000fe40007810000 */
[----:B------:R-:W-:Y:S01]  /*2e20*/  ISETP.GT.AND P1, PT, R10, 0x61, PT ;  /* 0x000000610a00780c */ /* 0x000fe20003f24270 */
[----:B------:R-:W-:Y:S01]  /*2e30*/  MUFU.EX2 R17, R45 ;  /* 0x0000002d00117308 */ /* 0x000fe20000000800 */
[----:B------:R-:W-:-:S02]  /*2e40*/  FSEL R74, R74, -INF , P2 ;  /* 0xff8000004a4a7808 */ /* 0x000fc40001000000 */
[----:B------:R-:W-:Y:S01]  /*2e50*/  FMNMX.FTZ R21, R71, R18, !PT ;  /* 0x0000001247157209 */ /* 0x000fe20007810000 */
[----:B------:R-:W-:Y:S01]  /*2e60*/  FFMA.FTZ R18, R52, UR40, -R22 ;  /* 0x0000002834127c23 */ /* 0x000fe20008010816 */
        /* <DEDUP_REMOVED lines=23> */
[----:B------:R-:W-:Y:S02]  /*2fe0*/  FSEL R87, R87, -INF , P1 ;  /* 0xff80000057577808 */ /* 0x000fe40000800000 */
[----:B------:R-:W-:-:S04]  /*2ff0*/  FMNMX.FTZ R10, R86, R21, !PT ;  /* 0x00000015560a7209 */ /* 0x000fc80007810000 */
[----:B------:R-:W-:Y:S01]  /*3000*/  FMNMX.FTZ R10, R87, R10, !PT ;  /* 0x0000000a570a7209 */ /* 0x000fe20007810000 */
[----:B------:R-:W-:Y:S04]  /*3010*/  MUFU.EX2 R21, R57 ;  /* 0x0000003900157308 */ /* 0x000fe80000000800 */
[----:B------:R-:W1:Y:S04]  /*3020*/  SHFL.BFLY PT, R25, R10, 0x2, 0x1f ;  /* 0x0c401f000a197f89 */ /* 0x000e6800000e0000 */
[----:B------:R-:W-:Y:S08]  /*3030*/  MUFU.EX2 R60, R60 ;  /* 0x0000003c003c7308 */ /* 0x000ff00000000800 */
[----:B------:R-:W-:Y:S08]  /*3040*/  MUFU.EX2 R61, R61 ;  /* 0x0000003d003d7308 */ /* 0x000ff00000000800 */
[----:B------:R-:W-:Y:S01]  /*3050*/  MUFU.EX2 R162, R162 ;  /* 0x000000a200a27308 */ /* 0x000fe20000000800 */
[----:B-1----:R-:W-:Y:S01]  /*3060*/  FMNMX.FTZ R20, R10, R25, !PT ;  /* 0x000000190a147209 */ /* 0x002fe20007810000 */
[--C-:B------:R-:W-:Y:S01]  /*3070*/  FFMA.FTZ R25, R73, UR40, -R22.reuse ;  /* 0x0000002849197c23 */ /* 0x100fe20008010816 */
[----:B------:R-:W-:-:S05]  /*3080*/  FFMA.FTZ R22, R85, UR40, -R22 ;  /* 0x0000002855167c23 */ /* 0x000fca0008010816 */
[----:B------:R-:W-:Y:S01]  /*3090*/  MUFU.EX2 R23, R23 ;  /* 0x0000001700177308 */ /* 0x000fe20000000800 */
[----:B------:R-:W1:Y:S07]  /*30a0*/  SHFL.BFLY PT, R29, R20, 0x1, 0x1f ;  /* 0x0c201f00141d7f89 */ /* 0x000e6e00000e0000 */
[----:B------:R-:W-:Y:S08]  /*30b0*/  MUFU.EX2 R68, R68 ;  /* 0x0000004400447308 */ /* 0x000ff00000000800 */
[----:B------:R-:W-:Y:S08]  /*30c0*/  MUFU.EX2 R69, R69 ;  /* 0x0000004500457308 */ /* 0x000ff00000000800 */
[----:B------:R-:W-:Y:S01]  /*30d0*/  MUFU.EX2 R168, R168 ;  /* 0x000000a800a87308 */ /* 0x000fe20000000800 */
[----:B-1----:R-:W-:Y:S01]  /*30e0*/  FMNMX.FTZ R10, R20, R29, !PT ;  /* 0x0000001d140a7209 */ /* 0x002fe20007810000 */
[----:B------:R-:W-:-:S03]  /*30f0*/  IMAD.U32 R29, RZ, RZ, UR40 ;  /* 0x00000028ff1d7e24 */ /* 0x000fc6000f8e00ff */
[C---:B------:R-:W-:Y:S01]  /*3100*/  FSETP.NEU.FTZ.AND P1, PT, R10.reuse, -INF , PT ;  /* 0xff8000000a00780b */ /* 0x040fe20003f3d000 */
[----:B------:R-:W-:Y:S02]  /*3110*/  FFMA.FTZ R20, R10, R29, -8 ;  /* 0xc10000000a147423 */ /* 0x000fe4000001001d */
[----:B------:R3:W-:Y:S03]  /*3120*/  MUFU.EX2 R29, R22 ;  /* 0x00000016001d7308 */ /* 0x0007e60000000800 */
[----:B------:R-:W-:-:S05]  /*3130*/  FSEL R20, R20, RZ, P1 ;  /* 0x000000ff14147208 */ /* 0x000fca0000800000 */
        /* <DEDUP_REMOVED lines=9> */
[----:B---3--:R-:W-:Y:S01]  /*31d0*/  FADD.FTZ R22, R2, R33 ;  /* 0x0000002102167221 */ /* 0x008fe20000010000 */
[--C-:B------:R-:W-:Y:S01]  /*31e0*/  FFMA.FTZ R42, R42, UR40, -R20.reuse ;  /* 0x000000282a2a7c23 */ /* 0x100fe20008010814 */
[--C-:B------:R-:W-:Y:S01]  /*31f0*/  FFMA.FTZ R43, R43, UR40, -R20.reuse ;  /* 0x000000282b2b7c23 */ /* 0x100fe20008010814 */
[----:B------:R-:W-:Y:S01]  /*3200*/  FFMA.FTZ R46, R46, UR40, -R20 ;  /* 0x000000282e2e7c23 */ /* 0x000fe20008010814 */
[----:B------:R-:W-:Y:S01]  /*3210*/  FADD.FTZ R33, R3, R22 ;  /* 0x0000001603217221 */ /* 0x000fe20000010000 */
[----:B------:R-:W1:Y:S01]  /*3220*/  MUFU.EX2 R27, R27 ;  /* 0x0000001b001b7308 */ /* 0x000e620000000800 */
[--C-:B------:R-:W-:Y:S01]  /*3230*/  FFMA.FTZ R47, R47, UR40, -R20.reuse ;  /* 0x000000282f2f7c23 */ /* 0x100fe20008010814 */
[--C-:B------:R-:W-:Y:S01]  /*3240*/  FFMA.FTZ R50, R50, UR40, -R20.reuse ;  /* 0x0000002832327c23 */ /* 0x100fe20008010814 */
[----:B----4-:R-:W-:Y:S01]  /*3250*/  FADD.FTZ R22, R154, R33 ;  /* 0x000000219a167221 */ /* 0x010fe20000010000 */
[--C-:B------:R-:W-:Y:S01]  /*3260*/  FFMA.FTZ R51, R51, UR40, -R20.reuse ;  /* 0x0000002833337c23 */ /* 0x100fe20008010814 */
[--C-:B------:R-:W-:Y:S01]  /*3270*/  FFMA.FTZ R54, R54, UR40, -R20.reuse ;  /* 0x0000002836367c23 */ /* 0x100fe20008010814 */
[----:B------:R-:W-:Y:S01]  /*3280*/  FFMA.FTZ R55, R55, UR40, -R20 ;  /* 0x0000002837377c23 */ /* 0x000fe20008010814 */
[----:B-----5:R-:W-:Y:S01]  /*3290*/  FADD.FTZ R33, R11, R22 ;  /* 0x000000160b217221 */ /* 0x020fe20000010000 */
[----:B------:R-:W3:Y:S01]  /*32a0*/  MUFU.EX2 R30, R30 ;  /* 0x0000001e001e7308 */ /* 0x000ee20000000800 */
[--C-:B------:R-:W-:Y:S01]  /*32b0*/  FFMA.FTZ R58, R58, UR40, -R20.reuse ;  /* 0x000000283a3a7c23 */ /* 0x100fe20008010814 */
[--C-:B------:R-:W-:Y:S01]  /*32c0*/  FFMA.FTZ R59, R59, UR40, -R20.reuse ;  /* 0x000000283b3b7c23 */ /* 0x100fe20008010814 */
[----:B0-----:R-:W-:Y:S01]  /*32d0*/  FADD.FTZ R22, R12, R33 ;  /* 0x000000210c167221 */ /* 0x001fe20000010000 */
[--C-:B------:R-:W-:Y:S01]  /*32e0*/  FFMA.FTZ R62, R62, UR40, -R20.reuse ;  /* 0x000000283e3e7c23 */ /* 0x100fe20008010814 */
[--C-:B------:R-:W-:Y:S01]  /*32f0*/  FFMA.FTZ R63, R63, UR40, -R20.reuse ;  /* 0x000000283f3f7c23 */ /* 0x100fe20008010814 */
[----:B------:R-:W-:Y:S01]  /*3300*/  FFMA.FTZ R66, R66, UR40, -R20 ;  /* 0x0000002842427c23 */ /* 0x000fe20008010814 */
[----:B------:R-:W-:Y:S01]  /*3310*/  FADD.FTZ R33, R13, R22 ;  /* 0x000000160d217221 */ /* 0x000fe20000010000 */
[----:B------:R-:W0:Y:S01]  /*3320*/  MUFU.EX2 R31, R31 ;  /* 0x0000001f001f7308 */ /* 0x000e220000000800 */
[----:B-1----:R-:W-:Y:S01]  /*3330*/  FADD.FTZ R37, R26, R27 ;  /* 0x0000001b1a257221 */ /* 0x002fe20000010000 */
[--C-:B------:R-:W-:Y:S01]  /*3340*/  FFMA.FTZ R67, R67, UR40, -R20.reuse ;  /* 0x0000002843437c23 */ /* 0x100fe20008010814 */
[----:B------:R-:W-:Y:S01]  /*3350*/  FADD.FTZ R22, R156, R33 ;  /* 0x000000219c167221 */ /* 0x000fe20000010000 */
[--C-:B------:R-:W-:Y:S01]  /*3360*/  FFMA.FTZ R70, R70, UR40, -R20.reuse ;  /* 0x0000002846467c23 */ /* 0x100fe20008010814 */
[--C-:B------:R-:W-:Y:S01]  /*3370*/  FFMA.FTZ R71, R71, UR40, -R20.reuse ;  /* 0x0000002847477c23 */ /* 0x100fe20008010814 */
[----:B------:R-:W-:Y:S01]  /*3380*/  FFMA.FTZ R74, R74, UR40, -R20 ;  /* 0x000000284a4a7c23 */ /* 0x000fe20008010814 */
[----:B------:R-:W-:Y:S01]  /*3390*/  FADD.FTZ R33, R15, R22 ;  /* 0x000000160f217221 */ /* 0x000fe20000010000 */
[----:B------:R-:W1:Y:S01]  /*33a0*/  MUFU.EX2 R34, R34 ;  /* 0x0000002200227308 */ /* 0x000e620000000800 */
[----:B---3--:R-:W-:Y:S01]  /*33b0*/  FADD.FTZ R24, R30, R37 ;  /* 0x000000251e187221 */ /* 0x008fe20000010000 */
[--C-:B------:R-:W-:Y:S01]  /*33c0*/  FFMA.FTZ R75, R75, UR40, -R20.reuse ;  /* 0x000000284b4b7c23 */ /* 0x100fe20008010814 */
[----:B------:R-:W-:Y:S01]  /*33d0*/  FADD.FTZ R22, R14, R33 ;  /* 0x000000210e167221 */ /* 0x000fe20000010000 */
[--C-:B------:R-:W-:Y:S01]  /*33e0*/  FFMA.FTZ R78, R78, UR40, -R20.reuse ;  /* 0x000000284e4e7c23 */ /* 0x100fe20008010814 */
[--C-:B------:R-:W-:Y:S01]  /*33f0*/  FFMA.FTZ R79, R79, UR40, -R20.reuse ;  /* 0x000000284f4f7c23 */ /* 0x100fe20008010814 */
[----:B------:R-:W-:Y:S01]  /*3400*/  FFMA.FTZ R82, R82, UR40, -R20 ;  /* 0x0000002852527c23 */ /* 0x000fe20008010814 */
[----:B------:R-:W-:Y:S01]  /*3410*/  FADD.FTZ R33, R17, R22 ;  /* 0x0000001611217221 */ /* 0x000fe20000010000 */
[----:B------:R-:W3:Y:S01]  /*3420*/  MUFU.EX2 R35, R35 ;  /* 0x0000002300237308 */ /* 0x000ee20000000800 */
[----:B0-----:R-:W-:Y:S01]  /*3430*/  FADD.FTZ R37, R31, R24 ;  /* 0x000000181f257221 */ /* 0x001fe20000010000 */
[--C-:B------:R-:W-:Y:S01]  /*3440*/  FFMA.FTZ R83, R83, UR40, -R20.reuse ;  /* 0x0000002853537c23 */ /* 0x100fe20008010814 */
[----:B------:R-:W-:Y:S01]  /*3450*/  FADD.FTZ R22, R158, R33 ;  /* 0x000000219e167221 */ /* 0x000fe20000010000 */
[--C-:B------:R-:W-:Y:S01]  /*3460*/  FFMA.FTZ R86, R86, UR40, -R20.reuse ;  /* 0x0000002856567c23 */ /* 0x100fe20008010814 */
[----:B------:R-:W-:Y:S01]  /*3470*/  FFMA.FTZ R20, R87, UR40, -R20 ;  /* 0x0000002857147c23 */ /* 0x000fe20008010814 */
[----:B------:R-:W-:Y:S01]  /*3480*/  F2FP.SATFINITE.E4M3.F32.PACK_AB_MERGE_C R14, R17, R14, RZ ;  /* 0x0000000e110e723e */ /* 0x000fe200048070ff */
[----:B------:R-:W-:Y:S01]  /*3490*/  FADD.FTZ R33, R19, R22 ;  /* 0x0000001613217221 */ /* 0x000fe20000010000 */
[----:B------:R-:W0:Y:S01]  /*34a0*/  MUFU.EX2 R38, R38 ;  /* 0x0000002600267308 */ /* 0x000e220000000800 */
[----:B-1----:R-:W-:Y:S01]  /*34b0*/  FADD.FTZ R24, R34, R37 ;  /* 0x0000002522187221 */ /* 0x002fe20000010000 */
[----:B------:R-:W-:Y:S01]  /*34c0*/  F2FP.SATFINITE.E4M3.F32.PACK_AB_MERGE_C R30, R31, R30, RZ ;  /* 0x0000001e1f1e723e */ /* 0x000fe200048070ff */
[----:B------:R-:W-:Y:S01]  /*34d0*/  FADD.FTZ R22, R18, R33 ;  /* 0x0000002112167221 */ /* 0x000fe20000010000 */
[----:B------:R-:W-:-:S02]  /*34e0*/  F2FP.SATFINITE.E4M3.F32.PACK_AB_MERGE_C R18, R53, R18, RZ ;  /* 0x000000123512723e */ /* 0x000fc400048070ff */
[----:B------:R-:W-:Y:S01]  /*34f0*/  F2FP.SATFINITE.E4M3.F32.PACK_AB_MERGE_C R156, R15, R156, R14 ;  /* 0x0000009c0f9c723e */ /* 0x000fe2000480700e */
[----:B------:R-:W-:Y:S01]  /*3500*/  FADD.FTZ R33, R53, R22 ;  /* 0x0000001635217221 */ /* 0x000fe20000010000 */
[----:B------:R-:W1:Y:S01]  /*3510*/  MUFU.EX2 R39, R39 ;  /* 0x0000002700277308 */ /* 0x000e620000000800 */
[----:B---3--:R-:W-:Y:S01]  /*3520*/  FADD.FTZ R37, R35, R24 ;  /* 0x0000001823257221 */ /* 0x008fe20000010000 */
[----:B------:R-:W-:Y:S01]  /*3530*/  F2FP.SATFINITE.E4M3.F32.PACK_AB_MERGE_C R158, R19, R158, R18 ;  /* 0x0000009e139e723e */ /* 0x000fe20004807012 */
[----:B------:R-:W-:Y:S01]  /*3540*/  FADD.FTZ R22, R160, R33 ;  /* 0x00000021a0167221 */ /* 0x000fe20000010000 */
[----:B------:R-:W-:-:S03]  /*3550*/  F2FP.SATFINITE.E4M3.F32.PACK_AB_MERGE_C R153, R27, R26, R30 ;  /* 0x0000001a1b99723e */ /* 0x000fc6000480701e */
[----:B------:R-:W-:Y:S01]  /*3560*/  FADD.FTZ R33, R21, R22 ;  /* 0x0000001615217221 */ /* 0x000fe20000010000 */
[----:B------:R-:W3:Y:S01]  /*3570*/  MUFU.EX2 R42, R42 ;  /* 0x0000002a002a7308 */ /* 0x000ee20000000800 */
[----:B0-----:R-:W-:Y:S02]  /*3580*/  FADD.FTZ R24, R38, R37 ;  /* 0x0000002526187221 */ /* 0x001fe40000010000 */
[----:B------:R-:W-:Y:S01]  /*3590*/  FADD.FTZ R22, R60, R33 ;  /* 0x000000213c167221 */ /* 0x000fe20000010000 */
[----:B------:R-:W-:-:S03]  /*35a0*/  F2FP.SATFINITE.E4M3.F32.PACK_AB_MERGE_C R60, R61, R60, RZ ;  /* 0x0000003c3d3c723e */ /* 0x000fc600048070ff */
[----:B------:R-:W-:Y:S01]  /*35b0*/  FADD.FTZ R33, R61, R22 ;  /* 0x000000163d217221 */ /* 0x000fe20000010000 */
[----:B------:R-:W0:Y:S01]  /*35c0*/  MUFU.EX2 R43, R43 ;  /* 0x0000002b002b7308 */ /* 0x000e220000000800 */
[C---:B-1----:R-:W-:Y:S01]  /*35d0*/  FADD.FTZ R37, R39.reuse, R24 ;  /* 0x0000001827257221 */ /* 0x042fe20000010000 */
[----:B------:R-:W-:Y:S01]  /*35e0*/  F2FP.SATFINITE.E4M3.F32.PACK_AB_MERGE_C R38, R39, R38, RZ ;  /* 0x000000262726723e */ /* 0x000fe200048070ff */
[----:B------:R-:W-:Y:S01]  /*35f0*/  FADD.FTZ R22, R162, R33 ;  /* 0x00000021a2167221 */ /* 0x000fe20000010000 */
[----:B------:R-:W-:Y:S02]  /*3600*/  F2FP.SATFINITE.E4M3.F32.PACK_AB_MERGE_C R160, R21, R160, R60 ;  /* 0x000000a015a0723e */ /* 0x000fe4000480703c */
[----:B------:R-:W-:Y:S02]  /*3610*/  F2FP.SATFINITE.E4M3.F32.PACK_AB_MERGE_C R155, R35, R34, R38 ;  /* 0x00000022239b723e */ /* 0x000fe40004807026 */
[----:B------:R-:W1:Y:S01]  /*3620*/  MUFU.EX2 R46, R46 ;  /* 0x0000002e002e7308 */ /* 0x000e620000000800 */
[----:B---3--:R-:W-:-:S07]  /*3630*/  FADD.FTZ R24, R42, R37 ;  /* 0x000000252a187221 */ /* 0x008fce0000010000 */
[----:B------:R-:W3:Y:S01]  /*3640*/  MUFU.EX2 R47, R47 ;  /* 0x0000002f002f7308 */ /* 0x000ee20000000800 */
[----:B0-----:R-:W-:-:S07]  /*3650*/  FADD.FTZ R37, R43, R24 ;  /* 0x000000182b257221 */ /* 0x001fce0000010000 */
[----:B------:R-:W0:Y:S01]  /*3660*/  MUFU.EX2 R50, R50 ;  /* 0x0000003200327308 */ /* 0x000e220000000800 */
[----:B-1----:R-:W-:-:S07]  /*3670*/  FADD.FTZ R24, R46, R37 ;  /* 0x000000252e187221 */ /* 0x002fce0000010000 */
[----:B------:R-:W1:Y:S01]  /*3680*/  MUFU.EX2 R51, R51 ;  /* 0x0000003300337308 */ /* 0x000e620000000800 */
[C---:B---3--:R-:W-:Y:S01]  /*3690*/  FADD.FTZ R37, R47.reuse, R24 ;  /* 0x000000182f257221 */ /* 0x048fe20000010000 */
[----:B------:R-:W-:-:S04]  /*36a0*/  F2FP.SATFINITE.E4M3.F32.PACK_AB_MERGE_C R46, R47, R46, RZ ;  /* 0x0000002e2f2e723e */ /* 0x000fc800048070ff */
[----:B------:R-:W-:Y:S02]  /*36b0*/  F2FP.SATFINITE.E4M3.F32.PACK_AB_MERGE_C R157, R43, R42, R46 ;  /* 0x0000002a2b9d723e */ /* 0x000fe4000480702e */
[----:B------:R-:W3:Y:S01]  /*36c0*/  MUFU.EX2 R54, R54 ;  /* 0x0000003600367308 */ /* 0x000ee20000000800 */
[----:B0-----:R-:W-:-:S07]  /*36d0*/  FADD.FTZ R24, R50, R37 ;  /* 0x0000002532187221 */ /* 0x001fce0000010000 */
[----:B------:R-:W0:Y:S01]  /*36e0*/  MUFU.EX2 R55, R55 ;  /* 0x0000003700377308 */ /* 0x000e220000000800 */
[----:B-1----:R-:W-:-:S07]  /*36f0*/  FADD.FTZ R37, R51, R24 ;  /* 0x0000001833257221 */ /* 0x002fce0000010000 */
[----:B------:R-:W1:Y:S01]  /*3700*/  MUFU.EX2 R58, R58 ;  /* 0x0000003a003a7308 */ /* 0x000e620000000800 */
[----:B---3--:R-:W-:-:S07]  /*3710*/  FADD.FTZ R24, R54, R37 ;  /* 0x0000002536187221 */ /* 0x008fce0000010000 */
[----:B------:R-:W3:Y:S01]  /*3720*/  MUFU.EX2 R59, R59 ;  /* 0x0000003b003b7308 */ /* 0x000ee20000000800 */
[C---:B0-----:R-:W-:Y:S01]  /*3730*/  FADD.FTZ R37, R55.reuse, R24 ;  /* 0x0000001837257221 */ /* 0x041fe20000010000 */
[----:B------:R-:W-:-:S04]  /*3740*/  F2FP.SATFINITE.E4M3.F32.PACK_AB_MERGE_C R54, R55, R54, RZ ;  /* 0x000000363736723e */ /* 0x000fc800048070ff */
[----:B------:R-:W-:Y:S02]  /*3750*/  F2FP.SATFINITE.E4M3.F32.PACK_AB_MERGE_C R159, R51, R50, R54 ;  /* 0x00000032339f723e */ /* 0x000fe40004807036 */
[----:B------:R-:W0:Y:S01]  /*3760*/  MUFU.EX2 R62, R62 ;  /* 0x0000003e003e7308 */ /* 0x000e220000000800 */
[----:B-1----:R-:W-:-:S07]  /*3770*/  FADD.FTZ R24, R58, R37 ;  /* 0x000000253a187221 */ /* 0x002fce0000010000 */
[----:B------:R-:W1:Y:S01]  /*3780*/  MUFU.EX2 R63, R63 ;  /* 0x0000003f003f7308 */ /* 0x000e620000000800 */
[----:B---3--:R-:W-:-:S07]  /*3790*/  FADD.FTZ R37, R59, R24 ;  /* 0x000000183b257221 */ /* 0x008fce0000010000 */
[----:B------:R-:W3:Y:S01]  /*37a0*/  MUFU.EX2 R66, R66 ;  /* 0x0000004200427308 */ /* 0x000ee20000000800 */
[----:B0-----:R-:W-:-:S07]  /*37b0*/  FADD.FTZ R24, R62, R37 ;  /* 0x000000253e187221 */ /* 0x001fce0000010000 */
[----:B------:R-:W0:Y:S01]  /*37c0*/  MUFU.EX2 R67, R67 ;  /* 0x0000004300437308 */ /* 0x000e220000000800 */
[----:B-1----:R-:W-:Y:S01]  /*37d0*/  FADD.FTZ R37, R63, R24 ;  /* 0x000000183f257221 */ /* 0x002fe20000010000 */
[----:B------:R-:W-:Y:S01]  /*37e0*/  F2FP.SATFINITE.E4M3.F32.PACK_AB_MERGE_C R24, R3, R2, RZ ;  /* 0x000000020318723e */ /* 0x000fe200048070ff */
[----:B------:R-:W-:Y:S01]  /*37f0*/  FADD.FTZ R3, R23, R22 ;  /* 0x0000001617037221 */ /* 0x000fe20000010000 */
[----:B------:R-:W-:Y:S02]  /*3800*/  F2FP.SATFINITE.E4M3.F32.PACK_AB_MERGE_C R22, R13, R12, RZ ;  /* 0x0000000c0d16723e */ /* 0x000fe400048070ff */
[----:B------:R-:W-:Y:S02]  /*3810*/  F2FP.SATFINITE.E4M3.F32.PACK_AB_MERGE_C R62, R63, R62, RZ ;  /* 0x0000003e3f3e723e */ /* 0x000fe400048070ff */
[----:B------:R-:W1:Y:S01]  /*3820*/  MUFU.EX2 R70, R70 ;  /* 0x0000004600467308 */ /* 0x000e620000000800 */
[----:B---3--:R-:W-:Y:S01]  /*3830*/  FADD.FTZ R2, R66, R37 ;  /* 0x0000002542027221 */ /* 0x008fe20000010000 */
[----:B------:R-:W-:-:S02]  /*3840*/  F2FP.SATFINITE.E4M3.F32.PACK_AB_MERGE_C R152, R9, R152, R24 ;  /* 0x000000980998723e */ /* 0x000fc40004807018 */
[----:B------:R-:W-:Y:S02]  /*3850*/  F2FP.SATFINITE.E4M3.F32.PACK_AB_MERGE_C R154, R11, R154, R22 ;  /* 0x0000009a0b9a723e */ /* 0x000fe40004807016 */
[----:B------:R-:W-:Y:S02]  /*3860*/  F2FP.SATFINITE.E4M3.F32.PACK_AB_MERGE_C R161, R59, R58, R62 ;  /* 0x0000003a3ba1723e */ /* 0x000fe4000480703e */
[----:B------:R-:W3:Y:S01]  /*3870*/  MUFU.EX2 R71, R71 ;  /* 0x0000004700477308 */ /* 0x000ee20000000800 */
[----:B0-----:R-:W-:Y:S01]  /*3880*/  FADD.FTZ R13, R67, R2 ;  /* 0x00000002430d7221 */ /* 0x001fe20000010000 */
[----:B------:R-:W-:Y:S01]  /*3890*/  FADD.FTZ R2, R68, R3 ;  /* 0x0000000344027221 */ /* 0x000fe20000010000 */
[----:B------:R-:W-:-:S03]  /*38a0*/  F2FP.SATFINITE.E4M3.F32.PACK_AB_MERGE_C R68, R69, R68, RZ ;  /* 0x000000444544723e */ /* 0x000fc600048070ff */
[----:B------:R-:W-:Y:S01]  /*38b0*/  FADD.FTZ R3, R69, R2 ;  /* 0x0000000245037221 */ /* 0x000fe20000010000 */
[----:B------:R-:W-:Y:S01]  /*38c0*/  F2FP.SATFINITE.E4M3.F32.PACK_AB_MERGE_C R162, R23, R162, R68 ;  /* 0x000000a217a2723e */ /* 0x000fe20004807044 */
[----:B------:R-:W0:Y:S01]  /*38d0*/  MUFU.EX2 R74, R74 ;  /* 0x0000004a004a7308 */ /* 0x000e220000000800 */
[----:B-1----:R-:W-:Y:S01]  /*38e0*/  FADD.FTZ R12, R70, R13 ;  /* 0x0000000d460c7221 */ /* 0x002fe20000010000 */
[----:B------:R-:W-:-:S06]  /*38f0*/  FADD.FTZ R2, R168, R3 ;  /* 0x00000003a8027221 */ /* 0x000fcc0000010000 */
        /* <DEDUP_REMOVED lines=13> */
[----:B-1----:R-:W-:-:S07]  /*39d0*/  FADD.FTZ R2, R76, R3 ;  /* 0x000000034c027221 */ /* 0x002fce0000010000 */
[----:B------:R-:W1:Y:S01]  /*39e0*/  MUFU.EX2 R170, R170 ;  /* 0x000000aa00aa7308 */ /* 0x000e620000000800 */
[C---:B---3--:R-:W-:Y:S01]  /*39f0*/  F2FP.SATFINITE.E4M3.F32.PACK_AB_MERGE_C R76, R77.reuse, R76, RZ ;  /* 0x0000004c4d4c723e */ /* 0x048fe200048070ff */
[----:B------:R-:W-:-:S03]  /*3a00*/  FADD.FTZ R77, R77, R2 ;  /* 0x000000024d4d7221 */ /* 0x000fc60000010000 */
[----:B------:R-:W-:-:S03]  /*3a10*/  F2FP.SATFINITE.E4M3.F32.PACK_AB_MERGE_C R168, R25, R168, R76 ;  /* 0x000000a819a8723e */ /* 0x000fc6000480704c */
        /* <DEDUP_REMOVED lines=13> */
[----:B---3--:R-:W-:Y:S01]  /*3af0*/  FADD.FTZ R2, R84, R3 ;  /* 0x0000000354027221 */ /* 0x008fe20000010000 */
        /* <DEDUP_REMOVED lines=9> */
.L_x_2562:
[----:B------:R0:W1:Y:S01]  /*3b90*/  SYNCS.PHASECHK.TRANS64.TRYWAIT P1, [UR41+0x38850], R8 ;  /* 0x03885008ff0075a7 */ /* 0x0000620008020169 */
[----:B------:R-:W-:Y:S05]  /*3ba0*/  @!P0 BRA `(.L_x_2563) ;  /* 0x0000000000048947 */ /* 0x000fea0003800000 */
[----:B------:R-:W-:Y:S01]  /*3bb0*/  BPT.TRAP 0x1 ;  /* 0x000000040000795c */ /* 0x000fe20000300000 */
.L_x_2563:
[----:B-1----:R-:W-:Y:S05]  /*3bc0*/  @P1 BRA `(.L_x_2564) ;  /* 0x0000000000081947 */ /* 0x002fea0003800000 */
[----:B------:R-:W1:Y:S02]  /*3bd0*/  SYNCS.PHASECHK.TRANS64.TRYWAIT P1, [UR41+0x38850], R8 ;  /* 0x03885008ff0075a7 */ /* 0x000e640008020169 */
[----:B-1----:R-:W-:Y:S05]  /*3be0*/  @!P1 BRA `(.L_x_2565) ;  /* 0x000000e800d09947 */ /* 0x002fea0003800000 */
.L_x_2564:
[----:B------:R3:W-:Y:S01]  /*3bf0*/  BAR.SYNC.DEFER_BLOCKING R7, 0x100 ;  /* 0x000400070000751d */ /* 0x0007e20000010000 */
[----:B------:R-:W-:-:S04]  /*3c00*/  UIADD3 UR6, UR41, 0x400, URZ ;  /* 0x0000040029067890 */ /* 0x000fc8000fffe03f */
[----:B------:R-:W-:-:S03]  /*3c10*/  USHF.R.U32.HI UR6, URZ, 0x4, UR6 ;  /* 0x000000043f067899 */ /* 0x000fc60008011606 */
[----:B------:R-:W4:Y:S01]  /*3c20*/  S2UR UR49, SR_CgaCtaId ;  /* 0x00000000003179c3 */ /* 0x000f220000008800 */
        /* <DEDUP_REMOVED lines=25> */
[----:B---34-:R-:W-:Y:S05]  /*3dc0*/  @!P0 BRA `(.L_x_2566) ;  /* 0x0000000000048947 */ /* 0x018fea0003800000 */
[----:B------:R-:W-:Y:S01]  /*3dd0*/  BPT.TRAP 0x1 ;  /* 0x000000040000795c */ /* 0x000fe20000300000 */
.L_x_2566:
[----:B------:R-:W-:Y:S02]  /*3de0*/  UISETP.NE.AND UP0, UPT, UR45, URZ, UPT ;  /* 0x0000003f2d00728c */ /* 0x000fe4000bf05270 */
[----:B------:R-:W-:Y:S02]  /*3df0*/  UIMAD UR10, UR43, UR10, -UR11 ;  /* 0x0000000a2b0a72a4 */ /* 0x000fe4000f8e0a0b */
[----:B------:R-:W-:-:S03]  /*3e00*/  UIADD3 UR52, UR47, -0x2, URZ ;  /* 0xfffffffe2f347890 */ /* 0x000fc6000fffe03f */
[----:B------:R-:W-:-:S04]  /*3e10*/  UMOV UR47, URZ ;  /* 0x0000003f002f7c82 */ /* 0x000fc80008000000 */
[----:B------:R-:W-:Y:S01]  /*3e20*/  @UP0 ULDC UR6, c[0x0][0x44c] ;  /* 0x0001130000060ab9 */ /* 0x000fe20000000800 */
[----:B------:R-:W-:Y:S01]  /*3e30*/  @UP0 ULDC UR14, c[0x0][0x450] ;  /* 0x00011400000e0ab9 */ /* 0x000fe20000000800 */
[----:B------:R-:W-:Y:S02]  /*3e40*/  UIMAD.WIDE.U32 UR6, UR48, UR6, URZ ;  /* 0x00000006300672a5 */ /* 0x000fe4000f8e003f */
[----:B------:R-:W-:Y:S02]  /*3e50*/  UIADD3 UR6, UR41, 0x38860, URZ ;  /* 0x0003886029067890 */ /* 0x000fe4000fffe03f */
[----:B------:R-:W-:Y:S02]  /*3e60*/  @UP0 USHF.R.U32.HI UR48, URZ, UR14, UR7 ;  /* 0x0000000e3f300299 */ /* 0x000fe40008011607 */
[----:B------:R-:W-:Y:S02]  /*3e70*/  UPRMT UR6, UR49, 0x654, UR6 ;  /* 0x0000065431067896 */ /* 0x000fe40008000006 */
[----:B------:R-:W-:-:S03]  /*3e80*/  UIADD3 UR10, UR10, UR48, URZ ;  /* 0x000000300a0a7290 */ /* 0x000fc6000fffe03f */
[----:B------:R-:W-:Y:S01]  /*3e90*/  UMOV UR48, URZ ;  /* 0x0000003f00307c82 */ /* 0x000fe20008000000 */
[----:B------:R-:W-:-:S03]  /*3ea0*/  USHF.R.S32.HI UR7, URZ, 0x1f, UR10 ;  /* 0x0000001f3f077899 */ /* 0x000fc6000801140a */
[----:B------:R-:W-:Y:S01]  /*3eb0*/  SYNCS.ARRIVE.TRANS64.RED.A1T0 RZ, [UR6], RZ ;  /* 0x000000ffffff79a7 */ /* 0x000fe20008100406 */
[----:B------:R-:W-:-:S04]  /*3ec0*/  ULEA.HI UR7, UR7, UR10, URZ, 0x7 ;  /* 0x0000000a07077291 */ /* 0x000fc8000f8f383f */
[----:B------:R-:W-:-:S04]  /*3ed0*/  USHF.R.S32.HI UR7, URZ, 0x7, UR7 ;  /* 0x000000073f077899 */ /* 0x000fc80008011407 */
[----:B------:R-:W-:-:S04]  /*3ee0*/  UISETP.LT.AND UP0, UPT, UR39, UR7, UPT ;  /* 0x000000072700728c */ /* 0x000fc8000bf01270 */
[----:B------:R-:W-:-:S04]  /*3ef0*/  USEL UR53, UR39, UR7, !UP0 ;  /* 0x0000000727357287 */ /* 0x000fc8000c000000 */
[----:B------:R-:W-:-:S06]  /*3f00*/  UISETP.GE.AND UP0, UPT, UR52, UR53, UPT ;  /* 0x000000353400728c */ /* 0x000fcc000bf06270 */
[----:B------:R-:W-:-:S13]  /*3f10*/  PLOP3.LUT P1, PT, PT, PT, UP0, 0x80, 0x0 ;  /* 0x000000000000781c */ /* 0x000fda0003f2f008 */
[----:B------:R-:W-:Y:S05]  /*3f20*/  @!P1 BRA `(.L_x_2567) ;  /* 0x0000002c00089947 */ /* 0x000fea0003800000 */
[----:B01----:R-:W-:Y:S01]  /*3f30*/  IMAD.MOV.U32 R8, RZ, RZ, R10 ;  /* 0x000000ffff087224 */ /* 0x003fe200078e000a */
[----:B------:R-:W-:Y:S01]  /*3f40*/  UMOV UR56, UR52 ;  /* 0x0000003400387c82 */ /* 0x000fe20008000000 */
[----:B------:R-:W-:Y:S01]  /*3f50*/  IMAD.MOV.U32 R9, RZ, RZ, R0 ;  /* 0x000000ffff097224 */ /* 0x000fe200078e0000 */
[----:B------:R-:W-:Y:S01]  /*3f60*/  UMOV UR47, URZ ;  /* 0x0000003f002f7c82 */ /* 0x000fe20008000000 */
[----:B------:R-:W-:Y:S01]  /*3f70*/  UMOV UR48, URZ ;  /* 0x0000003f00307c82 */ /* 0x000fe20008000000 */
[----:B------:R-:W-:Y:S01]  /*3f80*/  ULDC UR52, c[0x0][0x288] ;  /* 0x0000a20000347ab9 */ /* 0x000fe20000000800 */
[----:B------:R-:W-:-:S05]  /*3f90*/  ULDC UR54, c[0x0][0x2f0] ;  /* 0x0000bc0000367ab9 */ /* 0x000fca0000000800 */
.L_x_2578:
[----:B------:R-:W-:-:S04]  /*3fa0*/  UIADD3 UR48, UR48, 0x1, URZ ;  /* 0x0000000130307890 */ /* 0x000fc8000fffe03f */
[----:B------:R-:W-:-:S04]  /*3fb0*/  UISETP.NE.AND UP0, UPT, UR48, 0x2, UPT ;  /* 0x000000023000788c */ /* 0x000fc8000bf05270 */
[----:B------:R-:W-:Y:S02]  /*3fc0*/  USEL UR6, URZ, 0x1, UP0 ;  /* 0x000000013f067887 */ /* 0x000fe40008000000 */
[----:B------:R-:W-:Y:S02]  /*3fd0*/  USEL UR48, UR48, URZ, UP0 ;  /* 0x0000003f30307287 */ /* 0x000fe40008000000 */
[----:B------:R-:W-:Y:S01]  /*3fe0*/  ULOP3.LUT UR47, UR47, UR6, URZ, 0x3c, !UPT ;  /* 0x000000062f2f7292 */ /* 0x000fe2000f8e3c3f */
[----:B-1----:R-:W-:Y:S11]  /*3ff0*/  @!P0 BRA `(.L_x_2568) ;  /* 0x0000000000048947 */ /* 0x002ff60003800000 */
[----:B------:R-:W-:Y:S01]  /*4000*/  BPT.TRAP 0x1 ;  /* 0x000000040000795c */ /* 0x000fe20000300000 */
.L_x_2568:
        /* <DEDUP_REMOVED lines=8> */
.L_x_2569:
[----:B-1----:R-:W-:Y:S05]  /*4090*/  @P1 BRA `(.L_x_2570) ;  /* 0x00000000000c1947 */ /* 0x002fea0003800000 */
[----:B0-----:R-:W-:-:S04]  /*40a0*/  IMAD.U32 R0, RZ, RZ, UR57 ;  /* 0x00000039ff007e24 */ /* 0x001fc8000f8e00ff */
[----:B------:R-:W0:Y:S02]  /*40b0*/  SYNCS.PHASECHK.TRANS64.TRYWAIT P1, [UR55+0x38830], R0 ;  /* 0x03883000ff0075a7 */ /* 0x000e240008020177 */
[----:B0-----:R-:W-:Y:S05]  /*40c0*/  @!P1 BRA `(.L_x_2571) ;  /* 0x000000e400b09947 */ /* 0x001fea0003800000 */
.L_x_2570:
[----:B------:R-:W-:Y:S01]  /*40d0*/  ULEA UR6, UR48, UR44, 0xb ;  /* 0x0000002c30067291 */ /* 0x000fe2000f8e583f */
[----:B------:R-:W-:Y:S01]  /*40e0*/  WARPGROUP.ARRIVE ;  /* 0x00000000000079c5 */ /* 0x000fe20000000000 */
[----:B------:R-:W-:Y:S01]  /*40f0*/  UMOV UR7, 0x40000040 ;  /* 0x4000004000077882 */ /* 0x000fe20000000000 */
[----:B------:R-:W-:Y:S01]  /*4100*/  UMOV UR11, 0x40000040 ;  /* 0x40000040000b7882 */ /* 0x000fe20000000000 */
[----:B------:R-:W-:Y:S01]  /*4110*/  UIADD3 UR10, UR6, 0x2, URZ ;  /* 0x00000002060a7890 */ /* 0x000fe2000fffe03f */
[----:B--2---:R-:W-:Y:S01]  /*4120*/  IADD3 R4, -R16, 0xb, RZ ;  /* 0x0000000b10047810 */ /* 0x004fe20007ffe1ff */
        /* <DEDUP_REMOVED lines=38> */
.L_x_2572:
[----:B------:R-:W-:Y:S01]  /*4390*/  UISETP.NE.AND UP0, UPT, UR45, URZ, UPT ;  /* 0x0000003f2d00728c */ /* 0x000fe2000bf05270 */
[----:B0-----:R-:W-:Y:S02]  /*43a0*/  IMAD.MOV.U32 R11, RZ, RZ, R5 ;  /* 0x000000ffff0b7224 */ /* 0x001fe400078e0005 */
[----:B------:R-:W-:Y:S02]  /*43b0*/  IMAD.MOV.U32 R17, RZ, RZ, -0x2 ;  /* 0xfffffffeff117424 */ /* 0x000fe400078e00ff */
[----:B------:R-:W-:Y:S01]  /*43c0*/  IMAD.U32 R15, RZ, RZ, UR54 ;  /* 0x00000036ff0f7e24 */ /* 0x000fe2000f8e00ff */
[----:B------:R-:W-:Y:S02]  /*43d0*/  PLOP3.LUT P1, PT, PT, PT, UP0, 0x80, 0x0 ;  /* 0x000000000000781c */ /* 0x000fe40003f2f008 */
[----:B------:R-:W-:-:S03]  /*43e0*/  PLOP3.LUT P2, PT, PT, PT, UP0, 0x80, 0x0 ;  /* 0x000000000000781c */ /* 0x000fc60003f4f008 */
[----:B------:R-:W-:-:S08]  /*43f0*/  @UP0 ULDC UR6, c[0x0][0x44c] ;  /* 0x0001130000060ab9 */ /* 0x000fd00000000800 */
[----:B------:R-:W-:Y:S01]  /*4400*/  @P1 IMAD.HI.U32 R0, R5, UR6, RZ ;  /* 0x0000000605001c27 */ /* 0x000fe2000f8e00ff */
[----:B------:R-:W-:-:S04]  /*4410*/  @UP0 ULDC UR6, c[0x0][0x450] ;  /* 0x0001140000060ab9 */ /* 0x000fc80000000800 */
[----:B------:R-:W-:Y:S01]  /*4420*/  @P2 SHF.R.U32.HI R11, RZ, UR6, R0 ;  /* 0x00000006ff0b2c19 */ /* 0x000fe20008011600 */
[----:B------:R-:W-:Y:S02]  /*4430*/  UMOV UR6, 0xffffff80 ;  /* 0xffffff8000067882 */ /* 0x000fe40000000000 */
[----:B------:R-:W-:Y:S02]  /*4440*/  UIMAD UR6, UR56, UR6, 0x1 ;  /* 0x00000001380674a4 */ /* 0x000fe4000f8e0206 */
[----:B------:R-:W0:Y:S04]  /*4450*/  SHFL.IDX PT, R13, R11, RZ, 0x1c1f ;  /* 0x001c1fff0b0d7589 */ /* 0x000e2800000e0000 */
[----:B------:R-:W-:Y:S01]  /*4460*/  IMAD R10, R6, R17, UR6 ;  /* 0x00000006060a7e24 */ /* 0x000fe2000f8e0211 */
[----:B------:R-:W2:Y:S01]  /*4470*/  SHFL.IDX PT, R11, R11, 0x1, 0x1c1f ;  /* 0x003c1f000b0b7f89 */ /* 0x000ea200000e0000 */
[----:B------:R-:W-:Y:S01]  /*4480*/  IMAD.U32 R17, RZ, RZ, UR40 ;  /* 0x00000028ff117e24 */ /* 0x000fe2000f8e00ff */
[----:B------:R-:W-:Y:S01]  /*4490*/  UIADD3 UR6, UR55, 0x38840, URZ ;  /* 0x0003884037067890 */ /* 0x000fe2000fffe03f */
[----:B------:R-:W-:-:S03]  /*44a0*/  IMAD R10, R15, UR43, R10 ;  /* 0x0000002b0f0a7c24 */ /* 0x000fc6000f8e020a */
[----:B------:R-:W-:-:S09]  /*44b0*/  UPRMT UR6, UR49, 0x654, UR6 ;  /* 0x0000065431067896 */ /* 0x000fd20008000006 */
[----:B------:R-:W-:Y:S01]  /*44c0*/  SYNCS.ARRIVE.TRANS64.RED.A1T0 RZ, [UR6], RZ ;  /* 0x000000ffffff79a7 */ /* 0x000fe20008100406 */
[----:B0-----:R-:W-:-:S04]  /*44d0*/  IADD3 R0, R13, -UR52, R10 ;  /* 0x800000340d007c10 */ /* 0x001fc8000fffe00a */
[C---:B------:R-:W-:Y:S02]  /*44e0*/  ISETP.GT.AND P1, PT, R0.reuse, RZ, PT ;  /* 0x000000ff0000720c */ /* 0x040fe40003f24270 */
[----:B------:R-:W-:Y:S02]  /*44f0*/  ISETP.GT.AND P2, PT, R0, 0x1, PT ;  /* 0x000000010000780c */ /* 0x000fe40003f44270 */
[----:B------:R-:W-:Y:S02]  /*4500*/  FSEL R152, R152, -INF , P1 ;  /* 0xff80000098987808 */ /* 0x000fe40000800000 */
[----:B------:R-:W-:Y:S02]  /*4510*/  ISETP.GT.AND P1, PT, R0, 0x8, PT ;  /* 0x000000080000780c */ /* 0x000fe40003f24270 */
[----:B------:R-:W-:Y:S02]  /*4520*/  FSEL R153, R153, -INF , P2 ;  /* 0xff80000099997808 */ /* 0x000fe40001000000 */
[----:B------:R-:W-:-:S02]  /*4530*/  FMNMX.FTZ R12, R152, R9, !PT ;  /* 0x00000009980c7209 */ /* 0x000fc40007810000 */
[----:B------:R-:W-:Y:S02]  /*4540*/  ISETP.GT.AND P2, PT, R0, 0x9, PT ;  /* 0x000000090000780c */ /* 0x000fe40003f44270 */
[----:B------:R-:W-:Y:S02]  /*4550*/  FSEL R156, R156, -INF , P1 ;  /* 0xff8000009c9c7808 */ /* 0x000fe40000800000 */
[----:B------:R-:W-:Y:S02]  /*4560*/  FMNMX.FTZ R13, R153, R12, !PT ;  /* 0x0000000c990d7209 */ /* 0x000fe40007810000 */
        /* <DEDUP_REMOVED lines=84> */
[----:B------:R-:W-:Y:S02]  /*4ab0*/  FSEL R213, R213, -INF , P2 ;  /* 0xff800000d5d57808 */ /* 0x000fe40001000000 */
[----:B------:R-:W-:Y:S02]  /*4ac0*/  FMNMX.FTZ R0, R212, R13, !PT ;  /* 0x0000000dd4007209 */ /* 0x000fe40007810000 */
[----:B--2---:R-:W-:-:S02]  /*4ad0*/  IADD3 R10, R11, -UR52, R10 ;  /* 0x800000340b0a7c10 */ /* 0x004fc4000fffe00a */
[----:B------:R-:W-:Y:S02]  /*4ae0*/  FMNMX.FTZ R13, R213, R0, !PT ;  /* 0x00000000d50d7209 */ /* 0x000fe40007810000 */
[C---:B------:R-:W-:Y:S02]  /*4af0*/  ISETP.GT.AND P2, PT, R10.reuse, RZ, PT ;  /* 0x000000ff0a00720c */ /* 0x040fe40003f44270 */
[C---:B------:R-:W-:Y:S01]  /*4b00*/  ISETP.GT.AND P3, PT, R10.reuse, 0x1, PT ;  /* 0x000000010a00780c */ /* 0x040fe20003f64270 */
[----:B------:R-:W0:Y:S03]  /*4b10*/  SHFL.BFLY PT, R0, R13, 0x2, 0x1f ;  /* 0x0c401f000d007f89 */ /* 0x000e2600000e0000 */
        /* <DEDUP_REMOVED lines=10> */
[----:B------:R-:W-:Y:S01]  /*4bc0*/  ISETP.GT.AND P2, PT, R10, 0x8, PT ;  /* 0x000000080a00780c */ /* 0x000fe20003f44270 */
[----:B------:R-:W0:Y:S01]  /*4bd0*/  SHFL.BFLY PT, R0, R15, 0x1, 0x1f ;  /* 0x0c201f000f007f89 */ /* 0x000e2200000e0000 */
[----:B------:R-:W-:-:S02]  /*4be0*/  FMNMX.FTZ R18, R13, R8, !PT ;  /* 0x000000080d127209 */ /* 0x000fc40007810000 */
[----:B------:R-:W-:Y:S02]  /*4bf0*/  FSEL R158, R158, -INF , P2 ;  /* 0xff8000009e9e7808 */ /* 0x000fe40001000000 */
[----:B------:R-:W-:Y:S02]  /*4c00*/  ISETP.GT.AND P2, PT, R10, 0x10, PT ;  /* 0x000000100a00780c */ /* 0x000fe40003f44270 */
[----:B------:R-:W-:Y:S02]  /*4c10*/  FSEL R171, R171, -INF , P3 ;  /* 0xff800000abab7808 */ /* 0x000fe40001800000 */
[----:B------:R-:W-:Y:S02]  /*4c20*/  FSEL R162, R162, -INF , P2 ;  /* 0xff800000a2a27808 */ /* 0x000fe40001000000 */
[C---:B------:R-:W-:Y:S02]  /*4c30*/  ISETP.GT.AND P2, PT, R10.reuse, 0x18, PT ;  /* 0x000000180a00780c */ /* 0x040fe40003f44270 */
[----:B------:R-:W-:-:S02]  /*4c40*/  ISETP.GT.AND P3, PT, R10, 0x29, PT ;  /* 0x000000290a00780c */ /* 0x000fc40003f64270 */
[----:B------:R-:W-:Y:S02]  /*4c50*/  FSEL R166, R166, -INF , P2 ;  /* 0xff800000a6a67808 */ /* 0x000fe40001000000 */
[----:B------:R-:W-:Y:S02]  /*4c60*/  ISETP.GT.AND P2, PT, R10, 0x20, PT ;  /* 0x000000200a00780c */ /* 0x000fe40003f44270 */
[----:B------:R-:W-:Y:S02]  /*4c70*/  FSEL R175, R175, -INF , P3 ;  /* 0xff800000afaf7808 */ /* 0x000fe40001800000 */
[----:B------:R-:W-:Y:S02]  /*4c80*/  FSEL R170, R170, -INF , P2 ;  /* 0xff800000aaaa7808 */ /* 0x000fe40001000000 */
[----:B------:R-:W-:Y:S02]  /*4c90*/  ISETP.GT.AND P2, PT, R10, 0x28, PT ;  /* 0x000000280a00780c */ /* 0x000fe40003f44270 */
[----:B0-----:R-:W-:-:S02]  /*4ca0*/  FMNMX.FTZ R0, R15, R0, !PT ;  /* 0x000000000f007209 */ /* 0x001fc40007810000 */
[----:B------:R-:W-:Y:S02]  /*4cb0*/  FSEL R174, R174, -INF , P2 ;  /* 0xff800000aeae7808 */ /* 0x000fe40001000000 */
[C---:B------:R-:W-:Y:S01]  /*4cc0*/  FSETP.NEU.FTZ.AND P1, PT, R0.reuse, -INF , PT ;  /* 0xff8000000000780b */ /* 0x040fe20003f3d000 */
[----:B------:R-:W-:-:S01]  /*4cd0*/  FFMA.FTZ R12, R0, R17, -8 ;  /* 0xc1000000000c7423 */ /* 0x000fc20000010011 */
[----:B------:R-:W-:Y:S02]  /*4ce0*/  FMNMX.FTZ R17, R155, R18, !PT ;  /* 0x000000129b117209 */ /* 0x000fe40007810000 */
[----:B------:R-:W-:Y:S02]  /*4cf0*/  ISETP.GT.AND P2, PT, R10, 0x30, PT ;  /* 0x000000300a00780c */ /* 0x000fe40003f44270 */
[----:B------:R-:W-:Y:S02]  /*4d00*/  FMNMX.FTZ R20, R158, R17, !PT ;  /* 0x000000119e147209 */ /* 0x000fe40007810000 */
[----:B------:R-:W-:-:S02]  /*4d10*/  FSEL R12, R12, RZ, P1 ;  /* 0x000000ff0c0c7208 */ /* 0x000fc40000800000 */
[----:B------:R-:W-:Y:S02]  /*4d20*/  FMNMX.FTZ R17, R159, R20, !PT ;  /* 0x000000149f117209 */ /* 0x000fe40007810000 */
[----:B------:R-:W-:Y:S01]  /*4d30*/  ISETP.GT.AND P3, PT, R10, 0x31, PT ;  /* 0x000000310a00780c */ /* 0x000fe20003f64270 */
[--C-:B------:R-:W-:Y:S01]  /*4d40*/  FFMA.FTZ R14, R152, UR40, -R12.reuse ;  /* 0x00000028980e7c23 */ /* 0x100fe2000801080c */
[----:B------:R-:W-:Y:S01]  /*4d50*/  FMNMX.FTZ R20, R162, R17, !PT ;  /* 0x00000011a2147209 */ /* 0x000fe20007810000 */
[--C-:B------:R-:W-:Y:S01]  /*4d60*/  FFMA.FTZ R153, R153, UR40, -R12.reuse ;  /* 0x0000002899997c23 */ /* 0x100fe2000801080c */
[----:B------:R-:W-:Y:S01]  /*4d70*/  FSEL R178, R178, -INF , P2 ;  /* 0xff800000b2b27808 */ /* 0x000fe20001000000 */
[--C-:B------:R-:W-:Y:S01]  /*4d80*/  FFMA.FTZ R18, R157, UR40, -R12.reuse ;  /* 0x000000289d127c23 */ /* 0x100fe2000801080c */
[----:B------:R-:W-:Y:S01]  /*4d90*/  FMNMX.FTZ R19, R163, R20, !PT ;  /* 0x00000014a3137209 */ /* 0x000fe20007810000 */
[----:B------:R-:W-:Y:S01]  /*4da0*/  MUFU.EX2 R11, R153 ;  /* 0x00000099000b7308 */ /* 0x000fe20000000800 */
[----:B------:R-:W-:Y:S01]  /*4db0*/  ISETP.GT.AND P2, PT, R10, 0x38, PT ;  /* 0x000000380a00780c */ /* 0x000fe20003f44270 */
[--C-:B------:R-:W-:Y:S01]  /*4dc0*/  FFMA.FTZ R164, R164, UR40, -R12.reuse ;  /* 0x00000028a4a47c23 */ /* 0x100fe2000801080c */
        /* <DEDUP_REMOVED lines=10> */
[----:B------:R-:W-:Y:S01]  /*4e70*/  FSEL R182, R182, -INF , P2 ;  /* 0xff800000b6b67808 */ /* 0x000fe20001000000 */
[----:B------:R-:W-:Y:S01]  /*4e80*/  MUFU.EX2 R19, R164 ;  /* 0x000000a400137308 */ /* 0x000fe20000000800 */
[----:B------:R-:W-:Y:S01]  /*4e90*/  FMNMX.FTZ R21, R171, R22, !PT ;  /* 0x00000016ab157209 */ /* 0x000fe20007810000 */
[--C-:B------:R-:W-:Y:S01]  /*4ea0*/  FFMA.FTZ R169, R193, UR40, -R12.reuse ;  /* 0x00000028c1a97c23 */ /* 0x100fe2000801080c */
[----:B------:R-:W-:Y:S01]  /*4eb0*/  ISETP.GT.AND P2, PT, R10, 0x40, PT ;  /* 0x000000400a00780c */ /* 0x000fe20003f44270 */
[----:B------:R-:W-:Y:S01]  /*4ec0*/  IMAD.U32 R193, RZ, RZ, UR40 ;  /* 0x00000028ffc17e24 */ /* 0x000fe2000f8e00ff */
[----:B------:R-:W-:Y:S01]  /*4ed0*/  FMNMX.FTZ R152, R174, R21, !PT ;  /* 0x00000015ae987209 */ /* 0x000fe20007810000 */
[--C-:B------:R-:W-:Y:S01]  /*4ee0*/  FFMA.FTZ R160, R160, UR40, -R12.reuse ;  /* 0x00000028a0a07c23 */ /* 0x100fe2000801080c */
[----:B------:R-:W-:Y:S01]  /*4ef0*/  FSEL R183, R183, -INF , P3 ;  /* 0xff800000b7b77808 */ /* 0x000fe20001800000 */
[--C-:B------:R-:W-:Y:S01]  /*4f00*/  FFMA.FTZ R180, R180, UR40, -R12.reuse ;  /* 0x00000028b4b47c23 */ /* 0x100fe2000801080c */
[----:B------:R-:W-:Y:S01]  /*4f10*/  FMNMX.FTZ R21, R175, R152, !PT ;  /* 0x00000098af157209 */ /* 0x000fe20007810000 */
[--C-:B------:R-:W-:Y:S01]  /*4f20*/  FFMA.FTZ R172, R172, UR40, -R12.reuse ;  /* 0x00000028acac7c23 */ /* 0x100fe2000801080c */
[----:B------:R-:W-:Y:S01]  /*4f30*/  ISETP.GT.AND P3, PT, R10, 0x41, PT ;  /* 0x000000410a00780c */ /* 0x000fe20003f64270 */
[----:B------:R0:W-:Y:S01]  /*4f40*/  MUFU.EX2 R17, R160 ;  /* 0x000000a000117308 */ /* 0x0001e20000000800 */
        /* <DEDUP_REMOVED lines=9> */
[--C-:B0-----:R-:W-:Y:S01]  /*4fe0*/  FFMA.FTZ R160, R176, UR40, -R12.reuse ;  /* 0x00000028b0a07c23 */ /* 0x101fe2000801080c */
[----:B------:R-:W-:Y:S01]  /*4ff0*/  FSEL R187, R187, -INF , P3 ;  /* 0xff800000bbbb7808 */ /* 0x000fe20001800000 */
[----:B------:R-:W-:Y:S01]  /*5000*/  FFMA.FTZ R176, R208, UR40, -R12 ;  /* 0x00000028d0b07c23 */ /* 0x000fe2000801080c */
[----:B------:R-:W-:-:S02]  /*5010*/  FMNMX.FTZ R23, R183, R152, !PT ;  /* 0x00000098b7177209 */ /* 0x000fc40007810000 */
[----:B------:R-:W-:Y:S01]  /*5020*/  ISETP.GT.AND P3, PT, R10, 0x49, PT ;  /* 0x000000490a00780c */ /* 0x000fe20003f64270 */
[----:B------:R-:W-:Y:S01]  /*5030*/  MUFU.EX2 R14, R14 ;  /* 0x0000000e000e7308 */ /* 0x000fe20000000800 */
[----:B------:R-:W-:Y:S02]  /*5040*/  FMNMX.FTZ R152, R186, R23, !PT ;  /* 0x00000017ba987209 */ /* 0x000fe40007810000 */
[----:B------:R-:W-:Y:S02]  /*5050*/  FSEL R190, R190, -INF , P2 ;  /* 0xff800000bebe7808 */ /* 0x000fe40001000000 */
[----:B------:R-:W-:Y:S01]  /*5060*/  FMNMX.FTZ R153, R187, R152, !PT ;  /* 0x00000098bb997209 */ /* 0x000fe20007810000 */
[----:B------:R-:W-:Y:S01]  /*5070*/  FFMA.FTZ R152, R173, UR40, -R12 ;  /* 0x00000028ad987c23 */ /* 0x000fe2000801080c */
[----:B------:R-:W-:Y:S01]  /*5080*/  ISETP.GT.AND P2, PT, R10, 0x50, PT ;  /* 0x000000500a00780c */ /* 0x000fe20003f44270 */
[----:B------:R0:W-:Y:S01]  /*5090*/  MUFU.EX2 R23, R172 ;  /* 0x000000ac00177308 */ /* 0x0001e20000000800 */
[----:B------:R-:W-:-:S02]  /*50a0*/  FSEL R191, R191, -INF , P3 ;  /* 0xff800000bfbf7808 */ /* 0x000fc40001800000 */
[----:B------:R-:W-:Y:S02]  /*50b0*/  FMNMX.FTZ R154, R190, R153, !PT ;  /* 0x00000099be9a7209 */ /* 0x000fe40007810000 */
[----:B------:R-:W-:Y:S02]  /*50c0*/  ISETP.GT.AND P3, PT, R10, 0x51, PT ;  /* 0x000000510a00780c */ /* 0x000fe40003f64270 */
[----:B------:R-:W-:Y:S01]  /*50d0*/  FSEL R194, R194, -INF , P2 ;  /* 0xff800000c2c27808 */ /* 0x000fe20001000000 */
[----:B------:R-:W-:Y:S01]  /*50e0*/  MUFU.EX2 R15, R15 ;  /* 0x0000000f000f7308 */ /* 0x000fe20000000800 */
[----:B------:R-:W-:Y:S01]  /*50f0*/  FMNMX.FTZ R153, R191, R154, !PT ;  /* 0x0000009abf997209 */ /* 0x000fe20007810000 */
[----:B0-----:R-:W-:Y:S01]  /*5100*/  FFMA.FTZ R172, R200, UR40, -R12 ;  /* 0x00000028c8ac7c23 */ /* 0x001fe2000801080c */
        /* <DEDUP_REMOVED lines=21> */
[----:B------:R-:W-:Y:S01]  /*5260*/  FMNMX.FTZ R157, R203, R154, !PT ;  /* 0x0000009acb9d7209 */ /* 0x000fe20007810000 */
[--C-:B------:R-:W-:Y:S01]  /*5270*/  FFMA.FTZ R154, R181, UR40, -R12.reuse ;  /* 0x00000028b59a7c23 */ /* 0x100fe2000801080c */
[----:B------:R-:W-:Y:S01]  /*5280*/  ISETP.GT.AND P2, PT, R10, 0x70, PT ;  /* 0x000000700a00780c */ /* 0x000fe20003f44270 */
[----:B------:R0:W-:Y:S01]  /*5290*/  MUFU.EX2 R153, R180 ;  /* 0x000000b400997308 */ /* 0x0001e20000000800 */
[----:B------:R-:W-:Y:S01]  /*52a0*/  FSEL R207, R207, -INF , P3 ;  /* 0xff800000cfcf7808 */ /* 0x000fe20001800000 */
[----:B------:R-:W-:Y:S01]  /*52b0*/  FFMA.FTZ R181, R196, UR40, -R12 ;  /* 0x00000028c4b57c23 */ /* 0x000fe2000801080c */
[----:B------:R-:W-:-:S02]  /*52c0*/  FMNMX.FTZ R164, R206, R157, !PT ;  /* 0x0000009dcea47209 */ /* 0x000fc40007810000 */
[----:B------:R-:W-:Y:S02]  /*52d0*/  ISETP.GT.AND P3, PT, R10, 0x71, PT ;  /* 0x000000710a00780c */ /* 0x000fe40003f64270 */
[----:B------:R-:W-:Y:S01]  /*52e0*/  FSEL R210, R210, -INF , P2 ;  /* 0xff800000d2d27808 */ /* 0x000fe20001000000 */
[----:B------:R-:W-:Y:S01]  /*52f0*/  MUFU.EX2 R152, R152 ;  /* 0x0000009800987308 */ /* 0x000fe20000000800 */
[----:B------:R-:W-:Y:S01]  /*5300*/  FMNMX.FTZ R157, R207, R164, !PT ;  /* 0x000000a4cf9d7209 */ /* 0x000fe20007810000 */
[--C-:B------:R-:W-:Y:S01]  /*5310*/  FFMA.FTZ R164, R184, UR40, -R12.reuse ;  /* 0x00000028b8a47c23 */ /* 0x100fe2000801080c */
[----:B------:R-:W-:Y:S01]  /*5320*/  ISETP.GT.AND P2, PT, R10, 0x78, PT ;  /* 0x000000780a00780c */ /* 0x000fe20003f44270 */
[--C-:B0-----:R-:W-:Y:S01]  /*5330*/  FFMA.FTZ R180, R189, UR40, -R12.reuse ;  /* 0x00000028bdb47c23 */ /* 0x101fe2000801080c */
[----:B------:R-:W-:Y:S01]  /*5340*/  FSEL R211, R211, -INF , P3 ;  /* 0xff800000d3d37808 */ /* 0x000fe20001800000 */
[--C-:B------:R-:W-:Y:S01]  /*5350*/  FFMA.FTZ R184, R197, UR40, -R12.reuse ;  /* 0x00000028c5b87c23 */ /* 0x100fe2000801080c */
[----:B------:R-:W-:Y:S01]  /*5360*/  FMNMX.FTZ R168, R210, R157, !PT ;  /* 0x0000009dd2a87209 */ /* 0x000fe20007810000 */
[----:B------:R-:W-:Y:S01]  /*5370*/  FFMA.FTZ R189, R212, UR40, -R12 ;  /* 0x00000028d4bd7c23 */ /* 0x000fe2000801080c */
[----:B------:R-:W-:Y:S01]  /*5380*/  ISETP.GT.AND P3, PT, R10, 0x79, PT ;  /* 0x000000790a00780c */ /* 0x000fe20003f64270 */
[----:B------:R-:W-:Y:S01]  /*5390*/  MUFU.EX2 R160, R160 ;  /* 0x000000a000a07308 */ /* 0x000fe20000000800 */
[----:B------:R-:W-:-:S02]  /*53a0*/  FSEL R214, R214, -INF , P2 ;  /* 0xff800000d6d67808 */ /* 0x000fc40001000000 */
[----:B------:R-:W-:Y:S01]  /*53b0*/  FMNMX.FTZ R157, R211, R168, !PT ;  /* 0x000000a8d39d7209 */ /* 0x000fe20007810000 */
[----:B------:R-:W-:-:S01]  /*53c0*/  FFMA.FTZ R168, R192, UR40, -R12 ;  /* 0x00000028c0a87c23 */ /* 0x000fc2000801080c */
[----:B------:R-:W-:Y:S01]  /*53d0*/  FSEL R215, R215, -INF , P3 ;  /* 0xff800000d7d77808 */ /* 0x000fe20001800000 */
[----:B------:R-:W-:-:S01]  /*53e0*/  FFMA.FTZ R192, R213, UR40, -R12 ;  /* 0x00000028d5c07c23 */ /* 0x000fc2000801080c */
[----:B------:R-:W-:Y:S01]  /*53f0*/  FMNMX.FTZ R10, R214, R157, !PT ;  /* 0x0000009dd60a7209 */ /* 0x000fe20007810000 */
[----:B------:R-:W-:-:S01]  /*5400*/  FFMA.FTZ R157, R188, UR40, -R12 ;  /* 0x00000028bc9d7c23 */ /* 0x000fc2000801080c */
[----:B------:R-:W-:Y:S01]  /*5410*/  FFMA.FTZ R188, R205, UR40, -R12 ;  /* 0x00000028cdbc7c23 */ /* 0x000fe2000801080c */
[----:B------:R-:W-:Y:S01]  /*5420*/  MUFU.EX2 R161, R161 ;  /* 0x000000a100a17308 */ /* 0x000fe20000000800 */
[----:B------:R-:W-:-:S05]  /*5430*/  FMNMX.FTZ R10, R215, R10, !PT ;  /* 0x0000000ad70a7209 */ /* 0x000fca0007810000 */
[----:B------:R-:W0:Y:S02]  /*5440*/  SHFL.BFLY PT, R173, R10, 0x2, 0x1f ;  /* 0x0c401f000aad7f89 */ /* 0x000e2400000e0000 */
[----:B------:R-:W-:Y:S08]  /*5450*/  MUFU.EX2 R154, R154 ;  /* 0x0000009a009a7308 */ /* 0x000ff00000000800 */
[----:B------:R-:W-:Y:S08]  /*5460*/  MUFU.EX2 R164, R164 ;  /* 0x000000a400a47308 */ /* 0x000ff00000000800 */
[----:B------:R-:W-:Y:S01]  /*5470*/  MUFU.EX2 R165, R165 ;  /* 0x000000a500a57308 */ /* 0x000fe20000000800 */
[----:B0-----:R-:W-:Y:S01]  /*5480*/  FMNMX.FTZ R177, R10, R173, !PT ;  /* 0x000000ad0ab17209 */ /* 0x001fe20007810000 */
[----:B------:R-:W-:-:S06]  /*5490*/  FFMA.FTZ R173, R201, UR40, -R12 ;  /* 0x00000028c9ad7c23 */ /* 0x000fcc000801080c */
[----:B------:R-:W-:Y:S01]  /*54a0*/  MUFU.EX2 R157, R157 ;  /* 0x0000009d009d7308 */ /* 0x000fe20000000800 */
[----:B------:R-:W0:Y:S07]  /*54b0*/  SHFL.BFLY PT, R10, R177, 0x1, 0x1f ;  /* 0x0c201f00b10a7f89 */ /* 0x000e2e00000e0000 */
[----:B------:R-:W-:Y:S08]  /*54c0*/  MUFU.EX2 R180, R180 ;  /* 0x000000b400b47308 */ /* 0x000ff00000000800 */
[----:B------:R-:W-:Y:S08]  /*54d0*/  MUFU.EX2 R168, R168 ;  /* 0x000000a800a87308 */ /* 0x000ff00000000800 */
[----:B------:R-:W-:Y:S01]  /*54e0*/  MUFU.EX2 R169, R169 ;  /* 0x000000a900a97308 */ /* 0x000fe20000000800 */
[----:B0-----:R-:W-:Y:S01]  /*54f0*/  FMNMX.FTZ R10, R177, R10, !PT ;  /* 0x0000000ab10a7209 */ /* 0x001fe20007810000 */
        /* <DEDUP_REMOVED lines=11> */
[----:B------:R-:W-:Y:S01]  /*55b0*/  FSEL R178, R0, RZ, P1 ;  /* 0x000000ff00b27208 */ /* 0x000fe20000800000 */
[----:B------:R-:W-:-:S01]  /*55c0*/  FFMA.FTZ R13, R13, UR40, -R12 ;  /* 0x000000280d0d7c23 */ /* 0x000fc2000801080c */
[----:B------:R-:W-:Y:S01]  /*55d0*/  FSEL R167, R10, RZ, P2 ;  /* 0x000000ff0aa77208 */ /* 0x000fe20001000000 */
[----:B------:R-:W-:-:S01]  /*55e0*/  FFMA.FTZ R158, R158, UR40, -R12 ;  /* 0x000000289e9e7c23 */ /* 0x000fc2000801080c */
[----:B------:R-:W-:Y:S01]  /*55f0*/  MUFU.EX2 R196, R196 ;  /* 0x000000c400c47308 */ /* 0x000fe20000000800 */
[----:B------:R-:W-:-:S01]  /*5600*/  FADD.FTZ R9, -R178, R9 ;  /* 0x00000009b2097221 */ /* 0x000fc20000010100 */
[----:B------:R-:W-:Y:S01]  /*5610*/  FFMA.FTZ R193, R159, UR40, -R12 ;  /* 0x000000289fc17c23 */ /* 0x000fe2000801080c */
[----:B------:R-:W-:-:S01]  /*5620*/  FADD.FTZ R167, -R167, R8 ;  /* 0x00000008a7a77221 */ /* 0x000fc20000010100 */
[--C-:B------:R-:W-:Y:S01]  /*5630*/  FFMA.FTZ R197, R166, UR40, -R12.reuse ;  /* 0x00000028a6c57c23 */ /* 0x100fe2000801080c */
[----:B------:R-:W-:Y:S01]  /*5640*/  FMUL.FTZ R9, R9, UR40 ;  /* 0x0000002809097c20 */ /* 0x000fe20008410000 */
[--C-:B------:R-:W-:Y:S01]  /*5650*/  FFMA.FTZ R159, R170, UR40, -R12.reuse ;  /* 0x00000028aa9f7c23 */ /* 0x100fe2000801080c */
[----:B------:R-:W-:Y:S01]  /*5660*/  FMUL.FTZ R8, R167, UR40 ;  /* 0x00000028a7087c20 */ /* 0x000fe20008410000 */
        /* <DEDUP_REMOVED lines=8> */
[----:B------:R-:W0:Y:S01]  /*56f0*/  MUFU.EX2 R9, R9 ;  /* 0x0000000900097308 */ /* 0x000e220000000800 */
[----:B------:R-:W-:-:S01]  /*5700*/  FFMA.FTZ R190, R190, UR40, -R12 ;  /* 0x00000028bebe7c23 */ /* 0x000fc2000801080c */
[--C-:B------:R-:W-:Y:S01]  /*5710*/  FFMA.FTZ R182, R187, UR40, -R12.reuse ;  /* 0x00000028bbb67c23 */ /* 0x100fe2000801080c */
[----:B------:R-:W-:-:S01]  /*5720*/  FFMA.FTZ R211, R211, UR40, -R12 ;  /* 0x00000028d3d37c23 */ /* 0x000fc2000801080c */
[--C-:B------:R-:W-:Y:S01]  /*5730*/  FFMA.FTZ R214, R214, UR40, -R12.reuse ;  /* 0x00000028d6d67c23 */ /* 0x100fe2000801080c */
[----:B------:R-:W-:-:S03]  /*5740*/  FFMA.FTZ R215, R215, UR40, -R12 ;  /* 0x00000028d7d77c23 */ /* 0x000fc6000801080c */
[----:B------:R-:W2:Y:S08]  /*5750*/  MUFU.EX2 R8, R8 ;  /* 0x0000000800087308 */ /* 0x000eb00000000800 */
[----:B------:R-:W3:Y:S01]  /*5760*/  MUFU.EX2 R158, R158 ;  /* 0x0000009e009e7308 */ /* 0x000ee20000000800 */
[----:B0-----:R-:W-:-:S01]  /*5770*/  FFMA.FTZ R186, R9, R3, R14 ;  /* 0x0000000309ba7223 */ /* 0x001fc2000001000e */
[-C--:B------:R-:W-:Y:S01]  /*5780*/  FMUL.FTZ R24, R24, R9.reuse ;  /* 0x0000000918187220 */ /* 0x080fe20000410000 */
[-C--:B------:R-:W-:Y:S01]  /*5790*/  FMUL.FTZ R25, R25, R9.reuse ;  /* 0x0000000919197220 */ /* 0x080fe20000410000 */
[----:B------:R-:W-:Y:S01]  /*57a0*/  FMUL.FTZ R28, R28, R9 ;  /* 0x000000091c1c7220 */ /* 0x000fe20000410000 */
[----:B------:R-:W-:-:S01]  /*57b0*/  FADD.FTZ R186, R11, R186 ;  /* 0x000000ba0bba7221 */ /* 0x000fc20000010000 */
[-C--:B------:R-:W-:Y:S01]  /*57c0*/  FMUL.FTZ R29, R29, R9.reuse ;  /* 0x000000091d1d7220 */ /* 0x080fe20000410000 */
[----:B------:R-:W-:Y:S01]  /*57d0*/  FMUL.FTZ R32, R32, R9 ;  /* 0x0000000920207220 */ /* 0x000fe20000410000 */
[----:B------:R-:W0:Y:S01]  /*57e0*/  MUFU.EX2 R193, R193 ;  /* 0x000000c100c17308 */ /* 0x000e220000000800 */
[----:B--2---:R-:W-:-:S01]  /*57f0*/  FFMA.FTZ R3, R8, R2, R13 ;  /* 0x0000000208037223 */ /* 0x004fc2000001000d */
[----:B------:R-:W-:Y:S01]  /*5800*/  FADD.FTZ R183, R15, R186 ;  /* 0x000000ba0fb77221 */ /* 0x000fe20000010000 */
[----:B------:R-:W-:Y:S01]  /*5810*/  F2FP.SATFINITE.E4M3.F32.PACK_AB_MERGE_C R15, R18, R15, RZ ;  /* 0x0000000f120f723e */ /* 0x000fe200048070ff */
[----:B------:R-:W-:Y:S01]  /*5820*/  FMUL.FTZ R33, R33, R9 ;  /* 0x0000000921217220 */ /* 0x000fe20000410000 */
[----:B------:R-:W-:-:S01]  /*5830*/  FADD.FTZ R179, R196, R3 ;  /* 0x00000003c4b37221 */ /* 0x000fc20000010000 */
[----:B------:R-:W-:Y:S01]  /*5840*/  FADD.FTZ R204, R18, R183 ;  /* 0x000000b712cc7221 */ /* 0x000fe20000010000 */
[----:B------:R-:W-:-:S01]  /*5850*/  FFMA.FTZ R3, R191, UR40, -R12 ;  /* 0x00000028bf037c23 */ /* 0x000fc2000801080c */
[----:B------:R-:W2:Y:S01]  /*5860*/  MUFU.EX2 R155, R155 ;  /* 0x0000009b009b7308 */ /* 0x000ea20000000800 */
[----:B---3--:R-:W-:-:S01]  /*5870*/  FADD.FTZ R186, R158, R179 ;  /* 0x000000b39eba7221 */ /* 0x008fc20000010000 */
[----:B------:R-:W-:Y:S01]  /*5880*/  FADD.FTZ R183, R17, R204 ;  /* 0x000000cc11b77221 */ /* 0x000fe20000010000 */
[----:B------:R-:W-:-:S01]  /*5890*/  FFMA.FTZ R179, R194, UR40, -R12 ;  /* 0x00000028c2b37c23 */ /* 0x000fc2000801080c */
        /* <DEDUP_REMOVED lines=9> */
[-C--:B------:R-:W-:Y:S01]  /*5930*/  FMUL.FTZ R48, R48, R9.reuse ;  /* 0x0000000930307220 */ /* 0x080fe20000410000 */
[-C--:B------:R-:W-:Y:S01]  /*5940*/  FMUL.FTZ R49, R49, R9.reuse ;  /* 0x0000000931317220 */ /* 0x080fe20000410000 */
[----:B------:R-:W-:Y:S01]  /*5950*/  FMUL.FTZ R52, R52, R9 ;  /* 0x0000000934347220 */ /* 0x000fe20000410000 */
[----:B------:R-:W0:Y:S01]  /*5960*/  MUFU.EX2 R197, R197 ;  /* 0x000000c500c57308 */ /* 0x000e220000000800 */
        /* <DEDUP_REMOVED lines=23> */
[----:B------:R0:W-:Y:S01]  /*5ae0*/  MUFU.EX2 R2, R190 ;  /* 0x000000be00027308 */ /* 0x0001e20000000800 */
[----:B--2---:R-:W-:-:S01]  /*5af0*/  FADD.FTZ R194, R200, R187 ;  /* 0x000000bbc8c27221 */ /* 0x004fc20000010000 */
[----:B------:R-:W-:Y:S01]  /*5b00*/  FFMA.FTZ R187, R198, UR40, -R12 ;  /* 0x00000028c6bb7c23 */ /* 0x000fe2000801080c */
[----:B------:R-:W-:Y:S01]  /*5b10*/  F2FP.SATFINITE.E4M3.F32.PACK_AB_MERGE_C R197, R200, R197, RZ ;  /* 0x000000c5c8c5723e */ /* 0x000fe200048070ff */
[-C--:B------:R-:W-:Y:S01]  /*5b20*/  FMUL.FTZ R88, R88, R9.reuse ;  /* 0x0000000958587220 */ /* 0x080fe20000410000 */
[-C--:B------:R-:W-:Y:S01]  /*5b30*/  FMUL.FTZ R89, R89, R9.reuse ;  /* 0x0000000959597220 */ /* 0x080fe20000410000 */
[----:B------:R-:W-:Y:S01]  /*5b40*/  FMUL.FTZ R92, R92, R9 ;  /* 0x000000095c5c7220 */ /* 0x000fe20000410000 */
[----:B------:R-:W-:Y:S01]  /*5b50*/  F2FP.SATFINITE.E4M3.F32.PACK_AB_MERGE_C R155, R162, R155, R197 ;  /* 0x0000009ba29b723e */ /* 0x000fe200048070c5 */
[----:B------:R-:W2:Y:S01]  /*5b60*/  MUFU.EX2 R166, R166 ;  /* 0x000000a600a67308 */ /* 0x000ea20000000800 */
[----:B0-----:R-:W-:-:S01]  /*5b70*/  FADD.FTZ R190, R20, R183 ;  /* 0x000000b714be7221 */ /* 0x001fc20000010000 */
[----:B---3--:R-:W-:Y:S01]  /*5b80*/  FADD.FTZ R191, R159, R194 ;  /* 0x000000c29fbf7221 */ /* 0x008fe20000010000 */
[----:B------:R-:W-:-:S01]  /*5b90*/  FFMA.FTZ R194, R199, UR40, -R12 ;  /* 0x00000028c7c27c23 */ /* 0x000fc2000801080c */
[----:B------:R-:W-:Y:S01]  /*5ba0*/  FMUL.FTZ R93, R93, R9 ;  /* 0x000000095d5d7220 */ /* 0x000fe20000410000 */
[----:B------:R-:W-:-:S01]  /*5bb0*/  FADD.FTZ R183, R19, R190 ;  /* 0x000000be13b77221 */ /* 0x000fc20000010000 */
[----:B------:R-:W-:Y:S01]  /*5bc0*/  F2FP.SATFINITE.E4M3.F32.PACK_AB_MERGE_C R19, R22, R19, RZ ;  /* 0x000000131613723e */ /* 0x000fe200048070ff */
[----:B------:R-:W-:Y:S01]  /*5bd0*/  FMUL.FTZ R96, R96, R9 ;  /* 0x0000000960607220 */ /* 0x000fe20000410000 */
[----:B------:R-:W0:Y:S01]  /*5be0*/  MUFU.EX2 R171, R171 ;  /* 0x000000ab00ab7308 */ /* 0x000e220000000800 */
[----:B------:R-:W-:-:S01]  /*5bf0*/  FADD.FTZ R190, R22, R183 ;  /* 0x000000b716be7221 */ /* 0x000fc20000010000 */
        /* <DEDUP_REMOVED lines=12> */
[-C--:B------:R-:W-:Y:S01]  /*5cc0*/  FMUL.FTZ R112, R112, R9.reuse ;  /* 0x0000000970707220 */ /* 0x080fe20000410000 */
[----:B------:R-:W-:Y:S01]  /*5cd0*/  FMUL.FTZ R113, R113, R9 ;  /* 0x0000000971717220 */ /* 0x000fe20000410000 */
[----:B------:R-:W2:Y:S01]  /*5ce0*/  MUFU.EX2 R163, R163 ;  /* 0x000000a300a37308 */ /* 0x000ea20000000800 */
[----:B0-----:R-:W-:-:S01]  /*5cf0*/  FADD.FTZ R191, R171, R198 ;  /* 0x000000c6abbf7221 */ /* 0x001fc20000010000 */
[----:B------:R-:W-:Y:S01]  /*5d00*/  FADD.FTZ R195, R152, R183 ;  /* 0x000000b798c37221 */ /* 0x000fe20000010000 */
[----:B------:R-:W-:-:S01]  /*5d10*/  FFMA.FTZ R183, R202, UR40, -R12 ;  /* 0x00000028cab77c23 */ /* 0x000fc2000801080c */
[-C--:B------:R-:W-:Y:S01]  /*5d20*/  FMUL.FTZ R116, R116, R9.reuse ;  /* 0x0000000974747220 */ /* 0x080fe20000410000 */
[-C--:B------:R-:W-:Y:S01]  /*5d30*/  FMUL.FTZ R117, R117, R9.reuse ;  /* 0x0000000975757220 */ /* 0x080fe20000410000 */
[----:B------:R-:W-:Y:S01]  /*5d40*/  FADD.FTZ R198, R160, R195 ;  /* 0x000000c3a0c67221 */ /* 0x000fe20000010000 */
[----:B------:R-:W-:Y:S01]  /*5d50*/  FMUL.FTZ R120, R120, R9 ;  /* 0x0000000978787220 */ /* 0x000fe20000410000 */
[----:B------:R-:W0:Y:S01]  /*5d60*/  MUFU.EX2 R170, R170 ;  /* 0x000000aa00aa7308 */ /* 0x000e220000000800 */
[----:B---3--:R-:W-:-:S01]  /*5d70*/  FADD.FTZ R190, R174, R191 ;  /* 0x000000bfaebe7221 */ /* 0x008fc20000010000 */
[----:B------:R-:W-:Y:S01]  /*5d80*/  FADD.FTZ R198, R161, R198 ;  /* 0x000000c6a1c67221 */ /* 0x000fe20000010000 */
[----:B------:R-:W-:Y:S01]  /*5d90*/  F2FP.SATFINITE.E4M3.F32.PACK_AB_MERGE_C R171, R174, R171, RZ ;  /* 0x000000abaeab723e */ /* 0x000fe200048070ff */
[----:B------:R-:W-:Y:S01]  /*5da0*/  FMUL.FTZ R121, R121, R9 ;  /* 0x0000000979797220 */ /* 0x000fe20000410000 */
[----:B------:R-:W-:Y:S01]  /*5db0*/  F2FP.SATFINITE.E4M3.F32.PACK_AB_MERGE_C R174, R154, R153, RZ ;  /* 0x000000999aae723e */ /* 0x000fe200048070ff */
[-C--:B------:R-:W-:Y:S01]  /*5dc0*/  FMUL.FTZ R124, R124, R9.reuse ;  /* 0x000000097c7c7220 */ /* 0x080fe20000410000 */
[----:B------:R-:W-:Y:S01]  /*5dd0*/  FMUL.FTZ R125, R125, R9 ;  /* 0x000000097d7d7220 */ /* 0x000fe20000410000 */
[----:B------:R-:W3:Y:S01]  /*5de0*/  MUFU.EX2 R175, R175 ;  /* 0x000000af00af7308 */ /* 0x000ee20000000800 */
        /* <DEDUP_REMOVED lines=8> */
[----:B0-----:R-:W-:-:S01]  /*5e70*/  FADD.FTZ R202, R170, R191 ;  /* 0x000000bfaaca7221 */ /* 0x001fc20000010000 */
[----:B------:R-:W-:Y:S01]  /*5e80*/  FADD.FTZ R191, R153, R198 ;  /* 0x000000c699bf7221 */ /* 0x000fe20000010000 */
[-C--:B------:R-:W-:Y:S01]  /*5e90*/  FMUL.FTZ R137, R137, R9.reuse ;  /* 0x0000000989897220 */ /* 0x080fe20000410000 */
[-C--:B------:R-:W-:Y:S01]  /*5ea0*/  FMUL.FTZ R140, R140, R9.reuse ;  /* 0x000000098c8c7220 */ /* 0x080fe20000410000 */
[----:B------:R-:W-:Y:S01]  /*5eb0*/  FMUL.FTZ R141, R141, R9 ;  /* 0x000000098d8d7220 */ /* 0x000fe20000410000 */
[----:B------:R-:W-:Y:S01]  /*5ec0*/  FADD.FTZ R191, R154, R191 ;  /* 0x000000bf9abf7221 */ /* 0x000fe20000010000 */
[----:B------:R-:W-:Y:S01]  /*5ed0*/  F2FP.SATFINITE.E4M3.F32.PACK_AB_MERGE_C R154, R20, R17, R19 ;  /* 0x00000011149a723e */ /* 0x000fe20004807013 */
[----:B------:R-:W0:Y:S01]  /*5ee0*/  MUFU.EX2 R167, R167 ;  /* 0x000000a700a77308 */ /* 0x000e220000000800 */
        /* <DEDUP_REMOVED lines=8> */
[----:B--2---:R-:W-:-:S01]  /*5f70*/  FADD.FTZ R198, R178, R195 ;  /* 0x000000c3b2c67221 */ /* 0x004fc20000010000 */
[----:B------:R-:W-:Y:S01]  /*5f80*/  FADD.FTZ R199, R157, R202 ;  /* 0x000000ca9dc77221 */ /* 0x000fe20000010000 */
[----:B------:R-:W-:-:S01]  /*5f90*/  FFMA.FTZ R195, R206, UR40, -R12 ;  /* 0x00000028cec37c23 */ /* 0x000fc2000801080c */
[----:B------:R-:W-:Y:S01]  /*5fa0*/  F2FP.SATFINITE.E4M3.F32.PACK_AB_MERGE_C R175, R178, R175, RZ ;  /* 0x000000afb2af723e */ /* 0x000fe200048070ff */
[----:B------:R-:W-:Y:S01]  /*5fb0*/  FMUL.FTZ R26, R26, R8 ;  /* 0x000000081a1a7220 */ /* 0x000fe20000410000 */
[C---:B------:R-:W-:Y:S01]  /*5fc0*/  FADD.FTZ R199, R180.reuse, R199 ;  /* 0x000000c7b4c77221 */ /* 0x040fe20000010000 */
[----:B------:R-:W-:Y:S01]  /*5fd0*/  F2FP.SATFINITE.E4M3.F32.PACK_AB_MERGE_C R180, R180, R157, RZ ;  /* 0x0000009db4b4723e */ /* 0x000fe200048070ff */
[----:B------:R-:W2:Y:S01]  /*5fe0*/  MUFU.EX2 R3, R3 ;  /* 0x0000000300037308 */ /* 0x000ea20000000800 */
[----:B0-----:R-:W-:-:S01]  /*5ff0*/  FADD.FTZ R191, R167, R198 ;  /* 0x000000c6a7bf7221 */ /* 0x001fc20000010000 */
[----:B------:R-:W-:Y:S01]  /*6000*/  FADD.FTZ R204, R168, R199 ;  /* 0x000000c7a8cc7221 */ /* 0x000fe20000010000 */
[----:B------:R-:W-:-:S01]  /*6010*/  FFMA.FTZ R198, R207, UR40, -R12 ;  /* 0x00000028cfc67c23 */ /* 0x000fc2000801080c */
[----:B------:R-:W-:Y:S01]  /*6020*/  F2FP.SATFINITE.E4M3.F32.PACK_AB_MERGE_C R157, R166, R159, R171 ;  /* 0x0000009fa69d723e */ /* 0x000fe200048070ab */
[----:B------:R-:W-:Y:S01]  /*6030*/  FMUL.FTZ R27, R27, R8 ;  /* 0x000000081b1b7220 */ /* 0x000fe20000410000 */
[----:B------:R-:W-:Y:S01]  /*6040*/  FADD.FTZ R204, R169, R204 ;  /* 0x000000cca9cc7221 */ /* 0x000fe20000010000 */
[----:B------:R-:W-:Y:S01]  /*6050*/  F2FP.SATFINITE.E4M3.F32.PACK_AB_MERGE_C R159, R170, R163, R175 ;  /* 0x000000a3aa9f723e */ /* 0x000fe200048070af */
[----:B------:R-:W0:Y:S01]  /*6060*/  MUFU.EX2 R179, R179 ;  /* 0x000000b300b37308 */ /* 0x000e220000000800 */
[----:B---3--:R-:W-:-:S01]  /*6070*/  FADD.FTZ R191, R182, R191 ;  /* 0x000000bfb6bf7221 */ /* 0x008fc20000010000 */
[-C--:B------:R-:W-:Y:S01]  /*6080*/  FMUL.FTZ R30, R30, R8.reuse ;  /* 0x000000081e1e7220 */ /* 0x080fe20000410000 */
[-C--:B------:R-:W-:Y:S01]  /*6090*/  FMUL.FTZ R31, R31, R8.reuse ;  /* 0x000000081f1f7220 */ /* 0x080fe20000410000 */
[----:B------:R-:W-:Y:S01]  /*60a0*/  FMUL.FTZ R34, R34, R8 ;  /* 0x0000000822227220 */ /* 0x000fe20000410000 */
[----:B------:R-:W-:-:S01]  /*60b0*/  FADD.FTZ R202, R2, R191 ;  /* 0x000000bf02ca7221 */ /* 0x000fc20000010000 */
[----:B------:R-:W-:Y:S01]  /*60c0*/  FFMA.FTZ R191, R210, UR40, -R12 ;  /* 0x00000028d2bf7c23 */ /* 0x000fe2000801080c */
[----:B------:R-:W-:Y:S01]  /*60d0*/  FMUL.FTZ R35, R35, R8 ;  /* 0x0000000823237220 */ /* 0x000fe20000410000 */
[----:B------:R-:W3:Y:S01]  /*60e0*/  MUFU.EX2 R186, R186 ;  /* 0x000000ba00ba7308 */ /* 0x000ee20000000800 */
        /* <DEDUP_REMOVED lines=17> */
[----:B------:R-:W-:Y:S01]  /*6200*/  FADD.FTZ R199, R181, R204 ;  /* 0x000000ccb5c77221 */ /* 0x000fe20000010000 */
[----:B------:R-:W-:Y:S01]  /*6210*/  F2FP.SATFINITE.E4M3.F32.PACK_AB_MERGE_C R181, R184, R181, RZ ;  /* 0x000000b5b8b5723e */ /* 0x000fe200048070ff */
[-C--:B------:R-:W-:Y:S01]  /*6220*/  FMUL.FTZ R59, R59, R8.reuse ;  /* 0x000000083b3b7220 */ /* 0x080fe20000410000 */
[----:B------:R-:W-:Y:S01]  /*6230*/  FMUL.FTZ R62, R62, R8 ;  /* 0x000000083e3e7220 */ /* 0x000fe20000410000 */
[----:B------:R-:W-:Y:S01]  /*6240*/  FADD.FTZ R199, R184, R199 ;  /* 0x000000c7b8c77221 */ /* 0x000fe20000010000 */
[----:B------:R-:W-:Y:S01]  /*6250*/  F2FP.SATFINITE.E4M3.F32.PACK_AB_MERGE_C R162, R169, R168, R181 ;  /* 0x000000a8a9a2723e */ /* 0x000fe200048070b5 */
[----:B------:R-:W3:Y:S01]  /*6260*/  MUFU.EX2 R172, R172 ;  /* 0x000000ac00ac7308 */ /* 0x000ee20000000800 */
        /* <DEDUP_REMOVED lines=17> */
[----:B------:R-:W-:Y:S01]  /*6380*/  F2FP.SATFINITE.E4M3.F32.PACK_AB_MERGE_C R199, R152, R23, RZ ;  /* 0x0000001798c7723e */ /* 0x000fe200048070ff */
[----:B------:R-:W-:Y:S01]  /*6390*/  FMUL.FTZ R83, R83, R8 ;  /* 0x0000000853537220 */ /* 0x000fe20000410000 */
[----:B------:R-:W-:Y:S01]  /*63a0*/  F2FP.SATFINITE.E4M3.F32.PACK_AB_MERGE_C R152, R11, R14, R15 ;  /* 0x0000000e0b98723e */ /* 0x000fe2000480700f */
[-C--:B------:R-:W-:Y:S01]  /*63b0*/  FMUL.FTZ R86, R86, R8.reuse ;  /* 0x0000000856567220 */ /* 0x080fe20000410000 */
[----:B------:R-:W-:Y:S01]  /*63c0*/  F2FP.SATFINITE.E4M3.F32.PACK_AB_MERGE_C R156, R156, R21, R199 ;  /* 0x000000159c9c723e */ /* 0x000fe200048070c7 */
[----:B------:R-:W-:Y:S01]  /*63d0*/  FMUL.FTZ R87, R87, R8 ;  /* 0x0000000857577220 */ /* 0x000fe20000410000 */
        /* <DEDUP_REMOVED lines=44> */
[----:B------:R-:W-:-:S02]  /*66a0*/  FMUL.FTZ R151, R151, R8 ;  /* 0x0000000897977220 */ /* 0x000fc40000410000 */
[----:B------:R-:W-:Y:S02]  /*66b0*/  F2FP.SATFINITE.E4M3.F32.PACK_AB_MERGE_C R172, R173, R172, R185 ;  /* 0x000000acadac723e */ /* 0x000fe400048070b9 */
[----:B------:R-:W3:Y:S01]  /*66c0*/  MUFU.EX2 R191, R191 ;  /* 0x000000bf00bf7308 */ /* 0x000ee20000000800 */
[----:B--2---:R-:W-:-:S01]  /*66d0*/  FADD.FTZ R18, R198, R153 ;  /* 0x00000099c6127221 */ /* 0x004fc20000010000 */
[----:B------:R-:W-:Y:S02]  /*66e0*/  F2FP.SATFINITE.E4M3.F32.PACK_AB_MERGE_C R195, R198, R195, RZ ;  /* 0x000000c3c6c3723e */ /* 0x000fe400048070ff */
[----:B------:R-:W-:Y:S02]  /*66f0*/  F2FP.SATFINITE.E4M3.F32.PACK_AB_MERGE_C R153, R196, R13, R158 ;  /* 0x0000000dc499723e */ /* 0x000fe4000480709e */
[----:B------:R-:W-:Y:S02]  /*6700*/  F2FP.SATFINITE.E4M3.F32.PACK_AB_MERGE_C R158, R161, R160, R174 ;  /* 0x000000a0a19e723e */ /* 0x000fe400048070ae */
[----:B------:R-:W2:Y:S01]  /*6710*/  MUFU.EX2 R177, R177 ;  /* 0x000000b100b17308 */ /* 0x000ea20000000800 */
[----:B0-----:R-:W-:-:S01]  /*6720*/  FADD.FTZ R22, R176, R23 ;  /* 0x00000017b0167221 */ /* 0x001fc20000010000 */
[----:B------:R-:W-:-:S02]  /*6730*/  F2FP.SATFINITE.E4M3.F32.PACK_AB_MERGE_C R160, R165, R164, R180 ;  /* 0x000000a4a5a0723e */ /* 0x000fc400048070b4 */
[----:B------:R-:W-:Y:S02]  /*6740*/  F2FP.SATFINITE.E4M3.F32.PACK_AB_MERGE_C R161, R182, R167, R178 ;  /* 0x000000a7b6a1723e */ /* 0x000fe400048070b2 */
[----:B------:R-:W-:Y:S02]  /*6750*/  F2FP.SATFINITE.E4M3.F32.PACK_AB_MERGE_C R173, R190, R183, R195 ;  /* 0x000000b7bead723e */ /* 0x000fe400048070c3 */
[----:B------:R-:W0:Y:S01]  /*6760*/  MUFU.EX2 R12, R211 ;  /* 0x000000d3000c7308 */ /* 0x000e220000000800 */
[----:B---3--:R-:W-:-:S07]  /*6770*/  FADD.FTZ R3, R191, R18 ;  /* 0x00000012bf037221 */ /* 0x008fce0000010000 */
[----:B------:R-:W3:Y:S01]  /*6780*/  MUFU.EX2 R189, R189 ;  /* 0x000000bd00bd7308 */ /* 0x000ee20000000800 */
[----:B--2---:R-:W-:-:S07]  /*6790*/  FADD.FTZ R22, R177, R22 ;  /* 0x00000016b1167221 */ /* 0x004fce0000010000 */
[----:B------:R-:W2:Y:S01]  /*67a0*/  MUFU.EX2 R214, R214 ;  /* 0x000000d600d67308 */ /* 0x000ea20000000800 */
[----:B0-----:R-:W-:-:S07]  /*67b0*/  FADD.FTZ R3, R12, R3 ;  /* 0x000000030c037221 */ /* 0x001fce0000010000 */
[----:B------:R-:W0:Y:S01]  /*67c0*/  MUFU.EX2 R192, R192 ;  /* 0x000000c000c07308 */ /* 0x000e220000000800 */
[----:B---3--:R-:W-:-:S07]  /*67d0*/  FADD.FTZ R23, R189, R22 ;  /* 0x00000016bd177221 */ /* 0x008fce0000010000 */
[----:B------:R-:W3:Y:S01]  /*67e0*/  MUFU.EX2 R215, R215 ;  /* 0x000000d700d77308 */ /* 0x000ee20000000800 */
[----:B--2---:R-:W-:-:S01]  /*67f0*/  FADD.FTZ R2, R214, R3 ;  /* 0x00000003d6027221 */ /* 0x004fc20000010000 */
[C---:B0-----:R-:W-:Y:S01]  /*6800*/  F2FP.SATFINITE.E4M3.F32.PACK_AB_MERGE_C R189, R192.reuse, R189, RZ ;  /* 0x000000bdc0bd723e */ /* 0x041fe200048070ff */
[----:B------:R-:W-:-:S03]  /*6810*/  FADD.FTZ R3, R192, R23 ;  /* 0x00000017c0037221 */ /* 0x000fc60000010000 */
[----:B------:R-:W-:Y:S02]  /*6820*/  F2FP.SATFINITE.E4M3.F32.PACK_AB_MERGE_C R174, R177, R176, R189 ;  /* 0x000000b0b1ae723e */ /* 0x000fe400048070bd */
[C---:B---3--:R-:W-:Y:S01]  /*6830*/  F2FP.SATFINITE.E4M3.F32.PACK_AB_MERGE_C R214, R215.reuse, R214, RZ ;  /* 0x000000d6d7d6723e */ /* 0x048fe200048070ff */
[----:B------:R-:W-:-:S03]  /*6840*/  FADD.FTZ R2, R215, R2 ;  /* 0x00000002d7027221 */ /* 0x000fc60000010000 */
[----:B------:R-:W-:Y:S01]  /*6850*/  F2FP.SATFINITE.E4M3.F32.PACK_AB_MERGE_C R175, R12, R191, R214 ;  /* 0x000000bf0caf723e */ /* 0x000fe200048070d6 */
[----:B------:R-:W-:Y:S06]  /*6860*/  @!P0 BRA `(.L_x_2573) ;  /* 0x0000000000048947 */ /* 0x000fec0003800000 */
[----:B------:R-:W-:Y:S01]  /*6870*/  BPT.TRAP 0x1 ;  /* 0x000000040000795c */ /* 0x000fe20000300000 */
.L_x_2573:
[----:B------:R-:W-:-:S04]  /*6880*/  IMAD.U32 R8, RZ, RZ, UR57 ;  /* 0x00000039ff087e24 */ /* 0x000fc8000f8e00ff */
[----:B------:R0:W2:Y:S01]  /*6890*/  SYNCS.PHASECHK.TRANS64.TRYWAIT P1, [UR55+0x38850], R8 ;  /* 0x03885008ff0075a7 */ /* 0x0000a20008020177 */
[----:B------:R-:W-:Y:S05]  /*68a0*/  @!P0 BRA `(.L_x_2574) ;  /* 0x0000000000048947 */ /* 0x000fea0003800000 */
[----:B------:R-:W-:Y:S01]  /*68b0*/  BPT.TRAP 0x1 ;  /* 0x000000040000795c */ /* 0x000fe20000300000 */
.L_x_2574:
[----:B--2---:R-:W-:Y:S05]  /*68c0*/  @P1 BRA `(.L_x_2575) ;  /* 0x00000000000c1947 */ /* 0x004fea0003800000 */
[----:B0-----:R-:W-:-:S04]  /*68d0*/  IMAD.U32 R8, RZ, RZ, UR57 ;  /* 0x00000039ff087e24 */ /* 0x001fc8000f8e00ff */
[----:B------:R-:W0:Y:S02]  /*68e0*/  SYNCS.PHASECHK.TRANS64.TRYWAIT P1, [UR55+0x38850], R8 ;  /* 0x03885008ff0075a7 */ /* 0x000e240008020177 */
[----:B0-----:R-:W-:Y:S05]  /*68f0*/  @!P1 BRA `(.L_x_2576) ;  /* 0x000000bc00c09947 */ /* 0x001fea0003800000 */
.L_x_2575:
        /* <DEDUP_REMOVED lines=27> */
.L_x_2577:
[----:B------:R-:W-:Y:S01]  /*6ab0*/  UISETP.GT.AND UP0, UPT, UR56, UR53, UPT ;  /* 0x000000353800728c */ /* 0x000fe2000bf04270 */
[----:B0-----:R-:W-:Y:S01]  /*6ac0*/  IMAD.MOV.U32 R8, RZ, RZ, R10 ;  /* 0x000000ffff087224 */ /* 0x001fe200078e000a */
[----:B------:R-:W-:Y:S01]  /*6ad0*/  UIADD3 UR55, UR55, 0x38860, URZ ;  /* 0x0003886037377890 */ /* 0x000fe2000fffe03f */
[----:B------:R-:W-:Y:S01]  /*6ae0*/  IMAD.MOV.U32 R9, RZ, RZ, R0 ;  /* 0x000000ffff097224 */ /* 0x000fe200078e0000 */
[----:B------:R-:W-:Y:S02]  /*6af0*/  UIADD3 UR56, UR56, -0x1, URZ ;  /* 0xffffffff38387890 */ /* 0x000fe4000fffe03f */
[----:B------:R-:W-:Y:S01]  /*6b00*/  PLOP3.LUT P1, PT, PT, PT, UP0, 0x80, 0x0 ;  /* 0x000000000000781c */ /* 0x000fe20003f2f008 */
[----:B------:R-:W-:-:S09]  /*6b10*/  UPRMT UR55, UR49, 0x654, UR55 ;  /* 0x0000065431377896 */ /* 0x000fd20008000037 */
[----:B------:R-:W-:Y:S03]  /*6b20*/  SYNCS.ARRIVE.TRANS64.RED.A1T0 RZ, [UR55], RZ ;  /* 0x000000ffffff79a7 */ /* 0x000fe60008100437 */
[----:B------:R-:W-:Y:S05]  /*6b30*/  @P1 BRA `(.L_x_2578) ;  /* 0xffffffd400181947 */ /* 0x000fea000383ffff */
[----:B------:R-:W-:-:S05]  /*6b40*/  UMOV UR52, UR56 ;  /* 0x0000003800347c82 */ /* 0x000fca0008000000 */
.L_x_2567:
[----:B------:R-:W-:-:S06]  /*6b50*/  UISETP.GE.AND UP0, UPT, UR52, UR39, UPT ;  /* 0x000000273400728c */ /* 0x000fcc000bf06270 */
[----:B------:R-:W-:-:S13]  /*6b60*/  PLOP3.LUT P1, PT, PT, PT, UP0, 0x80, 0x0 ;  /* 0x000000000000781c */ /* 0x000fda0003f2f008 */
[----:B------:R-:W-:Y:S05]  /*6b70*/  @!P1 BRA `(.L_x_2579) ;  /* 0x0000002000789947 */ /* 0x000fea0003800000 */
[----:B-1----:R-:W-:Y:S02]  /*6b80*/  IMAD.MOV.U32 R9, RZ, RZ, R10 ;  /* 0x000000ffff097224 */ /* 0x002fe400078e000a */
[----:B------:R-:W-:-:S07]  /*6b90*/  IMAD.MOV.U32 R11, RZ, RZ, R0 ;  /* 0x000000ffff0b7224 */ /* 0x000fce00078e0000 */
.L_x_2590:
[----:B------:R-:W-:-:S04]  /*6ba0*/  UIADD3 UR48, UR48, 0x1, URZ ;  /* 0x0000000130307890 */ /* 0x000fc8000fffe03f */
[----:B------:R-:W-:-:S04]  /*6bb0*/  UISETP.NE.AND UP0, UPT, UR48, 0x2, UPT ;  /* 0x000000023000788c */ /* 0x000fc8000bf05270 */
[----:B------:R-:W-:Y:S02]  /*6bc0*/  USEL UR6, URZ, 0x1, UP0 ;  /* 0x000000013f067887 */ /* 0x000fe40008000000 */
[----:B------:R-:W-:Y:S02]  /*6bd0*/  USEL UR48, UR48, URZ, UP0 ;  /* 0x0000003f30307287 */ /* 0x000fe40008000000 */
[----:B------:R-:W-:Y:S01]  /*6be0*/  ULOP3.LUT UR47, UR47, UR6, URZ, 0x3c, !UPT ;  /* 0x000000062f2f7292 */ /* 0x000fe2000f8e3c3f */
[----:B01--4-:R-:W-:Y:S11]  /*6bf0*/  @!P0 BRA `(.L_x_2580) ;  /* 0x0000000000048947 */ /* 0x013ff60003800000 */
[----:B------:R-:W-:Y:S01]  /*6c00*/  BPT.TRAP 0x1 ;  /* 0x000000040000795c */ /* 0x000fe20000300000 */
.L_x_2580:
[----:B------:R-:W-:Y:S01]  /*6c10*/  ULEA UR43, UR48, UR41, 0x3 ;  /* 0x00000029302b7291 */ /* 0x000fe2000f8e183f */
[----:B------:R-:W-:-:S05]  /*6c20*/  IMAD.U32 R5, RZ, RZ, UR47 ;  /* 0x0000002fff057e24 */ /* 0x000fca000f8e00ff */
[----:B------:R-:W-:-:S04]  /*6c30*/  SHF.L.U32 R5, R5, 0x1f, RZ ;  /* 0x0000001f05057819 */ /* 0x000fc800000006ff */
[----:B------:R1:W3:Y:S01]  /*6c40*/  SYNCS.PHASECHK.TRANS64.TRYWAIT P1, [UR43+0x38830], R5 ;  /* 0x03883005ff0075a7 */ /* 0x0002e2000802016b */
[----:B------:R-:W-:Y:S05]  /*6c50*/  @!P0 BRA `(.L_x_2581) ;  /* 0x0000000000048947 */ /* 0x000fea0003800000 */
[----:B------:R-:W-:Y:S01]  /*6c60*/  BPT.TRAP 0x1 ;  /* 0x000000040000795c */ /* 0x000fe20000300000 */
.L_x_2581:
[----:B---3--:R-:W-:Y:S05]  /*6c70*/  @P1 BRA `(.L_x_2582) ;  /* 0x0000000000081947 */ /* 0x008fea0003800000 */
[----:B------:R-:W3:Y:S02]  /*6c80*/  SYNCS.PHASECHK.TRANS64.TRYWAIT P1, [UR43+0x38830], R5 ;  /* 0x03883005ff0075a7 */ /* 0x000ee4000802016b */
[----:B---3--:R-:W-:Y:S05]  /*6c90*/  @!P1 BRA `(.L_x_2583) ;  /* 0x000000b800f49947 */ /* 0x008fea0003800000 */
.L_x_2582:
[----:B------:R-:W-:Y:S01]  /*6ca0*/  ULEA UR6, UR48, UR44, 0xb ;  /* 0x0000002c30067291 */ /* 0x000fe2000f8e583f */
[----:B------:R-:W-:Y:S01]  /*6cb0*/  WARPGROUP.ARRIVE ;  /* 0x00000000000079c5 */ /* 0x000fe20000000000 */
[----:B------:R-:W-:Y:S01]  /*6cc0*/  UMOV UR7, 0x40000040 ;  /* 0x4000004000077882 */ /* 0x000fe20000000000 */
[----:B------:R-:W-:Y:S01]  /*6cd0*/  UMOV UR11, 0x40000040 ;  /* 0x40000040000b7882 */ /* 0x000fe20000000000 */
[----:B------:R-:W-:Y:S02]  /*6ce0*/  UIADD3 UR10, UR6, 0x2, URZ ;  /* 0x00000002060a7890 */ /* 0x000fe4000fffe03f */
        /* <DEDUP_REMOVED lines=38> */
.L_x_2584:
[----:B---3--:R-:W-:Y:S01]  /*6f50*/  FMNMX.FTZ R0, R152, R11, !PT ;  /* 0x0000000b98007209 */ /* 0x008fe20007810000 */
        /* <DEDUP_REMOVED lines=35> */
[----:B------:R-:W3:Y:S02]  /*7190*/  SHFL.BFLY PT, R13, R10, 0x2, 0x1f ;  /* 0x0c401f000a0d7f89 */ /* 0x000ee400000e0000 */
[----:B---3--:R-:W-:Y:S02]  /*71a0*/  FMNMX.FTZ R13, R10, R13, !PT ;  /* 0x0000000d0a0d7209 */ /* 0x008fe40007810000 */
[----:B------:R-:W-:-:S03]  /*71b0*/  FMNMX.FTZ R10, R154, R9, !PT ;  /* 0x000000099a0a7209 */ /* 0x000fc60007810000 */
[----:B------:R-:W3:Y:S01]  /*71c0*/  SHFL.BFLY PT, R0, R13, 0x1, 0x1f ;  /* 0x0c201f000d007f89 */ /* 0x000ee200000e0000 */
[----:B------:R-:W-:-:S04]  /*71d0*/  FMNMX.FTZ R17, R155, R10, !PT ;  /* 0x0000000a9b117209 */ /* 0x000fc80007810000 */
[----:B------:R-:W-:-:S04]  /*71e0*/  FMNMX.FTZ R10, R158, R17, !PT ;  /* 0x000000119e0a7209 */ /* 0x000fc80007810000 */
[----:B------:R-:W-:-:S04]  /*71f0*/  FMNMX.FTZ R17, R159, R10, !PT ;  /* 0x0000000a9f117209 */ /* 0x000fc80007810000 */
[----:B------:R-:W-:-:S04]  /*7200*/  FMNMX.FTZ R10, R162, R17, !PT ;  /* 0x00000011a20a7209 */ /* 0x000fc80007810000 */
[----:B------:R-:W-:-:S04]  /*7210*/  FMNMX.FTZ R17, R163, R10, !PT ;  /* 0x0000000aa3117209 */ /* 0x000fc80007810000 */
[----:B------:R-:W-:Y:S02]  /*7220*/  FMNMX.FTZ R10, R166, R17, !PT ;  /* 0x00000011a60a7209 */ /* 0x000fe40007810000 */
[----:B---3--:R-:W-:Y:S02]  /*7230*/  FMNMX.FTZ R0, R13, R0, !PT ;  /* 0x000000000d007209 */ /* 0x008fe40007810000 */
[----:B------:R-:W-:-:S03]  /*7240*/  FMNMX.FTZ R17, R167, R10, !PT ;  /* 0x0000000aa7117209 */ /* 0x000fc60007810000 */
[----:B------:R-:W-:Y:S01]  /*7250*/  FADD.FTZ R6, -R0, R11 ;  /* 0x0000000b00067221 */ /* 0x000fe20000010100 */
[----:B------:R-:W-:-:S03]  /*7260*/  FMNMX.FTZ R10, R170, R17, !PT ;  /* 0x00000011aa0a7209 */ /* 0x000fc60007810000 */
[----:B0-----:R-:W-:Y:S01]  /*7270*/  FMUL.FTZ R8, R6, UR40 ;  /* 0x0000002806087c20 */ /* 0x001fe20008410000 */
[----:B------:R-:W-:Y:S01]  /*7280*/  FMNMX.FTZ R17, R171, R10, !PT ;  /* 0x0000000aab117209 */ /* 0x000fe20007810000 */
[----:B------:R-:W-:-:S03]  /*7290*/  FFMA.FTZ R6, R0, R15, -8 ;  /* 0xc100000000067423 */ /* 0x000fc6000001000f */
[----:B------:R-:W-:Y:S01]  /*72a0*/  FMNMX.FTZ R10, R174, R17, !PT ;  /* 0x00000011ae0a7209 */ /* 0x000fe20007810000 */
[----:B------:R-:W-:-:S01]  /*72b0*/  FFMA.FTZ R14, R161, UR40, -R6 ;  /* 0x00000028a10e7c23 */ /* 0x000fc20008010806 */
[--C-:B------:R-:W-:Y:S01]  /*72c0*/  FFMA.FTZ R21, R165, UR40, -R6.reuse ;  /* 0x00000028a5157c23 */ /* 0x100fe20008010806 */
[----:B------:R-:W-:-:S01]  /*72d0*/  FFMA.FTZ R17, R169, UR40, -R6 ;  /* 0x00000028a9117c23 */ /* 0x000fc20008010806 */
        /* <DEDUP_REMOVED lines=33> */
[----:B------:R-:W-:Y:S01]  /*74f0*/  IMAD.U32 R189, RZ, RZ, UR40 ;  /* 0x00000028ffbd7e24 */ /* 0x000fe2000f8e00ff */
[----:B------:R-:W0:Y:S02]  /*7500*/  MUFU.EX2 R8, R8 ;  /* 0x0000000800087308 */ /* 0x000e240000000800 */
[----:B------:R-:W-:-:S04]  /*7510*/  FMNMX.FTZ R10, R194, R23, !PT ;  /* 0x00000017c20a7209 */ /* 0x000fc80007810000 */
[----:B------:R-:W-:Y:S02]  /*7520*/  FMNMX.FTZ R23, R195, R10, !PT ;  /* 0x0000000ac3177209 */ /* 0x000fe40007810000 */
[----:B------:R-:W3:Y:S02]  /*7530*/  MUFU.EX2 R11, R11 ;  /* 0x0000000b000b7308 */ /* 0x000ee40000000800 */
[----:B------:R-:W-:-:S04]  /*7540*/  FMNMX.FTZ R10, R198, R23, !PT ;  /* 0x00000017c60a7209 */ /* 0x000fc80007810000 */
[----:B------:R-:W-:Y:S02]  /*7550*/  FMNMX.FTZ R23, R199, R10, !PT ;  /* 0x0000000ac7177209 */ /* 0x000fe40007810000 */
[----:B------:R-:W5:Y:S01]  /*7560*/  MUFU.EX2 R152, R152 ;  /* 0x0000009800987308 */ /* 0x000f620000000800 */
[-C--:B0-----:R-:W-:Y:S01]  /*7570*/  FMUL.FTZ R24, R24, R8.reuse ;  /* 0x0000000818187220 */ /* 0x081fe20000410000 */
[----:B------:R-:W-:Y:S01]  /*7580*/  FMNMX.FTZ R10, R202, R23, !PT ;  /* 0x00000017ca0a7209 */ /* 0x000fe20007810000 */
[-C--:B------:R-:W-:Y:S01]  /*7590*/  FMUL.FTZ R25, R25, R8.reuse ;  /* 0x0000000819197220 */ /* 0x080fe20000410000 */
[-C--:B------:R-:W-:Y:S01]  /*75a0*/  FMUL.FTZ R28, R28, R8.reuse ;  /* 0x000000081c1c7220 */ /* 0x080fe20000410000 */
[----:B------:R-:W-:Y:S01]  /*75b0*/  FMUL.FTZ R29, R29, R8 ;  /* 0x000000081d1d7220 */ /* 0x000fe20000410000 */
[----:B------:R-:W-:Y:S01]  /*75c0*/  FMNMX.FTZ R23, R203, R10, !PT ;  /* 0x0000000acb177209 */ /* 0x000fe20007810000 */
[----:B------:R-:W-:Y:S01]  /*75d0*/  FMUL.FTZ R32, R32, R8 ;  /* 0x0000000820207220 */ /* 0x000fe20000410000 */
[----:B------:R-:W0:Y:S01]  /*75e0*/  MUFU.EX2 R12, R12 ;  /* 0x0000000c000c7308 */ /* 0x000e220000000800 */
[----:B---3--:R-:W-:-:S01]  /*75f0*/  FFMA.FTZ R3, R8, R3, R11 ;  /* 0x0000000308037223 */ /* 0x008fc2000001000b */
[----:B------:R-:W-:Y:S01]  /*7600*/  FMNMX.FTZ R10, R206, R23, !PT ;  /* 0x00000017ce0a7209 */ /* 0x000fe20007810000 */
[----:B------:R-:W-:-:S01]  /*7610*/  FFMA.FTZ R23, R185, UR40, -R6 ;  /* 0x00000028b9177c23 */ /* 0x000fc20008010806 */
[-C--:B------:R-:W-:Y:S01]  /*7620*/  FMUL.FTZ R33, R33, R8.reuse ;  /* 0x0000000821217220 */ /* 0x080fe20000410000 */
[----:B------:R-:W-:Y:S01]  /*7630*/  FMUL.FTZ R36, R36, R8 ;  /* 0x0000000824247220 */ /* 0x000fe20000410000 */
[----:B------:R-:W-:Y:S01]  /*7640*/  FMNMX.FTZ R161, R207, R10, !PT ;  /* 0x0000000acfa17209 */ /* 0x000fe20007810000 */
[-C--:B------:R-:W-:Y:S01]  /*7650*/  FMUL.FTZ R37, R37, R8.reuse ;  /* 0x0000000825257220 */ /* 0x080fe20000410000 */
[----:B------:R-:W3:Y:S01]  /*7660*/  MUFU.EX2 R15, R15 ;  /* 0x0000000f000f7308 */ /* 0x000ee20000000800 */
[----:B------:R-:W-:Y:S01]  /*7670*/  FMUL.FTZ R40, R40, R8 ;  /* 0x0000000828287220 */ /* 0x000fe20000410000 */
[----:B------:R-:W-:Y:S01]  /*7680*/  FMNMX.FTZ R10, R210, R161, !PT ;  /* 0x000000a1d20a7209 */ /* 0x000fe20007810000 */
[----:B------:R-:W-:-:S01]  /*7690*/  FFMA.FTZ R161, R188, UR40, -R6 ;  /* 0x00000028bca17c23 */ /* 0x000fc20008010806 */
[--C-:B------:R-:W-:Y:S01]  /*76a0*/  FFMA.FTZ R188, R205, UR40, -R6.reuse ;  /* 0x00000028cdbc7c23 */ /* 0x100fe20008010806 */
[----:B------:R-:W-:Y:S01]  /*76b0*/  FMUL.FTZ R41, R41, R8 ;  /* 0x0000000829297220 */ /* 0x000fe20000410000 */
[----:B------:R-:W-:Y:S01]  /*76c0*/  FMNMX.FTZ R165, R211, R10, !PT ;  /* 0x0000000ad3a57209 */ /* 0x000fe20007810000 */
[-C--:B------:R-:W-:Y:S01]  /*76d0*/  FMUL.FTZ R44, R44, R8.reuse ;  /* 0x000000082c2c7220 */ /* 0x080fe20000410000 */
[----:B------:R-:W1:Y:S01]  /*76e0*/  MUFU.EX2 R13, R13 ;  /* 0x0000000d000d7308 */ /* 0x000e620000000800 */
[----:B------:R-:W-:Y:S01]  /*76f0*/  FMUL.FTZ R45, R45, R8 ;  /* 0x000000082d2d7220 */ /* 0x000fe20000410000 */
[----:B------:R-:W-:Y:S01]  /*7700*/  FMNMX.FTZ R10, R214, R165, !PT ;  /* 0x000000a5d60a7209 */ /* 0x000fe20007810000 */
[----:B------:R-:W-:-:S01]  /*7710*/  FFMA.FTZ R165, R193, UR40, -R6 ;  /* 0x00000028c1a57c23 */ /* 0x000fc20008010806 */
[-C--:B------:R-:W-:Y:S01]  /*7720*/  FMUL.FTZ R48, R48, R8.reuse ;  /* 0x0000000830307220 */ /* 0x080fe20000410000 */
[----:B------:R-:W-:Y:S01]  /*7730*/  FMUL.FTZ R49, R49, R8 ;  /* 0x0000000831317220 */ /* 0x000fe20000410000 */
[----:B------:R-:W-:Y:S01]  /*7740*/  FMNMX.FTZ R10, R215, R10, !PT ;  /* 0x0000000ad70a7209 */ /* 0x000fe20007810000 */
[-C--:B------:R-:W-:Y:S01]  /*7750*/  FMUL.FTZ R52, R52, R8.reuse ;  /* 0x0000000834347220 */ /* 0x080fe20000410000 */
[----:B------:R-:W-:Y:S01]  /*7760*/  MUFU.EX2 R14, R14 ;  /* 0x0000000e000e7308 */ /* 0x000fe20000000800 */
[-C--:B------:R-:W-:Y:S01]  /*7770*/  FMUL.FTZ R53, R53, R8.reuse ;  /* 0x0000000835357220 */ /* 0x080fe20000410000 */
[-C--:B------:R-:W-:Y:S01]  /*7780*/  FMUL.FTZ R56, R56, R8.reuse ;  /* 0x0000000838387220 */ /* 0x080fe20000410000 */
[----:B------:R-:W2:Y:S01]  /*7790*/  SHFL.BFLY PT, R169, R10, 0x2, 0x1f ;  /* 0x0c401f000aa97f89 */ /* 0x000ea200000e0000 */
        /* <DEDUP_REMOVED lines=23> */
[----:B--2---:R-:W-:Y:S01]  /*7910*/  FMNMX.FTZ R185, R10, R169, !PT ;  /* 0x000000a90ab97209 */ /* 0x004fe20007810000 */
[----:B------:R-:W-:Y:S01]  /*7920*/  FFMA.FTZ R169, R201, UR40, -R6 ;  /* 0x00000028c9a97c23 */ /* 0x000fe20008010806 */
[-C--:B------:R-:W-:Y:S01]  /*7930*/  FMUL.FTZ R97, R97, R8.reuse ;  /* 0x0000000861617220 */ /* 0x080fe20000410000 */
[-C--:B------:R-:W-:Y:S01]  /*7940*/  FMUL.FTZ R100, R100, R8.reuse ;  /* 0x0000000864647220 */ /* 0x080fe20000410000 */
[-C--:B------:R-:W-:Y:S01]  /*7950*/  FMUL.FTZ R101, R101, R8.reuse ;  /* 0x0000000865657220 */ /* 0x080fe20000410000 */
[----:B------:R-:W2:Y:S01]  /*7960*/  SHFL.BFLY PT, R10, R185, 0x1, 0x1f ;  /* 0x0c201f00b90a7f89 */ /* 0x000ea200000e0000 */
        /* <DEDUP_REMOVED lines=22> */
[----:B------:R-:W-:Y:S01]  /*7ad0*/  FMUL.FTZ R141, R141, R8 ;  /* 0x000000088d8d7220 */ /* 0x000fe20000410000 */
[----:B--2---:R-:W-:Y:S01]  /*7ae0*/  FMNMX.FTZ R10, R185, R10, !PT ;  /* 0x0000000ab90a7209 */ /* 0x004fe20007810000 */
[----:B------:R-:W-:Y:S01]  /*7af0*/  MUFU.EX2 R19, R19 ;  /* 0x0000001300137308 */ /* 0x000fe20000000800 */
[-C--:B------:R-:W-:Y:S01]  /*7b00*/  FMUL.FTZ R144, R144, R8.reuse ;  /* 0x0000000890907220 */ /* 0x080fe20000410000 */
[-C--:B------:R-:W-:Y:S01]  /*7b10*/  FMUL.FTZ R145, R145, R8.reuse ;  /* 0x0000000891917220 */ /* 0x080fe20000410000 */
[-C--:B------:R-:W-:Y:S01]  /*7b20*/  FMUL.FTZ R148, R148, R8.reuse ;  /* 0x0000000894947220 */ /* 0x080fe20000410000 */
[----:B------:R-:W-:Y:S01]  /*7b30*/  FADD.FTZ R6, -R10, R9 ;  /* 0x000000090a067221 */ /* 0x000fe20000010100 */
[----:B------:R-:W-:-:S03]  /*7b40*/  FMUL.FTZ R149, R149, R8 ;  /* 0x0000000895957220 */ /* 0x000fc60000410000 */
[----:B------:R-:W-:Y:S01]  /*7b50*/  FMUL.FTZ R9, R6, UR40 ;  /* 0x0000002806097c20 */ /* 0x000fe20008410000 */
[----:B------:R-:W-:-:S01]  /*7b60*/  FFMA.FTZ R6, R10, R189, -8 ;  /* 0xc10000000a067423 */ /* 0x000fc200000100bd */
[----:B------:R-:W-:Y:S03]  /*7b70*/  MUFU.EX2 R20, R20 ;  /* 0x0000001400147308 */ /* 0x000fe60000000800 */
[----:B------:R-:W-:-:S01]  /*7b80*/  FFMA.FTZ R154, R154, UR40, -R6 ;  /* 0x000000289a9a7c23 */ /* 0x000fc20008010806 */
        /* <DEDUP_REMOVED lines=10> */
[----:B------:R-:W-:Y:S01]  /*7c30*/  FFMA.FTZ R167, R179, UR40, -R6 ;  /* 0x00000028b3a77c23 */ /* 0x000fe20008010806 */
[----:B-----5:R-:W-:-:S01]  /*7c40*/  FADD.FTZ R179, R152, R3 ;  /* 0x0000000398b37221 */ /* 0x020fc20000010000 */
[----:B------:R-:W2:Y:S01]  /*7c50*/  MUFU.EX2 R154, R154 ;  /* 0x0000009a009a7308 */ /* 0x000ea20000000800 */
[----:B------:R-:W-:-:S01]  /*7c60*/  FFMA.FTZ R162, R170, UR40, -R6 ;  /* 0x00000028aaa27c23 */ /* 0x000fc20008010806 */
[--C-:B------:R-:W-:Y:S01]  /*7c70*/  FFMA.FTZ R170, R174, UR40, -R6.reuse ;  /* 0x00000028aeaa7c23 */ /* 0x100fe20008010806 */
[----:B------:R-:W-:-:S01]  /*7c80*/  FFMA.FTZ R174, R186, UR40, -R6 ;  /* 0x00000028baae7c23 */ /* 0x000fc20008010806 */
[----:B0-----:R-:W-:Y:S01]  /*7c90*/  FADD.FTZ R186, R12, R179 ;  /* 0x000000b30cba7221 */ /* 0x001fe20000010000 */
[----:B------:R-:W-:-:S01]  /*7ca0*/  FFMA.FTZ R163, R171, UR40, -R6 ;  /* 0x00000028aba37c23 */ /* 0x000fc20008010806 */
[--C-:B------:R-:W-:Y:S01]  /*7cb0*/  FFMA.FTZ R171, R175, UR40, -R6.reuse ;  /* 0x00000028afab7c23 */ /* 0x100fe20008010806 */
[----:B------:R-:W-:-:S01]  /*7cc0*/  FFMA.FTZ R175, R187, UR40, -R6 ;  /* 0x00000028bbaf7c23 */ /* 0x000fc20008010806 */
[----:B------:R-:W0:Y:S01]  /*7cd0*/  MUFU.EX2 R155, R155 ;  /* 0x0000009b009b7308 */ /* 0x000e220000000800 */
[----:B---3--:R-:W-:-:S01]  /*7ce0*/  FADD.FTZ R186, R15, R186 ;  /* 0x000000ba0fba7221 */ /* 0x008fc20000010000 */
[--C-:B------:R-:W-:Y:S01]  /*7cf0*/  FFMA.FTZ R3, R191, UR40, -R6.reuse ;  /* 0x00000028bf037c23 */ /* 0x100fe20008010806 */
[----:B------:R-:W-:-:S01]  /*7d00*/  FFMA.FTZ R190, R190, UR40, -R6 ;  /* 0x00000028bebe7c23 */ /* 0x000fc20008010806 */
[----:B------:R-:W-:Y:S01]  /*7d10*/  FFMA.FTZ R183, R183, UR40, -R6 ;  /* 0x00000028b7b77c23 */ /* 0x000fe20008010806 */
[----:B-1----:R-:W-:-:S01]  /*7d20*/  FADD.FTZ R191, R13, R186 ;  /* 0x000000ba0dbf7221 */ /* 0x002fc20000010000 */
[--C-:B------:R-:W-:Y:S01]  /*7d30*/  FFMA.FTZ R211, R211, UR40, -R6.reuse ;  /* 0x00000028d3d37c23 */ /* 0x100fe20008010806 */
[----:B------:R-:W-:-:S01]  /*7d40*/  FFMA.FTZ R214, R214, UR40, -R6 ;  /* 0x00000028d6d67c23 */ /* 0x000fc20008010806 */
[----:B------:R-:W1:Y:S01]  /*7d50*/  MUFU.EX2 R189, R189 ;  /* 0x000000bd00bd7308 */ /* 0x000e620000000800 */
[----:B--2---:R-:W-:-:S01]  /*7d60*/  FFMA.FTZ R182, R9, R2, R154 ;  /* 0x0000000209b67223 */ /* 0x004fc2000001009a */
[----:B------:R-:W-:Y:S01]  /*7d70*/  FADD.FTZ R191, R14, R191 ;  /* 0x000000bf0ebf7221 */ /* 0x000fe20000010000 */
[----:B------:R-:W-:Y:S01]  /*7d80*/  F2FP.SATFINITE.E4M3.F32.PACK_AB_MERGE_C R12, R15, R12, RZ ;  /* 0x0000000c0f0c723e */ /* 0x000fe200048070ff */
        /* <DEDUP_REMOVED lines=38> */
[----:B------:R-:W-:Y:S01]  /*7ff0*/  FFMA.FTZ R182, R195, UR40, -R6 ;  /* 0x00000028c3b67c23 */ /* 0x000fe20008010806 */
        /* <DEDUP_REMOVED lines=19> */
[-C--:B------:R-:W-:Y:S01]  /*8130*/  FMUL.FTZ R106, R106, R9.reuse ;  /* 0x000000096a6a7220 */ /* 0x080fe20000410000 */
[----:B------:R-:W-:Y:S01]  /*8140*/  FMUL.FTZ R107, R107, R9 ;  /* 0x000000096b6b7220 */ /* 0x000fe20000410000 */
[----:B------:R0:W-:Y:S01]  /*8150*/  MUFU.EX2 R2, R190 ;  /* 0x000000be00027308 */ /* 0x0001e20000000800 */
        /* <DEDUP_REMOVED lines=9> */
[----:B--2---:R-:W-:Y:S01]  /*81f0*/  FADD.FTZ R195, R163, R194 ;  /* 0x000000c2a3c37221 */ /* 0x004fe20000010000 */
[C---:B------:R-:W-:Y:S01]  /*8200*/  F2FP.SATFINITE.E4M3.F32.PACK_AB_MERGE_C R18, R21.reuse, R18, RZ ;  /* 0x000000121512723e */ /* 0x040fe200048070ff */
[----:B------:R-:W-:Y:S01]  /*8210*/  FMUL.FTZ R122, R122, R9 ;  /* 0x000000097a7a7220 */ /* 0x000fe20000410000 */
[----:B------:R-:W-:-:S01]  /*8220*/  FADD.FTZ R191, R21, R190 ;  /* 0x000000be15bf7221 */ /* 0x000fc20000010000 */
[----:B------:R-:W-:Y:S01]  /*8230*/  FFMA.FTZ R190, R198, UR40, -R6 ;  /* 0x00000028c6be7c23 */ /* 0x000fe20008010806 */
[----:B------:R-:W-:Y:S01]  /*8240*/  FMUL.FTZ R123, R123, R9 ;  /* 0x000000097b7b7220 */ /* 0x000fe20000410000 */
[----:B------:R-:W0:Y:S01]  /*8250*/  MUFU.EX2 R171, R171 ;  /* 0x000000ab00ab7308 */ /* 0x000e220000000800 */
[----:B------:R-:W-:-:S01]  /*8260*/  FADD.FTZ R186, R156, R191 ;  /* 0x000000bf9cba7221 */ /* 0x000fc20000010000 */
[----:B------:R-:W-:Y:S01]  /*8270*/  FFMA.FTZ R191, R199, UR40, -R6 ;  /* 0x00000028c7bf7c23 */ /* 0x000fe20008010806 */
[-C--:B------:R-:W-:Y:S01]  /*8280*/  FMUL.FTZ R126, R126, R9.reuse ;  /* 0x000000097e7e7220 */ /* 0x080fe20000410000 */
[----:B------:R-:W-:Y:S01]  /*8290*/  FMUL.FTZ R127, R127, R9 ;  /* 0x000000097f7f7220 */ /* 0x000fe20000410000 */
[----:B------:R-:W-:-:S01]  /*82a0*/  FADD.FTZ R187, R17, R186 ;  /* 0x000000ba11bb7221 */ /* 0x000fc20000010000 */
[-C--:B------:R-:W-:Y:S01]  /*82b0*/  FMUL.FTZ R130, R130, R9.reuse ;  /* 0x0000000982827220 */ /* 0x080fe20000410000 */
[----:B------:R-:W-:Y:S01]  /*82c0*/  FMUL.FTZ R131, R131, R9 ;  /* 0x0000000983837220 */ /* 0x000fe20000410000 */
[----:B------:R-:W2:Y:S01]  /*82d0*/  MUFU.EX2 R166, R166 ;  /* 0x000000a600a67308 */ /* 0x000ea20000000800 */
[----:B------:R-:W-:-:S01]  /*82e0*/  FADD.FTZ R186, R22, R187 ;  /* 0x000000bb16ba7221 */ /* 0x000fc20000010000 */
[----:B-1----:R-:W-:Y:S01]  /*82f0*/  FADD.FTZ R194, R170, R195 ;  /* 0x000000c3aac27221 */ /* 0x002fe20000010000 */
[-C--:B------:R-:W-:Y:S01]  /*8300*/  FMUL.FTZ R134, R134, R9.reuse ;  /* 0x0000000986867220 */ /* 0x080fe20000410000 */
[----:B------:R-:W-:Y:S01]  /*8310*/  FMUL.FTZ R135, R135, R9 ;  /* 0x0000000987877220 */ /* 0x000fe20000410000 */
[----:B------:R-:W-:-:S01]  /*8320*/  FADD.FTZ R198, R153, R186 ;  /* 0x000000ba99c67221 */ /* 0x000fc20000010000 */
[----:B------:R-:W-:Y:S01]  /*8330*/  FFMA.FTZ R186, R202, UR40, -R6 ;  /* 0x00000028caba7c23 */ /* 0x000fe20008010806 */
[----:B------:R-:W-:Y:S01]  /*8340*/  FMUL.FTZ R138, R138, R9 ;  /* 0x000000098a8a7220 */ /* 0x000fe20000410000 */
[----:B------:R-:W1:Y:S01]  /*8350*/  MUFU.EX2 R167, R167 ;  /* 0x000000a700a77308 */ /* 0x000e620000000800 */
[----:B0-----:R-:W-:-:S01]  /*8360*/  FADD.FTZ R187, R171, R194 ;  /* 0x000000c2abbb7221 */ /* 0x001fc20000010000 */
[----:B------:R-:W-:Y:S01]  /*8370*/  FADD.FTZ R195, R19, R198 ;  /* 0x000000c613c37221 */ /* 0x000fe20000010000 */
[----:B------:R-:W-:Y:S01]  /*8380*/  F2FP.SATFINITE.E4M3.F32.PACK_AB_MERGE_C R170, R171, R170, RZ ;  /* 0x000000aaabaa723e */ /* 0x000fe200048070ff */
[-C--:B------:R-:W-:Y:S01]  /*8390*/  FMUL.FTZ R139, R139, R9.reuse ;  /* 0x000000098b8b7220 */ /* 0x080fe20000410000 */
[-C--:B------:R-:W-:Y:S01]  /*83a0*/  FMUL.FTZ R142, R142, R9.reuse ;  /* 0x000000098e8e7220 */ /* 0x080fe20000410000 */
[----:B------:R-:W-:Y:S01]  /*83b0*/  FADD.FTZ R198, R20, R195 ;  /* 0x000000c314c67221 */ /* 0x000fe20000010000 */
[----:B------:R-:W-:Y:S01]  /*83c0*/  FMUL.FTZ R143, R143, R9 ;  /* 0x000000098f8f7220 */ /* 0x000fe20000410000 */
[----:B------:R-:W0:Y:S01]  /*83d0*/  MUFU.EX2 R157, R157 ;  /* 0x0000009d009d7308 */ /* 0x000e220000000800 */
[----:B--2---:R-:W-:-:S01]  /*83e0*/  FADD.FTZ R194, R166, R187 ;  /* 0x000000bba6c27221 */ /* 0x004fc20000010000 */
[----:B------:R-:W-:Y:S01]  /*83f0*/  FFMA.FTZ R187, R203, UR40, -R6 ;  /* 0x00000028cbbb7c23 */ /* 0x000fe20008010806 */
[-C--:B------:R-:W-:Y:S01]  /*8400*/  FMUL.FTZ R146, R146, R9.reuse ;  /* 0x0000000992927220 */ /* 0x080fe20000410000 */
[-C--:B------:R-:W-:Y:S01]  /*8410*/  FMUL.FTZ R147, R147, R9.reuse ;  /* 0x0000000993937220 */ /* 0x080fe20000410000 */
[-C--:B------:R-:W-:Y:S01]  /*8420*/  FMUL.FTZ R150, R150, R9.reuse ;  /* 0x0000000996967220 */ /* 0x080fe20000410000 */
[----:B------:R-:W-:Y:S01]  /*8430*/  FMUL.FTZ R151, R151, R9 ;  /* 0x0000000997977220 */ /* 0x000fe20000410000 */
[----:B------:R-:W-:Y:S01]  /*8440*/  F2FP.SATFINITE.E4M3.F32.PACK_AB_MERGE_C R152, R152, R11, R12 ;  /* 0x0000000b9898723e */ /* 0x000fe2000480700c */
[----:B------:R-:W2:Y:S01]  /*8450*/  MUFU.EX2 R178, R178 ;  /* 0x000000b200b27308 */ /* 0x000ea20000000800 */
[----:B-1----:R-:W-:-:S07]  /*8460*/  FADD.FTZ R195, R167, R194 ;  /* 0x000000c2a7c37221 */ /* 0x002fce0000010000 */
[----:B------:R-:W1:Y:S01]  /*8470*/  MUFU.EX2 R176, R176 ;  /* 0x000000b000b07308 */ /* 0x000e620000000800 */
[----:B0-----:R-:W-:-:S07]  /*8480*/  FADD.FTZ R197, R157, R198 ;  /* 0x000000c69dc57221 */ /* 0x001fce0000010000 */
[----:B------:R-:W0:Y:S01]  /*8490*/  MUFU.EX2 R183, R183 ;  /* 0x000000b700b77308 */ /* 0x000e220000000800 */
[----:B--2---:R-:W-:-:S01]  /*84a0*/  FADD.FTZ R194, R178, R195 ;  /* 0x000000c3b2c27221 */ /* 0x004fc20000010000 */
[----:B------:R-:W-:-:S06]  /*84b0*/  FFMA.FTZ R195, R206, UR40, -R6 ;  /* 0x00000028cec37c23 */ /* 0x000fcc0008010806 */
[----:B------:R-:W2:Y:S01]  /*84c0*/  MUFU.EX2 R160, R160 ;  /* 0x000000a000a07308 */ /* 0x000ea20000000800 */
[----:B-1----:R-:W-:-:S01]  /*84d0*/  FADD.FTZ R197, R176, R197 ;  /* 0x000000c5b0c57221 */ /* 0x002fc20000010000 */
[----:B------:R-:W-:-:S06]  /*84e0*/  F2FP.SATFINITE.E4M3.F32.PACK_AB_MERGE_C R176, R176, R157, RZ ;  /* 0x0000009db0b0723e */ /* 0x000fcc00048070ff */
[----:B------:R-:W1:Y:S01]  /*84f0*/  MUFU.EX2 R174, R174 ;  /* 0x000000ae00ae7308 */ /* 0x000e620000000800 */
[----:B0-----:R-:W-:-:S01]  /*8500*/  FADD.FTZ R199, R183, R194 ;  /* 0x000000c2b7c77221 */ /* 0x001fc20000010000 */
[----:B------:R-:W-:-:S06]  /*8510*/  F2FP.SATFINITE.E4M3.F32.PACK_AB_MERGE_C R178, R183, R178, RZ ;  /* 0x000000b2b7b2723e */ /* 0x000fcc00048070ff */
[----:B------:R-:W0:Y:S01]  /*8520*/  MUFU.EX2 R23, R23 ;  /* 0x0000001700177308 */ /* 0x000e220000000800 */
[----:B--2---:R-:W-:-:S07]  /*8530*/  FADD.FTZ R194, R160, R197 ;  /* 0x000000c5a0c27221 */ /* 0x004fce0000010000 */
[----:B------:R-:W2:Y:S01]  /*8540*/  MUFU.EX2 R175, R175 ;  /* 0x000000af00af7308 */ /* 0x000ea20000000800 */
[----:B-1----:R-:W-:-:S07]  /*8550*/  FADD.FTZ R198, R174, R199 ;  /* 0x000000c7aec67221 */ /* 0x002fce0000010000 */
[----:B------:R-:W1:Y:S01]  /*8560*/  MUFU.EX2 R161, R161 ;  /* 0x000000a100a17308 */ /* 0x000e620000000800 */
[----:B0-----:R-:W-:-:S07]  /*8570*/  FADD.FTZ R194, R23, R194 ;  /* 0x000000c217c27221 */ /* 0x001fce0000010000 */
[----:B------:R-:W0:Y:S01]  /*8580*/  MUFU.EX2 R180, R180 ;  /* 0x000000b400b47308 */ /* 0x000e220000000800 */
[----:B--2---:R-:W-:-:S01]  /*8590*/  FADD.FTZ R197, R175, R198 ;  /* 0x000000c6afc57221 */ /* 0x004fc20000010000 */
[----:B------:R-:W-:-:S03]  /*85a0*/  FFMA.FTZ R198, R207, UR40, -R6 ;  /* 0x00000028cfc67c23 */ /* 0x000fc60008010806 */
[----:B------:R-:W-:-:S03]  /*85b0*/  FADD.FTZ R202, R2, R197 ;  /* 0x000000c502ca7221 */ /* 0x000fc60000010000 */
[----:B------:R-:W2:Y:S01]  /*85c0*/  MUFU.EX2 R3, R3 ;  /* 0x0000000300037308 */ /* 0x000ea20000000800 */
[----:B-1----:R-:W-:-:S01]  /*85d0*/  FADD.FTZ R199, R161, R194 ;  /* 0x000000c2a1c77221 */ /* 0x002fc20000010000 */
[--C-:B------:R-:W-:Y:S01]  /*85e0*/  FFMA.FTZ R194, R210, UR40, -R6.reuse ;  /* 0x00000028d2c27c23 */ /* 0x100fe20008010806 */
[----:B------:R-:W-:-:S05]  /*85f0*/  FFMA.FTZ R6, R215, UR40, -R6 ;  /* 0x00000028d7067c23 */ /* 0x000fca0008010806 */
        /* <DEDUP_REMOVED lines=20> */
[----:B------:R-:W-:-:S04]  /*8740*/  F2FP.SATFINITE.E4M3.F32.PACK_AB_MERGE_C R197, R153, R22, RZ ;  /* 0x0000001699c5723e */ /* 0x000fc800048070ff */
[----:B------:R-:W-:Y:S02]  /*8750*/  F2FP.SATFINITE.E4M3.F32.PACK_AB_MERGE_C R156, R17, R156, R197 ;  /* 0x0000009c119c723e */ /* 0x000fe400048070c5 */
        /* <DEDUP_REMOVED lines=24> */
[----:B------:R-:W-:-:S04]  /*88e0*/  F2FP.SATFINITE.E4M3.F32.PACK_AB_MERGE_C R195, R198, R195, RZ ;  /* 0x000000c3c6c3723e */ /* 0x000fc800048070ff */
[----:B------:R-:W-:Y:S02]  /*88f0*/  F2FP.SATFINITE.E4M3.F32.PACK_AB_MERGE_C R169, R187, R186, R195 ;  /* 0x000000babba9723e */ /* 0x000fe400048070c3 */
[----:B------:R-:W1:Y:S01]  /*8900*/  MUFU.EX2 R173, R173 ;  /* 0x000000ad00ad7308 */ /* 0x000e620000000800 */
[----:B0-----:R-:W-:-:S07]  /*8910*/  FADD.FTZ R2, R172, R153 ;  /* 0x00000099ac027221 */ /* 0x001fce0000010000 */
[----:B------:R-:W0:Y:S01]  /*8920*/  MUFU.EX2 R15, R211 ;  /* 0x000000d3000f7308 */ /* 0x000e220000000800 */
[----:B--2---:R-:W-:-:S01]  /*8930*/  FADD.FTZ R22, R194, R157 ;  /* 0x0000009dc2167221 */ /* 0x004fc20000010000 */
[----:B------:R-:W-:Y:S02]  /*8940*/  F2FP.SATFINITE.E4M3.F32.PACK_AB_MERGE_C R157, R163, R162, R170 ;  /* 0x000000a2a39d723e */ /* 0x000fe400048070aa */
[----:B------:R-:W-:Y:S02]  /*8950*/  F2FP.SATFINITE.E4M3.F32.PACK_AB_MERGE_C R162, R165, R164, R177 ;  /* 0x000000a4a5a2723e */ /* 0x000fe400048070b1 */
        /* <DEDUP_REMOVED lines=8> */
[----:B-1----:R-:W-:-:S01]  /*89e0*/  FADD.FTZ R2, R214, R3 ;  /* 0x00000003d6027221 */ /* 0x002fc20000010000 */
[C---:B0-----:R-:W-:Y:S01]  /*89f0*/  F2FP.SATFINITE.E4M3.F32.PACK_AB_MERGE_C R185, R192.reuse, R185, RZ ;  /* 0x000000b9c0b9723e */ /* 0x041fe200048070ff */
[----:B------:R-:W-:-:S01]  /*8a00*/  FADD.FTZ R3, R192, R153 ;  /* 0x00000099c0037221 */ /* 0x000fc20000010000 */
[----:B------:R-:W-:Y:S02]  /*8a10*/  F2FP.SATFINITE.E4M3.F32.PACK_AB_MERGE_C R153, R155, R154, R189 ;  /* 0x0000009a9b99723e */ /* 0x000fe400048070bd */
[----:B------:R-:W-:Y:S02]  /*8a20*/  F2FP.SATFINITE.E4M3.F32.PACK_AB_MERGE_C R155, R159, R158, R193 ;  /* 0x0000009e9f9b723e */ /* 0x000fe400048070c1 */
[----:B------:R-:W-:Y:S02]  /*8a30*/  F2FP.SATFINITE.E4M3.F32.PACK_AB_MERGE_C R154, R14, R13, R18 ;  /* 0x0000000d0e9a723e */ /* 0x000fe40004807012 */
[C---:B--2---:R-:W-:Y:S01]  /*8a40*/  F2FP.SATFINITE.E4M3.F32.PACK_AB_MERGE_C R214, R21.reuse, R214, RZ ;  /* 0x000000d615d6723e */ /* 0x044fe200048070ff */
[----:B------:R-:W-:Y:S01]  /*8a50*/  FADD.FTZ R2, R21, R2 ;  /* 0x0000000215027221 */ /* 0x000fe20000010000 */
[----:B------:R-:W-:-:S02]  /*8a60*/  F2FP.SATFINITE.E4M3.F32.PACK_AB_MERGE_C R158, R20, R19, R176 ;  /* 0x00000013149e723e */ /* 0x000fc400048070b0 */
[----:B------:R-:W-:Y:S02]  /*8a70*/  F2FP.SATFINITE.E4M3.F32.PACK_AB_MERGE_C R159, R167, R166, R178 ;  /* 0x000000a6a79f723e */ /* 0x000fe400048070b2 */
[----:B------:R-:W-:Y:S02]  /*8a80*/  F2FP.SATFINITE.E4M3.F32.PACK_AB_MERGE_C R170, R173, R172, R185 ;  /* 0x000000acadaa723e */ /* 0x000fe400048070b9 */
[----:B------:R-:W-:Y:S01]  /*8a90*/  F2FP.SATFINITE.E4M3.F32.PACK_AB_MERGE_C R171, R15, R194, R214 ;  /* 0x000000c20fab723e */ /* 0x000fe200048070d6 */
[----:B------:R-:W-:Y:S06]  /*8aa0*/  @!P0 BRA `(.L_x_2585) ;  /* 0x0000000000048947 */ /* 0x000fec0003800000 */
[----:B------:R-:W-:Y:S01]  /*8ab0*/  BPT.TRAP 0x1 ;  /* 0x000000040000795c */ /* 0x000fe20000300000 */
.L_x_2585:
[----:B------:R0:W1:Y:S01]  /*8ac0*/  SYNCS.PHASECHK.TRANS64.TRYWAIT P1, [UR43+0x38850], R5 ;  /* 0x03885005ff0075a7 */ /* 0x000062000802016b */
[----:B------:R-:W-:Y:S05]  /*8ad0*/  @!P0 BRA `(.L_x_2586) ;  /* 0x0000000000048947 */ /* 0x000fea0003800000 */
[----:B------:R-:W-:Y:S01]  /*8ae0*/  BPT.TRAP 0x1 ;  /* 0x000000040000795c */ /* 0x000fe20000300000 */
.L_x_2586:
[----:B-1----:R-:W-:Y:S05]  /*8af0*/  @P1 BRA `(.L_x_2587) ;  /* 0x0000000000081947 */ /* 0x002fea0003800000 */
[----:B------:R-:W1:Y:S02]  /*8b00*/  SYNCS.PHASECHK.TRANS64.TRYWAIT P1, [UR43+0x38850], R5 ;  /* 0x03885005ff0075a7 */ /* 0x000e64000802016b */
[----:B-1----:R-:W-:Y:S05]  /*8b10*/  @!P1 BRA `(.L_x_2588) ;  /* 0x0000009c006c9947 */ /* 0x002fea0003800000 */
.L_x_2587:
        /* <DEDUP_REMOVED lines=27> */
.L_x_2589:
        /* <DEDUP_REMOVED lines=9> */
.L_x_2579:
[----:B------:R-:W-:Y:S01]  /*8d60*/  ULDC.64 UR8, c[0x0][0x9a0] ;  /* 0x0002680000087ab9 */ /* 0x000fe20000000a00 */
[----:B------:R-:W-:Y:S01]  /*8d70*/  IADD3 R16, -R16, 0xb, RZ ;  /* 0x0000000b10107810 */ /* 0x000fe20007ffe1ff */
[----:B------:R-:W-:Y:S01]  /*8d80*/  UISETP.NE.U32.AND UP0, UPT, UR8, URZ, UPT ;  /* 0x0000003f0800728c */ /* 0x000fe2000bf05070 */
[----:B-1----:R-:W-:-:S03]  /*8d90*/  IMAD.MOV.U32 R6, RZ, RZ, 0x3f800000 ;  /* 0x3f800000ff067424 */ /* 0x002fc600078e00ff */
        /* <DEDUP_REMOVED lines=17> */
[----:B--2-4-:R-:W-:-:S04]  /*8eb0*/  IMAD.U32 R4, RZ, RZ, UR6 ;  /* 0x00000006ff047e24 */ /* 0x014fc8000f8e00ff */
[----:B0-----:R-:W-:-:S05]  /*8ec0*/  IMAD.U32 R5, RZ, RZ, UR7 ;  /* 0x00000007ff057e24 */ /* 0x001fca000f8e00ff */
[----:B------:R0:W2:Y:S01]  /*8ed0*/  @P0 LDG.E R6, desc[UR50][R4.64] ;  /* 0x0000003204060981 */ /* 0x0000a2000c1e1900 */
[----:B-1----:R-:W-:-:S03]  /*8ee0*/  IMAD.U32 R16, RZ, RZ, UR40 ;  /* 0x00000028ff107e24 */ /* 0x002fc6000f8e00ff */
[----:B------:R-:W1:Y:S04]  /*8ef0*/  SHFL.BFLY PT, R8, R3, 0x2, 0x1f ;  /* 0x0c401f0003087f89 */ /* 0x000e6800000e0000 */
[----:B------:R-:W3:Y:S01]  /*8f00*/  SHFL.BFLY PT, R7, R2, 0x2, 0x1f ;  /* 0x0c401f0002077f89 */ /* 0x000ee200000e0000 */
[----:B0-----:R-:W-:Y:S02]  /*8f10*/  IMAD.MOV.U32 R5, RZ, RZ, RZ ;  /* 0x000000ffff057224 */ /* 0x001fe400078e00ff */
[----:B-1----:R-:W-:Y:S01]  /*8f20*/  FADD.FTZ R8, R8, R3 ;  /* 0x0000000308087221 */ /* 0x002fe20000010000 */
[----:B------:R-:W-:Y:S02]  /*8f30*/  IMAD.MOV.U32 R3, RZ, RZ, -0x800000 ;  /* 0xff800000ff037424 */ /* 0x000fe400078e00ff */
[----:B---3--:R-:W-:Y:S01]  /*8f40*/  FADD.FTZ R9, R7, R2 ;  /* 0x0000000207097221 */ /* 0x008fe20000010000 */
[----:B------:R-:W-:Y:S01]  /*8f50*/  IMAD.MOV.U32 R2, RZ, RZ, -0x800000 ;  /* 0xff800000ff027424 */ /* 0x000fe200078e00ff */
[----:B------:R-:W0:Y:S04]  /*8f60*/  SHFL.BFLY PT, R7, R8, 0x1, 0x1f ;  /* 0x0c201f0008077f89 */ /* 0x000e2800000e0000 */
[----:B------:R-:W1:Y:S01]  /*8f70*/  SHFL.BFLY PT, R12, R9, 0x1, 0x1f ;  /* 0x0c201f00090c7f89 */ /* 0x000e6200000e0000 */
[----:B0-----:R-:W-:Y:S01]  /*8f80*/  FADD.FTZ R11, R8, R7 ;  /* 0x00000007080b7221 */ /* 0x001fe20000010000 */
[----:B------:R-:W-:-:S03]  /*8f90*/  IMAD.U32 R7, RZ, RZ, UR40 ;  /* 0x00000028ff077e24 */ /* 0x000fc6000f8e00ff */
[C---:B------:R-:W-:Y:S01]  /*8fa0*/  FMUL.FTZ R13, R11.reuse, 0.00390625 ;  /* 0x3b8000000b0d7820 */ /* 0x040fe20000410000 */
[----:B------:R-:W-:Y:S01]  /*8fb0*/  FSETP.NE.FTZ.AND P0, PT, R11, RZ, PT ;  /* 0x000000ff0b00720b */ /* 0x000fe20003f15000 */
[----:B-1----:R-:W-:Y:S01]  /*8fc0*/  FADD.FTZ R12, R9, R12 ;  /* 0x0000000c090c7221 */ /* 0x002fe20000010000 */
[----:B------:R-:W-:Y:S02]  /*8fd0*/  IMAD.MOV.U32 R9, RZ, RZ, RZ ;  /* 0x000000ffff097224 */ /* 0x000fe400078e00ff */
        /* <DEDUP_REMOVED lines=145> */
.L_x_2554:
        /* <DEDUP_REMOVED lines=26> */
[----:B------:R-:W-:Y:S01]  /*9a90*/  LEA.HI R4, R5, R6, RZ, 0x7 ;  /* 0x0000000605047211 */ /* 0x000fe200078f38ff */
[----:B------:R-:W-:Y:S01]  /*9aa0*/  UIADD3 UR9, UR5, UR9, URZ ;  /* 0x0000000905097290 */ /* 0x000fe2000fffe03f */
[----:B------:R-:W-:Y:S01]  /*9ab0*/  SEL R149, R26, R7, P0 ;  /* 0x000000071a957207 */ /* 0x000fe20000000000 */
[----:B------:R-:W-:Y:S01]  /*9ac0*/  UIADD3 UR8, UR7, UR8, URZ ;  /* 0x0000000807087290 */ /* 0x000fe2000fffe03f */
[----:B------:R-:W-:-:S02]  /*9ad0*/  SEL R26, R7, R26, P0 ;  /* 0x0000001a071a7207 */ /* 0x000fc40000000000 */
[----:B------:R-:W-:Y:S02]  /*9ae0*/  LOP3.LUT R7, R4, 0xffffff80, RZ, 0xc0, !PT ;  /* 0xffffff8004077812 */ /* 0x000fe400078ec0ff */
[----:B------:R-:W-:Y:S02]  /*9af0*/  SEL R175, R38, R39, P0 ;  /* 0x0000002726af7207 */ /* 0x000fe40000000000 */
[----:B------:R-:W-:Y:S01]  /*9b00*/  SEL R14, R39, R38, P0 ;  /* 0x00000026270e7207 */ /* 0x000fe20000000000 */
[----:B------:R-:W-:Y:S01]  /*9b10*/  IMAD.IADD R38, R6, 0x1, -R7 ;  /* 0x0000000106267824 */ /* 0x000fe200078e0a07 */
[----:B------:R-:W-:Y:S02]  /*9b20*/  SHF.R.S32.HI R9, RZ, 0x7, R4 ;  /* 0x00000007ff097819 */ /* 0x000fe40000011404 */
[----:B------:R-:W-:Y:S02]  /*9b30*/  LEA.HI R5, R5, R6, RZ, 0x2 ;  /* 0x0000000605057211 */ /* 0x000fe400078f10ff */
[----:B------:R-:W-:-:S02]  /*9b40*/  SHF.R.S32.HI R7, RZ, 0x1f, R38 ;  /* 0x0000001fff077819 */ /* 0x000fc40000011426 */
[----:B------:R-:W-:Y:S02]  /*9b50*/  SEL R181, R70, R71, P0 ;  /* 0x0000004746b57207 */ /* 0x000fe40000000000 */
[----:B------:R-:W-:Y:S02]  /*9b60*/  LEA.HI R11, R7, R38, RZ, 0x2 ;  /* 0x00000026070b7211 */ /* 0x000fe400078f10ff */
[----:B------:R-:W-:Y:S02]  /*9b70*/  SEL R177, R58, R59, P0 ;  /* 0x0000003b3ab17207 */ /* 0x000fe40000000000 */
[----:B------:R-:W-:Y:S02]  /*9b80*/  SEL R22, R59, R58, P0 ;  /* 0x0000003a3b167207 */ /* 0x000fe40000000000 */
[----:B------:R-:W-:Y:S02]  /*9b90*/  SEL R70, R71, R70, P0 ;  /* 0x0000004647467207 */ /* 0x000fe40000000000 */
[----:B------:R-:W-:-:S02]  /*9ba0*/  SEL R59, R78, R79, P0 ;  /* 0x0000004f4e3b7207 */ /* 0x000fc40000000000 */
[----:B------:R-:W-:Y:S02]  /*9bb0*/  SEL R71, R79, R78, P0 ;  /* 0x0000004e4f477207 */ /* 0x000fe40000000000 */
[----:B------:R-:W-:Y:S02]  /*9bc0*/  LEA.HI R4, R4, R9, RZ, 0x1 ;  /* 0x0000000904047211 */ /* 0x000fe400078f08ff */
[----:B------:R-:W-:Y:S02]  /*9bd0*/  LOP3.LUT R79, R5, 0xfffffffc, RZ, 0xc0, !PT ;  /* 0xfffffffc054f7812 */ /* 0x000fe400078ec0ff */
[--C-:B------:R-:W-:Y:S02]  /*9be0*/  SHF.R.S32.HI R5, RZ, 0x2, R11.reuse ;  /* 0x00000002ff057819 */ /* 0x100fe4000001140b */
        /* <DEDUP_REMOVED lines=8> */
[----:B------:R-:W-:-:S02]  /*9c70*/  LOP3.LUT R4, R10, 0xfffffff8, RZ, 0xc0, !PT ;  /* 0xfffffff80a047812 */ /* 0x000fc400078ec0ff */
[----:B------:R-:W-:Y:S02]  /*9c80*/  SHF.R.S32.HI R7, RZ, 0x5, R7 ;  /* 0x00000005ff077819 */ /* 0x000fe40000011407 */
        /* <DEDUP_REMOVED lines=16> */
[C---:B-1----:R-:W-:Y:S01]  /*9d90*/  IMAD R10, R12.reuse, 0x80, R10 ;  /* 0x000000800c0a7824 */ /* 0x042fe200078e020a */
        /* <DEDUP_REMOVED lines=170> */
[----:B------:R2:W-:Y:S04]  /*a840*/  SHFL.IDX PT, R130, R27, R0, 0x1c1f ;  /* 0x001c1f001b827589 */ /* 0x0005e800000e0000 */
[----:B------:R-:W3:Y:S01]  /*a850*/  SHFL.IDX PT, R169, R48, R15, 0x1c1f ;  /* 0x001c1f0f30a97589 */ /* 0x000ee200000e0000 */
[----:B-1----:R-:W-:-:S03]  /*a860*/  SEL R20, R166, R23, P0 ;  /* 0x00000017a6147207 */ /* 0x002fc60000000000 */
[----:B------:R-:W-:Y:S01]  /*a870*/  SHFL.IDX PT, R139, R13, R0, 0x1c1f ;  /* 0x001c1f000d8b7589 */ /* 0x000fe200000e0000 */
[----:B--2---:R-:W-:-:S03]  /*a880*/  SEL R27, R21, R162, P0 ;  /* 0x000000a2151b7207 */ /* 0x004fc60000000000 */
[----:B------:R-:W-:Y:S01]  /*a890*/  SHFL.IDX PT, R160, R28, R15, 0x1c1f ;  /* 0x001c1f0f1ca07589 */ /* 0x000fe200000e0000 */
[----:B------:R-:W-:-:S03]  /*a8a0*/  SEL R21, R69, R134, P0 ;  /* 0x0000008645157207 */ /* 0x000fc60000000000 */
[----:B------:R-:W-:Y:S04]  /*a8b0*/  SHFL.IDX PT, R111, R159, R0, 0x1c1f ;  /* 0x001c1f009f6f7589 */ /* 0x000fe800000e0000 */
[----:B------:R-:W-:Y:S04]  /*a8c0*/  SHFL.IDX PT, R115, R163, R0, 0x1c1f ;  /* 0x001c1f00a3737589 */ /* 0x000fe800000e0000 */
[----:B------:R-:W-:Y:S04]  /*a8d0*/  SHFL.IDX PT, R13, R143, R0, 0x1c1f ;  /* 0x001c1f008f0d7589 */ /* 0x000fe800000e0000 */
[----:B------:R-:W1:Y:S01]  /*a8e0*/  SHFL.IDX PT, R28, R127, R15, 0x1c1f ;  /* 0x001c1f0f7f1c7589 */ /* 0x000e6200000e0000 */
[----:B---3--:R-:W-:-:S03]  /*a8f0*/  SEL R18, R130, R169, P0 ;  /* 0x000000a982127207 */ /* 0x008fc60000000000 */
[----:B------:R2:W-:Y:S04]  /*a900*/  SHFL.IDX PT, R148, R22, R15, 0x1c1f ;  /* 0x001c1f0f16947589 */ /* 0x0005e800000e0000 */
[----:B------:R-:W-:Y:S04]  /*a910*/  SHFL.IDX PT, R107, R155, R0, 0x1c1f ;  /* 0x001c1f009b6b7589 */ /* 0x000fe800000e0000 */
[----:B------:R-:W-:Y:S01]  /*a920*/  SHFL.IDX PT, R163, R128, R15, 0x1c1f ;  /* 0x001c1f0f80a37589 */ /* 0x000fe200000e0000 */
[----:B--2---:R-:W-:-:S03]  /*a930*/  SEL R22, R23, R166, P0 ;  /* 0x000000a617167207 */ /* 0x004fc60000000000 */
[----:B------:R-:W-:Y:S01]  /*a940*/  SHFL.IDX PT, R159, R144, R15, 0x1c1f ;  /* 0x001c1f0f909f7589 */ /* 0x000fe200000e0000 */
[----:B------:R-:W-:Y:S02]  /*a950*/  SEL R23, R134, R69, P0 ;  /* 0x0000004586177207 */ /* 0x000fe40000000000 */
[----:B------:R-:W-:Y:S01]  /*a960*/  SEL R69, R117, R170, P0 ;  /* 0x000000aa75457207 */ /* 0x000fe20000000000 */
[----:B------:R-:W-:Y:S04]  /*a970*/  SHFL.IDX PT, R105, R49, R0, 0x1c1f ;  /* 0x001c1f0031697589 */ /* 0x000fe800000e0000 */
[----:B------:R-:W-:Y:S01]  /*a980*/  SHFL.IDX PT, R97, R53, R0, 0x1c1f ;  /* 0x001c1f0035617589 */ /* 0x000fe200000e0000 */
[----:B-1----:R-:W-:Y:S02]  /*a990*/  SEL R33, R13, R28, P0 ;  /* 0x0000001c0d217207 */ /* 0x002fe40000000000 */
[----:B------:R-:W-:Y:S01]  /*a9a0*/  SEL R13, R28, R13, P0 ;  /* 0x0000000d1c0d7207 */ /* 0x000fe20000000000 */
        /* <DEDUP_REMOVED lines=22> */
[----:B------:R-:W-:-:S03]  /*ab10*/  SEL R28, R24, R139, P0 ;  /* 0x0000008b181c7207 */ /* 0x000fc60000000000 */
[----:B------:R-:W-:Y:S04]  /*ab20*/  SHFL.IDX PT, R94, R167, R0, 0x1c1f ;  /* 0x001c1f00a75e7589 */ /* 0x000fe800000e0000 */
        /* <DEDUP_REMOVED lines=26> */
[----:B------:R-:W3:Y:S04]  /*acd0*/  SHFL.IDX PT, R167, R52, R15, 0x1c1f ;  /* 0x001c1f0f34a77589 */ /* 0x000ee800000e0000 */
[----:B------:R-:W-:Y:S04]  /*ace0*/  SHFL.IDX PT, R156, R132, R15, 0x1c1f ;  /* 0x001c1f0f849c7589 */ /* 0x000fe800000e0000 */
[----:B------:R4:W-:Y:S04]  /*acf0*/  SHFL.IDX PT, R140, R35, R15, 0x1c1f ;  /* 0x001c1f0f238c7589 */ /* 0x0009e800000e0000 */
[----:B------:R0:W-:Y:S04]  /*ad00*/  SHFL.IDX PT, R0, R121, R15, 0x1c1f ;  /* 0x001c1f0f79007589 */ /* 0x0001e800000e0000 */
[----:B------:R5:W5:Y:S01]  /*ad10*/  SHFL.IDX PT, R174, R76, R15, 0x1c1f ;  /* 0x001c1f0f4cae7589 */ /* 0x000b6200000e0000 */
[----:B-1----:R-:W-:-:S02]  /*ad20*/  SEL R139, R151, R54, P0 ;  /* 0x00000036978b7207 */ /* 0x002fc40000000000 */
[----:B----4-:R-:W-:Y:S01]  /*ad30*/  SEL R35, R171, R122, P0 ;  /* 0x0000007aab237207 */ /* 0x010fe20000000000 */
[----:B------:R-:W-:Y:S01]  /*ad40*/  SHFL.IDX PT, R84, R84, R15, 0x1c1f ;  /* 0x001c1f0f54547589 */ /* 0x000fe200000e0000 */
[----:B--2---:R-:W-:Y:S02]  /*ad50*/  SEL R26, R19, R164, P0 ;  /* 0x000000a4131a7207 */ /* 0x004fe40000000000 */
        /* <DEDUP_REMOVED lines=14> */
[----:B---3--:R-:W-:-:S02]  /*ae40*/  SEL R19, R126, R167, P0 ;  /* 0x000000a77e137207 */ /* 0x008fc40000000000 */
[----:B-----5:R-:W-:Y:S01]  /*ae50*/  SEL R76, R176, R105, P0 ;  /* 0x00000069b04c7207 */ /* 0x020fe20000000000 */
[----:B------:R-:W3:Y:S01]  /*ae60*/  SHFL.IDX PT, R116, R116, R15, 0x1c1f ;  /* 0x001c1f0f74747589 */ /* 0x000ee200000e0000 */
[----:B------:R-:W-:-:S03]  /*ae70*/  SEL R77, R174, R97, P0 ;  /* 0x00000061ae4d7207 */ /* 0x000fc60000000000 */
        /* <DEDUP_REMOVED lines=9> */
[----:B------:R0:W4:Y:S01]  /*af10*/  SHFL.IDX PT, R149, R74, R15, 0x1c1f ;  /* 0x001c1f0f4a957589 */ /* 0x00012200000e0000 */
[----:B------:R-:W-:-:S02]  /*af20*/  SEL R114, R163, R114, P0 ;  /* 0x00000072a3727207 */ /* 0x000fc40000000000 */
[----:B---3--:R-:W-:Y:S01]  /*af30*/  SEL R136, R53, R148, P0 ;  /* 0x0000009435887207 */ /* 0x008fe20000000000 */
[----:B------:R3:W-:Y:S01]  /*af40*/  SHFL.IDX PT, R133, R85, R15, 0x1c1f ;  /* 0x001c1f0f55857589 */ /* 0x0007e200000e0000 */
[----:B------:R-:W-:Y:S02]  /*af50*/  SEL R94, R159, R94, P0 ;  /* 0x0000005e9f5e7207 */ /* 0x000fe40000000000 */
[----:B-1----:R-:W-:Y:S01]  /*af60*/  SEL R31, R17, R160, P0 ;  /* 0x000000a0111f7207 */ /* 0x002fe20000000000 */
[----:B------:R1:W4:Y:S01]  /*af70*/  SHFL.IDX PT, R132, R82, R15, 0x1c1f ;  /* 0x001c1f0f52847589 */ /* 0x00032200000e0000 */
[----:B------:R-:W-:Y:S02]  /*af80*/  SEL R17, R167, R126, P0 ;  /* 0x0000007ea7117207 */ /* 0x000fe40000000000 */
[----:B0-----:R-:W-:Y:S01]  /*af90*/  SEL R74, R105, R176, P0 ;  /* 0x000000b0694a7207 */ /* 0x001fe20000000000 */
[----:B------:R-:W-:Y:S01]  /*afa0*/  SHFL.IDX PT, R40, R109, R15, 0x1c1f ;  /* 0x001c1f0f6d287589 */ /* 0x000fe200000e0000 */
[----:B------:R-:W-:-:S02]  /*afb0*/  SEL R105, R107, R116, P0 ;  /* 0x000000746b697207 */ /* 0x000fc40000000000 */
[----:B------:R-:W-:Y:S01]  /*afc0*/  SEL R107, R116, R107, P0 ;  /* 0x0000006b746b7207 */ /* 0x000fe20000000000 */
[----:B------:R0:W-:Y:S01]  /*afd0*/  SHFL.IDX PT, R48, R75, R15, 0x1c1f ;  /* 0x001c1f0f4b307589 */ /* 0x0001e200000e0000 */
[----:B---3--:R-:W-:Y:S02]  /*afe0*/  SEL R85, R87, R180, P0 ;  /* 0x000000b457557207 */ /* 0x008fe40000000000 */
[----:B-1----:R-:W-:Y:S01]  /*aff0*/  SEL R82, R178, R81, P0 ;  /* 0x00000051b2527207 */ /* 0x002fe20000000000 */
[----:B------:R1:W3:Y:S01]  /*b000*/  SHFL.IDX PT, R127, R101, R15, 0x1c1f ;  /* 0x001c1f0f657f7589 */ /* 0x0002e200000e0000 */
[----:B------:R-:W-:Y:S02]  /*b010*/  SEL R81, R83, R84, P0 ;  /* 0x0000005453517207 */ /* 0x000fe40000000000 */
[----:B------:R-:W-:Y:S01]  /*b020*/  SEL R83, R84, R83, P0 ;  /* 0x0000005354537207 */ /* 0x000fe20000000000 */
[----:B------:R5:W-:Y:S01]  /*b030*/  SHFL.IDX PT, R32, R125, R15, 0x1c1f ;  /* 0x001c1f0f7d207589 */ /* 0x000be200000e0000 */
[----:B------:R-:W-:-:S02]  /*b040*/  SEL R84, R86, R173, P0 ;  /* 0x000000ad56547207 */ /* 0x000fc40000000000 */
[----:B0-----:R-:W-:Y:S01]  /*b050*/  SEL R75, R97, R174, P0 ;  /* 0x000000ae614b7207 */ /* 0x001fe20000000000 */
[----:B------:R-:W-:Y:S01]  /*b060*/  SHFL.IDX PT, R36, R113, R15, 0x1c1f ;  /* 0x001c1f0f71247589 */ /* 0x000fe200000e0000 */
[----:B------:R-:W-:Y:S02]  /*b070*/  SEL R97, R99, R100, P0 ;  /* 0x0000006463617207 */ /* 0x000fe40000000000 */
[----:B-1----:R-:W-:Y:S01]  /*b080*/  SEL R101, R103, R108, P0 ;  /* 0x0000006c67657207 */ /* 0x002fe20000000000 */
[----:B------:R0:W-:Y:S01]  /*b090*/  SHFL.IDX PT, R44, R137, R15, 0x1c1f ;  /* 0x001c1f0f892c7589 */ /* 0x0001e200000e0000 */
[----:B------:R-:W-:Y:S02]  /*b0a0*/  SEL R99, R100, R99, P0 ;  /* 0x0000006364637207 */ /* 0x000fe40000000000 */
[----:B-----5:R-:W-:Y:S01]  /*b0b0*/  SEL R125, R73, R72, P0 ;  /* 0x00000048497d7207 */ /* 0x020fe20000000000 */
[----:B------:R-:W-:Y:S01]  /*b0c0*/  SHFL.IDX PT, R129, R129, R15, 0x1c1f ;  /* 0x001c1f0f81817589 */ /* 0x000fe200000e0000 */
[----:B------:R-:W-:-:S02]  /*b0d0*/  SEL R103, R108, R103, P0 ;  /* 0x000000676c677207 */ /* 0x000fc40000000000 */
[----:B------:R-:W-:Y:S01]  /*b0e0*/  SEL R100, R102, R177, P0 ;  /* 0x000000b166647207 */ /* 0x000fe20000000000 */
[----:B------:R1:W-:Y:S01]  /*b0f0*/  SHFL.IDX PT, R131, R146, R15, 0x1c1f ;  /* 0x001c1f0f92837589 */ /* 0x0003e200000e0000 */
[----:B------:R-:W-:Y:S02]  /*b100*/  SEL R104, R106, R179, P0 ;  /* 0x000000b36a687207 */ /* 0x000fe40000000000 */
        /* <DEDUP_REMOVED lines=34> */
[----:B----4-:R-:W-:Y:S01]  /*b330*/  SEL R73, R51, R150, P0 ;  /* 0x0000009633497207 */ /* 0x010fe20000000000 */
[----:B------:R-:W-:Y:S01]  /*b340*/  IMAD.WIDE.U32 R134, R134, UR37, R6 ;  /* 0x0000002586867c25 */ /* 0x000fe2000f8e0006 */
[----:B------:R-:W-:Y:S02]  /*b350*/  SEL R7, R59, R128, P0 ;  /* 0x000000803b077207 */ /* 0x000fe40000000000 */
[----:B------:R-:W-:Y:S01]  /*b360*/  SEL R59, R128, R59, P0 ;  /* 0x0000003b803b7207 */ /* 0x000fe20000000000 */
[----:B--2---:R-:W-:Y:S01]  /*b370*/  IMAD R151, R145, R144, UR4 ;  /* 0x0000000491977e24 */ /* 0x004fe2000f8e0290 */
[----:B------:R-:W-:Y:S01]  /*b380*/  ULDC.64 UR4, c[0x0][0xbe0] ;  /* 0x0002f80000047ab9 */ /* 0x000fe20000000a00 */
[----:B------:R-:W-:Y:S01]  /*b390*/  IMAD.IADD R135, R135, 0x1, R53 ;  /* 0x0000000187877824 */ /* 0x000fe200078e0235 */
[----:B------:R-:W-:Y:S01]  /*b3a0*/  SEL R6, R58, R149, P0 ;  /* 0x000000953a067207 */ /* 0x000fe20000000000 */
        /* <DEDUP_REMOVED lines=99> */
[----:B--234-:R-:W-:Y:S01]  /*b9e0*/  @!P1 IMAD.WIDE R2, R9, 0x4, R144 ;  /* 0x0000000409029825 */ /* 0x01cfe200078e0290 */
        /* <DEDUP_REMOVED lines=177> */
.L_x_2593:
[----:B------:R-:W-:Y:S05]  /*c500*/  BSYNC B0 ;  /* 0x0000000000007941 */ /* 0x000fea0003800000 */
.L_x_2592:
        /* <DEDUP_REMOVED lines=218> */
.L_x_2591:
        /* <DEDUP_REMOVED lines=58> */
.L_x_2550:
        /* <DEDUP_REMOVED lines=18> */
.L_x_2594:
[----:B------:R-:W-:Y:S01]  /*d770*/  ULDC UR42, c[0x0][0xc50] ;  /* 0x00031400002a7ab9 */ /* 0x000fe20000000800 */
[----:B------:R-:W-:Y:S01]  /*d780*/  UMOV UR40, UR6 ;  /* 0x0000000600287c82 */ /* 0x000fe20008000000 */
[----:B------:R-:W-:-:S11]  /*d790*/  UISETP.NE.AND UP0, UPT, UR42, 0x1, UPT ;  /* 0x000000012a00788c */ /* 0x000fd6000bf05270 */
[----:B------:R-:W-:Y:S01]  /*d7a0*/  @UP0 ULDC UR4, c[0x0][0xc54] ;  /* 0x0003150000040ab9 */ /* 0x000fe20000000800 */
[----:B------:R-:W-:Y:S01]  /*d7b0*/  @UP0 ULDC UR7, c[0x0][0xc58] ;  /* 0x0003160000070ab9 */ /* 0x000fe20000000800 */
[----:B------:R-:W-:-:S04]  /*d7c0*/  UIMAD.WIDE.U32 UR4, UR6, UR4, URZ ;  /* 0x00000004060472a5 */ /* 0x000fc8000f8e003f */
[----:B------:R-:W-:-:S12]  /*d7d0*/  @UP0 USHF.R.U32.HI UR40, URZ, UR7, UR5 ;  /* 0x000000073f280299 */ /* 0x000fd80008011605 */
.L_x_2595:
        /* <DEDUP_REMOVED lines=8> */
[----:B------:R-:W-:Y:S01]  /*d860*/  ULDC UR4, c[0x0][0x448] ;  /* 0x0001120000047ab9 */ /* 0x000fe20000000800 */
[----:B------:R-:W-:Y:S01]  /*d870*/  ULDC UR7, c[0x0][0x2f0] ;  /* 0x0000bc0000077ab9 */ /* 0x000fe20000000800 */
[----:B------:R-:W-:-:S05]  /*d880*/  IMAD.MOV.U32 R17, RZ, RZ, RZ ;  /* 0x000000ffff117224 */ /* 0x000fca00078e00ff */
[----:B------:R-:W1:Y:S01]  /*d890*/  S2UR UR46, SR_CTAID.X ;  /* 0x00000000002e79c3 */ /* 0x000e620000002500 */
[----:B------:R-:W-:Y:S01]  /*d8a0*/  UISETP.NE.AND UP1, UPT, UR4, 0x1, UPT ;  /* 0x000000010400788c */ /* 0x000fe2000bf25270 */
[----:B------:R-:W-:Y:S02]  /*d8b0*/  ULDC UR8, c[0x0][0x288] ;  /* 0x0000a20000087ab9 */ /* 0x000fe40000000800 */
[----:B------:R-:W-:Y:S02]  /*d8c0*/  ULDC.64 UR4, c[0x0][0x418] ;  /* 0x0001060000047ab9 */ /* 0x000fe40000000a00 */
[----:B------:R-:W-:-:S03]  /*d8d0*/  UISETP.NE.U32.AND UP0, UPT, UR4, URZ, UPT ;  /* 0x0000003f0400728c */ /* 0x000fc6000bf05070 */
[----:B------:R-:W-:Y:S01]  /*d8e0*/  ULDC UR4, c[0x0][0x424] ;  /* 0x0001090000047ab9 */ /* 0x000fe20000000800 */
[----:B------:R-:W-:-:S03]  /*d8f0*/  UISETP.NE.AND.EX UP0, UPT, UR5, URZ, UPT, UP0 ;  /* 0x0000003f0500728c */ /* 0x000fc6000bf05300 */
[----:B------:R-:W-:Y:S01]  /*d900*/  @UP1 ULDC UR5, c[0x0][0x44c] ;  /* 0x0001130000051ab9 */ /* 0x000fe20000000800 */
[----:B0-----:R-:W-:Y:S01]  /*d910*/  ISETP.NE.U32.AND P0, PT, R2, RZ, PT ;  /* 0x000000ff0200720c */ /* 0x001fe20003f05070 */
[----:B------:R-:W-:-:S03]  /*d920*/  USEL UR38, UR4, 0x1, UP0 ;  /* 0x0000000104267887 */ /* 0x000fc60008000000 */
[----:B------:R-:W-:Y:S01]  /*d930*/  ISETP.NE.AND.EX P0, PT, R3, RZ, PT, P0 ;  /* 0x000000ff0300720c */ /* 0x000fe20003f05300 */
[----:B-1----:R-:W-:Y:S02]  /*d940*/  ULEA UR6, UR46, 0x7f, 0x7 ;  /* 0x0000007f2e067891 */ /* 0x002fe4000f8e383f */
[----:B------:R-:W-:Y:S02]  /*d950*/  UIMAD UR38, UR38, UR7, URZ ;  /* 0x00000007262672a4 */ /* 0x000fe4000f8e023f */
[----:B------:R-:W-:Y:S01]  /*d960*/  UIMAD.WIDE.U32 UR4, UR6, UR5, URZ ;  /* 0x00000005060472a5 */ /* 0x000fe2000f8e003f */
[----:B------:R-:W-:-:S03]  /*d970*/  @UP1 ULDC UR7, c[0x0][0x450] ;  /* 0x0001140000071ab9 */ /* 0x000fc60000000800 */
[----:B------:R-:W-:-:S04]  /*d980*/  @UP1 USHF.R.U32.HI UR6, URZ, UR7, UR5 ;  /* 0x000000073f061299 */ /* 0x000fc80008011605 */
[----:B------:R-:W0:Y:S01]  /*d990*/  @P0 LDC.64 R2, c[0x0][0xa28] ;  /* 0x00028a00ff020b82 */ /* 0x000e220000000a00 */
[----:B------:R-:W-:Y:S02]  /*d9a0*/  UIADD3 UR5, UR38, 0x80, -UR8 ;  /* 0x0000008026057890 */ /* 0x000fe4000fffe808 */
[----:B------:R-:W-:Y:S02]  /*d9b0*/  UIADD3 UR4, UR38, 0x7f, URZ ;  /* 0x0000007f26047890 */ /* 0x000fe4000fffe03f */
[----:B------:R-:W-:Y:S02]  /*d9c0*/  UIADD3 UR6, UR5, UR6, URZ ;  /* 0x0000000605067290 */ /* 0x000fe4000fffe03f */
[----:B------:R-:W-:Y:S02]  /*d9d0*/  USHF.R.S32.HI UR5, URZ, 0x1f, UR4 ;  /* 0x0000001f3f057899 */ /* 0x000fe40008011404 */
[----:B------:R-:W-:Y:S02]  /*d9e0*/  USHF.R.S32.HI UR7, URZ, 0x1f, UR6 ;  /* 0x0000001f3f077899 */ /* 0x000fe40008011406 */
[----:B------:R-:W-:-:S02]  /*d9f0*/  ULEA.HI UR5, UR5, UR4, URZ, 0x7 ;  /* 0x0000000405057291 */ /* 0x000fc4000f8f383f */
[----:B------:R-:W-:Y:S02]  /*da00*/  ULEA.HI UR7, UR7, UR6, URZ, 0x7 ;  /* 0x0000000607077291 */ /* 0x000fe4000f8f383f */
[----:B------:R-:W-:Y:S02]  /*da10*/  USHF.R.S32.HI UR41, URZ, 0x7, UR5 ;  /* 0x000000073f297899 */ /* 0x000fe40008011405 */
[----:B------:R-:W-:-:S04]  /*da20*/  USHF.R.S32.HI UR43, URZ, 0x7, UR7 ;  /* 0x000000073f2b7899 */ /* 0x000fc80008011407 */
[----:B------:R-:W-:Y:S02]  /*da30*/  UISETP.LT.AND UP0, UPT, UR41, UR43, UPT ;  /* 0x0000002b2900728c */ /* 0x000fe4000bf01270 */
[----:B------:R-:W-:Y:S01]  /*da40*/  UP2UR UR47, UPR, URZ, 0x2 ;  /* 0x000000023f2f7883 */ /* 0x000fe20008000000 */
[----:B0-----:R-:W-:Y:S01]  /*da50*/  @P0 IMAD.WIDE R2, R24, 0x4, R2 ;  /* 0x0000000418020825 */ /* 0x001fe200078e0202 */
[----:B------:R-:W-:-:S04]  /*da60*/  USEL UR11, UR41, UR43, UP0 ;  /* 0x0000002b290b7287 */ /* 0x000fc80008000000 */
[----:B------:R-:W-:Y:S01]  /*da70*/  UISETP.GE.AND UP1, UPT, UR11, 0x1, UPT ;  /* 0x000000010b00788c */ /* 0x000fe2000bf26270 */
[----:B------:R0:W5:Y:S01]  /*da80*/  @P0 LDG.E R17, desc[UR50][R2.64] ;  /* 0x0000003202110981 */ /* 0x000162000c1e1900 */
[----:B------:R-:W-:Y:S02]  /*da90*/  USHF.R.U32.HI UR9, URZ, 0x10, UR42 ;  /* 0x000000103f097899 */ /* 0x000fe4000801162a */
[----:B------:R-:W-:Y:S02]  /*daa0*/  ULOP3.LUT UR42, UR42, 0xffff, URZ, 0xc0, !UPT ;  /* 0x0000ffff2a2a7892 */ /* 0x000fe4000f8ec03f */
[----:B------:R-:W-:Y:S01]  /*dab0*/  PLOP3.LUT P0, PT, PT, PT, UP1, 0x80, 0x0 ;  /* 0x000000000000781c */ /* 0x000fe20003f0f018 */
[----:B------:R-:W-:Y:S01]  /*dac0*/  UISETP.NE.AND UP0, UPT, UR9, URZ, UPT ;  /* 0x0000003f0900728c */ /* 0x000fe2000bf05270 */
[----:B------:R-:W-:-:S10]  /*dad0*/  UMOV UR37, URZ ;  /* 0x0000003f00257c82 */ /* 0x000fd40008000000 */
[----:B------:R-:W-:Y:S01]  /*dae0*/  @!UP0 ULDC UR9, c[0x0][0x9f0] ;  /* 0x00027c0000098ab9 */ /* 0x000fe20000000800 */
[----:B0-----:R-:W-:Y:S05]  /*daf0*/  @!P0 BRA `(.L_x_2597) ;  /* 0x0000000000788947 */ /* 0x001fea0003800000 */
[----:B------:R-:W-:Y:S01]  /*db00*/  IABS R0, UR9 ;  /* 0x0000000900007c13 */ /* 0x000fe20008000000 */
[----:B------:R-:W-:Y:S02]  /*db10*/  UIADD3 UR6, UR9, -0x1, UR11 ;  /* 0xffffffff09067890 */ /* 0x000fe4000fffe00b */
[----:B------:R-:W-:Y:S01]  /*db20*/  IABS R4, UR9 ;  /* 0x0000000900047c13 */ /* 0x000fe20008000000 */
[----:B------:R-:W-:Y:S01]  /*db30*/  UMOV UR4, URZ ;  /* 0x0000003f00047c82 */ /* 0x000fe20008000000 */
        /* <DEDUP_REMOVED lines=26> */
.L_x_2597:
[----:B------:R-:W-:Y:S02]  /*dce0*/  UIMAD UR48, UR42, UR37, URZ ;  /* 0x000000252a3072a4 */ /* 0x000fe4000f8e023f */
[----:B------:R-:W-:Y:S02]  /*dcf0*/  IMAD.U32 R3, RZ, RZ, UR37 ;  /* 0x00000025ff037e24 */ /* 0x000fe4000f8e00ff */
[----:B------:R-:W-:Y:S02]  /*dd00*/  IMAD.MOV.U32 R0, RZ, RZ, RZ ;  /* 0x000000ffff007224 */ /* 0x000fe400078e00ff */
[----:B------:R-:W-:Y:S02]  /*dd10*/  IMAD.MOV.U32 R2, RZ, RZ, 0x1 ;  /* 0x00000001ff027424 */ /* 0x000fe400078e00ff */
[----:B------:R-:W-:-:S05]  /*dd20*/  IMAD.U32 R16, RZ, RZ, UR48 ;  /* 0x00000030ff107e24 */ /* 0x000fca000f8e00ff */
        /* <DEDUP_REMOVED lines=27> */
.L_x_2598:
        /* <DEDUP_REMOVED lines=20> */
.L_x_2599:
        /* <DEDUP_REMOVED lines=20> */
.L_x_2600:
        /* <DEDUP_REMOVED lines=18> */
.L_x_2601:
[----:B------:R-:W0:Y:S01]  /*e280*/  LDC.64 R2, c[0x0][0x9f8] ;  /* 0x00027e00ff027b82 */ /* 0x000e220000000a00 */
[----:B------:R-:W-:-:S07]  /*e290*/  IMAD.MOV.U32 R36, RZ, RZ, R24 ;  /* 0x000000ffff247224 */ /* 0x000fce00078e0018 */
[----:B------:R-:W1:Y:S01]  /*e2a0*/  LDC R8, c[0x0][0x430] ;  /* 0x00010c00ff087b82 */ /* 0x000e620000000800 */
[----:B0-----:R-:W-:-:S04]  /*e2b0*/  ISETP.NE.U32.AND P0, PT, R2, RZ, PT ;  /* 0x000000ff0200720c */ /* 0x001fc80003f05070 */
[----:B------:R-:W-:-:S13]  /*e2c0*/  ISETP.NE.AND.EX P0, PT, R3, RZ, PT, P0 ;  /* 0x000000ff0300720c */ /* 0x000fda0003f05300 */
[----:B------:R-:W0:Y:S02]  /*e2d0*/  @P0 LDC.64 R2, c[0x0][0x9f8] ;  /* 0x00027e00ff020b82 */ /* 0x000e240000000a00 */
[----:B0-----:R-:W-:-:S05]  /*e2e0*/  @P0 IMAD.WIDE R2, R24, 0x4, R2 ;  /* 0x0000000418020825 */ /* 0x001fca00078e0202 */
[----:B------:R0:W2:Y:S01]  /*e2f0*/  @P0 LDG.E R36, desc[UR50][R2.64] ;  /* 0x0000003202240981 */ /* 0x0000a2000c1e1900 */
[C---:B------:R-:W-:Y:S01]  /*e300*/  IMAD.SHL.U32 R32, R22.reuse, 0x10, RZ ;  /* 0x0000001016207824 */ /* 0x040fe200078e00ff */
[----:B------:R-:W-:Y:S02]  /*e310*/  LOP3.LUT R20, R22, 0x7f, RZ, 0xc0, !PT ;  /* 0x0000007f16147812 */ /* 0x000fe400078ec0ff */
[----:B-1----:R-:W-:Y:S02]  /*e320*/  ISETP.NE.AND P1, PT, R8, 0x1, PT ;  /* 0x000000010800780c */ /* 0x002fe40003f25270 */
[----:B------:R-:W-:Y:S02]  /*e330*/  LEA R9, R16, 0xffffff80, 0x7 ;  /* 0xffffff8010097811 */ /* 0x000fe400078e38ff */
[----:B------:R-:W-:Y:S02]  /*e340*/  LOP3.LUT R32, R32, 0x70, RZ, 0xc0, !PT ;  /* 0x0000007020207812 */ /* 0x000fe400078ec0ff */
[----:B------:R-:W-:-:S02]  /*e350*/  SHF.R.U32.HI R19, RZ, 0x3, R20 ;  /* 0x00000003ff137819 */ /* 0x000fc40000011614 */
[----:B------:R-:W-:Y:S02]  /*e360*/  LOP3.LUT R23, R23, 0xfffffff7, RZ, 0xc0, !PT ;  /* 0xfffffff717177812 */ /* 0x000fe400078ec0ff */
[----:B------:R-:W-:-:S03]  /*e370*/  IADD3 R4, R32, R19, R9 ;  /* 0x0000001320047210 */ /* 0x000fc60007ffe009 */
[----:B------:R-:W1:Y:S01]  /*e380*/  @P1 LDC R0, c[0x0][0x434] ;  /* 0x00010d00ff001b82 */ /* 0x000e620000000800 */
[C---:B------:R-:W-:Y:S01]  /*e390*/  ISETP.GE.AND P0, PT, R4.reuse, UR38, PT ;  /* 0x0000002604007c0c */ /* 0x040fe2000bf06270 */
[----:B-----5:R-:W-:Y:S01]  /*e3a0*/  IMAD.IADD R13, R4, 0x1, R17 ;  /* 0x00000001040d7824 */ /* 0x020fe200078e0211 */
[----:B------:R-:W-:-:S03]  /*e3b0*/  @P1 LOP3.LUT R23, R23, 0x8, RZ, 0xfc, !PT ;  /* 0x0000000817171812 */ /* 0x000fc600078efcff */
[----:B------:R-:W-:Y:S02]  /*e3c0*/  IMAD.MOV.U32 R11, RZ, RZ, R13 ;  /* 0x000000ffff0b7224 */ /* 0x000fe400078e000d */
[----:B0-----:R-:W0:Y:S08]  /*e3d0*/  @P1 LDC R3, c[0x0][0x438] ;  /* 0x00010e00ff031b82 */ /* 0x001e300000000800 */
[----:B------:R-:W3:Y:S08]  /*e3e0*/  @!P0 LDC.64 R6, c[0x0][0x428] ;  /* 0x00010a00ff068b82 */ /* 0x000ef00000000a00 */
[----:B------:R-:W4:Y:S01]  /*e3f0*/  @!P0 LDC.64 R4, c[0x0][0x418] ;  /* 0x00010600ff048b82 */ /* 0x000f220000000a00 */
[----:B-1----:R-:W-:-:S05]  /*e400*/  @P1 IMAD.HI.U32 R0, R13, R0, RZ ;  /* 0x000000000d001227 */ /* 0x002fca00078e00ff */
[----:B0-----:R-:W-:-:S04]  /*e410*/  @P1 SHF.R.U32.HI R11, RZ, R3, R0 ;  /* 0x00000003ff0b1219 */ /* 0x001fc80000011600 */
[--C-:B------:R-:W-:Y:S01]  /*e420*/  @!P0 SHF.R.S32.HI R3, RZ, 0x1f, R11.reuse ;  /* 0x0000001fff038819 */ /* 0x100fe2000001140b */
[----:B------:R-:W-:Y:S01]  /*e430*/  @!P0 IMAD.MOV.U32 R2, RZ, RZ, R11 ;  /* 0x000000ffff028224 */ /* 0x000fe200078e000b */
[----:B------:R-:W-:Y:S01]  /*e440*/  UMOV UR4, 0xffffffff ;  /* 0xffffffff00047882 */ /* 0x000fe20000000000 */
[----:B------:R-:W-:Y:S01]  /*e450*/  IMAD.MOV.U32 R35, RZ, RZ, 0x20 ;  /* 0x00000020ff237424 */ /* 0x000fe200078e00ff */
[----:B--2---:R-:W-:Y:S01]  /*e460*/  SHF.R.S32.HI R10, RZ, 0x1f, R36 ;  /* 0x0000001fff0a7819 */ /* 0x004fe20000011424 */
[----:B---3--:R-:W-:-:S04]  /*e470*/  @!P0 IMAD.WIDE.U32 R2, R36, R6, R2 ;  /* 0x0000000624028225 */ /* 0x008fc800078e0002 */
[----:B------:R-:W-:Y:S01]  /*e480*/  @!P0 IMAD R0, R10, R6, RZ ;  /* 0x000000060a008224 */ /* 0x000fe200078e02ff */
[----:B----4-:R-:W-:Y:S01]  /*e490*/  @!P0 LEA R4, P1, R2, R4, 0x2 ;  /* 0x0000000402048211 */ /* 0x010fe200078210ff */
[----:B------:R0:W-:Y:S02]  /*e4a0*/  STL [R1+0x4], R10 ;  /* 0x0000040a01007387 */ /* 0x0001e40000100800 */
[----:B------:R-:W-:-:S04]  /*e4b0*/  @!P0 IMAD R7, R36, R7, R0 ;  /* 0x0000000724078224 */ /* 0x000fc800078e0200 */
[----:B------:R-:W-:Y:S01]  /*e4c0*/  @!P0 IMAD.IADD R0, R3, 0x1, R7 ;  /* 0x0000000103008824 */ /* 0x000fe200078e0207 */
[----:B0-----:R-:W0:Y:S04]  /*e4d0*/  LDC R10, c[0x0][0x2f4] ;  /* 0x0000bd00ff0a7b82 */ /* 0x001e280000000800 */
[----:B------:R-:W-:Y:S01]  /*e4e0*/  @!P0 LEA.HI.X R5, R2, R5, R0, 0x2, P1 ;  /* 0x0000000502058211 */ /* 0x000fe200008f1400 */
[----:B------:R-:W-:Y:S02]  /*e4f0*/  IMAD.MOV.U32 R0, RZ, RZ, RZ ;  /* 0x000000ffff007224 */ /* 0x000fe400078e00ff */
[----:B------:R-:W-:Y:S01]  /*e500*/  IMAD.MOV R2, RZ, RZ, -R11 ;  /* 0x000000ffff027224 */ /* 0x000fe200078e0a0b */
[----:B------:R-:W-:-:S03]  /*e510*/  R2P PR, R22, 0x6 ;  /* 0x0000000616007804 */ /* 0x000fc60000000000 */
[----:B------:R1:W5:Y:S01]  /*e520*/  @!P0 LDG.E R0, desc[UR50][R4.64] ;  /* 0x0000003204008981 */ /* 0x000362000c1e1900 */
[----:B------:R-:W-:Y:S02]  /*e530*/  SHF.R.U32.HI R6, RZ, 0x5, R20 ;  /* 0x00000005ff067819 */ /* 0x000fe40000011614 */
[----:B------:R-:W-:Y:S01]  /*e540*/  SEL R35, R35, 0xffffffe0, !P1 ;  /* 0xffffffe023237807 */ /* 0x000fe20004800000 */
[----:B-1----:R-:W-:Y:S02]  /*e550*/  IMAD R4, R8, R2, R13 ;  /* 0x0000000208047224 */ /* 0x002fe400078e020d */
[----:B------:R-:W-:Y:S02]  /*e560*/  IMAD.MOV.U32 R8, RZ, RZ, 0x40 ;  /* 0x00000040ff087424 */ /* 0x000fe400078e00ff */
[----:B------:R-:W-:-:S03]  /*e570*/  IMAD.SHL.U32 R2, R22, 0x80, RZ ;  /* 0x0000008016027824 */ /* 0x000fc600078e00ff */
[----:B------:R-:W-:Y:S02]  /*e580*/  SEL R8, R8, 0xffffffc0, !P2 ;  /* 0xffffffc008087807 */ /* 0x000fe40005000000 */
[C---:B------:R-:W-:Y:S02]  /*e590*/  LOP3.LUT R3, R2.reuse, 0x380, RZ, 0xc0, !PT ;  /* 0x0000038002037812 */ /* 0x040fe400078ec0ff */
[----:B------:R-:W-:Y:S01]  /*e5a0*/  LOP3.LUT R7, R2, 0x400, RZ, 0xc0, !PT ;  /* 0x0000040002077812 */ /* 0x000fe200078ec0ff */
[----:B------:R1:W-:Y:S02]  /*e5b0*/  STL [R1], R8 ;  /* 0x0000000801007387 */ /* 0x0003e40000100800 */
[C---:B------:R-:W-:Y:S01]  /*e5c0*/  IMAD R5, R6.reuse, 0x10, R3 ;  /* 0x0000001006057824 */ /* 0x040fe200078e0203 */
[----:B------:R-:W-:Y:S01]  /*e5d0*/  LOP3.LUT R3, R3, 0x10, R22, 0xf8, !PT ;  /* 0x0000001003037812 */ /* 0x000fe200078ef816 */
[----:B------:R-:W-:-:S03]  /*e5e0*/  IMAD R7, R6, 0x800, R7 ;  /* 0x0000080006077824 */ /* 0x000fc600078e0207 */
[----:B------:R-:W-:Y:S01]  /*e5f0*/  LOP3.LUT R5, R5, R32, RZ, 0x3c, !PT ;  /* 0x0000002005057212 */ /* 0x000fe200078e3cff */
[----:B------:R-:W-:Y:S06]  /*e600*/  BRA.DIV UR4, `(.L_x_2602) ;  /* 0x0000004204c87947 */ /* 0x000fec000b800000 */
.L_x_2654:
[----:B------:R-:W-:Y:S01]  /*e610*/  ULOP3.LUT UR4, UR36, 0x2, URZ, 0xfc, !UPT ;  /* 0x0000000224047892 */ /* 0x000fe2000f8efc3f */
[----:B------:R-:W-:Y:S01]  /*e620*/  LOP3.LUT R6, R3, R32, RZ, 0x3c, !PT ;  /* 0x0000002003067212 */ /* 0x000fe200078e3cff */
[----:B------:R-:W-:Y:S01]  /*e630*/  IMAD.U32 R34, RZ, RZ, UR40 ;  /* 0x00000028ff227e24 */ /* 0x000fe2000f8e00ff */
[----:B------:R-:W-:Y:S02]  /*e640*/  LOP3.LUT R5, R5, 0xc00, R2, 0xf8, !PT ;  /* 0x00000c0005057812 */ /* 0x000fe400078ef802 */
[C---:B0-----:R-:W-:Y:S01]  /*e650*/  ISETP.GE.AND P2, PT, R32.reuse, R10, PT ;  /* 0x0000000a2000720c */ /* 0x041fe20003f46270 */
        /* <DEDUP_REMOVED lines=17> */
.L_x_2603:
[----:B------:R-:W-:Y:S01]  /*e770*/  IMAD.MOV.U32 R21, RZ, RZ, 0x1 ;  /* 0x00000001ff157424 */ /* 0x000fe200078e00ff */
[----:B-1----:R-:W-:-:S04]  /*e780*/  SHF.R.S32.HI R8, RZ, 0x1f, R4 ;  /* 0x0000001fff087819 */ /* 0x002fc80000011404 */
[----:B------:R-:W-:-:S04]  /*e790*/  SHF.L.U32 R21, R21, 0x1f, RZ ;  /* 0x0000001f15157819 */ /* 0x000fc800000006ff */
[----:B------:R-:W0:Y:S02]  /*e7a0*/  SYNCS.PHASECHK.TRANS64.TRYWAIT P0, [UR44+0x38880], R21 ;  /* 0x03888015ff0075a7 */ /* 0x000e24000800016c */
[----:B0-----:R-:W-:Y:S05]  /*e7b0*/  @!P0 BRA `(.L_x_2604) ;  /* 0x00000040007c8947 */ /* 0x001fea0003800000 */
.L_x_2655:
        /* <DEDUP_REMOVED lines=19> */
[----:B------:R-:W-:Y:S01]  /*e8f0*/  UIMAD UR4, UR40, UR5, UR4 ;  /* 0x00000005280472a4 */ /* 0x000fe2000f8e0204 */
[----:B------:R-:W-:Y:S01]  /*e900*/  IADD3 R5, -R19, UR38, -R9 ;  /* 0x0000002613057c10 */ /* 0x000fe2000fffe909 */
[----:B------:R-:W-:Y:S01]  /*e910*/  IMAD.U32 R7, RZ, RZ, UR7 ;  /* 0x00000007ff077e24 */ /* 0x000fe2000f8e00ff */
[----:B------:R-:W-:-:S04]  /*e920*/  IADD3 R6, P0, R2, UR6, RZ ;  /* 0x0000000602067c10 */ /* 0x000fc8000ff1e0ff */
[----:B------:R-:W-:Y:S01]  /*e930*/  IADD3.X R7, R7, UR4, R3, P0, !PT ;  /* 0x0000000407077c10 */ /* 0x000fe200087fe403 */
[C---:B------:R-:W-:Y:S01]  /*e940*/  IMAD.SHL.U32 R3, R22.reuse, 0x80, RZ ;  /* 0x0000008016037824 */ /* 0x040fe200078e00ff */
[----:B------:R-:W-:Y:S01]  /*e950*/  ISETP.GE.AND P0, PT, R5, 0x1, PT ;  /* 0x000000010500780c */ /* 0x000fe20003f06270 */
[----:B------:R-:W-:Y:S01]  /*e960*/  IMAD.SHL.U32 R22, R22, 0x10, RZ ;  /* 0x0000001016167824 */ /* 0x000fe200078e00ff */
[----:B------:R-:W-:Y:S02]  /*e970*/  UMOV UR4, 0xffffffff ;  /* 0xffffffff00047882 */ /* 0x000fe40000000000 */
[----:B------:R-:W-:-:S04]  /*e980*/  LOP3.LUT R3, R32, 0x380, R3, 0xf8, !PT ;  /* 0x0000038020037812 */ /* 0x000fc800078ef803 */
[----:B------:R-:W-:-:S04]  /*e990*/  LOP3.LUT R22, R3, 0x70, R22, 0x78, !PT ;  /* 0x0000007003167812 */ /* 0x000fc800078e7816 */
[----:B------:R-:W-:Y:S02]  /*e9a0*/  LOP3.LUT R37, R22, 0x400, R37, 0xf8, !PT ;  /* 0x0000040016257812 */ /* 0x000fe400078ef825 */
        /* <DEDUP_REMOVED lines=77> */
.L_x_2673:
        /* <DEDUP_REMOVED lines=18> */
.L_x_2606:
[----:B------:R-:W-:Y:S01]  /*efa0*/  SYNCS.ARRIVE.TRANS64.A1T0 RZ, [UR44+0x38870], RZ ;  /* 0x038870ffffff79a7 */ /* 0x000fe2000810002c */
[----:B------:R-:W-:Y:S05]  /*efb0*/  @!P6 BRA `(.L_x_2607) ;  /* 0x000000000004e947 */ /* 0x000fea0003800000 */
[----:B------:R-:W-:Y:S01]  /*efc0*/  BPT.TRAP 0x1 ;  /* 0x000000040000795c */ /* 0x000fe20000300000 */
.L_x_2607:
[----:B------:R-:W0:Y:S02]  /*efd0*/  SYNCS.PHASECHK.TRANS64.TRYWAIT P0, [UR44+0x38840], R21 ;  /* 0x03884015ff0075a7 */ /* 0x000e24000800016c */
[----:B0-----:R-:W-:Y:S05]  /*efe0*/  @!P0 BRA `(.L_x_2608) ;  /* 0x0000004400348947 */ /* 0x001fea0003800000 */
.L_x_2674:
        /* <DEDUP_REMOVED lines=15> */
[----:B-1----:R-:W-:Y:S02]  /*f0e0*/  ISETP.GE.AND P1, PT, R18, R9, PT ;  /* 0x000000091200720c */ /* 0x002fe40003f26270 */
        /* <DEDUP_REMOVED lines=75> */
.L_x_2692:
        /* <DEDUP_REMOVED lines=18> */
.L_x_2610:
        /* <DEDUP_REMOVED lines=30> */
.L_x_2611:
[----:B------:R-:W-:Y:S01]  /*f8a0*/  UISETP.NE.AND UP0, UPT, UR47, URZ, UPT ;  /* 0x0000003f2f00728c */ /* 0x000fe2000bf05270 */
[----:B------:R-:W-:Y:S01]  /*f8b0*/  IMAD.U32 R4, RZ, RZ, UR38 ;  /* 0x00000026ff047e24 */ /* 0x000fe2000f8e00ff */
[----:B------:R-:W-:Y:S01]  /*f8c0*/  ULDC.64 UR4, c[0x0][0x2e0] ;  /* 0x0000b80000047ab9 */ /* 0x000fe20000000a00 */
[----:B------:R-:W-:Y:S01]  /*f8d0*/  IMAD.U32 R5, RZ, RZ, UR39 ;  /* 0x00000027ff057e24 */ /* 0x000fe2000f8e00ff */
[----:B------:R-:W-:Y:S01]  /*f8e0*/  ULDC.64 UR6, c[0x0][0x2c8] ;  /* 0x0000b20000067ab9 */ /* 0x000fe20000000a00 */
[----:B------:R-:W-:Y:S01]  /*f8f0*/  IMAD.IADD R0, R32, 0x1, R19 ;  /* 0x0000000120007824 */ /* 0x000fe200078e0213 */
[----:B------:R-:W-:Y:S01]  /*f900*/  PLOP3.LUT P0, PT, PT, PT, UP0, 0x80, 0x0 ;  /* 0x000000000000781c */ /* 0x000fe20003f0f008 */
[----:B------:R-:W-:Y:S01]  /*f910*/  IMAD.U32 R5, RZ, RZ, UR46 ;  /* 0x0000002eff057e24 */ /* 0x000fe2000f8e00ff */
[----:B------:R-:W-:Y:S01]  /*f920*/  PLOP3.LUT P1, PT, PT, PT, UP0, 0x80, 0x0 ;  /* 0x000000000000781c */ /* 0x000fe20003f2f008 */
[----:B------:R-:W-:Y:S02]  /*f930*/  IMAD.U32 R3, RZ, RZ, UR45 ;  /* 0x0000002dff037e24 */ /* 0x000fe4000f8e00ff */
[----:B------:R-:W-:-:S02]  /*f940*/  IMAD.MOV.U32 R2, RZ, RZ, R4 ;  /* 0x000000ffff027224 */ /* 0x000fc400078e0004 */
[----:B------:R-:W-:Y:S02]  /*f950*/  IMAD R0, R5, 0x80, R0 ;  /* 0x0000008005007824 */ /* 0x000fe400078e0200 */
[----:B------:R-:W-:Y:S01]  /*f960*/  IMAD R25, R25, UR4, RZ ;  /* 0x0000000419197c24 */ /* 0x000fe2000f8e02ff */
[----:B------:R-:W0:Y:S01]  /*f970*/  LDC R5, c[0x0][0x448] ;  /* 0x00011200ff057b82 */ /* 0x000e220000000800 */
[----:B------:R-:W-:Y:S01]  /*f980*/  IMAD.WIDE.U32 R2, R24, UR4, R2 ;  /* 0x0000000418027c25 */ /* 0x000fe2000f8e0002 */
[----:B------:R-:W-:-:S03]  /*f990*/  @UP0 ULDC UR4, c[0x0][0x44c] ;  /* 0x0001130000040ab9 */ /* 0x000fc60000000800 */
[----:B------:R-:W-:-:S04]  /*f9a0*/  @P0 IMAD.HI.U32 R4, R0, UR4, RZ ;  /* 0x0000000400040c27 */ /* 0x000fc8000f8e00ff */
[----:B------:R-:W-:Y:S01]  /*f9b0*/  IMAD R25, R24, UR5, R25 ;  /* 0x0000000518197c24 */ /* 0x000fe2000f8e0219 */
[----:B------:R-:W-:Y:S01]  /*f9c0*/  @UP0 ULDC UR5, c[0x0][0x450] ;  /* 0x0001140000050ab9 */ /* 0x000fe20000000800 */
[----:B------:R-:W-:Y:S01]  /*f9d0*/  IMAD.MOV.U32 R7, RZ, RZ, R0 ;  /* 0x000000ffff077224 */ /* 0x000fe200078e0000 */
[----:B------:R-:W-:Y:S01]  /*f9e0*/  @P1 SHF.R.U32.HI R7, RZ, UR5, R4 ;  /* 0x00000005ff071c19 */ /* 0x000fe20008011604 */
[----:B------:R-:W-:Y:S01]  /*f9f0*/  ULDC.64 UR4, c[0x0][0x2d0] ;  /* 0x0000b40000047ab9 */ /* 0x000fe20000000a00 */
[----:B------:R-:W-:Y:S02]  /*fa00*/  IMAD.IADD R3, R3, 0x1, R25 ;  /* 0x0000000103037824 */ /* 0x000fe400078e0219 */
        /* <DEDUP_REMOVED lines=10> */
[----:B0-----:R-:W-:-:S04]  /*fab0*/  IMAD R7, R5, R7, R0 ;  /* 0x0000000705077224 */ /* 0x001fc800078e0200 */
        /* <DEDUP_REMOVED lines=9> */
[----:B------:R-:W-:Y:S01]  /*fb50*/  IMAD.U32 R6, RZ, RZ, UR46 ;  /* 0x0000002eff067e24 */ /* 0x000fe2000f8e00ff */
[----:B------:R-:W-:Y:S02]  /*fb60*/  ULDC UR4, c[0x0][0x288] ;  /* 0x0000a20000047ab9 */ /* 0x000fe40000000800 */
[----:B------:R-:W1:Y:S01]  /*fb70*/  SHFL.IDX PT, R2, R4, RZ, 0x181f ;  /* 0x00181fff04027589 */ /* 0x000e6200000e0000 */
[----:B------:R-:W-:Y:S02]  /*fb80*/  IMAD R5, R5, UR4, RZ ;  /* 0x0000000405057c24 */ /* 0x000fe4000f8e02ff */
[----:B------:R-:W-:Y:S01]  /*fb90*/  IMAD R6, R6, 0x80, R19 ;  /* 0x0000008006067824 */ /* 0x000fe200078e0213 */
[----:B------:R-:W-:Y:S03]  /*fba0*/  SHFL.IDX PT, R7, R4, 0x1, 0x181f ;  /* 0x00381f0004077f89 */ /* 0x000fe600000e0000 */
        /* <DEDUP_REMOVED lines=67> */
.L_x_2709:
        /* <DEDUP_REMOVED lines=13> */
.L_x_2614:
[----:B------:R-:W-:Y:S05]  /*100b0*/  BSYNC B0 ;  /* 0x0000000000007941 */ /* 0x000fea0003800000 */
.L_x_2613:
        /* <DEDUP_REMOVED lines=9> */
.L_x_2710:
[----:B------:R-:W-:Y:S01]  /*10150*/  IMAD.MOV.U32 R21, RZ, RZ, 0x1 ;  /* 0x00000001ff157424 */ /* 0x000fe200078e00ff */
[----:B------:R-:W-:Y:S06]  /*10160*/  @!P1 BRA `(.L_x_2616) ;  /* 0x0000001400fc9947 */ /* 0x000fec0003800000 */
[----:B------:R-:W-:Y:S01]  /*10170*/  UIADD3 UR4, UR42, 0x1, URZ ;  /* 0x000000012a047890 */ /* 0x000fe2000fffe03f */
[----:B------:R-:W-:Y:S01]  /*10180*/  IADD3 R17, R32, R17, R19 ;  /* 0x0000001120117210 */ /* 0x000fe20007ffe013 */
[----:B------:R-:W-:Y:S01]  /*10190*/  ULOP3.LUT UR5, URZ, UR43, URZ, 0x33, !UPT ;  /* 0x0000002b3f057292 */ /* 0x000fe2000f8e333f */
[----:B0-----:R-:W-:Y:S01]  /*101a0*/  LOP3.LUT R0, RZ, UR41, RZ, 0x33, !PT ;  /* 0x00000029ff007c12 */ /* 0x001fe2000f8e33ff */
[----:B------:R-:W-:Y:S01]  /*101b0*/  UIMAD UR4, UR4, UR37, URZ ;  /* 0x00000025040472a4 */ /* 0x000fe2000f8e023f */
[----:B------:R-:W-:Y:S02]  /*101c0*/  IMAD.MOV.U32 R16, RZ, RZ, 0x1 ;  /* 0x00000001ff107424 */ /* 0x000fe400078e00ff */
[----:B------:R-:W-:Y:S02]  /*101d0*/  VIADD R17, R17, 0xfffffe80 ;  /* 0xfffffe8011117836 */ /* 0x000fe40000000000 */
[----:B------:R-:W-:Y:S01]  /*101e0*/  IMAD.MOV.U32 R10, RZ, RZ, RZ ;  /* 0x000000ffff0a7224 */ /* 0x000fe200078e00ff */
[----:B------:R-:W-:-:S04]  /*101f0*/  LOP3.LUT R3, RZ, UR4, RZ, 0x33, !PT ;  /* 0x00000004ff037c12 */ /* 0x000fc8000f8e33ff */
[----:B------:R-:W-:-:S04]  /*10200*/  VIMNMX3 R0, R0, UR5, R3, !PT ;  /* 0x0000000500007c0f */ /* 0x000fc8000f800103 */
[C---:B------:R-:W-:Y:S01]  /*10210*/  IADD3 R33, -R0.reuse, -0x2, RZ ;  /* 0xfffffffe00217810 */ /* 0x040fe20007ffe1ff */
[----:B------:R-:W-:-:S07]  /*10220*/  IMAD R20, R0, -0x80, R17 ;  /* 0xffffff8000147824 */ /* 0x000fce00078e0211 */
.L_x_2631:
        /* <DEDUP_REMOVED lines=32> */
.L_x_2617:
[----:B------:R-:W-:Y:S02]  /*10430*/  LEA R4, R0, UR44, 0x3 ;  /* 0x0000002c00047c11 */ /* 0x000fe4000f8e18ff */
[----:B------:R-:W-:-:S04]  /*10440*/  SHF.L.U32 R19, R21, 0x1f, RZ ;  /* 0x0000001f15137819 */ /* 0x000fc800000006ff */
[----:B------:R-:W0:Y:S02]  /*10450*/  SYNCS.PHASECHK.TRANS64.TRYWAIT P1, [R4+URZ+0x38880], R19 ;  /* 0x03888013040075a7 */ /* 0x000e24000802017f */
[----:B0-----:R-:W-:Y:S05]  /*10460*/  @!P1 BRA `(.L_x_2618) ;  /* 0x0000004400509947 */ /* 0x001fea0003800000 */
.L_x_2711:
        /* <DEDUP_REMOVED lines=74> */
.L_x_2729:
        /* <DEDUP_REMOVED lines=17> */
.L_x_2620:
[----:B------:R0:W-:Y:S01]  /*10a20*/  SYNCS.ARRIVE.TRANS64.A1T0 RZ, [R4+URZ+0x38870], RZ ;  /* 0x038870ff04ff79a7 */ /* 0x0001e2000810003f */
[----:B------:R-:W-:Y:S05]  /*10a30*/  @!P2 BRA `(.L_x_2621) ;  /* 0x000000000004a947 */ /* 0x000fea0003800000 */
[----:B------:R-:W-:Y:S01]  /*10a40*/  BPT.TRAP 0x1 ;  /* 0x000000040000795c */ /* 0x000fe20000300000 */
.L_x_2621:
[----:B------:R-:W1:Y:S02]  /*10a50*/  SYNCS.PHASECHK.TRANS64.TRYWAIT P1, [R4+URZ+0x38840], R19 ;  /* 0x03884013040075a7 */ /* 0x000e64000802017f */
[----:B-1----:R-:W-:Y:S05]  /*10a60*/  @!P1 BRA `(.L_x_2622) ;  /* 0x0000004800349947 */ /* 0x002fea0003800000 */
.L_x_2730:
        /* <DEDUP_REMOVED lines=71> */
.L_x_2748:
        /* <DEDUP_REMOVED lines=17> */
.L_x_2624:
[----:B------:R-:W-:Y:S01]  /*10ff0*/  IMAD.U32 R2, RZ, RZ, UR36 ;  /* 0x00000024ff027e24 */ /* 0x000fe2000f8e00ff */
[----:B------:R0:W-:Y:S04]  /*11000*/  SYNCS.ARRIVE.TRANS64.A1T0 RZ, [R4+URZ+0x38830], RZ ;  /* 0x038830ff04ff79a7 */ /* 0x0001e8000810003f */
[----:B------:R-:W-:-:S04]  /*11010*/  LOP3.LUT R2, R2, 0x1, RZ, 0xfc, !PT ;  /* 0x0000000102027812 */ /* 0x000fc800078efcff */
[----:B------:R-:W-:-:S13]  /*11020*/  ISETP.NE.AND P1, PT, R2, 0x3, PT ;  /* 0x000000030200780c */ /* 0x000fda0003f25270 */
[----:B0-----:R-:W-:Y:S05]  /*11030*/  @!P1 BRA `(.L_x_2625) ;  /* 0x0000000000049947 */ /* 0x001fea0003800000 */
[----:B------:R-:W-:Y:S01]  /*11040*/  BPT.TRAP 0x1 ;  /* 0x000000040000795c */ /* 0x000fe20000300000 */
.L_x_2625:
[----:B------:R-:W-:Y:S02]  /*11050*/  LOP3.LUT R2, R16, 0x1, RZ, 0x3c, !PT ;  /* 0x0000000110027812 */ /* 0x000fe400078e3cff */
[----:B------:R-:W-:Y:S02]  /*11060*/  LEA R5, R10, UR44, 0x3 ;  /* 0x0000002c0a057c11 */ /* 0x000fe4000f8e18ff */
[----:B------:R-:W-:-:S04]  /*11070*/  SHF.L.U32 R2, R2, 0x1f, RZ ;  /* 0x0000001f02027819 */ /* 0x000fc800000006ff */
[----:B------:R-:W0:Y:S02]  /*11080*/  SYNCS.PHASECHK.TRANS64.TRYWAIT P2, [R5+URZ+0x38870], R2 ;  /* 0x03887002050075a7 */ /* 0x000e24000804017f */
[----:B0-----:R-:W-:Y:S05]  /*11090*/  @!P2 BRA `(.L_x_2626) ;  /* 0x0000004800f0a947 */ /* 0x001fea0003800000 */
.L_x_2749:
[----:B------:R-:W-:-:S06]  /*110a0*/  ULOP3.LUT UR4, UR36, 0x2, URZ, 0xfc, !UPT ;  /* 0x0000000224047892 */ /* 0x000fcc000f8efc3f */
[----:B------:R-:W-:-:S05]  /*110b0*/  IMAD.U32 R3, RZ, RZ, UR4 ;  /* 0x00000004ff037e24 */ /* 0x000fca000f8e00ff */
[----:B------:R-:W-:-:S13]  /*110c0*/  ISETP.NE.AND P2, PT, R3, 0x3, PT ;  /* 0x000000030300780c */ /* 0x000fda0003f45270 */
[----:B------:R-:W-:Y:S05]  /*110d0*/  @!P2 BRA `(.L_x_2627) ;  /* 0x000000000004a947 */ /* 0x000fea0003800000 */
[----:B------:R-:W-:Y:S01]  /*110e0*/  BPT.TRAP 0x1 ;  /* 0x000000040000795c */ /* 0x000fe20000300000 */
.L_x_2627:
[----:B0-----:R-:W-:Y:S01]  /*110f0*/  SHF.L.U32 R2, R16, 0x1f, RZ ;  /* 0x0000001f10027819 */ /* 0x001fe200000006ff */
[----:B------:R-:W-:-:S03]  /*11100*/  IMAD.SHL.U32 R3, R10, 0x8000, RZ ;  /* 0x000080000a037824 */ /* 0x000fc600078e00ff */
[----:B------:R-:W0:Y:S02]  /*11110*/  SYNCS.PHASECHK.TRANS64.TRYWAIT P2, [R5+URZ+0x38860], R2 ;  /* 0x03886002050075a7 */ /* 0x000e24000804017f */
[----:B0-----:R-:W-:Y:S05]  /*11120*/  @!P2 BRA `(.L_x_2628) ;  /* 0x0000004800e0a947 */ /* 0x001fea0003800000 */
.L_x_2750:
        /* <DEDUP_REMOVED lines=118> */
.L_x_2629:
[----:B-1----:R1:W-:Y:S01]  /*11890*/  SYNCS.ARRIVE.TRANS64.A1T0 RZ, [R5+URZ+0x38850], RZ ;  /* 0x038850ff05ff79a7 */ /* 0x0023e2000810003f */
[----:B------:R-:W-:Y:S06]  /*118a0*/  BAR.SYNC.DEFER_BLOCKING 0x2, 0x80 ;  /* 0x0082000000007b1d */ /* 0x000fec0000010000 */
[----:B------:R-:W-:Y:S05]  /*118b0*/  @!P1 BRA `(.L_x_2630) ;  /* 0x0000000000049947 */ /* 0x000fea0003800000 */
[----:B------:R-:W-:Y:S01]  /*118c0*/  BPT.TRAP 0x1 ;  /* 0x000000040000795c */ /* 0x000fe20000300000 */
.L_x_2630:
        /* <DEDUP_REMOVED lines=9> */
.L_x_2616:
[----:B0-----:R-:W-:-:S07]  /*11960*/  IMAD.MOV.U32 R0, RZ, RZ, RZ ;  /* 0x000000ffff007224 */ /* 0x001fce00078e00ff */
.L_x_2632:
[----:B------:R-:W-:-:S06]  /*11970*/  ULOP3.LUT UR4, UR36, 0x1, URZ, 0xfc, !UPT ;  /* 0x0000000124047892 */ /* 0x000fcc000f8efc3f */
[----:B------:R-:W-:-:S05]  /*11980*/  IMAD.U32 R2, RZ, RZ, UR4 ;  /* 0x00000004ff027e24 */ /* 0x000fca000f8e00ff */
[----:B------:R-:W-:-:S13]  /*11990*/  ISETP.NE.AND P1, PT, R2, 0x3, PT ;  /* 0x000000030200780c */ /* 0x000fda0003f25270 */
[----:B------:R-:W-:Y:S05]  /*119a0*/  @!P1 BRA `(.L_x_2633) ;  /* 0x0000000000049947 */ /* 0x000fea0003800000 */
[----:B------:R-:W-:Y:S01]  /*119b0*/  BPT.TRAP 0x1 ;  /* 0x000000040000795c */ /* 0x000fe20000300000 */
.L_x_2633:
[----:B------:R-:W-:Y:S01]  /*119c0*/  LOP3.LUT R2, R21, 0x1, RZ, 0x3c, !PT ;  /* 0x0000000115027812 */ /* 0x000fe200078e3cff */
[----:B------:R-:W-:Y:S01]  /*119d0*/  BSSY B0, `(.L_x_2634) ;  /* 0x0000005000007945 */ /* 0x000fe20003800000 */
[----:B------:R-:W-:Y:S02]  /*119e0*/  LEA R17, R0, UR44, 0x3 ;  /* 0x0000002c00117c11 */ /* 0x000fe4000f8e18ff */
[----:B------:R-:W-:-:S04]  /*119f0*/  SHF.L.U32 R2, R2, 0x1f, RZ ;  /* 0x0000001f02027819 */ /* 0x000fc800000006ff */
[----:B------:R-:W3:Y:S02]  /*11a00*/  SYNCS.PHASECHK.TRANS64.TRYWAIT P0, [R17+URZ+0x38870], R2 ;  /* 0x03887002110075a7 */ /* 0x000ee4000800017f */
[----:B---3--:R-:W-:Y:S05]  /*11a10*/  @!P0 BRA `(.L_x_2635) ;  /* 0x0000004000b88947 */ /* 0x008fea0003800000 */
.L_x_2751:
[----:B------:R-:W-:Y:S05]  /*11a20*/  BSYNC B0 ;  /* 0x0000000000007941 */ /* 0x000fea0003800000 */
.L_x_2634:
[----:B------:R-:W-:-:S06]  /*11a30*/  ULOP3.LUT UR4, UR36, 0x2, URZ, 0xfc, !UPT ;  /* 0x0000000224047892 */ /* 0x000fcc000f8efc3f */
[----:B------:R-:W-:-:S05]  /*11a40*/  IMAD.U32 R3, RZ, RZ, UR4 ;  /* 0x00000004ff037e24 */ /* 0x000fca000f8e00ff */
[----:B------:R-:W-:-:S13]  /*11a50*/  ISETP.NE.AND P0, PT, R3, 0x3, PT ;  /* 0x000000030300780c */ /* 0x000fda0003f05270 */
[----:B------:R-:W-:Y:S05]  /*11a60*/  @!P0 BRA `(.L_x_2636) ;  /* 0x0000000000048947 */ /* 0x000fea0003800000 */
[----:B------:R-:W-:Y:S01]  /*11a70*/  BPT.TRAP 0x1 ;  /* 0x000000040000795c */ /* 0x000fe20000300000 */
.L_x_2636:
        /* <DEDUP_REMOVED lines=9> */
.L_x_2752:
        /* <DEDUP_REMOVED lines=114> */
.L_x_2638:
[----:B-1----:R1:W-:Y:S01]  /*12230*/  SYNCS.ARRIVE.TRANS64.A1T0 RZ, [R17+URZ+0x38850], RZ ;  /* 0x038850ff11ff79a7 */ /* 0x0023e2000810003f */
[----:B------:R-:W-:Y:S06]  /*12240*/  BAR.SYNC.DEFER_BLOCKING 0x2, 0x80 ;  /* 0x0082000000007b1d */ /* 0x000fec0000010000 */
[----:B------:R-:W-:Y:S05]  /*12250*/  @!P1 BRA `(.L_x_2639) ;  /* 0x0000000000049947 */ /* 0x000fea0003800000 */
[----:B------:R-:W-:Y:S01]  /*12260*/  BPT.TRAP 0x1 ;  /* 0x000000040000795c */ /* 0x000fe20000300000 */
.L_x_2639:
        /* <DEDUP_REMOVED lines=10> */
.L_x_2596:
[----:B------:R-:W1:Y:S01]  /*12310*/  S2R R4, SR_CgaCtaId ;  /* 0x0000000000047919 */ /* 0x000e620000008800 */
[----:B------:R-:W-:Y:S02]  /*12320*/  MOV R3, 0x400 ;  /* 0x0000040000037802 */ /* 0x000fe40000000f00 */
[----:B------:R-:W-:Y:S02]  /*12330*/  SHF.L.U32 R2, R2, 0x1f, RZ ;  /* 0x0000001f02027819 */ /* 0x000fe400000006ff */
[----:B-1----:R-:W-:-:S04]  /*12340*/  LEA R5, R4, R3, 0x18 ;  /* 0x0000000304057211 */ /* 0x002fc800078ec0ff */
[----:B------:R-:W1:Y:S02]  /*12350*/  SYNCS.PHASECHK.TRANS64.TRYWAIT P0, [R5+URZ+0x38820], R2 ;  /* 0x03882002050075a7 */ /* 0x000e64000800017f */
[----:B-1----:R-:W-:Y:S05]  /*12360*/  @!P0 BRA `(.L_x_2640) ;  /* 0x00000038008c8947 */ /* 0x002fea0003800000 */
.L_x_2753:
        /* <DEDUP_REMOVED lines=13> */
.L_x_2641:
[C---:B------:R-:W-:Y:S01]  /*12440*/  IMAD R4, R0.reuse, 0x8, R5 ;  /* 0x0000000800047824 */ /* 0x040fe200078e0205 */
[----:B------:R-:W-:Y:S01]  /*12450*/  SHF.L.U32 R3, R21, 0x1f, RZ ;  /* 0x0000001f15037819 */ /* 0x000fe200000006ff */
[----:B------:R-:W-:-:S03]  /*12460*/  VIADD R0, R0, 0x1 ;  /* 0x0000000100007836 */ /* 0x000fc60000000000 */
[----:B------:R-:W1:Y:S02]  /*12470*/  SYNCS.PHASECHK.TRANS64.TRYWAIT P1, [R4+URZ+0x38840], R3 ;  /* 0x03884003040075a7 */ /* 0x000e64000802017f */
[----:B------:R-:W-:-:S04]  /*12480*/  ISETP.NE.AND P2, PT, R0, 0x2, PT ;  /* 0x000000020000780c */ /* 0x000fc80003f45270 */
[----:B------:R-:W-:Y:S01]  /*12490*/  SEL R2, RZ, 0x1, P2 ;  /* 0x00000001ff027807 */ /* 0x000fe20001000000 */
[----:B-1----:R-:W-:Y:S08]  /*124a0*/  @!P1 BRA `(.L_x_2642) ;  /* 0x0000003800509947 */ /* 0x002ff00003800000 */
.L_x_2754:
[----:B------:R-:W-:Y:S02]  /*124b0*/  SEL R0, R0, RZ, P2 ;  /* 0x000000ff00007207 */ /* 0x000fe40001000000 */
[----:B------:R-:W-:Y:S01]  /*124c0*/  LOP3.LUT R2, R21, R2, RZ, 0x3c, !PT ;  /* 0x0000000215027212 */ /* 0x000fe200078e3cff */
[----:B------:R-:W-:Y:S06]  /*124d0*/  @!P0 BRA `(.L_x_2643) ;  /* 0x0000000000048947 */ /* 0x000fec0003800000 */
[----:B------:R-:W-:Y:S01]  /*124e0*/  BPT.TRAP 0x1 ;  /* 0x000000040000795c */ /* 0x000fe20000300000 */
.L_x_2643:
[----:B------:R-:W-:Y:S01]  /*124f0*/  IMAD R5, R0, 0x8, R5 ;  /* 0x0000000800057824 */ /* 0x000fe200078e0205 */
[----:B------:R-:W-:-:S04]  /*12500*/  SHF.L.U32 R0, R2, 0x1f, RZ ;  /* 0x0000001f02007819 */ /* 0x000fc800000006ff */
[----:B------:R-:W2:Y:S02]  /*12510*/  SYNCS.PHASECHK.TRANS64.TRYWAIT P1, [R5+URZ+0x38840], R0 ;  /* 0x03884000050075a7 */ /* 0x000ea4000802017f */
[----:B--2---:R-:W-:Y:S05]  /*12520*/  @!P1 BRA `(.L_x_2644) ;  /* 0x0000003800449947 */ /* 0x004fea0003800000 */
.L_x_2755:
[----:B------:R-:W-:Y:S05]  /*12530*/  @!P0 BRA `(.L_x_2645) ;  /* 0x0000000000048947 */ /* 0x000fea0003800000 */
[----:B------:R-:W-:Y:S01]  /*12540*/  BPT.TRAP 0x1 ;  /* 0x000000040000795c */ /* 0x000fe20000300000 */
.L_x_2645:
[----:B------:R-:W3:Y:S02]  /*12550*/  SYNCS.PHASECHK.TRANS64.TRYWAIT P1, [R4+URZ+0x38860], R3 ;  /* 0x03886003040075a7 */ /* 0x000ee4000802017f */
[----:B---3--:R-:W-:Y:S05]  /*12560*/  @!P1 BRA `(.L_x_2646) ;  /* 0x0000003800489947 */ /* 0x008fea0003800000 */
.L_x_2756:
[----:B------:R-:W-:Y:S05]  /*12570*/  @!P0 BRA `(.L_x_2647) ;  /* 0x0000000000048947 */ /* 0x000fea0003800000 */
[----:B------:R-:W-:Y:S01]  /*12580*/  BPT.TRAP 0x1 ;  /* 0x000000040000795c */ /* 0x000fe20000300000 */
.L_x_2647:
[----:B------:R-:W4:Y:S02]  /*12590*/  SYNCS.PHASECHK.TRANS64.TRYWAIT P1, [R5+URZ+0x38860], R0 ;  /* 0x03886000050075a7 */ /* 0x000f24000802017f */
[----:B----4-:R-:W-:Y:S05]  /*125a0*/  @!P1 BRA `(.L_x_2648) ;  /* 0x00000038004c9947 */ /* 0x010fea0003800000 */
.L_x_2757:
[----:B------:R-:W-:Y:S05]  /*125b0*/  @!P0 BRA `(.L_x_2649) ;  /* 0x0000000000048947 */ /* 0x000fea0003800000 */
[----:B------:R-:W-:Y:S01]  /*125c0*/  BPT.TRAP 0x1 ;  /* 0x000000040000795c */ /* 0x000fe20000300000 */
.L_x_2649:
[----:B------:R-:W0:Y:S02]  /*125d0*/  SYNCS.PHASECHK.TRANS64.TRYWAIT P1, [R4+URZ+0x38880], R3 ;  /* 0x03888003040075a7 */ /* 0x000e24000802017f */
[----:B0-----:R-:W-:Y:S05]  /*125e0*/  @!P1 BRA `(.L_x_2650) ;  /* 0x0000003800509947 */ /* 0x001fea0003800000 */
.L_x_2758:
[----:B------:R-:W-:Y:S05]  /*125f0*/  @!P0 BRA `(.L_x_2651) ;  /* 0x0000000000048947 */ /* 0x000fea0003800000 */
[----:B------:R-:W-:Y:S01]  /*12600*/  BPT.TRAP 0x1 ;  /* 0x000000040000795c */ /* 0x000fe20000300000 */
.L_x_2651:
[----:B------:R0:W0:Y:S02]  /*12610*/  SYNCS.PHASECHK.TRANS64.TRYWAIT P0, [R5+URZ+0x38880], R0 ;  /* 0x03888000050075a7 */ /* 0x000024000800017f */
[----:B0-----:R-:W-:Y:S05]  /*12620*/  @!P0 NANOSLEEP.SYNCS 0x989680 ;  /* 0x009896800000895d */ /* 0x001fea0003900000 */
[----:B------:R-:W0:Y:S02]  /*12630*/  @!P0 SYNCS.PHASECHK.TRANS64 P0, [R5+URZ+0x38880], R0 ;  /* 0x03888000050085a7 */ /* 0x000e24000800007f */
[----:B0-----:R-:W-:Y:S05]  /*12640*/  @!P0 BRA `(.L_x_2651) ;  /* 0xfffffffc00f08947 */ /* 0x001fea000383ffff */
.L_x_2552:
[----:B------:R-:W-:Y:S05]  /*12650*/  BSYNC B6 ;  /* 0x0000000000067941 */ /* 0x000fea0003800000 */
.L_x_2549:
[----:B------:R-:W-:Y:S05]  /*12660*/  EXIT ;  /* 0x000000000000794d */ /* 0x000fea0003800000 */
.L_x_2556:
[----:B0-----:R-:W-:-:S04]  /*12670*/  IMAD.U32 R3, RZ, RZ, UR41 ;  /* 0x00000029ff037e24 */ /* 0x001fc8000f8e00ff */
[----:B------:R0:W1:Y:S03]  /*12680*/  SYNCS.PHASECHK.TRANS64.TRYWAIT P0, [R3+URZ+0x38800], R8 ;  /* 0x03880008030075a7 */ /* 0x000066000800017f */
[----:B-1----:R-:W-:Y:S05]  /*12690*/  @!P0 NANOSLEEP.SYNCS 0x989680 ;  /* 0x009896800000895d */ /* 0x002fea0003900000 */
[----:B------:R-:W1:Y:S02]  /*126a0*/  @!P0 SYNCS.PHASECHK.TRANS64 P0, [R3+URZ+0x38800], R8 ;  /* 0x03880008030085a7 */ /* 0x000e64000800007f */
[----:B-1----:R-:W-:Y:S05]  /*126b0*/  @!P0 BRA `(.L_x_2556) ;  /* 0xfffffffc00ec8947 */ /* 0x002fea000383ffff */
[----:B------:R-:W-:Y:S05]  /*126c0*/  BRA `(.L_x_2652) ;  /* 0xfffffef0006c7947 */ /* 0x000fea000383ffff */
.L_x_2560:
[----:B0-----:R-:W-:-:S04]  /*126d0*/  IMAD.U32 R3, RZ, RZ, UR41 ;  /* 0x00000029ff037e24 */ /* 0x001fc8000f8e00ff */
[----:B------:R0:W2:Y:S03]  /*126e0*/  SYNCS.PHASECHK.TRANS64.TRYWAIT P1, [R3+URZ+0x38830], R8 ;  /* 0x03883008030075a7 */ /* 0x0000a6000802017f */
[----:B--2---:R-:W-:Y:S05]  /*126f0*/  @!P1 NANOSLEEP.SYNCS 0x989680 ;  /* 0x009896800000995d */ /* 0x004fea0003900000 */
[----:B------:R-:W2:Y:S02]  /*12700*/  @!P1 SYNCS.PHASECHK.TRANS64 P1, [R3+URZ+0x38830], R8 ;  /* 0x03883008030095a7 */ /* 0x000ea4000802007f */
[----:B--2---:R-:W-:Y:S05]  /*12710*/  @!P1 BRA `(.L_x_2560) ;  /* 0xfffffffc00ec9947 */ /* 0x004fea000383ffff */
[----:B------:R-:W-:Y:S05]  /*12720*/  BRA `(.L_x_2559) ;  /* 0xfffffef000887947 */ /* 0x000fea000383ffff */
.L_x_2565:
[----:B-1----:R-:W-:-:S04]  /*12730*/  IMAD.U32 R9, RZ, RZ, UR41 ;  /* 0x00000029ff097e24 */ /* 0x002fc8000f8e00ff */
[----:B------:R1:W3:Y:S03]  /*12740*/  SYNCS.PHASECHK.TRANS64.TRYWAIT P1, [R9+URZ+0x38850], R8 ;  /* 0x03885008090075a7 */ /* 0x0002e6000802017f */
[----:B---3--:R-:W-:Y:S05]  /*12750*/  @!P1 NANOSLEEP.SYNCS 0x989680 ;  /* 0x009896800000995d */ /* 0x008fea0003900000 */
[----:B------:R-:W3:Y:S02]  /*12760*/  @!P1 SYNCS.PHASECHK.TRANS64 P1, [R9+URZ+0x38850], R8 ;  /* 0x03885008090095a7 */ /* 0x000ee4000802007f */
[----:B---3--:R-:W-:Y:S05]  /*12770*/  @!P1 BRA `(.L_x_2565) ;  /* 0xfffffffc00ec9947 */ /* 0x008fea000383ffff */
[----:B------:R-:W-:Y:S05]  /*12780*/  BRA `(.L_x_2564) ;  /* 0xffffff1400187947 */ /* 0x000fea000383ffff */
.L_x_2571:
[----:B0-----:R-:W-:Y:S02]  /*12790*/  IMAD.U32 R0, RZ, RZ, UR55 ;  /* 0x00000037ff007e24 */ /* 0x001fe4000f8e00ff */
[----:B------:R-:W-:-:S04]  /*127a0*/  IMAD.U32 R11, RZ, RZ, UR57 ;  /* 0x00000039ff0b7e24 */ /* 0x000fc8000f8e00ff */
[----:B------:R0:W1:Y:S03]  /*127b0*/  SYNCS.PHASECHK.TRANS64.TRYWAIT P1, [R0+URZ+0x38830], R11 ;  /* 0x0388300b000075a7 */ /* 0x000066000802017f */
[----:B-1----:R-:W-:Y:S05]  /*127c0*/  @!P1 NANOSLEEP.SYNCS 0x989680 ;  /* 0x009896800000995d */ /* 0x002fea0003900000 */
[----:B------:R-:W1:Y:S02]  /*127d0*/  @!P1 SYNCS.PHASECHK.TRANS64 P1, [R0+URZ+0x38830], R11 ;  /* 0x0388300b000095a7 */ /* 0x000e64000802007f */
[----:B-1----:R-:W-:Y:S05]  /*127e0*/  @!P1 BRA `(.L_x_2571) ;  /* 0xfffffffc00e89947 */ /* 0x002fea000383ffff */
[----:B------:R-:W-:Y:S05]  /*127f0*/  BRA `(.L_x_2570) ;  /* 0xffffff1800347947 */ /* 0x000fea000383ffff */
.L_x_2576:
[----:B0-----:R-:W-:Y:S02]  /*12800*/  IMAD.U32 R8, RZ, RZ, UR55 ;  /* 0x00000037ff087e24 */ /* 0x001fe4000f8e00ff */
[----:B------:R-:W-:-:S04]  /*12810*/  IMAD.U32 R9, RZ, RZ, UR57 ;  /* 0x00000039ff097e24 */ /* 0x000fc8000f8e00ff */
[----:B------:R0:W2:Y:S03]  /*12820*/  SYNCS.PHASECHK.TRANS64.TRYWAIT P1, [R8+URZ+0x38850], R9 ;  /* 0x03885009080075a7 */ /* 0x0000a6000802017f */
[----:B--2---:R-:W-:Y:S05]  /*12830*/  @!P1 NANOSLEEP.SYNCS 0x989680 ;  /* 0x009896800000995d */ /* 0x004fea0003900000 */
[----:B------:R-:W2:Y:S02]  /*12840*/  @!P1 SYNCS.PHASECHK.TRANS64 P1, [R8+URZ+0x38850], R9 ;  /* 0x03885009080095a7 */ /* 0x000ea4000802007f */
[----:B--2---:R-:W-:Y:S05]  /*12850*/  @!P1 BRA `(.L_x_2576) ;  /* 0xfffffffc00e89947 */ /* 0x004fea000383ffff */
[----:B------:R-:W-:Y:S05]  /*12860*/  BRA `(.L_x_2575) ;  /* 0xffffff4000247947 */ /* 0x000fea000383ffff */
.L_x_2583:
[----:B---3--:R-:W-:-:S04]  /*12870*/  IMAD.U32 R0, RZ, RZ, UR43 ;  /* 0x0000002bff007e24 */ /* 0x008fc8000f8e00ff */
[----:B------:R3:W4:Y:S03]  /*12880*/  SYNCS.PHASECHK.TRANS64.TRYWAIT P1, [R0+URZ+0x38830], R5 ;  /* 0x03883005000075a7 */ /* 0x000726000802017f */
[----:B----4-:R-:W-:Y:S05]  /*12890*/  @!P1 NANOSLEEP.SYNCS 0x989680 ;  /* 0x009896800000995d */ /* 0x010fea0003900000 */
[----:B------:R-:W4:Y:S02]  /*128a0*/  @!P1 SYNCS.PHASECHK.TRANS64 P1, [R0+URZ+0x38830], R5 ;  /* 0x03883005000095a7 */ /* 0x000f24000802007f */
[----:B----4-:R-:W-:Y:S05]  /*128b0*/  @!P1 BRA `(.L_x_2583) ;  /* 0xfffffffc00ec9947 */ /* 0x010fea000383ffff */
[----:B------:R-:W-:Y:S05]  /*128c0*/  BRA `(.L_x_2582) ;  /* 0xffffff4000f47947 */ /* 0x000fea000383ffff */
.L_x_2588:
[----:B-1----:R-:W-:-:S04]  /*128d0*/  IMAD.U32 R6, RZ, RZ, UR43 ;  /* 0x0000002bff067e24 */ /* 0x002fc8000f8e00ff */
[----:B------:R1:W2:Y:S03]  /*128e0*/  SYNCS.PHASECHK.TRANS64.TRYWAIT P1, [R6+URZ+0x38850], R5 ;  /* 0x03885005060075a7 */ /* 0x0002a6000802017f */
[----:B--2---:R-:W-:Y:S05]  /*128f0*/  @!P1 NANOSLEEP.SYNCS 0x989680 ;  /* 0x009896800000995d */ /* 0x004fea0003900000 */
[----:B------:R-:W2:Y:S02]  /*12900*/  @!P1 SYNCS.PHASECHK.TRANS64 P1, [R6+URZ+0x38850], R5 ;  /* 0x03885005060095a7 */ /* 0x000ea4000802007f */
[----:B--2---:R-:W-:Y:S05]  /*12910*/  @!P1 BRA `(.L_x_2588) ;  /* 0xfffffffc00ec9947 */ /* 0x004fea000383ffff */
[----:B------:R-:W-:Y:S05]  /*12920*/  BRA `(.L_x_2587) ;  /* 0xffffff60007c7947 */ /* 0x000fea000383ffff */
.L_x_2602:
[----:B------:R-:W-:Y:S02]  /*12930*/  IMAD.MOV.U32 R13, RZ, RZ, R25 ;  /* 0x000000ffff0d7224 */ /* 0x000fe400078e0019 */
[----:B------:R-:W-:Y:S02]  /*12940*/  IMAD.MOV.U32 R12, RZ, RZ, RZ ;  /* 0x000000ffff0c7224 */ /* 0x000fe400078e00ff */
[----:B------:R-:W-:Y:S02]  /*12950*/  IMAD.MOV.U32 R11, RZ, RZ, 0x1f ;  /* 0x0000001fff0b7424 */ /* 0x000fe400078e00ff */
[----:B------:R-:W-:-:S07]  /*12960*/  IMAD.MOV.U32 R15, RZ, RZ, -0x1 ;  /* 0xffffffffff0f7424 */ /* 0x000fce00078e00ff */
[----:B01---5:R-:W-:Y:S05]  /*12970*/  WARPSYNC.COLLECTIVE R15, `(.L_x_2653) ;  /* 0x000000000f087348 */ /* 0x023fea0003c00000 */
[----:B------:R2:W3:Y:S02]  /*12980*/  SHFL.IDX P6, R14, R13, R12, R11 ;  /* 0x0000000c0d0e7389 */ /* 0x0004e400000c000b */
[----:B0123-5:R-:W-:Y:S01]  /*12990*/  ENDCOLLECTIVE ;  /* 0x000000000000791b */ /* 0x02ffe20003800000 */
.L_x_2653:
[----:B------:R-:W-:Y:S05]  /*129a0*/  BRA `(.L_x_2654) ;  /* 0xffffffbc00187947 */ /* 0x000fea000383ffff */
.L_x_2604:
[----:B0-----:R-:W-:-:S04]  /*129b0*/  IMAD.U32 R2, RZ, RZ, UR44 ;  /* 0x0000002cff027e24 */ /* 0x001fc8000f8e00ff */
[----:B------:R0:W1:Y:S03]  /*129c0*/  SYNCS.PHASECHK.TRANS64.TRYWAIT P0, [R2+URZ+0x38880], R21 ;  /* 0x03888015020075a7 */ /* 0x000066000800017f */
[----:B-1----:R-:W-:Y:S05]  /*129d0*/  @!P0 NANOSLEEP.SYNCS 0x989680 ;  /* 0x009896800000895d */ /* 0x002fea0003900000 */
[----:B------:R-:W1:Y:S02]  /*129e0*/  @!P0 SYNCS.PHASECHK.TRANS64 P0, [R2+URZ+0x38880], R21 ;  /* 0x03888015020085a7 */ /* 0x000e64000800007f */
[----:B-1----:R-:W-:Y:S05]  /*129f0*/  @!P0 BRA `(.L_x_2604) ;  /* 0xfffffffc00ec8947 */ /* 0x002fea000383ffff */
[----:B------:R-:W-:Y:S05]  /*12a00*/  BRA `(.L_x_2655) ;  /* 0xffffffbc006c7947 */ /* 0x000fea000383ffff */
.L_x_2605:
        /* <DEDUP_REMOVED lines=8> */
.L_x_2657:
[----:B------:R-:W-:Y:S05]  /*12a90*/  BSYNC B0 ;  /* 0x0000000000007941 */ /* 0x000fea0003800000 */
.L_x_2656:
        /* <DEDUP_REMOVED lines=14> */
.L_x_2658:
        /* <DEDUP_REMOVED lines=11> */
.L_x_2659:
        /* <DEDUP_REMOVED lines=13> */
.L_x_2660:
[----:B------:R-:W-:Y:S02]  /*12d00*/  IMAD.MOV.U32 R13, RZ, RZ, R7 ;  /* 0x000000ffff0d7224 */ /* 0x000fe400078e0007 */
[----:B------:R-:W-:Y:S01]  /*12d10*/  IMAD.MOV.U32 R12, RZ, RZ, 0x2 ;  /* 0x00000002ff0c7424 */ /* 0x000fe200078e00ff */
[----:B------:R-:W-:-:S13]  /*12d20*/  IADD3 R2, P2, R32, R14, RZ ;  /* 0x0000000e20027210 */ /* 0x000fda0007f5e0ff */
[----:B------:R-:W-:Y:S05]  /*12d30*/  WARPSYNC.COLLECTIVE R15, `(.L_x_2661) ;  /* 0x000000000f087348 */ /* 0x000fea0003c00000 */
[----:B------:R0:W1:Y:S02]  /*12d40*/  SHFL.IDX P6, R14, R13, R12, R11 ;  /* 0x0000000c0d0e7389 */ /* 0x00006400000c000b */
[----:B01----:R-:W-:Y:S01]  /*12d50*/  ENDCOLLECTIVE ;  /* 0x000000000000791b */ /* 0x003fe20003800000 */
.L_x_2661:
        /* <DEDUP_REMOVED lines=13> */
.L_x_2662:
[----:B------:R-:W-:Y:S02]  /*12e30*/  IMAD.MOV.U32 R13, RZ, RZ, R7 ;  /* 0x000000ffff0d7224 */ /* 0x000fe400078e0007 */
[----:B------:R-:W-:Y:S01]  /*12e40*/  IMAD.MOV.U32 R12, RZ, RZ, 0x3 ;  /* 0x00000003ff0c7424 */ /* 0x000fe200078e00ff */
[----:B------:R-:W-:-:S13]  /*12e50*/  IADD3 R2, P2, R32, R14, RZ ;  /* 0x0000000e20027210 */ /* 0x000fda0007f5e0ff */
[----:B------:R-:W-:Y:S05]  /*12e60*/  WARPSYNC.COLLECTIVE R15, `(.L_x_2663) ;  /* 0x000000000f087348 */ /* 0x000fea0003c00000 */
[----:B------:R0:W1:Y:S02]  /*12e70*/  SHFL.IDX P6, R14, R13, R12, R11 ;  /* 0x0000000c0d0e7389 */ /* 0x00006400000c000b */
[----:B01----:R-:W-:Y:S01]  /*12e80*/  ENDCOLLECTIVE ;  /* 0x000000000000791b */ /* 0x003fe20003800000 */
.L_x_2663:
        /* <DEDUP_REMOVED lines=13> */
.L_x_2664:
[----:B------:R-:W-:Y:S02]  /*12f60*/  IMAD.MOV.U32 R13, RZ, RZ, R7 ;  /* 0x000000ffff0d7224 */ /* 0x000fe400078e0007 */
[----:B------:R-:W-:Y:S01]  /*12f70*/  IMAD.MOV.U32 R12, RZ, RZ, 0x4 ;  /* 0x00000004ff0c7424 */ /* 0x000fe200078e00ff */
[----:B------:R-:W-:-:S13]  /*12f80*/  IADD3 R2, P2, R32, R14, RZ ;  /* 0x0000000e20027210 */ /* 0x000fda0007f5e0ff */
[----:B------:R-:W-:Y:S05]  /*12f90*/  WARPSYNC.COLLECTIVE R15, `(.L_x_2665) ;  /* 0x000000000f087348 */ /* 0x000fea0003c00000 */
[----:B------:R0:W1:Y:S02]  /*12fa0*/  SHFL.IDX P6, R14, R13, R12, R11 ;  /* 0x0000000c0d0e7389 */ /* 0x00006400000c000b */
[----:B01----:R-:W-:Y:S01]  /*12fb0*/  ENDCOLLECTIVE ;  /* 0x000000000000791b */ /* 0x003fe20003800000 */
.L_x_2665:
        /* <DEDUP_REMOVED lines=13> */
.L_x_2666:
[----:B------:R-:W-:Y:S02]  /*13090*/  IMAD.MOV.U32 R13, RZ, RZ, R7 ;  /* 0x000000ffff0d7224 */ /* 0x000fe400078e0007 */
[----:B------:R-:W-:Y:S01]  /*130a0*/  IMAD.MOV.U32 R12, RZ, RZ, 0x5 ;  /* 0x00000005ff0c7424 */ /* 0x000fe200078e00ff */
[----:B------:R-:W-:-:S13]  /*130b0*/  IADD3 R2, P2, R32, R14, RZ ;  /* 0x0000000e20027210 */ /* 0x000fda0007f5e0ff */
[----:B------:R-:W-:Y:S05]  /*130c0*/  WARPSYNC.COLLECTIVE R15, `(.L_x_2667) ;  /* 0x000000000f087348 */ /* 0x000fea0003c00000 */
[----:B------:R0:W1:Y:S02]  /*130d0*/  SHFL.IDX P6, R14, R13, R12, R11 ;  /* 0x0000000c0d0e7389 */ /* 0x00006400000c000b */
[----:B01----:R-:W-:Y:S01]  /*130e0*/  ENDCOLLECTIVE ;  /* 0x000000000000791b */ /* 0x003fe20003800000 */
.L_x_2667:
        /* <DEDUP_REMOVED lines=13> */
.L_x_2668:
[----:B------:R-:W-:Y:S02]  /*131c0*/  IMAD.MOV.U32 R13, RZ, RZ, R7 ;  /* 0x000000ffff0d7224 */ /* 0x000fe400078e0007 */
[----:B------:R-:W-:Y:S01]  /*131d0*/  IMAD.MOV.U32 R12, RZ, RZ, 0x6 ;  /* 0x00000006ff0c7424 */ /* 0x000fe200078e00ff */
[----:B------:R-:W-:-:S13]  /*131e0*/  IADD3 R2, P2, R32, R14, RZ ;  /* 0x0000000e20027210 */ /* 0x000fda0007f5e0ff */
[----:B------:R-:W-:Y:S05]  /*131f0*/  WARPSYNC.COLLECTIVE R15, `(.L_x_2669) ;  /* 0x000000000f087348 */ /* 0x000fea0003c00000 */
[----:B------:R0:W1:Y:S02]  /*13200*/  SHFL.IDX P6, R14, R13, R12, R11 ;  /* 0x0000000c0d0e7389 */ /* 0x00006400000c000b */
[----:B01----:R-:W-:Y:S01]  /*13210*/  ENDCOLLECTIVE ;  /* 0x000000000000791b */ /* 0x003fe20003800000 */
.L_x_2669:
        /* <DEDUP_REMOVED lines=13> */
.L_x_2670:
[----:B------:R-:W-:Y:S02]  /*132f0*/  IMAD.MOV.U32 R13, RZ, RZ, R7 ;  /* 0x000000ffff0d7224 */ /* 0x000fe400078e0007 */
[----:B------:R-:W-:Y:S01]  /*13300*/  IMAD.MOV.U32 R12, RZ, RZ, 0x7 ;  /* 0x00000007ff0c7424 */ /* 0x000fe200078e00ff */
[----:B------:R-:W-:-:S13]  /*13310*/  IADD3 R2, P2, R32, R14, RZ ;  /* 0x0000000e20027210 */ /* 0x000fda0007f5e0ff */
[----:B------:R-:W-:Y:S05]  /*13320*/  WARPSYNC.COLLECTIVE R15, `(.L_x_2671) ;  /* 0x000000000f087348 */ /* 0x000fea0003c00000 */
[----:B------:R0:W1:Y:S02]  /*13330*/  SHFL.IDX P6, R14, R13, R12, R11 ;  /* 0x0000000c0d0e7389 */ /* 0x00006400000c000b */
[----:B01----:R-:W-:Y:S01]  /*13340*/  ENDCOLLECTIVE ;  /* 0x000000000000791b */ /* 0x003fe20003800000 */
.L_x_2671:
        /* <DEDUP_REMOVED lines=12> */
.L_x_2672:
        /* <DEDUP_REMOVED lines=11> */
.L_x_2608:
[----:B0-----:R-:W-:-:S04]  /*134c0*/  IMAD.U32 R2, RZ, RZ, UR44 ;  /* 0x0000002cff027e24 */ /* 0x001fc8000f8e00ff */
[----:B------:R0:W1:Y:S03]  /*134d0*/  SYNCS.PHASECHK.TRANS64.TRYWAIT P0, [R2+URZ+0x38840], R21 ;  /* 0x03884015020075a7 */ /* 0x000066000800017f */
[----:B-1----:R-:W-:Y:S05]  /*134e0*/  @!P0 NANOSLEEP.SYNCS 0x989680 ;  /* 0x009896800000895d */ /* 0x002fea0003900000 */
[----:B------:R-:W1:Y:S02]  /*134f0*/  @!P0 SYNCS.PHASECHK.TRANS64 P0, [R2+URZ+0x38840], R21 ;  /* 0x03884015020085a7 */ /* 0x000e64000800007f */
[----:B-1----:R-:W-:Y:S05]  /*13500*/  @!P0 BRA `(.L_x_2608) ;  /* 0xfffffffc00ec8947 */ /* 0x002fea000383ffff */
[----:B------:R-:W-:Y:S05]  /*13510*/  BRA `(.L_x_2674) ;  /* 0xffffffb800b47947 */ /* 0x000fea000383ffff */
.L_x_2609:
        /* <DEDUP_REMOVED lines=8> */
.L_x_2676:
[----:B------:R-:W-:Y:S05]  /*135a0*/  BSYNC B0 ;  /* 0x0000000000007941 */ /* 0x000fea0003800000 */
.L_x_2675:
        /* <DEDUP_REMOVED lines=8> */
.L_x_2677:
        /* <DEDUP_REMOVED lines=15> */
.L_x_2678:
[----:B------:R-:W-:Y:S02]  /*13720*/  IMAD.MOV.U32 R13, RZ, RZ, R0 ;  /* 0x000000ffff0d7224 */ /* 0x000fe400078e0000 */
[----:B------:R-:W-:-:S07]  /*13730*/  IMAD.MOV.U32 R5, RZ, RZ, R14 ;  /* 0x000000ffff057224 */ /* 0x000fce00078e000e */
[----:B------:R-:W-:Y:S05]  /*13740*/  WARPSYNC.COLLECTIVE R15, `(.L_x_2679) ;  /* 0x000000000f087348 */ /* 0x000fea0003c00000 */
[----:B------:R0:W1:Y:S02]  /*13750*/  SHFL.IDX P6, R14, R13, R12, R11 ;  /* 0x0000000c0d0e7389 */ /* 0x00006400000c000b */
[----:B01----:R-:W-:Y:S01]  /*13760*/  ENDCOLLECTIVE ;  /* 0x000000000000791b */ /* 0x003fe20003800000 */
.L_x_2679:
        /* <DEDUP_REMOVED lines=16> */
.L_x_2680:
[----:B------:R-:W-:Y:S02]  /*13870*/  IMAD.MOV.U32 R13, RZ, RZ, R0 ;  /* 0x000000ffff0d7224 */ /* 0x000fe400078e0000 */
[----:B------:R-:W-:-:S07]  /*13880*/  IMAD.MOV.U32 R5, RZ, RZ, R14 ;  /* 0x000000ffff057224 */ /* 0x000fce00078e000e */
[----:B------:R-:W-:Y:S05]  /*13890*/  WARPSYNC.COLLECTIVE R15, `(.L_x_2681) ;  /* 0x000000000f087348 */ /* 0x000fea0003c00000 */
[----:B------:R0:W1:Y:S02]  /*138a0*/  SHFL.IDX P6, R14, R13, R12, R11 ;  /* 0x0000000c0d0e7389 */ /* 0x00006400000c000b */
[----:B01----:R-:W-:Y:S01]  /*138b0*/  ENDCOLLECTIVE ;  /* 0x000000000000791b */ /* 0x003fe20003800000 */
.L_x_2681:
        /* <DEDUP_REMOVED lines=16> */
.L_x_2682:
[----:B------:R-:W-:Y:S02]  /*139c0*/  IMAD.MOV.U32 R13, RZ, RZ, R0 ;  /* 0x000000ffff0d7224 */ /* 0x000fe400078e0000 */
[----:B------:R-:W-:-:S07]  /*139d0*/  IMAD.MOV.U32 R5, RZ, RZ, R14 ;  /* 0x000000ffff057224 */ /* 0x000fce00078e000e */
[----:B------:R-:W-:Y:S05]  /*139e0*/  WARPSYNC.COLLECTIVE R15, `(.L_x_2683) ;  /* 0x000000000f087348 */ /* 0x000fea0003c00000 */
[----:B------:R0:W1:Y:S02]  /*139f0*/  SHFL.IDX P6, R14, R13, R12, R11 ;  /* 0x0000000c0d0e7389 */ /* 0x00006400000c000b */
[----:B01----:R-:W-:Y:S01]  /*13a00*/  ENDCOLLECTIVE ;  /* 0x000000000000791b */ /* 0x003fe20003800000 */
.L_x_2683:
        /* <DEDUP_REMOVED lines=14> */
.L_x_2684:
        /* <DEDUP_REMOVED lines=10> */
.L_x_2685:
[----:B------:R-:W-:Y:S02]  /*13b90*/  IMAD.MOV.U32 R13, RZ, RZ, R4 ;  /* 0x000000ffff0d7224 */ /* 0x000fe400078e0004 */
[----:B------:R-:W-:Y:S01]  /*13ba0*/  IMAD.MOV.U32 R12, RZ, RZ, 0x5 ;  /* 0x00000005ff0c7424 */ /* 0x000fe200078e00ff */
[----:B------:R-:W-:-:S05]  /*13bb0*/  @P4 IADD3 R14, P0, R32, R14, RZ ;  /* 0x0000000e200e4210 */ /* 0x000fca0007f1e0ff */
[----:B------:R-:W-:-:S08]  /*13bc0*/  @P4 IMAD.MOV.U32 R2, RZ, RZ, R14 ;  /* 0x000000ffff024224 */ /* 0x000fd000078e000e */
[----:B------:R-:W-:Y:S05]  /*13bd0*/  WARPSYNC.COLLECTIVE R15, `(.L_x_2686) ;  /* 0x000000000f087348 */ /* 0x000fea0003c00000 */
[----:B------:R0:W1:Y:S02]  /*13be0*/  SHFL.IDX P6, R14, R13, R12, R11 ;  /* 0x0000000c0d0e7389 */ /* 0x00006400000c000b */
[----:B01----:R-:W-:Y:S01]  /*13bf0*/  ENDCOLLECTIVE ;  /* 0x000000000000791b */ /* 0x003fe20003800000 */
.L_x_2686:
        /* <DEDUP_REMOVED lines=12> */
.L_x_2687:
[----:B------:R-:W-:Y:S02]  /*13cc0*/  IMAD.MOV.U32 R13, RZ, RZ, R4 ;  /* 0x000000ffff0d7224 */ /* 0x000fe400078e0004 */
[----:B------:R-:W-:Y:S01]  /*13cd0*/  IMAD.MOV.U32 R12, RZ, RZ, 0x6 ;  /* 0x00000006ff0c7424 */ /* 0x000fe200078e00ff */
[----:B------:R-:W-:-:S13]  /*13ce0*/  @P3 IADD3 R6, P0, R32, R14, RZ ;  /* 0x0000000e20063210 */ /* 0x000fda0007f1e0ff */
[----:B------:R-:W-:Y:S05]  /*13cf0*/  WARPSYNC.COLLECTIVE R15, `(.L_x_2688) ;  /* 0x000000000f087348 */ /* 0x000fea0003c00000 */
[----:B------:R0:W1:Y:S02]  /*13d00*/  SHFL.IDX P6, R14, R13, R12, R11 ;  /* 0x0000000c0d0e7389 */ /* 0x00006400000c000b */
[----:B01----:R-:W-:Y:S01]  /*13d10*/  ENDCOLLECTIVE ;  /* 0x000000000000791b */ /* 0x003fe20003800000 */
.L_x_2688:
        /* <DEDUP_REMOVED lines=13> */
.L_x_2689:
[----:B------:R-:W-:Y:S02]  /*13df0*/  IMAD.MOV.U32 R13, RZ, RZ, R4 ;  /* 0x000000ffff0d7224 */ /* 0x000fe400078e0004 */
[----:B------:R-:W-:Y:S01]  /*13e00*/  IMAD.MOV.U32 R12, RZ, RZ, 0x7 ;  /* 0x00000007ff0c7424 */ /* 0x000fe200078e00ff */
[----:B------:R-:W-:-:S05]  /*13e10*/  @P2 IADD3 R14, P0, R32, R14, RZ ;  /* 0x0000000e200e2210 */ /* 0x000fca0007f1e0ff */
[----:B------:R-:W-:-:S08]  /*13e20*/  @P2 IMAD.MOV.U32 R2, RZ, RZ, R14 ;  /* 0x000000ffff022224 */ /* 0x000fd000078e000e */
[----:B------:R-:W-:Y:S05]  /*13e30*/  WARPSYNC.COLLECTIVE R15, `(.L_x_2690) ;  /* 0x000000000f087348 */ /* 0x000fea0003c00000 */
[----:B------:R0:W1:Y:S02]  /*13e40*/  SHFL.IDX P6, R14, R13, R12, R11 ;  /* 0x0000000c0d0e7389 */ /* 0x00006400000c000b */
[----:B01----:R-:W-:Y:S01]  /*13e50*/  ENDCOLLECTIVE ;  /* 0x000000000000791b */ /* 0x003fe20003800000 */
.L_x_2690:
        /* <DEDUP_REMOVED lines=12> */
.L_x_2691:
[----:B------:R-:W-:Y:S05]  /*13f20*/  BRA `(.L_x_2692) ;  /* 0xffffffb4009c7947 */ /* 0x000fea000383ffff */
.L_x_2612:
[----:B------:R-:W-:Y:S02]  /*13f30*/  IMAD.MOV.U32 R13, RZ, RZ, R4 ;  /* 0x000000ffff0d7224 */ /* 0x000fe400078e0004 */
[----:B------:R-:W-:Y:S02]  /*13f40*/  IMAD.MOV.U32 R12, RZ, RZ, RZ ;  /* 0x000000ffff0c7224 */ /* 0x000fe400078e00ff */
[----:B------:R-:W-:Y:S02]  /*13f50*/  IMAD.MOV.U32 R11, RZ, RZ, 0x181f ;  /* 0x0000181fff0b7424 */ /* 0x000fe400078e00ff */
[----:B------:R-:W-:Y:S02]  /*13f60*/  IMAD.MOV.U32 R15, RZ, RZ, -0x1 ;  /* 0xffffffffff0f7424 */ /* 0x000fe400078e00ff */
[----:B------:R-:W-:-:S07]  /*13f70*/  IMAD.U32 R6, RZ, RZ, UR46 ;  /* 0x0000002eff067e24 */ /* 0x000fce000f8e00ff */
[----:B------:R-:W-:Y:S05]  /*13f80*/  WARPSYNC.COLLECTIVE R15, `(.L_x_2693) ;  /* 0x000000000f087348 */ /* 0x000fea0003c00000 */
[----:B------:R0:W1:Y:S02]  /*13f90*/  SHFL.IDX P6, R14, R13, R12, R11 ;  /* 0x0000000c0d0e7389 */ /* 0x00006400000c000b */
[----:B01----:R-:W-:Y:S01]  /*13fa0*/  ENDCOLLECTIVE ;  /* 0x000000000000791b */ /* 0x003fe20003800000 */
.L_x_2693:
[----:B------:R-:W-:-:S04]  /*13fb0*/  IMAD R6, R6, 0x80, R19 ;  /* 0x0000008006067824 */ /* 0x000fc800078e0213 */
[----:B------:R-:W-:Y:S02]  /*13fc0*/  VIADD R8, R6, 0x10 ;  /* 0x0000001006087836 */ /* 0x000fe40000000000 */
[----:B------:R-:W-:Y:S02]  /*13fd0*/  IMAD.MOV.U32 R13, RZ, RZ, R0 ;  /* 0x000000ffff0d7224 */ /* 0x000fe400078e0000 */
[----:B------:R-:W-:-:S07]  /*13fe0*/  IMAD.MOV.U32 R2, RZ, RZ, R14 ;  /* 0x000000ffff027224 */ /* 0x000fce00078e000e */
[----:B------:R-:W-:Y:S05]  /*13ff0*/  WARPSYNC.COLLECTIVE R15, `(.L_x_2694) ;  /* 0x000000000f087348 */ /* 0x000fea0003c00000 */
[----:B------:R0:W1:Y:S02]  /*14000*/  SHFL.IDX P6, R14, R13, R12, R11 ;  /* 0x0000000c0d0e7389 */ /* 0x00006400000c000b */
[----:B01----:R-:W-:Y:S01]  /*14010*/  ENDCOLLECTIVE ;  /* 0x000000000000791b */ /* 0x003fe20003800000 */
.L_x_2694:
        /* <DEDUP_REMOVED lines=11> */
.L_x_2695:
        /* <DEDUP_REMOVED lines=12> */
.L_x_2696:
[----:B------:R-:W-:Y:S02]  /*14190*/  IMAD.MOV.U32 R13, RZ, RZ, R4 ;  /* 0x000000ffff0d7224 */ /* 0x000fe400078e0004 */
[----:B------:R-:W-:Y:S01]  /*141a0*/  IMAD.MOV.U32 R12, RZ, RZ, 0x2 ;  /* 0x00000002ff0c7424 */ /* 0x000fe200078e00ff */
[----:B------:R-:W-:-:S05]  /*141b0*/  @!P2 IADD3 R14, P3, R32, R14, RZ ;  /* 0x0000000e200ea210 */ /* 0x000fca0007f7e0ff */
[----:B------:R-:W-:-:S08]  /*141c0*/  @!P2 IMAD.MOV.U32 R2, RZ, RZ, R14 ;  /* 0x000000ffff02a224 */ /* 0x000fd000078e000e */
[----:B------:R-:W-:Y:S05]  /*141d0*/  WARPSYNC.COLLECTIVE R15, `(.L_x_2697) ;  /* 0x000000000f087348 */ /* 0x000fea0003c00000 */
[----:B------:R0:W1:Y:S02]  /*141e0*/  SHFL.IDX P6, R14, R13, R12, R11 ;  /* 0x0000000c0d0e7389 */ /* 0x00006400000c000b */
[----:B01----:R-:W-:Y:S01]  /*141f0*/  ENDCOLLECTIVE ;  /* 0x000000000000791b */ /* 0x003fe20003800000 */
.L_x_2697:
        /* <DEDUP_REMOVED lines=14> */
.L_x_2698:
[----:B------:R-:W-:Y:S02]  /*142e0*/  IMAD.MOV.U32 R13, RZ, RZ, R4 ;  /* 0x000000ffff0d7224 */ /* 0x000fe400078e0004 */
[----:B------:R-:W-:Y:S01]  /*142f0*/  IMAD.MOV.U32 R12, RZ, RZ, 0x3 ;  /* 0x00000003ff0c7424 */ /* 0x000fe200078e00ff */
[----:B------:R-:W-:-:S05]  /*14300*/  @!P2 IADD3 R14, P3, R32, R14, RZ ;  /* 0x0000000e200ea210 */ /* 0x000fca0007f7e0ff */
[----:B------:R-:W-:-:S08]  /*14310*/  @!P2 IMAD.MOV.U32 R2, RZ, RZ, R14 ;  /* 0x000000ffff02a224 */ /* 0x000fd000078e000e */
[----:B------:R-:W-:Y:S05]  /*14320*/  WARPSYNC.COLLECTIVE R15, `(.L_x_2699) ;  /* 0x000000000f087348 */ /* 0x000fea0003c00000 */
[----:B------:R0:W1:Y:S02]  /*14330*/  SHFL.IDX P6, R14, R13, R12, R11 ;  /* 0x0000000c0d0e7389 */ /* 0x00006400000c000b */
[----:B01----:R-:W-:Y:S01]  /*14340*/  ENDCOLLECTIVE ;  /* 0x000000000000791b */ /* 0x003fe20003800000 */
.L_x_2699:
        /* <DEDUP_REMOVED lines=14> */
.L_x_2700:
[----:B------:R-:W-:Y:S02]  /*14430*/  IMAD.MOV.U32 R13, RZ, RZ, R4 ;  /* 0x000000ffff0d7224 */ /* 0x000fe400078e0004 */
[----:B------:R-:W-:Y:S01]  /*14440*/  IMAD.MOV.U32 R12, RZ, RZ, 0x4 ;  /* 0x00000004ff0c7424 */ /* 0x000fe200078e00ff */
[----:B------:R-:W-:-:S05]  /*14450*/  @!P2 IADD3 R14, P3, R32, R14, RZ ;  /* 0x0000000e200ea210 */ /* 0x000fca0007f7e0ff */
[----:B------:R-:W-:-:S08]  /*14460*/  @!P2 IMAD.MOV.U32 R2, RZ, RZ, R14 ;  /* 0x000000ffff02a224 */ /* 0x000fd000078e000e */
[----:B------:R-:W-:Y:S05]  /*14470*/  WARPSYNC.COLLECTIVE R15, `(.L_x_2701) ;  /* 0x000000000f087348 */ /* 0x000fea0003c00000 */
[----:B------:R0:W1:Y:S02]  /*14480*/  SHFL.IDX P6, R14, R13, R12, R11 ;  /* 0x0000000c0d0e7389 */ /* 0x00006400000c000b */
[----:B01----:R-:W-:Y:S01]  /*14490*/  ENDCOLLECTIVE ;  /* 0x000000000000791b */ /* 0x003fe20003800000 */
.L_x_2701:
        /* <DEDUP_REMOVED lines=14> */
.L_x_2702:
[----:B------:R-:W-:Y:S02]  /*14580*/  IMAD.MOV.U32 R13, RZ, RZ, R4 ;  /* 0x000000ffff0d7224 */ /* 0x000fe400078e0004 */
[----:B------:R-:W-:Y:S01]  /*14590*/  IMAD.MOV.U32 R12, RZ, RZ, 0x5 ;  /* 0x00000005ff0c7424 */ /* 0x000fe200078e00ff */
[----:B------:R-:W-:-:S05]  /*145a0*/  @!P2 IADD3 R14, P3, R32, R14, RZ ;  /* 0x0000000e200ea210 */ /* 0x000fca0007f7e0ff */
[----:B------:R-:W-:-:S08]  /*145b0*/  @!P2 IMAD.MOV.U32 R2, RZ, RZ, R14 ;  /* 0x000000ffff02a224 */ /* 0x000fd000078e000e */
[----:B------:R-:W-:Y:S05]  /*145c0*/  WARPSYNC.COLLECTIVE R15, `(.L_x_2703) ;  /* 0x000000000f087348 */ /* 0x000fea0003c00000 */
[----:B------:R0:W1:Y:S02]  /*145d0*/  SHFL.IDX P6, R14, R13, R12, R11 ;  /* 0x0000000c0d0e7389 */ /* 0x00006400000c000b */
[----:B01----:R-:W-:Y:S01]  /*145e0*/  ENDCOLLECTIVE ;  /* 0x000000000000791b */ /* 0x003fe20003800000 */
.L_x_2703:
        /* <DEDUP_REMOVED lines=14> */
.L_x_2704:
[----:B------:R-:W-:Y:S02]  /*146d0*/  IMAD.MOV.U32 R13, RZ, RZ, R4 ;  /* 0x000000ffff0d7224 */ /* 0x000fe400078e0004 */
[----:B------:R-:W-:Y:S01]  /*146e0*/  IMAD.MOV.U32 R12, RZ, RZ, 0x6 ;  /* 0x00000006ff0c7424 */ /* 0x000fe200078e00ff */
[----:B------:R-:W-:-:S05]  /*146f0*/  @!P2 IADD3 R14, P3, R32, R14, RZ ;  /* 0x0000000e200ea210 */ /* 0x000fca0007f7e0ff */
[----:B------:R-:W-:-:S08]  /*14700*/  @!P2 IMAD.MOV.U32 R2, RZ, RZ, R14 ;  /* 0x000000ffff02a224 */ /* 0x000fd000078e000e */
[----:B------:R-:W-:Y:S05]  /*14710*/  WARPSYNC.COLLECTIVE R15, `(.L_x_2705) ;  /* 0x000000000f087348 */ /* 0x000fea0003c00000 */
[----:B------:R0:W1:Y:S02]  /*14720*/  SHFL.IDX P6, R14, R13, R12, R11 ;  /* 0x0000000c0d0e7389 */ /* 0x00006400000c000b */
[----:B01----:R-:W-:Y:S01]  /*14730*/  ENDCOLLECTIVE ;  /* 0x000000000000791b */ /* 0x003fe20003800000 */
.L_x_2705:
        /* <DEDUP_REMOVED lines=13> */
.L_x_2706:
[----:B------:R-:W-:Y:S02]  /*14810*/  IMAD.MOV.U32 R13, RZ, RZ, R4 ;  /* 0x000000ffff0d7224 */ /* 0x000fe400078e0004 */
[----:B------:R-:W-:Y:S01]  /*14820*/  IMAD.MOV.U32 R12, RZ, RZ, 0x7 ;  /* 0x00000007ff0c7424 */ /* 0x000fe200078e00ff */
[----:B------:R-:W-:-:S05]  /*14830*/  @!P2 IADD3 R14, P3, R32, R14, RZ ;  /* 0x0000000e200ea210 */ /* 0x000fca0007f7e0ff */
[----:B------:R-:W-:-:S08]  /*14840*/  @!P2 IMAD.MOV.U32 R2, RZ, RZ, R14 ;  /* 0x000000ffff02a224 */ /* 0x000fd000078e000e */
[----:B------:R-:W-:Y:S05]  /*14850*/  WARPSYNC.COLLECTIVE R15, `(.L_x_2707) ;  /* 0x000000000f087348 */ /* 0x000fea0003c00000 */
[----:B------:R0:W1:Y:S02]  /*14860*/  SHFL.IDX P6, R14, R13, R12, R11 ;  /* 0x0000000c0d0e7389 */ /* 0x00006400000c000b */
[----:B01----:R-:W-:Y:S01]  /*14870*/  ENDCOLLECTIVE ;  /* 0x000000000000791b */ /* 0x003fe20003800000 */
.L_x_2707:
        /* <DEDUP_REMOVED lines=12> */
.L_x_2708:
[----:B------:R-:W-:Y:S05]  /*14940*/  BRA `(.L_x_2709) ;  /* 0xffffffb400a47947 */ /* 0x000fea000383ffff */
.L_x_2615:
[----:B0-----:R-:W-:-:S04]  /*14950*/  IMAD.U32 R3, RZ, RZ, UR44 ;  /* 0x0000002cff037e24 */ /* 0x001fc8000f8e00ff */
[----:B------:R0:W3:Y:S03]  /*14960*/  SYNCS.PHASECHK.TRANS64.TRYWAIT P0, [R3+URZ+0x38820], R0 ;  /* 0x03882000030075a7 */ /* 0x0000e6000800017f */
[----:B---3--:R-:W-:Y:S05]  /*14970*/  @!P0 NANOSLEEP.SYNCS 0x989680 ;  /* 0x009896800000895d */ /* 0x008fea0003900000 */
[----:B------:R-:W3:Y:S02]  /*14980*/  @!P0 SYNCS.PHASECHK.TRANS64 P0, [R3+URZ+0x38820], R0 ;  /* 0x03882000030085a7 */ /* 0x000ee4000800007f */
[----:B---3--:R-:W-:Y:S05]  /*14990*/  @!P0 BRA `(.L_x_2615) ;  /* 0xfffffffc00ec8947 */ /* 0x008fea000383ffff */
[----:B------:R-:W-:Y:S05]  /*149a0*/  BRA `(.L_x_2710) ;  /* 0xffffffb400e87947 */ /* 0x000fea000383ffff */
.L_x_2618:
[----:B0-----:R0:W2:Y:S02]  /*149b0*/  SYNCS.PHASECHK.TRANS64.TRYWAIT P1, [R4+URZ+0x38880], R19 ;  /* 0x03888013040075a7 */ /* 0x0010a4000802017f */
[----:B--2---:R-:W-:Y:S05]  /*149c0*/  @!P1 NANOSLEEP.SYNCS 0x989680 ;  /* 0x009896800000995d */ /* 0x004fea0003900000 */
[----:B------:R-:W2:Y:S02]  /*149d0*/  @!P1 SYNCS.PHASECHK.TRANS64 P1, [R4+URZ+0x38880], R19 ;  /* 0x03888013040095a7 */ /* 0x000ea4000802007f */
[----:B--2---:R-:W-:Y:S05]  /*149e0*/  @!P1 BRA `(.L_x_2618) ;  /* 0xfffffffc00f09947 */ /* 0x004fea000383ffff */
[----:B------:R-:W-:Y:S05]  /*149f0*/  BRA `(.L_x_2711) ;  /* 0xffffffb8009c7947 */ /* 0x000fea000383ffff */
.L_x_2619:
        /* <DEDUP_REMOVED lines=8> */
.L_x_2713:
[----:B------:R-:W-:Y:S05]  /*14a80*/  BSYNC B0 ;  /* 0x0000000000007941 */ /* 0x000fea0003800000 */
.L_x_2712:
        /* <DEDUP_REMOVED lines=9> */
.L_x_2714:
[----:B------:R-:W-:Y:S02]  /*14b20*/  IMAD.MOV.U32 R13, RZ, RZ, R8 ;  /* 0x000000ffff0d7224 */ /* 0x000fe400078e0008 */
[----:B------:R-:W-:Y:S01]  /*14b30*/  IMAD.MOV.U32 R12, RZ, RZ, 0x1 ;  /* 0x00000001ff0c7424 */ /* 0x000fe200078e00ff */
[----:B------:R-:W-:-:S13]  /*14b40*/  IADD3 R2, P1, R32, R14, RZ ;  /* 0x0000000e20027210 */ /* 0x000fda0007f3e0ff */
[----:B------:R-:W-:Y:S05]  /*14b50*/  WARPSYNC.COLLECTIVE R15, `(.L_x_2715) ;  /* 0x000000000f087348 */ /* 0x000fea0003c00000 */
[----:B------:R0:W1:Y:S02]  /*14b60*/  SHFL.IDX P6, R14, R13, R12, R11 ;  /* 0x0000000c0d0e7389 */ /* 0x00006400000c000b */
[----:B01----:R-:W-:Y:S01]  /*14b70*/  ENDCOLLECTIVE ;  /* 0x000000000000791b */ /* 0x003fe20003800000 */
.L_x_2715:
        /* <DEDUP_REMOVED lines=11> */
.L_x_2716:
        /* <DEDUP_REMOVED lines=9> */
.L_x_2717:
        /* <DEDUP_REMOVED lines=10> */
.L_x_2718:
        /* <DEDUP_REMOVED lines=8> */
.L_x_2719:
        /* <DEDUP_REMOVED lines=10> */
.L_x_2720:
        /* <DEDUP_REMOVED lines=9> */
.L_x_2721:
        /* <DEDUP_REMOVED lines=10> */
.L_x_2722:
        /* <DEDUP_REMOVED lines=9> */
.L_x_2723:
        /* <DEDUP_REMOVED lines=10> */
.L_x_2724:
        /* <DEDUP_REMOVED lines=8> */
.L_x_2725:
        /* <DEDUP_REMOVED lines=10> */
.L_x_2726:
        /* <DEDUP_REMOVED lines=9> */
.L_x_2727:
        /* <DEDUP_REMOVED lines=10> */
.L_x_2728:
[----:B------:R-:W-:Y:S05]  /*15330*/  BRA `(.L_x_2729) ;  /* 0xffffffb400747947 */ /* 0x000fea000383ffff */
.L_x_2622:
[----:B-1----:R1:W2:Y:S02]  /*15340*/  SYNCS.PHASECHK.TRANS64.TRYWAIT P1, [R4+URZ+0x38840], R19 ;  /* 0x03884013040075a7 */ /* 0x0022a4000802017f */
[----:B--2---:R-:W-:Y:S05]  /*15350*/  @!P1 NANOSLEEP.SYNCS 0x989680 ;  /* 0x009896800000995d */ /* 0x004fea0003900000 */
[----:B------:R-:W2:Y:S02]  /*15360*/  @!P1 SYNCS.PHASECHK.TRANS64 P1, [R4+URZ+0x38840], R19 ;  /* 0x03884013040095a7 */ /* 0x000ea4000802007f */
[----:B--2---:R-:W-:Y:S05]  /*15370*/  @!P1 BRA `(.L_x_2622) ;  /* 0xfffffffc00f09947 */ /* 0x004fea000383ffff */
[----:B------:R-:W-:Y:S05]  /*15380*/  BRA `(.L_x_2730) ;  /* 0xffffffb400b87947 */ /* 0x000fea000383ffff */
.L_x_2623:
        /* <DEDUP_REMOVED lines=8> */
.L_x_2732:
[----:B------:R-:W-:Y:S05]  /*15410*/  BSYNC B0 ;  /* 0x0000000000007941 */ /* 0x000fea0003800000 */
.L_x_2731:
        /* <DEDUP_REMOVED lines=9> */
.L_x_2733:
[----:B------:R-:W-:Y:S02]  /*154b0*/  VIADD R5, R5, UR44 ;  /* 0x0000002c05057c36 */ /* 0x000fe40008000000 */
[----:B------:R-:W-:Y:S02]  /*154c0*/  IMAD.MOV.U32 R13, RZ, RZ, R6 ;  /* 0x000000ffff0d7224 */ /* 0x000fe400078e0006 */
[----:B------:R-:W-:Y:S01]  /*154d0*/  IMAD.MOV.U32 R12, RZ, RZ, 0x1 ;  /* 0x00000001ff0c7424 */ /* 0x000fe200078e00ff */
[----:B------:R-:W-:-:S13]  /*154e0*/  IADD3 R2, P1, R32, R14, RZ ;  /* 0x0000000e20027210 */ /* 0x000fda0007f3e0ff */
[----:B------:R-:W-:Y:S05]  /*154f0*/  WARPSYNC.COLLECTIVE R15, `(.L_x_2734) ;  /* 0x000000000f087348 */ /* 0x000fea0003c00000 */
[----:B------:R0:W1:Y:S02]  /*15500*/  SHFL.IDX P6, R14, R13, R12, R11 ;  /* 0x0000000c0d0e7389 */ /* 0x00006400000c000b */
[----:B01----:R-:W-:Y:S01]  /*15510*/  ENDCOLLECTIVE ;  /* 0x000000000000791b */ /* 0x003fe20003800000 */
.L_x_2734:
        /* <DEDUP_REMOVED lines=11> */
.L_x_2735:
[----:B------:R-:W-:Y:S02]  /*155d0*/  IMAD.MOV.U32 R13, RZ, RZ, R6 ;  /* 0x000000ffff0d7224 */ /* 0x000fe400078e0006 */
[----:B------:R-:W-:Y:S01]  /*155e0*/  IMAD.MOV.U32 R12, RZ, RZ, 0x2 ;  /* 0x00000002ff0c7424 */ /* 0x000fe200078e00ff */
[----:B------:R-:W-:-:S13]  /*155f0*/  IADD3 R2, P1, R32, R14, RZ ;  /* 0x0000000e20027210 */ /* 0x000fda0007f3e0ff */
[----:B------:R-:W-:Y:S05]  /*15600*/  WARPSYNC.COLLECTIVE R15, `(.L_x_2736) ;  /* 0x000000000f087348 */ /* 0x000fea0003c00000 */
[----:B------:R0:W1:Y:S02]  /*15610*/  SHFL.IDX P6, R14, R13, R12, R11 ;  /* 0x0000000c0d0e7389 */ /* 0x00006400000c000b */
[----:B01----:R-:W-:Y:S01]  /*15620*/  ENDCOLLECTIVE ;  /* 0x000000000000791b */ /* 0x003fe20003800000 */
.L_x_2736:
        /* <DEDUP_REMOVED lines=11> */
.L_x_2737:
[----:B------:R-:W-:Y:S02]  /*156e0*/  IMAD.MOV.U32 R13, RZ, RZ, R6 ;  /* 0x000000ffff0d7224 */ /* 0x000fe400078e0006 */
[----:B------:R-:W-:Y:S02]  /*156f0*/  IMAD.MOV.U32 R12, RZ, RZ, 0x3 ;  /* 0x00000003ff0c7424 */ /* 0x000fe400078e00ff */
[----:B------:R-:W-:-:S07]  /*15700*/  IMAD.MOV.U32 R17, RZ, RZ, R14 ;  /* 0x000000ffff117224 */ /* 0x000fce00078e000e */
[----:B------:R-:W-:Y:S05]  /*15710*/  WARPSYNC.COLLECTIVE R15, `(.L_x_2738) ;  /* 0x000000000f087348 */ /* 0x000fea0003c00000 */
[----:B------:R0:W1:Y:S02]  /*15720*/  SHFL.IDX P6, R14, R13, R12, R11 ;  /* 0x0000000c0d0e7389 */ /* 0x00006400000c000b */
[----:B01----:R-:W-:Y:S01]  /*15730*/  ENDCOLLECTIVE ;  /* 0x000000000000791b */ /* 0x003fe20003800000 */
.L_x_2738:
        /* <DEDUP_REMOVED lines=12> */
.L_x_2739:
[----:B------:R-:W-:Y:S02]  /*15800*/  IMAD.MOV.U32 R13, RZ, RZ, R6 ;  /* 0x000000ffff0d7224 */ /* 0x000fe400078e0006 */
[----:B------:R-:W-:Y:S01]  /*15810*/  IMAD.MOV.U32 R12, RZ, RZ, 0x4 ;  /* 0x00000004ff0c7424 */ /* 0x000fe200078e00ff */
[----:B------:R-:W-:-:S13]  /*15820*/  IADD3 R2, P1, R32, R14, RZ ;  /* 0x0000000e20027210 */ /* 0x000fda0007f3e0ff */
[----:B------:R-:W-:Y:S05]  /*15830*/  WARPSYNC.COLLECTIVE R15, `(.L_x_2740) ;  /* 0x000000000f087348 */ /* 0x000fea0003c00000 */
[----:B------:R0:W1:Y:S02]  /*15840*/  SHFL.IDX P6, R14, R13, R12, R11 ;  /* 0x0000000c0d0e7389 */ /* 0x00006400000c000b */
[----:B01----:R-:W-:Y:S01]  /*15850*/  ENDCOLLECTIVE ;  /* 0x000000000000791b */ /* 0x003fe20003800000 */
.L_x_2740:
        /* <DEDUP_REMOVED lines=11> */
.L_x_2741:
[----:B------:R-:W-:Y:S02]  /*15910*/  IMAD.MOV.U32 R13, RZ, RZ, R6 ;  /* 0x000000ffff0d7224 */ /* 0x000fe400078e0006 */
[----:B------:R-:W-:Y:S01]  /*15920*/  IMAD.MOV.U32 R12, RZ, RZ, 0x5 ;  /* 0x00000005ff0c7424 */ /* 0x000fe200078e00ff */
[----:B------:R-:W-:-:S13]  /*15930*/  IADD3 R2, P1, R32, R14, RZ ;  /* 0x0000000e20027210 */ /* 0x000fda0007f3e0ff */
[----:B------:R-:W-:Y:S05]  /*15940*/  WARPSYNC.COLLECTIVE R15, `(.L_x_2742) ;  /* 0x000000000f087348 */ /* 0x000fea0003c00000 */
[----:B------:R0:W1:Y:S02]  /*15950*/  SHFL.IDX P6, R14, R13, R12, R11 ;  /* 0x0000000c0d0e7389 */ /* 0x00006400000c000b */
[----:B01----:R-:W-:Y:S01]  /*15960*/  ENDCOLLECTIVE ;  /* 0x000000000000791b */ /* 0x003fe20003800000 */
.L_x_2742:
        /* <DEDUP_REMOVED lines=11> */
.L_x_2743:
[----:B------:R-:W-:Y:S02]  /*15a20*/  IMAD.MOV.U32 R13, RZ, RZ, R6 ;  /* 0x000000ffff0d7224 */ /* 0x000fe400078e0006 */
[----:B------:R-:W-:Y:S02]  /*15a30*/  IMAD.MOV.U32 R12, RZ, RZ, 0x6 ;  /* 0x00000006ff0c7424 */ /* 0x000fe400078e00ff */
[----:B------:R-:W-:-:S07]  /*15a40*/  IMAD.MOV.U32 R17, RZ, RZ, R14 ;  /* 0x000000ffff117224 */ /* 0x000fce00078e000e */
[----:B------:R-:W-:Y:S05]  /*15a50*/  WARPSYNC.COLLECTIVE R15, `(.L_x_2744) ;  /* 0x000000000f087348 */ /* 0x000fea0003c00000 */
[----:B------:R0:W1:Y:S02]  /*15a60*/  SHFL.IDX P6, R14, R13, R12, R11 ;  /* 0x0000000c0d0e7389 */ /* 0x00006400000c000b */
[----:B01----:R-:W-:Y:S01]  /*15a70*/  ENDCOLLECTIVE ;  /* 0x000000000000791b */ /* 0x003fe20003800000 */
.L_x_2744:
        /* <DEDUP_REMOVED lines=12> */
.L_x_2745:
[----:B------:R-:W-:Y:S02]  /*15b40*/  IMAD.MOV.U32 R13, RZ, RZ, R6 ;  /* 0x000000ffff0d7224 */ /* 0x000fe400078e0006 */
[----:B------:R-:W-:Y:S01]  /*15b50*/  IMAD.MOV.U32 R12, RZ, RZ, 0x7 ;  /* 0x00000007ff0c7424 */ /* 0x000fe200078e00ff */
[----:B------:R-:W-:-:S13]  /*15b60*/  IADD3 R2, P1, R32, R14, RZ ;  /* 0x0000000e20027210 */ /* 0x000fda0007f3e0ff */
[----:B------:R-:W-:Y:S05]  /*15b70*/  WARPSYNC.COLLECTIVE R15, `(.L_x_2746) ;  /* 0x000000000f087348 */ /* 0x000fea0003c00000 */
[----:B------:R0:W1:Y:S02]  /*15b80*/  SHFL.IDX P6, R14, R13, R12, R11 ;  /* 0x0000000c0d0e7389 */ /* 0x00006400000c000b */
[----:B01----:R-:W-:Y:S01]  /*15b90*/  ENDCOLLECTIVE ;  /* 0x000000000000791b */ /* 0x003fe20003800000 */
.L_x_2746:
        /* <DEDUP_REMOVED lines=11> */
.L_x_2747:
[----:B------:R-:W-:Y:S05]  /*15c50*/  BRA `(.L_x_2748) ;  /* 0xffffffb000a07947 */ /* 0x000fea000383ffff */
.L_x_2626:
[----:B0-----:R0:W2:Y:S02]  /*15c60*/  SYNCS.PHASECHK.TRANS64.TRYWAIT P2, [R5+URZ+0x38870], R2 ;  /* 0x03887002050075a7 */ /* 0x0010a4000804017f */
[----:B--2---:R-:W-:Y:S05]  /*15c70*/  @!P2 NANOSLEEP.SYNCS 0x989680 ;  /* 0x009896800000a95d */ /* 0x004fea0003900000 */
[----:B------:R-:W2:Y:S02]  /*15c80*/  @!P2 SYNCS.PHASECHK.TRANS64 P2, [R5+URZ+0x38870], R2 ;  /* 0x038870020500a5a7 */ /* 0x000ea4000804007f */
[----:B--2---:R-:W-:Y:S05]  /*15c90*/  @!P2 BRA `(.L_x_2626) ;  /* 0xfffffffc00f0a947 */ /* 0x004fea000383ffff */
[----:B------:R-:W-:Y:S05]  /*15ca0*/  BRA `(.L_x_2749) ;  /* 0xffffffb000fc7947 */ /* 0x000fea000383ffff */
.L_x_2628:
[----:B0-----:R0:W2:Y:S02]  /*15cb0*/  SYNCS.PHASECHK.TRANS64.TRYWAIT P2, [R5+URZ+0x38860], R2 ;  /* 0x03886002050075a7 */ /* 0x0010a4000804017f */
[----:B--2---:R-:W-:Y:S05]  /*15cc0*/  @!P2 NANOSLEEP.SYNCS 0x989680 ;  /* 0x009896800000a95d */ /* 0x004fea0003900000 */
[----:B------:R-:W2:Y:S02]  /*15cd0*/  @!P2 SYNCS.PHASECHK.TRANS64 P2, [R5+URZ+0x38860], R2 ;  /* 0x038860020500a5a7 */ /* 0x000ea4000804007f */
[----:B--2---:R-:W-:Y:S05]  /*15ce0*/  @!P2 BRA `(.L_x_2628) ;  /* 0xfffffffc00f0a947 */ /* 0x004fea000383ffff */
[----:B------:R-:W-:Y:S05]  /*15cf0*/  BRA `(.L_x_2750) ;  /* 0xffffffb4000c7947 */ /* 0x000fea000383ffff */
.L_x_2635:
[----:B---3--:R3:W4:Y:S02]  /*15d00*/  SYNCS.PHASECHK.TRANS64.TRYWAIT P0, [R17+URZ+0x38870], R2 ;  /* 0x03887002110075a7 */ /* 0x008724000800017f */
[----:B----4-:R-:W-:Y:S05]  /*15d10*/  @!P0 NANOSLEEP.SYNCS 0x989680 ;  /* 0x009896800000895d */ /* 0x010fea0003900000 */
[----:B------:R-:W4:Y:S02]  /*15d20*/  @!P0 SYNCS.PHASECHK.TRANS64 P0, [R17+URZ+0x38870], R2 ;  /* 0x03887002110085a7 */ /* 0x000f24000800007f */
[----:B----4-:R-:W-:Y:S05]  /*15d30*/  @!P0 BRA `(.L_x_2635) ;  /* 0xfffffffc00f08947 */ /* 0x010fea000383ffff */
[----:B------:R-:W-:Y:S05]  /*15d40*/  BRA `(.L_x_2751) ;  /* 0xffffffbc00347947 */ /* 0x000fea000383ffff */
.L_x_2637:
[----:B0-----:R0:W3:Y:S02]  /*15d50*/  SYNCS.PHASECHK.TRANS64.TRYWAIT P0, [R17+URZ+0x38860], R4 ;  /* 0x03886004110075a7 */ /* 0x0010e4000800017f */
[----:B---3--:R-:W-:Y:S05]  /*15d60*/  @!P0 NANOSLEEP.SYNCS 0x989680 ;  /* 0x009896800000895d */ /* 0x008fea0003900000 */
[----:B------:R-:W3:Y:S02]  /*15d70*/  @!P0 SYNCS.PHASECHK.TRANS64 P0, [R17+URZ+0x38860], R4 ;  /* 0x03886004110085a7 */ /* 0x000ee4000800007f */
[----:B---3--:R-:W-:Y:S05]  /*15d80*/  @!P0 BRA `(.L_x_2637) ;  /* 0xfffffffc00f08947 */ /* 0x008fea000383ffff */
[----:B------:R-:W-:Y:S05]  /*15d90*/  BRA `(.L_x_2752) ;  /* 0xffffffbc005c7947 */ /* 0x000fea000383ffff */
.L_x_2640:
[----:B-1----:R1:W2:Y:S02]  /*15da0*/  SYNCS.PHASECHK.TRANS64.TRYWAIT P0, [R5+URZ+0x38820], R2 ;  /* 0x03882002050075a7 */ /* 0x0022a4000800017f */
[----:B--2---:R-:W-:Y:S05]  /*15db0*/  @!P0 NANOSLEEP.SYNCS 0x989680 ;  /* 0x009896800000895d */ /* 0x004fea0003900000 */
[----:B------:R-:W2:Y:S02]  /*15dc0*/  @!P0 SYNCS.PHASECHK.TRANS64 P0, [R5+URZ+0x38820], R2 ;  /* 0x03882002050085a7 */ /* 0x000ea4000800007f */
[----:B--2---:R-:W-:Y:S05]  /*15dd0*/  @!P0 BRA `(.L_x_2640) ;  /* 0xfffffffc00f08947 */ /* 0x004fea000383ffff */
[----:B------:R-:W-:Y:S05]  /*15de0*/  BRA `(.L_x_2753) ;  /* 0xffffffc400607947 */ /* 0x000fea000383ffff */
.L_x_2642:
[----:B-1----:R1:W2:Y:S02]  /*15df0*/  SYNCS.PHASECHK.TRANS64.TRYWAIT P1, [R4+URZ+0x38840], R3 ;  /* 0x03884003040075a7 */ /* 0x0022a4000802017f */
[----:B--2---:R-:W-:Y:S05]  /*15e00*/  @!P1 NANOSLEEP.SYNCS 0x989680 ;  /* 0x009896800000995d */ /* 0x004fea0003900000 */
[----:B------:R-:W2:Y:S02]  /*15e10*/  @!P1 SYNCS.PHASECHK.TRANS64 P1, [R4+URZ+0x38840], R3 ;  /* 0x03884003040095a7 */ /* 0x000ea4000802007f */
[----:B--2---:R-:W-:Y:S05]  /*15e20*/  @!P1 BRA `(.L_x_2642) ;  /* 0xfffffffc00f09947 */ /* 0x004fea000383ffff */
[----:B------:R-:W-:Y:S05]  /*15e30*/  BRA `(.L_x_2754) ;  /* 0xffffffc4009c7947 */ /* 0x000fea000383ffff */
.L_x_2644:
[----:B--2---:R2:W3:Y:S02]  /*15e40*/  SYNCS.PHASECHK.TRANS64.TRYWAIT P1, [R5+URZ+0x38840], R0 ;  /* 0x03884000050075a7 */ /* 0x0044e4000802017f */
[----:B---3--:R-:W-:Y:S05]  /*15e50*/  @!P1 NANOSLEEP.SYNCS 0x989680 ;  /* 0x009896800000995d */ /* 0x008fea0003900000 */
[----:B------:R-:W3:Y:S02]  /*15e60*/  @!P1 SYNCS.PHASECHK.TRANS64 P1, [R5+URZ+0x38840], R0 ;  /* 0x03884000050095a7 */ /* 0x000ee4000802007f */
[----:B---3--:R-:W-:Y:S05]  /*15e70*/  @!P1 BRA `(.L_x_2644) ;  /* 0xfffffffc00f09947 */ /* 0x008fea000383ffff */
[----:B------:R-:W-:Y:S05]  /*15e80*/  BRA `(.L_x_2755) ;  /* 0xffffffc400a87947 */ /* 0x000fea000383ffff */
.L_x_2646:
[----:B---3--:R3:W4:Y:S02]  /*15e90*/  SYNCS.PHASECHK.TRANS64.TRYWAIT P1, [R4+URZ+0x38860], R3 ;  /* 0x03886003040075a7 */ /* 0x008724000802017f */
[----:B----4-:R-:W-:Y:S05]  /*15ea0*/  @!P1 NANOSLEEP.SYNCS 0x989680 ;  /* 0x009896800000995d */ /* 0x010fea0003900000 */
[----:B------:R-:W4:Y:S02]  /*15eb0*/  @!P1 SYNCS.PHASECHK.TRANS64 P1, [R4+URZ+0x38860], R3 ;  /* 0x03886003040095a7 */ /* 0x000f24000802007f */
[----:B----4-:R-:W-:Y:S05]  /*15ec0*/  @!P1 BRA `(.L_x_2646) ;  /* 0xfffffffc00f09947 */ /* 0x010fea000383ffff */
[----:B------:R-:W-:Y:S05]  /*15ed0*/  BRA `(.L_x_2756) ;  /* 0xffffffc400a47947 */ /* 0x000fea000383ffff */
.L_x_2648:
[----:B----4-:R4:W0:Y:S02]  /*15ee0*/  SYNCS.PHASECHK.TRANS64.TRYWAIT P1, [R5+URZ+0x38860], R0 ;  /* 0x03886000050075a7 */ /* 0x010824000802017f */
[----:B0-----:R-:W-:Y:S05]  /*15ef0*/  @!P1 NANOSLEEP.SYNCS 0x989680 ;  /* 0x009896800000995d */ /* 0x001fea0003900000 */
[----:B------:R-:W0:Y:S02]  /*15f00*/  @!P1 SYNCS.PHASECHK.TRANS64 P1, [R5+URZ+0x38860], R0 ;  /* 0x03886000050095a7 */ /* 0x000e24000802007f */
[----:B0-----:R-:W-:Y:S05]  /*15f10*/  @!P1 BRA `(.L_x_2648) ;  /* 0xfffffffc00f09947 */ /* 0x001fea000383ffff */
[----:B------:R-:W-:Y:S05]  /*15f20*/  BRA `(.L_x_2757) ;  /* 0xffffffc400a07947 */ /* 0x000fea000383ffff */
.L_x_2650:
[----:B------:R0:W0:Y:S02]  /*15f30*/  SYNCS.PHASECHK.TRANS64.TRYWAIT P1, [R4+URZ+0x38880], R3 ;  /* 0x03888003040075a7 */ /* 0x000024000802017f */
[----:B0-----:R-:W-:Y:S05]  /*15f40*/  @!P1 NANOSLEEP.SYNCS 0x989680 ;  /* 0x009896800000995d */ /* 0x001fea0003900000 */
[----:B------:R-:W0:Y:S02]  /*15f50*/  @!P1 SYNCS.PHASECHK.TRANS64 P1, [R4+URZ+0x38880], R3 ;  /* 0x03888003040095a7 */ /* 0x000e24000802007f */
[----:B0-----:R-:W-:Y:S05]  /*15f60*/  @!P1 BRA `(.L_x_2650) ;  /* 0xfffffffc00f09947 */ /* 0x001fea000383ffff */
[----:B------:R-:W-:Y:S05]  /*15f70*/  BRA `(.L_x_2758) ;  /* 0xffffffc4009c7947 */ /* 0x000fea000383ffff */
.L_x_2759:
        /* <DEDUP_REMOVED lines=16> */
.L_x_3858:


//--------------------- .text._ZN7cutlass13device_kernelIN5flash11enable_sm90INS1_16FlashAttnFwdSm90INS1_25CollectiveMainloopFwdSm90ILi2EN4cute5tupleIJNS5_1CILi1EEES8_S8_EEENS6_IJNS7_ILi128EEESA_NS7_ILi256EEEEEELi256ENS_12float_e4m3_tEfNS_4arch4Sm90ELb1ELb0ELb0ELb1ELb1ELb0ELb0ELb1ELb0ELb1ELb1ELb0EEENS1_21CollectiveEpilogueFwdINS6_IJSA_SB_SA_EEES9_NS_10bfloat16_tESF_Li256ELb1ELb1ELb1ELb1EEENS1_36VarlenDynamicPersistentTileSchedulerILi128ELi128ELi256ELi128ELb1ELb1ELb1ELb1ELb1ELb1EEEEEEEEEvNT_6ParamsE --------------------------
	.section	.text._ZN7cutlass13device_kernelIN5flash11enable_sm90INS1_16FlashAttnFwdSm90INS1_25CollectiveMainloopFwdSm90ILi2EN4cute5tupleIJNS5_1CILi1EEES8_S8_EEENS6_IJNS7_ILi128EEESA_NS7_ILi256EEEEEELi256ENS_12float_e4m3_tEfNS_4arch4Sm90ELb1ELb0ELb0ELb1ELb1ELb0ELb0ELb1ELb0ELb1ELb1ELb0EEENS1_21CollectiveEpilogueFwdINS6_IJSA_SB_SA_EEES9_NS_10bfloat16_tESF_Li256ELb1ELb1ELb1ELb1EEENS1_36VarlenDynamicPersistentTileSchedulerILi128ELi128ELi256ELi128ELb1ELb1ELb1ELb1ELb1ELb1EEEEEEEEEvNT_6ParamsE,"ax",@progbits
	.align	128
.text._ZN7cutlass13device_kernelIN5flash11enable_sm90INS1_16FlashAttnFwdSm90INS1_25CollectiveMainloopFwdSm90ILi2EN4cute5tupleIJNS5_1CILi1EEES8_S8_EEENS6_IJNS7_ILi128EEESA_NS7_ILi256EEEEEELi256ENS_12float_e4m3_tEfNS_4arch4Sm90ELb1ELb0ELb0ELb1ELb1ELb0ELb0ELb1ELb0ELb1ELb1ELb0EEENS1_21CollectiveEpilogueFwdINS6_IJSA_SB_SA_EEES9_NS_10bfloat16_tESF_Li256ELb1ELb1ELb1ELb1EEENS1_36VarlenDynamicPersistentTileSchedulerILi128ELi128ELi256ELi128ELb1ELb1ELb1ELb1ELb1ELb1EEEEEEEEEvNT_6ParamsE:
        .type           _ZN7cutlass13device_kernelIN5flash11enable_sm90INS1_16FlashAttnFwdSm90INS1_25CollectiveMainloopFwdSm90ILi2EN4cute5tupleIJNS5_1CILi1EEES8_S8_EEENS6_IJNS7_ILi128EEESA_NS7_ILi256EEEEEELi256ENS_12float_e4m3_tEfNS_4arch4Sm90ELb1ELb0ELb0ELb1ELb1ELb0ELb0ELb1ELb0ELb1ELb1ELb0EEENS1_21CollectiveEpilogueFwdINS6_IJSA_SB_SA_EEES9_NS_10bfloat16_tESF_Li256ELb1ELb1ELb1ELb1EEENS1_36VarlenDynamicPersistentTileSchedulerILi128ELi128ELi256ELi128ELb1ELb1ELb1ELb1ELb1ELb1EEEEEEEEEvNT_6ParamsE,@function
        .size           _ZN7cutlass13device_kernelIN5flash11enable_sm90INS1_16FlashAttnFwdSm90INS1_25CollectiveMainloopFwdSm90ILi2EN4cute5tupleIJNS5_1CILi1EEES8_S8_EEENS6_IJNS7_ILi128EEESA_NS7_ILi256EEEEEELi256ENS_12float_e4m3_tEfNS_4arch4Sm90ELb1ELb0ELb0ELb1ELb1ELb0ELb0ELb1ELb0ELb1ELb1ELb0EEENS1_21CollectiveEpilogueFwdINS6_IJSA_SB_SA_EEES9_NS_10bfloat16_tESF_Li256ELb1ELb1ELb1ELb1EEENS1_36VarlenDynamicPersistentTileSchedulerILi128ELi128ELi256ELi128ELb1ELb1ELb1ELb1ELb1ELb1EEEEEEEEEvNT_6ParamsE,(.L_x_3859 - _ZN7cutlass13device_kernelIN5flash11enable_sm90INS1_16FlashAttnFwdSm90INS1_25CollectiveMainloopFwdSm90ILi2EN4cute5tupleIJNS5_1CILi1EEES8_S8_EEENS6_IJNS7_ILi128EEESA_NS7_ILi256EEEEEELi256ENS_12float_e4m3_tEfNS_4arch4Sm90ELb1ELb0ELb0ELb1ELb1ELb0ELb0ELb1ELb0ELb1ELb1ELb0EEENS1_21CollectiveEpilogueFwdINS6_IJSA_SB_SA_EEES9_NS_10bfloat16_tESF_Li256ELb1ELb1ELb1ELb1EEENS1_36VarlenDynamicPersistentTileSchedulerILi128ELi128ELi256ELi128ELb1ELb1ELb1ELb1ELb1ELb1EEEEEEEEEvNT_6ParamsE)
        .other          _ZN7cutlass13device_kernelIN5flash11enable_sm90INS1_16FlashAttnFwdSm90INS1_25CollectiveMainloopFwdSm90ILi2EN4cute5tupleIJNS5_1CILi1EEES8_S8_EEENS6_IJNS7_ILi128EEESA_NS7_ILi256EEEEEELi256ENS_12float_e4m3_tEfNS_4arch4Sm90ELb1ELb0ELb0ELb1ELb1ELb0ELb0ELb1ELb0ELb1ELb1ELb0EEENS1_21CollectiveEpilogueFwdINS6_IJSA_SB_SA_EEES9_NS_10bfloat16_tESF_Li256ELb1ELb1ELb1ELb1EEENS1_36VarlenDynamicPersistentTileSchedulerILi128ELi128ELi256ELi128ELb1ELb1ELb1ELb1ELb1ELb1EEEEEEEEEvNT_6ParamsE,@"STO_CUDA_ENTRY STV_DEFAULT"
_ZN7cutlass13device_kernelIN5flash11enable_sm90INS1_16FlashAttnFwdSm90INS1_25CollectiveMainloopFwdSm90ILi2EN4cute5tupleIJNS5_1CILi1EEES8_S8_EEENS6_IJNS7_ILi128EEESA_NS7_ILi256EEEEEELi256ENS_12float_e4m3_tEfNS_4arch4Sm90ELb1ELb0ELb0ELb1ELb1ELb0ELb0ELb1ELb0ELb1ELb1ELb0EEENS1_21CollectiveEpilogueFwdINS6_IJSA_SB_SA_EEES9_NS_10bfloat16_tESF_Li256ELb1ELb1ELb1ELb1EEENS1_36VarlenDynamicPersistentTileSchedulerILi128ELi128ELi256ELi128ELb1ELb1ELb1ELb1ELb1ELb1EEEEEEEEEvNT_6ParamsE:
        /* <DEDUP_REMOVED lines=45> */
.L_x_2760:
        /* <DEDUP_REMOVED lines=22> */
.L_x_2761:
        /* <DEDUP_REMOVED lines=18> */
.L_x_2762:
        /* <DEDUP_REMOVED lines=22> */
.L_x_2763:
        /* <DEDUP_REMOVED lines=24> */
.L_x_2764:
        /* <DEDUP_REMOVED lines=8> */
.L_x_2766:
        /* <DEDUP_REMOVED lines=38> */
[----:B------:R-:W-:-:S02]  /*0b10*/  LOP3.LUT R5, R3, 0x3fffff0, RZ, 0xc0, !PT ;  /* 0x03fffff003057812 */ /* 0x000fc400078ec0ff */
[----:B------:R-:W-:Y:S01]  /*0b20*/  SHF.R.S32.HI R4, RZ, 0x4, R3 ;  /* 0x00000004ff047819 */ /* 0x000fe20000011403 */
[----:B------:R-:W-:Y:S01]  /*0b30*/  IMAD.IADD R12, R0, 0x1, -R11 ;  /* 0x00000001000c7824 */ /* 0x000fe200078e0a0b */
[----:B------:R-:W-:Y:S01]  /*0b40*/  LEA.HI R9, R8, R13, RZ, 0x2 ;  /* 0x0000000d08097211 */ /* 0x000fe200078f10ff */
[----:B------:R-:W-:Y:S01]  /*0b50*/  IMAD.IADD R5, R0, 0x1, -R5 ;  /* 0x0000000100057824 */ /* 0x000fe200078e0a05 */
[----:B------:R-:W-:Y:S02]  /*0b60*/  LEA.HI R0, R3, R4, RZ, 0x1 ;  /* 0x0000000403007211 */ /* 0x000fe400078f08ff */
[--C-:B------:R-:W-:Y:S02]  /*0b70*/  SHF.R.S32.HI R10, RZ, 0x2, R9.reuse ;  /* 0x00000002ff0a7819 */ /* 0x100fe40000011409 */
[----:B------:R-:W-:Y:S02]  /*0b80*/  SHF.R.S32.HI R7, RZ, 0x1f, R9 ;  /* 0x0000001fff077819 */ /* 0x000fe40000011409 */
[----:B------:R-:W-:-:S02]  /*0b90*/  SHF.R.S32.HI R3, RZ, 0x7, R2 ;  /* 0x00000007ff037819 */ /* 0x000fc40000011402 */
[----:B------:R-:W-:Y:S02]  /*0ba0*/  LEA.HI R11, R7, R10, RZ, 0x3 ;  /* 0x0000000a070b7211 */ /* 0x000fe400078f18ff */
[----:B------:R-:W-:Y:S02]  /*0bb0*/  LEA.HI R2, R2, R3, RZ, 0x1 ;  /* 0x0000000302027211 */ /* 0x000fe400078f08ff */
[----:B------:R-:W-:Y:S02]  /*0bc0*/  LOP3.LUT R6, R6, 0xfffffc00, RZ, 0xc0, !PT ;  /* 0xfffffc0006067812 */ /* 0x000fe400078ec0ff */
[----:B------:R-:W-:Y:S02]  /*0bd0*/  LOP3.LUT R7, R0, 0x1ffffffe, RZ, 0xc0, !PT ;  /* 0x1ffffffe00077812 */ /* 0x000fe400078ec0ff */
[----:B------:R-:W-:Y:S01]  /*0be0*/  LOP3.LUT R11, R11, 0xfffffff8, RZ, 0xc0, !PT ;  /* 0xfffffff80b0b7812 */ /* 0x000fe200078ec0ff */
[----:B------:R-:W-:Y:S01]  /*0bf0*/  IMAD R6, R5, 0x40, R6 ;  /* 0x0000004005067824 */ /* 0x000fe200078e0206 */
[----:B------:R-:W-:Y:S01]  /*0c00*/  LEA.HI R8, R8, R13, RZ, 0x5 ;  /* 0x0000000d08087211 */ /* 0x000fe200078f28ff */
[----:B------:R-:W-:Y:S01]  /*0c10*/  IMAD.IADD R7, R4, 0x1, -R7 ;  /* 0x0000000104077824 */ /* 0x000fe200078e0a07 */
[----:B------:R-:W-:Y:S01]  /*0c20*/  LOP3.LUT R2, R2, 0x3fffffe, RZ, 0xc0, !PT ;  /* 0x03fffffe02027812 */ /* 0x000fe200078ec0ff */
[----:B------:R-:W-:Y:S01]  /*0c30*/  IMAD.IADD R11, R10, 0x1, -R11 ;  /* 0x000000010a0b7824 */ /* 0x000fe200078e0a0b */
[----:B------:R-:W-:-:S02]  /*0c40*/  LEA.HI R0, R12, R12, RZ, 0x1 ;  /* 0x0000000c0c007211 */ /* 0x000fc400078f08ff */
[----:B------:R-:W-:Y:S01]  /*0c50*/  SHF.R.S32.HI R8, RZ, 0x5, R8 ;  /* 0x00000005ff087819 */ /* 0x000fe20000011408 */
[----:B------:R-:W-:Y:S01]  /*0c60*/  IMAD.IADD R2, R3, 0x1, -R2 ;  /* 0x0000000103027824 */ /* 0x000fe200078e0a02 */
[----:B------:R-:W-:Y:S01]  /*0c70*/  LOP3.LUT R3, R0, 0x1ffffffe, RZ, 0xc0, !PT ;  /* 0x1ffffffe00037812 */ /* 0x000fe200078ec0ff */
[----:B------:R-:W-:Y:S01]  /*0c80*/  IMAD R0, R7, 0x8, R6 ;  /* 0x0000000807007824 */ /* 0x000fe200078e0206 */
[----:B------:R-:W-:Y:S01]  /*0c90*/  LOP3.LUT R9, R9, 0x7ffffffc, RZ, 0xc0, !PT ;  /* 0x7ffffffc09097812 */ /* 0x000fe200078ec0ff */
[----:B------:R-:W-:Y:S02]  /*0ca0*/  IMAD R11, R8, 0x10, R11 ;  /* 0x00000010080b7824 */ /* 0x000fe400078e020b */
[----:B------:R-:W-:Y:S01]  /*0cb0*/  IMAD.IADD R3, R12, 0x1, -R3 ;  /* 0x000000010c037824 */ /* 0x000fe200078e0a03 */
[----:B------:R0:W-:Y:S01]  /*0cc0*/  STL [R1+0x20], R0 ;  /* 0x0000200001007387 */ /* 0x0001e20000100800 */
[----:B------:R-:W-:-:S04]  /*0cd0*/  IMAD.IADD R9, R13, 0x1, -R9 ;  /* 0x000000010d097824 */ /* 0x000fc800078e0a09 */
[----:B------:R-:W-:-:S04]  /*0ce0*/  IMAD.SHL.U32 R17, R9, 0x2, RZ ;  /* 0x0000000209117824 */ /* 0x000fc800078e00ff */
[C---:B------:R-:W-:Y:S02]  /*0cf0*/  VIADD R21, R17.reuse, 0x8 ;  /* 0x0000000811157836 */ /* 0x040fe40000000000 */
[----:B0-----:R-:W-:Y:S02]  /*0d00*/  IMAD R0, R2, 0x40, R11 ;  /* 0x0000004002007824 */ /* 0x001fe400078e020b */
        /* <DEDUP_REMOVED lines=54> */
[----:B0-----:R-:W-:-:S07]  /*1070*/  IMAD R18, R3, 0x8, R0 ;  /* 0x0000000803127824 */ /* 0x001fce00078e0200 */
.L_x_2830:
[----:B------:R-:W-:Y:S01]  /*1080*/  ULDC.64 UR8, c[0x0][0xc88] ;  /* 0x0003220000087ab9 */ /* 0x000fe20000000a00 */
[----:B------:R-:W-:Y:S01]  /*1090*/  ULDC.64 UR10, c[0x0][0xa18] ;  /* 0x00028600000a7ab9 */ /* 0x000fe20000000a00 */
[----:B------:R-:W-:Y:S02]  /*10a0*/  UIMAD.WIDE UR8, UR7, 0x4, UR8 ;  /* 0x00000004070878a5 */ /* 0x000fe4000f8e0208 */
[----:B------:R-:W-:Y:S01]  /*10b0*/  UISETP.NE.U32.AND UP1, UPT, UR10, URZ, UPT ;  /* 0x0000003f0a00728c */ /* 0x000fe2000bf25070 */
[----:B------:R-:W-:Y:S01]  /*10c0*/  ULDC UR4, c[0x0][0x424] ;  /* 0x0001090000047ab9 */ /* 0x000fe20000000800 */
[----:B------:R-:W-:Y:S02]  /*10d0*/  ULDC UR7, c[0x0][0x2f0] ;  /* 0x0000bc0000077ab9 */ /* 0x000fe40000000800 */
[----:B0123--:R-:W-:Y:S02]  /*10e0*/  IMAD.U32 R2, RZ, RZ, UR8 ;  /* 0x00000008ff027e24 */ /* 0x00ffe4000f8e00ff */
[----:B------:R-:W-:Y:S01]  /*10f0*/  IMAD.U32 R3, RZ, RZ, UR9 ;  /* 0x00000009ff037e24 */ /* 0x000fe2000f8e00ff */
[----:B------:R-:W-:-:S04]  /*1100*/  ULDC.64 UR8, c[0x0][0xa28] ;  /* 0x00028a0000087ab9 */ /* 0x000fc80000000a00 */
[----:B------:R-:W2:Y:S01]  /*1110*/  LDG.E R2, desc[UR54][R2.64] ;  /* 0x0000003602027981 */ /* 0x000ea2000c1e1900 */
[----:B------:R-:W-:Y:S02]  /*1120*/  UISETP.NE.U32.AND UP0, UPT, UR8, URZ, UPT ;  /* 0x0000003f0800728c */ /* 0x000fe4000bf05070 */
[----:B------:R-:W-:Y:S02]  /*1130*/  UISETP.NE.AND.EX UP1, UPT, UR11, URZ, UPT, UP1 ;  /* 0x0000003f0b00728c */ /* 0x000fe4000bf25310 */
[----:B------:R-:W-:-:S04]  /*1140*/  UISETP.NE.AND.EX UP0, UPT, UR9, URZ, UPT, UP0 ;  /* 0x0000003f0900728c */ /* 0x000fc8000bf05300 */
[----:B------:R-:W-:Y:S02]  /*1150*/  PLOP3.LUT P2, PT, PT, PT, UP1, 0x80, 0x0 ;  /* 0x000000000000781c */ /* 0x000fe40003f4f018 */
[----:B------:R-:W-:Y:S02]  /*1160*/  PLOP3.LUT P0, PT, PT, PT, UP0, 0x80, 0x0 ;  /* 0x000000000000781c */ /* 0x000fe40003f0f008 */
[----:B--2---:R-:W-:-:S13]  /*1170*/  R2UR UR36, R2 ;  /* 0x00000000022472ca */ /* 0x004fda00000e0000 */
[----:B------:R-:W-:Y:S02]  /*1180*/  USHF.R.S32.HI UR37, URZ, 0x1f, UR36 ;  /* 0x0000001f3f257899 */ /* 0x000fe40008011424 */
[----:B------:R-:W-:-:S04]  /*1190*/  @UP0 ULEA UR8, UP2, UR36, UR8, 0x2 ;  /* 0x0000000824080291 */ /* 0x000fc8000f84103f */
[----:B------:R-:W-:Y:S02]  /*11a0*/  @UP0 ULEA.HI.X UR9, UR36, UR9, UR37, 0x2, UP2 ;  /* 0x0000000924090291 */ /* 0x000fe400090f1425 */
[----:B------:R-:W-:Y:S01]  /*11b0*/  @UP1 ULEA UR10, UP0, UR36, UR10, 0x2 ;  /* 0x0000000a240a1291 */ /* 0x000fe2000f80103f */
[----:B------:R-:W-:-:S03]  /*11c0*/  IMAD.U32 R2, RZ, RZ, UR8 ;  /* 0x00000008ff027e24 */ /* 0x000fc6000f8e00ff */
[----:B------:R-:W-:Y:S01]  /*11d0*/  @UP1 ULEA.HI.X UR11, UR36, UR11, UR37, 0x2, UP0 ;  /* 0x0000000b240b1291 */ /* 0x000fe200080f1425 */
[----:B------:R-:W-:Y:S01]  /*11e0*/  IMAD.U32 R3, RZ, RZ, UR9 ;  /* 0x00000009ff037e24 */ /* 0x000fe2000f8e00ff */
[----:B------:R-:W-:Y:S01]  /*11f0*/  ULDC.64 UR8, c[0x0][0x418] ;  /* 0x0001060000087ab9 */ /* 0x000fe20000000a00 */
[----:B------:R-:W-:-:S03]  /*1200*/  IMAD.U32 R4, RZ, RZ, UR10 ;  /* 0x0000000aff047e24 */ /* 0x000fc6000f8e00ff */
[----:B------:R-:W-:Y:S01]  /*1210*/  IMAD.U32 R5, RZ, RZ, UR11 ;  /* 0x0000000bff057e24 */ /* 0x000fe2000f8e00ff */
[----:B------:R-:W2:Y:S01]  /*1220*/  @P0 LDG.E R2, desc[UR54][R2.64] ;  /* 0x0000003602020981 */ /* 0x000ea2000c1e1900 */
[----:B------:R-:W-:Y:S01]  /*1230*/  UISETP.NE.U32.AND UP0, UPT, UR8, URZ, UPT ;  /* 0x0000003f0800728c */ /* 0x000fe2000bf05070 */
[----:B------:R-:W-:Y:S02]  /*1240*/  ULDC.64 UR10, c[0x0][0xa20] ;  /* 0x00028800000a7ab9 */ /* 0x000fe40000000a00 */
[----:B------:R-:W3:Y:S01]  /*1250*/  @P2 LDG.E R4, desc[UR54][R4.64] ;  /* 0x0000003604042981 */ /* 0x000ee2000c1e1900 */
[----:B------:R-:W-:Y:S01]  /*1260*/  UISETP.NE.AND.EX UP0, UPT, UR9, URZ, UPT, UP0 ;  /* 0x0000003f0900728c */ /* 0x000fe2000bf05300 */
[----:B------:R-:W-:Y:S01]  /*1270*/  ISETP.NE.U32.AND P1, PT, RZ, UR10, PT ;  /* 0x0000000aff007c0c */ /* 0x000fe2000bf25070 */
[----:B------:R-:W-:Y:S01]  /*1280*/  UMOV UR50, URZ ;  /* 0x0000003f00327c82 */ /* 0x000fe20008000000 */
[----:B------:R-:W-:Y:S02]  /*1290*/  ULOP3.LUT UR42, UR5, 0xffff, URZ, 0xc0, !UPT ;  /* 0x0000ffff052a7892 */ /* 0x000fe4000f8ec03f */
[----:B------:R-:W-:Y:S01]  /*12a0*/  USEL UR4, UR4, 0x1, UP0 ;  /* 0x0000000104047887 */ /* 0x000fe20008000000 */
[----:B------:R-:W-:-:S03]  /*12b0*/  ISETP.NE.AND.EX P1, PT, RZ, UR11, PT, P1 ;  /* 0x0000000bff007c0c */ /* 0x000fc6000bf25310 */
[----:B------:R-:W-:Y:S01]  /*12c0*/  UIMAD UR4, UR4, UR7, URZ ;  /* 0x00000007040472a4 */ /* 0x000fe2000f8e023f */
[----:B--2---:R-:W-:Y:S02]  /*12d0*/  @P0 R2UR UR50, R2 ;  /* 0x00000000023202ca */ /* 0x004fe400000e0000 */
[----:B---3--:R-:W-:Y:S01]  /*12e0*/  @P2 R2UR UR51, R4 ;  /* 0x00000000043322ca */ /* 0x008fe200000e0000 */
[----:B----45:R-:W-:-:S14]  /*12f0*/  @P2 BRA `(.L_x_2767) ;  /* 0x0000000000382947 */ /* 0x030fdc0003800000 */
        /* <DEDUP_REMOVED lines=14> */
.L_x_2767:
[----:B------:R-:W-:Y:S05]  /*13e0*/  @!P1 BRA `(.L_x_2768) ;  /* 0x00000000001c9947 */ /* 0x000fea0003800000 */
[----:B------:R-:W-:-:S04]  /*13f0*/  ULEA UR4, UP0, UR36, UR10, 0x2 ;  /* 0x0000000a24047291 */ /* 0x000fc8000f80103f */
[----:B------:R-:W-:Y:S02]  /*1400*/  ULEA.HI.X UR7, UR36, UR11, UR37, 0x2, UP0 ;  /* 0x0000000b24077291 */ /* 0x000fe400080f1425 */
[----:B------:R-:W-:-:S04]  /*1410*/  IMAD.U32 R2, RZ, RZ, UR4 ;  /* 0x00000004ff027e24 */ /* 0x000fc8000f8e00ff */
[----:B------:R-:W-:-:S05]  /*1420*/  IMAD.U32 R3, RZ, RZ, UR7 ;  /* 0x00000007ff037e24 */ /* 0x000fca000f8e00ff */
[----:B------:R-:W2:Y:S02]  /*1430*/  LDG.E R2, desc[UR54][R2.64] ;  /* 0x0000003602027981 */ /* 0x000ea4000c1e1900 */
[----:B--2---:R-:W-:Y:S01]  /*1440*/  R2UR UR4, R2 ;  /* 0x00000000020472ca */ /* 0x004fe200000e0000 */
[----:B------:R-:W-:-:S14]  /*1450*/  BRA `(.L_x_2769) ;  /* 0x0000000000347947 */ /* 0x000fdc0003800000 */
.L_x_2768:
        /* <DEDUP_REMOVED lines=13> */
.L_x_2769:
[----:B------:R-:W-:Y:S01]  /*1530*/  ULDC.64 UR10, c[0x0][0x998] ;  /* 0x00026600000a7ab9 */ /* 0x000fe20000000a00 */
[----:B------:R-:W-:Y:S01]  /*1540*/  ULDC.64 UR8, c[0x0][0x990] ;  /* 0x0002640000087ab9 */ /* 0x000fe20000000a00 */
[----:B------:R-:W-:Y:S01]  /*1550*/  ISETP.NE.U32.AND P1, PT, RZ, UR10, PT ;  /* 0x0000000aff007c0c */ /* 0x000fe2000bf25070 */
[----:B------:R-:W-:Y:S01]  /*1560*/  ULDC UR7, c[0x0][0x448] ;  /* 0x0001120000077ab9 */ /* 0x000fe20000000800 */
[----:B------:R-:W-:Y:S02]  /*1570*/  ISETP.NE.U32.AND P0, PT, RZ, UR8, PT ;  /* 0x00000008ff007c0c */ /* 0x000fe4000bf05070 */
[----:B------:R-:W-:Y:S02]  /*1580*/  ISETP.NE.AND.EX P1, PT, RZ, UR11, PT, P1 ;  /* 0x0000000bff007c0c */ /* 0x000fe4000bf25310 */
[----:B------:R-:W-:-:S11]  /*1590*/  ISETP.NE.AND.EX P0, PT, RZ, UR9, PT, P0 ;  /* 0x00000009ff007c0c */ /* 0x000fd6000bf05300 */
[----:B------:R-:W0:Y:S08]  /*15a0*/  @P1 LDC.64 R8, c[0x0][0x9b8] ;  /* 0x00026e00ff081b82 */ /* 0x000e300000000a00 */
[----:B------:R-:W1:Y:S08]  /*15b0*/  @P0 LDC.64 R6, c[0x0][0x9a8] ;  /* 0x00026a00ff060b82 */ /* 0x000e700000000a00 */
[----:B------:R-:W2:Y:S08]  /*15c0*/  @P0 LDC.64 R10, c[0x0][0x9b0] ;  /* 0x00026c00ff0a0b82 */ /* 0x000eb00000000a00 */
[----:B------:R-:W3:Y:S01]  /*15d0*/  @P1 LDC.64 R12, c[0x0][0x9c0] ;  /* 0x00027000ff0c1b82 */ /* 0x000ee20000000a00 */
[----:B0-----:R-:W-:-:S02]  /*15e0*/  @P1 IMAD R2, R8, UR37, RZ ;  /* 0x0000002508021c24 */ /* 0x001fc4000f8e02ff */
[----:B------:R-:W-:-:S04]  /*15f0*/  @P1 IMAD.WIDE.U32 R4, R8, UR36, RZ ;  /* 0x0000002408041c25 */ /* 0x000fc8000f8e00ff */
[----:B------:R-:W-:Y:S02]  /*1600*/  @P1 IMAD R9, R9, UR36, R2 ;  /* 0x0000002409091c24 */ /* 0x000fe4000f8e0202 */
[C---:B-1----:R-:W-:Y:S02]  /*1610*/  @P0 IMAD R0, R6.reuse, UR37, RZ ;  /* 0x0000002506000c24 */ /* 0x042fe4000f8e02ff */
[----:B------:R-:W-:-:S04]  /*1620*/  @P0 IMAD.WIDE.U32 R2, R6, UR36, RZ ;  /* 0x0000002406020c25 */ /* 0x000fc8000f8e00ff */
[----:B------:R-:W-:Y:S02]  /*1630*/  @P0 IMAD R7, R7, UR36, R0 ;  /* 0x0000002407070c24 */ /* 0x000fe4000f8e0200 */
[----:B------:R-:W-:Y:S02]  /*1640*/  @P1 IMAD.IADD R5, R5, 0x1, R9 ;  /* 0x0000000105051824 */ /* 0x000fe400078e0209 */
[----:B------:R-:W-:Y:S02]  /*1650*/  @P0 IMAD.IADD R3, R3, 0x1, R7 ;  /* 0x0000000103030824 */ /* 0x000fe400078e0207 */
[----:B------:R-:W-:Y:S02]  /*1660*/  IMAD.MOV.U32 R0, RZ, RZ, 0x3f800000 ;  /* 0x3f800000ff007424 */ /* 0x000fe400078e00ff */
[----:B--2---:R-:W-:-:S04]  /*1670*/  @P0 IMAD.WIDE.U32 R2, R10, UR42, R2 ;  /* 0x0000002a0a020c25 */ /* 0x004fc8000f8e0002 */
[----:B---3--:R-:W-:Y:S01]  /*1680*/  @P1 IMAD.WIDE.U32 R6, R12, UR42, R4 ;  /* 0x0000002a0c061c25 */ /* 0x008fe2000f8e0004 */
[----:B------:R-:W-:-:S03]  /*1690*/  @P0 LEA R4, P2, R2, UR8, 0x2 ;  /* 0x0000000802040c11 */ /* 0x000fc6000f8410ff */
[----:B------:R-:W-:Y:S01]  /*16a0*/  @P0 IMAD R5, R11, UR42, R3 ;  /* 0x0000002a0b050c24 */ /* 0x000fe2000f8e0203 */
[----:B------:R-:W-:Y:S01]  /*16b0*/  @P1 LEA R8, P3, R6, UR10, 0x2 ;  /* 0x0000000a06081c11 */ /* 0x000fe2000f8610ff */
[----:B------:R-:W-:-:S03]  /*16c0*/  @P1 IMAD R3, R13, UR42, R7 ;  /* 0x0000002a0d031c24 */ /* 0x000fc6000f8e0207 */
[----:B------:R-:W-:Y:S02]  /*16d0*/  @P0 LEA.HI.X R5, R2, UR9, R5, 0x2, P2 ;  /* 0x0000000902050c11 */ /* 0x000fe400090f1405 */
[----:B------:R-:W-:Y:S01]  /*16e0*/  @P1 LEA.HI.X R9, R6, UR11, R3, 0x2, P3 ;  /* 0x0000000b06091c11 */ /* 0x000fe200098f1403 */
[----:B------:R-:W-:Y:S01]  /*16f0*/  IMAD.MOV.U32 R3, RZ, RZ, 0x3f800000 ;  /* 0x3f800000ff037424 */ /* 0x000fe200078e00ff */
[----:B------:R-:W-:Y:S02]  /*1700*/  UISETP.NE.AND UP0, UPT, UR7, 0x1, UPT ;  /* 0x000000010700788c */ /* 0x000fe4000bf05270 */
[----:B------:R-:W-:Y:S01]  /*1710*/  USHF.L.U32 UR38, UR6, 0x7, URZ ;  /* 0x0000000706267899 */ /* 0x000fe2000800063f */
[----:B------:R-:W2:Y:S01]  /*1720*/  @P1 LDG.E R0, desc[UR54][R8.64] ;  /* 0x0000003608001981 */ /* 0x000ea2000c1e1900 */
[----:B------:R-:W-:Y:S01]  /*1730*/  UIADD3 UR50, -UR50, UR4, URZ ;  /* 0x0000000432327290 */ /* 0x000fe2000fffe13f */
[----:B------:R-:W-:Y:S02]  /*1740*/  ULDC UR11, c[0x0][0x988] ;  /* 0x00026200000b7ab9 */ /* 0x000fe40000000800 */
[----:B------:R-:W2:Y:S01]  /*1750*/  @P0 LDG.E R3, desc[UR54][R4.64] ;  /* 0x0000003604030981 */ /* 0x000ea2000c1e1900 */
[----:B------:R-:W-:-:S03]  /*1760*/  UIADD3 UR8, UR38, 0x7f, URZ ;  /* 0x0000007f26087890 */ /* 0x000fc6000fffe03f */
[----:B------:R-:W-:Y:S01]  /*1770*/  @UP0 ULDC UR6, c[0x0][0x44c] ;  /* 0x0001130000060ab9 */ /* 0x000fe20000000800 */
[----:B------:R-:W-:Y:S01]  /*1780*/  @UP0 ULDC UR4, c[0x0][0x450] ;  /* 0x0001140000040ab9 */ /* 0x000fe20000000800 */
[----:B------:R-:W-:Y:S02]  /*1790*/  UIMAD.WIDE.U32 UR6, UR8, UR6, URZ ;  /* 0x00000006080672a5 */ /* 0x000fe4000f8e003f */
[----:B------:R-:W-:Y:S02]  /*17a0*/  UIADD3 UR9, UR50, 0x80, -UR51 ;  /* 0x0000008032097890 */ /* 0x000fe4000fffe833 */
[----:B------:R-:W-:Y:S02]  /*17b0*/  @UP0 USHF.R.U32.HI UR8, URZ, UR4, UR7 ;  /* 0x000000043f080299 */ /* 0x000fe40008011607 */
[----:B------:R-:W-:Y:S02]  /*17c0*/  UIADD3 UR4, UR50, 0x7f, URZ ;  /* 0x0000007f32047890 */ /* 0x000fe4000fffe03f */
[----:B------:R-:W-:-:S02]  /*17d0*/  UIADD3 UR8, UR9, UR8, URZ ;  /* 0x0000000809087290 */ /* 0x000fc4000fffe03f */
[----:B------:R-:W-:Y:S02]  /*17e0*/  USHF.R.S32.HI UR6, URZ, 0x1f, UR4 ;  /* 0x0000001f3f067899 */ /* 0x000fe40008011404 */
[----:B------:R-:W-:Y:S02]  /*17f0*/  USHF.R.S32.HI UR7, URZ, 0x1f, UR8 ;  /* 0x0000001f3f077899 */ /* 0x000fe40008011408 */
[----:B------:R-:W-:Y:S02]  /*1800*/  ULEA.HI UR6, UR6, UR4, URZ, 0x7 ;  /* 0x0000000406067291 */ /* 0x000fe4000f8f383f */
[----:B------:R-:W-:Y:S02]  /*1810*/  ULEA.HI UR7, UR7, UR8, URZ, 0x7 ;  /* 0x0000000807077291 */ /* 0x000fe4000f8f383f */
[----:B------:R-:W-:Y:S02]  /*1820*/  USHF.R.S32.HI UR6, URZ, 0x7, UR6 ;  /* 0x000000073f067899 */ /* 0x000fe40008011406 */
[----:B------:R-:W-:-:S02]  /*1830*/  USHF.R.S32.HI UR7, URZ, 0x7, UR7 ;  /* 0x000000073f077899 */ /* 0x000fc40008011407 */
[----:B------:R-:W-:Y:S02]  /*1840*/  UP2UR UR52, UPR, URZ, 0x1 ;  /* 0x000000013f347883 */ /* 0x000fe40008000000 */
[----:B------:R-:W-:-:S04]  /*1850*/  UISETP.LT.AND UP0, UPT, UR6, UR7, UPT ;  /* 0x000000070600728c */ /* 0x000fc8000bf01270 */
[----:B------:R-:W-:-:S04]  /*1860*/  USEL UR9, UR6, UR7, UP0 ;  /* 0x0000000706097287 */ /* 0x000fc80008000000 */
[----:B------:R-:W-:Y:S02]  /*1870*/  UISETP.GE.AND UP0, UPT, UR9, 0x1, UPT ;  /* 0x000000010900788c */ /* 0x000fe4000bf06270 */
[----:B------:R-:W-:-:S04]  /*1880*/  ULOP3.LUT UR4, UR5, 0xff000000, URZ, 0xc0, !UPT ;  /* 0xff00000005047892 */ /* 0x000fc8000f8ec03f */
[----:B------:R-:W-:Y:S01]  /*1890*/  PLOP3.LUT P0, PT, PT, PT, UP0, 0x80, 0x0 ;  /* 0x000000000000781c */ /* 0x000fe20003f0f008 */
[----:B------:R-:W-:Y:S02]  /*18a0*/  ULOP3.LUT UR5, UR5, 0xff0000, URZ, 0xc0, !UPT ;  /* 0x00ff000005057892 */ /* 0x000fe4000f8ec03f */
[----:B------:R-:W-:-:S04]  /*18b0*/  USHF.R.U32.HI UR4, URZ, 0x8, UR4 ;  /* 0x000000083f047899 */ /* 0x000fc80008011604 */
[----:B------:R-:W-:-:S03]  /*18c0*/  ULEA.HI UR5, UR5, UR4, URZ, 0x10 ;  /* 0x0000000405057291 */ /* 0x000fc6000f8f803f */
[----:B------:R-:W-:Y:S01]  /*18d0*/  UMOV UR4, URZ ;  /* 0x0000003f00047c82 */ /* 0x000fe20008000000 */
[----:B------:R-:W-:Y:S02]  /*18e0*/  ULOP3.LUT UR39, UR5, 0xff, URZ, 0xc0, !UPT ;  /* 0x000000ff05277892 */ /* 0x000fe4000f8ec03f */
[----:B------:R-:W-:Y:S01]  /*18f0*/  USHF.R.U32.HI UR44, URZ, 0x10, UR5 ;  /* 0x000000103f2c7899 */ /* 0x000fe20008011605 */
[----:B--2---:R-:W-:Y:S01]  /*1900*/  FMUL.FTZ R0, R3, R0 ;  /* 0x0000000003007220 */ /* 0x004fe20000410000 */
[----:B------:R-:W-:Y:S10]  /*1910*/  @!P0 BRA `(.L_x_2770) ;  /* 0x0000000000908947 */ /* 0x000ff40003800000 */
        /* <DEDUP_REMOVED lines=36> */
.L_x_2770:
[----:B------:R-:W-:Y:S01]  /*1b60*/  UIMAD UR40, UR39, UR4, URZ ;  /* 0x00000004272872a4 */ /* 0x000fe2000f8e023f */
[----:B------:R-:W-:Y:S02]  /*1b70*/  IMAD.U32 R2, RZ, RZ, UR9 ;  /* 0x00000009ff027e24 */ /* 0x000fe4000f8e00ff */
[----:B------:R-:W-:Y:S01]  /*1b80*/  FMUL.FTZ R0, R0, UR11 ;  /* 0x0000000b00007c20 */ /* 0x000fe20008410000 */
[----:B------:R-:W-:Y:S01]  /*1b90*/  IMAD.U32 R3, RZ, RZ, UR4 ;  /* 0x00000004ff037e24 */ /* 0x000fe2000f8e00ff */
[----:B------:R-:W-:Y:S02]  /*1ba0*/  PLOP3.LUT P0, PT, PT, PT, PT, 0x80, 0x0 ;  /* 0x000000000000781c */ /* 0x000fe40003f0f070 */
[----:B------:R-:W-:Y:S02]  /*1bb0*/  CS2R R28, SRZ ;  /* 0x00000000001c7805 */ /* 0x000fe4000001ff00 */
[----:B------:R-:W-:Y:S02]  /*1bc0*/  CS2R R24, SRZ ;  /* 0x0000000000187805 */ /* 0x000fe4000001ff00 */
[----:B------:R-:W-:Y:S01]  /*1bd0*/  R2UR UR41, R0 ;  /* 0x00000000002972ca */ /* 0x000fe200000e0000 */
[----:B------:R-:W-:Y:S01]  /*1be0*/  IMAD.MOV.U32 R0, RZ, RZ, RZ ;  /* 0x000000ffff007224 */ /* 0x000fe200078e00ff */
[----:B------:R-:W-:-:S02]  /*1bf0*/  VIADDMNMX R2, R3, UR40, R2, PT ;  /* 0x0000002803027c46 */ /* 0x000fc4000b800102 */
[----:B------:R-:W-:Y:S02]  /*1c00*/  CS2R R30, SRZ ;  /* 0x00000000001e7805 */ /* 0x000fe4000001ff00 */
[----:B------:R-:W-:Y:S02]  /*1c10*/  CS2R R26, SRZ ;  /* 0x00000000001a7805 */ /* 0x000fe4000001ff00 */
[----:B------:R-:W-:Y:S02]  /*1c20*/  CS2R R36, SRZ ;  /* 0x0000000000247805 */ /* 0x000fe4000001ff00 */
[----:B------:R-:W-:Y:S01]  /*1c30*/  R2UR UR57, R2 ;  /* 0x00000000023972ca */ /* 0x000fe200000e0000 */
[----:B------:R-:W-:Y:S01]  /*1c40*/  IMAD.MOV.U32 R2, RZ, RZ, RZ ;  /* 0x000000ffff027224 */ /* 0x000fe200078e00ff */
        /* <DEDUP_REMOVED lines=98> */
.L_x_2772:
        /* <DEDUP_REMOVED lines=9> */
.L_x_2933:
[----:B0-----:R-:W-:Y:S01]  /*2300*/  IMAD.U32 R0, RZ, RZ, UR48 ;  /* 0x00000030ff007e24 */ /* 0x001fe2000f8e00ff */
[----:B------:R-:W-:Y:S05]  /*2310*/  WARPSYNC.ALL ;  /* 0x0000000000007948 */ /* 0x000fea0003800000 */
[----:B------:R0:W-:Y:S01]  /*2320*/  BAR.SYNC.DEFER_BLOCKING R6, 0x100 ;  /* 0x000400060000751d */ /* 0x0001e20000010000 */
[----:B------:R-:W-:-:S13]  /*2330*/  ISETP.NE.AND P0, PT, R0, 0x3, PT ;  /* 0x000000030000780c */ /* 0x000fda0003f05270 */
[----:B0-----:R-:W-:Y:S05]  /*2340*/  @!P0 BRA `(.L_x_2774) ;  /* 0x0000000000048947 */ /* 0x001fea0003800000 */
[----:B------:R-:W-:Y:S01]  /*2350*/  BPT.TRAP 0x1 ;  /* 0x000000040000795c */ /* 0x000fe20000300000 */
.L_x_2774:
[----:B------:R-:W-:Y:S01]  /*2360*/  ULEA UR58, UR45, UR53, 0x3 ;  /* 0x000000352d3a7291 */ /* 0x000fe2000f8e183f */
[----:B------:R-:W-:-:S05]  /*2370*/  IMAD.U32 R7, RZ, RZ, UR46 ;  /* 0x0000002eff077e24 */ /* 0x000fca000f8e00ff */
[----:B------:R-:W-:-:S04]  /*2380*/  SHF.L.U32 R7, R7, 0x1f, RZ ;  /* 0x0000001f07077819 */ /* 0x000fc800000006ff */
[----:B------:R0:W1:Y:S01]  /*2390*/  SYNCS.PHASECHK.TRANS64.TRYWAIT P1, [UR58+0x38830], R7 ;  /* 0x03883007ff0075a7 */ /* 0x000062000802017a */
[----:B------:R-:W-:Y:S05]  /*23a0*/  @!P0 BRA `(.L_x_2775) ;  /* 0x0000000000048947 */ /* 0x000fea0003800000 */
[----:B------:R-:W-:Y:S01]  /*23b0*/  BPT.TRAP 0x1 ;  /* 0x000000040000795c */ /* 0x000fe20000300000 */
.L_x_2775:
[----:B-1----:R-:W-:Y:S05]  /*23c0*/  @P1 BRA `(.L_x_2776) ;  /* 0x0000000000081947 */ /* 0x002fea0003800000 */
[----:B------:R-:W1:Y:S02]  /*23d0*/  SYNCS.PHASECHK.TRANS64.TRYWAIT P1, [UR58+0x38830], R7 ;  /* 0x03883007ff0075a7 */ /* 0x000e64000802017a */
[----:B-1----:R-:W-:Y:S05]  /*23e0*/  @!P1 BRA `(.L_x_2777) ;  /* 0x0000015800489947 */ /* 0x002fea0003800000 */
.L_x_2776:
        /* <DEDUP_REMOVED lines=66> */
.L_x_2778:
[----:B------:R-:W-:Y:S01]  /*2810*/  UISETP.NE.AND UP0, UPT, UR52, URZ, UPT ;  /* 0x0000003f3400728c */ /* 0x000fe2000bf05270 */
[----:B------:R-:W-:Y:S02]  /*2820*/  VIADD R0, R18, UR38 ;  /* 0x0000002612007c36 */ /* 0x000fe40008000000 */
[----:B------:R-:W-:-:S03]  /*2830*/  IMAD.U32 R93, RZ, RZ, UR41 ;  /* 0x00000029ff5d7e24 */ /* 0x000fc6000f8e00ff */
        /* <DEDUP_REMOVED lines=8> */
[----:B------:R-:W2:Y:S02]  /*28c0*/  SHFL.IDX PT, R2, R0, 0x1, 0x1c1f ;  /* 0x003c1f0000027f89 */ /* 0x000ea400000e0000 */
[----:B------:R-:W-:Y:S02]  /*28d0*/  UIADD3 UR7, UR50, 0x1, UR6 ;  /* 0x0000000132077890 */ /* 0x000fe4000fffe006 */
[----:B------:R-:W-:Y:S01]  /*28e0*/  IMAD.U32 R8, RZ, RZ, UR6 ;  /* 0x00000006ff087e24 */ /* 0x000fe2000f8e00ff */
[----:B------:R-:W-:Y:S01]  /*28f0*/  SHFL.IDX PT, R0, R0, RZ, 0x1c1f ;  /* 0x001c1fff00007589 */ /* 0x000fe200000e0000 */
[----:B------:R-:W-:-:S02]  /*2900*/  UIADD3 UR6, UR58, 0x38840, URZ ;  /* 0x000388403a067890 */ /* 0x000fc4000fffe03f */
[----:B------:R-:W-:Y:S01]  /*2910*/  IMAD.U32 R4, RZ, RZ, UR7 ;  /* 0x00000007ff047e24 */ /* 0x000fe2000f8e00ff */
[----:B------:R-:W-:Y:S01]  /*2920*/  IADD3 R8, -R17, UR50, R8 ;  /* 0x0000003211087c10 */ /* 0x000fe2000fffe108 */
[----:B------:R-:W-:-:S03]  /*2930*/  UPRMT UR6, UR56, 0x654, UR6 ;  /* 0x0000065438067896 */ /* 0x000fc60008000006 */
[----:B------:R-:W-:-:S06]  /*2940*/  IADD3 R9, R4, -UR51, -R17 ;  /* 0x8000003304097c10 */ /* 0x000fcc000fffe811 */
[----:B------:R-:W-:Y:S01]  /*2950*/  SYNCS.ARRIVE.TRANS64.RED.A1T0 RZ, [UR6], RZ ;  /* 0x000000ffffff79a7 */ /* 0x000fe20008100406 */
[----:B--2---:R-:W-:-:S04]  /*2960*/  VIADDMNMX R2, R2, R9, R8, PT ;  /* 0x0000000902027246 */ /* 0x004fc80003800108 */
        /* <DEDUP_REMOVED lines=93> */
[----:B------:R-:W-:-:S04]  /*2f40*/  FMNMX.FTZ R2, R86, R21, !PT ;  /* 0x0000001556027209 */ /* 0x000fc80007810000 */
[----:B------:R-:W-:-:S05]  /*2f50*/  FMNMX.FTZ R10, R87, R2, !PT ;  /* 0x00000002570a7209 */ /* 0x000fca0007810000 */
[----:B------:R-:W2:Y:S02]  /*2f60*/  SHFL.BFLY PT, R21, R10, 0x2, 0x1f ;  /* 0x0c401f000a157f89 */ /* 0x000ea400000e0000 */
[----:B--2---:R-:W-:-:S05]  /*2f70*/  FMNMX.FTZ R12, R10, R21, !PT ;  /* 0x000000150a0c7209 */ /* 0x004fca0007810000 */
[----:B------:R-:W2:Y:S02]  /*2f80*/  SHFL.BFLY PT, R21, R12, 0x1, 0x1f ;  /* 0x0c201f000c157f89 */ /* 0x000ea400000e0000 */
[----:B--2---:R-:W-:Y:S02]  /*2f90*/  FMNMX.FTZ R4, R12, R21, !PT ;  /* 0x000000150c047209 */ /* 0x004fe40007810000 */
[----:B------:R-:W-:Y:S02]  /*2fa0*/  VIADDMNMX R21, R0, R9, R8, PT ;  /* 0x0000000900157246 */ /* 0x000fe40003800108 */
[C---:B------:R-:W-:Y:S01]  /*2fb0*/  FSETP.NEU.FTZ.AND P1, PT, R4.reuse, -INF , PT ;  /* 0xff8000000400780b */ /* 0x040fe20003f3d000 */
[----:B------:R-:W-:-:S01]  /*2fc0*/  FFMA.FTZ R2, R4, R93, -8 ;  /* 0xc100000004027423 */ /* 0x000fc2000001005d */
[C---:B------:R-:W-:Y:S02]  /*2fd0*/  ISETP.GT.AND P2, PT, R21.reuse, 0x1, PT ;  /* 0x000000011500780c */ /* 0x040fe40003f44270 */
[----:B------:R-:W-:-:S02]  /*2fe0*/  ISETP.GT.AND P3, PT, R21, 0x8, PT ;  /* 0x000000081500780c */ /* 0x000fc40003f64270 */
[----:B------:R-:W-:Y:S02]  /*2ff0*/  FSEL R2, R2, RZ, P1 ;  /* 0x000000ff02027208 */ /* 0x000fe40000800000 */
[----:B------:R-:W-:Y:S02]  /*3000*/  ISETP.GT.AND P1, PT, R21, RZ, PT ;  /* 0x000000ff1500720c */ /* 0x000fe40003f24270 */
[----:B------:R-:W-:Y:S01]  /*3010*/  FSEL R25, R25, -INF , P2 ;  /* 0xff80000019197808 */ /* 0x000fe20001000000 */
[----:B------:R-:W-:-:S01]  /*3020*/  FFMA.FTZ R153, R11, UR41, -R2 ;  /* 0x000000290b997c23 */ /* 0x000fc20008010802 */
[----:B------:R-:W-:Y:S01]  /*3030*/  FSEL R24, R24, -INF , P1 ;  /* 0xff80000018187808 */ /* 0x000fe20000800000 */
[----:B------:R-:W-:-:S01]  /*3040*/  FFMA.FTZ R0, R15, UR41, -R2 ;  /* 0x000000290f007c23 */ /* 0x000fc20008010802 */
[----:B------:R-:W-:Y:S01]  /*3050*/  ISETP.GT.AND P1, PT, R21, 0x9, PT ;  /* 0x000000091500780c */ /* 0x000fe20003f24270 */
[----:B------:R-:W-:-:S01]  /*3060*/  FFMA.FTZ R157, R13, UR41, -R2 ;  /* 0x000000290d9d7c23 */ /* 0x000fc20008010802 */
[----:B------:R-:W-:Y:S01]  /*3070*/  FSEL R28, R28, -INF , P3 ;  /* 0xff8000001c1c7808 */ /* 0x000fe20001800000 */
[----:B------:R-:W-:-:S01]  /*3080*/  FFMA.FTZ R159, R50, UR41, -R2 ;  /* 0x00000029329f7c23 */ /* 0x000fc20008010802 */
[----:B------:R-:W-:Y:S01]  /*3090*/  FMNMX.FTZ R9, R24, R25, !PT ;  /* 0x0000001918097209 */ /* 0x000fe20007810000 */
[----:B------:R-:W-:-:S01]  /*30a0*/  FFMA.FTZ R8, R27, UR41, -R2 ;  /* 0x000000291b087c23 */ /* 0x000fc20008010802 */
[----:B------:R-:W-:Y:S01]  /*30b0*/  ISETP.GT.AND P2, PT, R21, 0x10, PT ;  /* 0x000000101500780c */ /* 0x000fe20003f44270 */
[----:B------:R-:W-:Y:S01]  /*30c0*/  MUFU.EX2 R153, R153 ;  /* 0x0000009900997308 */ /* 0x000fe20000000800 */
[----:B------:R-:W-:Y:S01]  /*30d0*/  FSEL R29, R29, -INF , P1 ;  /* 0xff8000001d1d7808 */ /* 0x000fe20000800000 */
[--C-:B------:R-:W-:Y:S01]  /*30e0*/  FFMA.FTZ R31, R31, UR41, -R2.reuse ;  /* 0x000000291f1f7c23 */ /* 0x100fe20008010802 */
[----:B------:R-:W-:Y:S01]  /*30f0*/  FMNMX.FTZ R10, R28, R9, !PT ;  /* 0x000000091c0a7209 */ /* 0x000fe20007810000 */
[--C-:B------:R-:W-:Y:S01]  /*3100*/  FFMA.FTZ R155, R89, UR41, -R2.reuse ;  /* 0x00000029599b7c23 */ /* 0x100fe20008010802 */
[----:B------:R-:W-:Y:S01]  /*3110*/  ISETP.GT.AND P1, PT, R21, 0x11, PT ;  /* 0x000000111500780c */ /* 0x000fe20003f24270 */
[--C-:B------:R-:W-:Y:S01]  /*3120*/  FFMA.FTZ R91, R91, UR41, -R2.reuse ;  /* 0x000000295b5b7c23 */ /* 0x100fe20008010802 */
[----:B------:R-:W-:Y:S01]  /*3130*/  FSEL R32, R32, -INF , P2 ;  /* 0xff80000020207808 */ /* 0x000fe20001000000 */
[----:B------:R-:W2:Y:S01]  /*3140*/  MUFU.EX2 R8, R8 ;  /* 0x0000000800087308 */ /* 0x000ea20000000800 */
[----:B------:R-:W-:Y:S01]  /*3150*/  FMNMX.FTZ R11, R29, R10, !PT ;  /* 0x0000000a1d0b7209 */ /* 0x000fe20007810000 */
[--C-:B------:R-:W-:Y:S01]  /*3160*/  FFMA.FTZ R34, R55, UR41, -R2.reuse ;  /* 0x0000002937227c23 */ /* 0x100fe20008010802 */
[----:B------:R-:W-:Y:S01]  /*3170*/  ISETP.GT.AND P2, PT, R21, 0x18, PT ;  /* 0x000000181500780c */ /* 0x000fe20003f44270 */
[--C-:B------:R-:W-:Y:S01]  /*3180*/  FFMA.FTZ R161, R58, UR41, -R2.reuse ;  /* 0x000000293aa17c23 */ /* 0x100fe20008010802 */
[----:B------:R-:W-:Y:S01]  /*3190*/  FSEL R33, R33, -INF , P1 ;  /* 0xff80000021217808 */ /* 0x000fe20000800000 */
[--C-:B------:R-:W-:Y:S01]  /*31a0*/  FFMA.FTZ R46, R63, UR41, -R2.reuse ;  /* 0x000000293f2e7c23 */ /* 0x100fe20008010802 */
[----:B------:R-:W-:Y:S01]  /*31b0*/  FMNMX.FTZ R10, R32, R11, !PT ;  /* 0x0000000b200a7209 */ /* 0x000fe20007810000 */
[----:B------:R-:W3:Y:S01]  /*31c0*/  MUFU.EX2 R0, R0 ;  /* 0x0000000000007308 */ /* 0x000ee20000000800 */
[----:B------:R-:W-:Y:S01]  /*31d0*/  ISETP.GT.AND P1, PT, R21, 0x19, PT ;  /* 0x000000191500780c */ /* 0x000fe20003f24270 */
[--C-:B------:R-:W-:Y:S01]  /*31e0*/  FFMA.FTZ R163, R66, UR41, -R2.reuse ;  /* 0x0000002942a37c23 */ /* 0x100fe20008010802 */
[----:B------:R-:W-:Y:S01]  /*31f0*/  FSEL R36, R36, -INF , P2 ;  /* 0xff80000024247808 */ /* 0x000fe20001000000 */
[--C-:B------:R-:W-:Y:S01]  /*3200*/  FFMA.FTZ R27, R70, UR41, -R2.reuse ;  /* 0x00000029461b7c23 */ /* 0x100fe20008010802 */
[----:B------:R-:W-:Y:S01]  /*3210*/  FMNMX.FTZ R11, R33, R10, !PT ;  /* 0x0000000a210b7209 */ /* 0x000fe20007810000 */
[--C-:B------:R-:W-:Y:S01]  /*3220*/  FFMA.FTZ R10, R35, UR41, -R2.reuse ;  /* 0x00000029230a7c23 */ /* 0x100fe20008010802 */
[----:B------:R-:W-:Y:S01]  /*3230*/  ISETP.GT.AND P2, PT, R21, 0x20, PT ;  /* 0x000000201500780c */ /* 0x000fe20003f44270 */
[----:B------:R4:W5:Y:S01]  /*3240*/  MUFU.EX2 R9, R31 ;  /* 0x0000001f00097308 */ /* 0x0009620000000800 */
[----:B------:R-:W-:Y:S01]  /*3250*/  FSEL R37, R37, -INF , P1 ;  /* 0xff80000025257808 */ /* 0x000fe20000800000 */
[--C-:B------:R-:W-:Y:S01]  /*3260*/  FFMA.FTZ R165, R74, UR41, -R2.reuse ;  /* 0x000000294aa57c23 */ /* 0x100fe20008010802 */
[----:B------:R-:W-:Y:S01]  /*3270*/  FMNMX.FTZ R12, R36, R11, !PT ;  /* 0x0000000b240c7209 */ /* 0x000fe20007810000 */
[--C-:B------:R-:W-:Y:S01]  /*3280*/  FFMA.FTZ R58, R79, UR41, -R2.reuse ;  /* 0x000000294f3a7c23 */ /* 0x100fe20008010802 */
[----:B------:R-:W-:Y:S01]  /*3290*/  ISETP.GT.AND P1, PT, R21, 0x21, PT ;  /* 0x000000211500780c */ /* 0x000fe20003f24270 */
[--C-:B------:R-:W-:Y:S01]  /*32a0*/  FFMA.FTZ R167, R82, UR41, -R2.reuse ;  /* 0x0000002952a77c23 */ /* 0x100fe20008010802 */
[----:B------:R-:W-:Y:S01]  /*32b0*/  FSEL R40, R40, -INF , P2 ;  /* 0xff80000028287808 */ /* 0x000fe20001000000 */
[----:B------:R-:W0:Y:S01]  /*32c0*/  MUFU.EX2 R155, R155 ;  /* 0x0000009b009b7308 */ /* 0x000e220000000800 */
[----:B------:R-:W-:Y:S01]  /*32d0*/  FMNMX.FTZ R11, R37, R12, !PT ;  /* 0x0000000c250b7209 */ /* 0x000fe20007810000 */
[----:B----4-:R-:W-:Y:S01]  /*32e0*/  FFMA.FTZ R31, R78, UR41, -R2 ;  /* 0x000000294e1f7c23 */ /* 0x010fe20008010802 */
[----:B------:R-:W-:-:S02]  /*32f0*/  ISETP.GT.AND P2, PT, R21, 0x28, PT ;  /* 0x000000281500780c */ /* 0x000fc40003f44270 */
[----:B------:R-:W-:Y:S02]  /*3300*/  FSEL R41, R41, -INF , P1 ;  /* 0xff80000029297808 */ /* 0x000fe40000800000 */
[----:B------:R-:W-:Y:S01]  /*3310*/  FMNMX.FTZ R12, R40, R11, !PT ;  /* 0x0000000b280c7209 */ /* 0x000fe20007810000 */
[----:B------:R-:W4:Y:S01]  /*3320*/  MUFU.EX2 R10, R10 ;  /* 0x0000000a000a7308 */ /* 0x000f220000000800 */
[----:B------:R-:W-:Y:S02]  /*3330*/  ISETP.GT.AND P1, PT, R21, 0x29, PT ;  /* 0x000000291500780c */ /* 0x000fe40003f24270 */
[----:B------:R-:W-:Y:S02]  /*3340*/  FSEL R44, R44, -INF , P2 ;  /* 0xff8000002c2c7808 */ /* 0x000fe40001000000 */
[----:B------:R-:W-:Y:S01]  /*3350*/  FMNMX.FTZ R15, R41, R12, !PT ;  /* 0x0000000c290f7209 */ /* 0x000fe20007810000 */
[----:B------:R-:W-:Y:S01]  /*3360*/  FFMA.FTZ R12, R39, UR41, -R2 ;  /* 0x00000029270c7c23 */ /* 0x000fe20008010802 */
[----:B------:R-:W-:Y:S01]  /*3370*/  ISETP.GT.AND P2, PT, R21, 0x30, PT ;  /* 0x000000301500780c */ /* 0x000fe20003f44270 */
[----:B------:R-:W1:Y:S01]  /*3380*/  MUFU.EX2 R11, R91 ;  /* 0x0000005b000b7308 */ /* 0x000e620000000800 */
[----:B------:R-:W-:-:S02]  /*3390*/  FSEL R45, R45, -INF , P1 ;  /* 0xff8000002d2d7808 */ /* 0x000fc40000800000 */
[----:B------:R-:W-:Y:S02]  /*33a0*/  FMNMX.FTZ R14, R44, R15, !PT ;  /* 0x0000000f2c0e7209 */ /* 0x000fe40007810000 */
[----:B------:R-:W-:Y:S02]  /*33b0*/  ISETP.GT.AND P1, PT, R21, 0x31, PT ;  /* 0x000000311500780c */ /* 0x000fe40003f24270 */
[----:B------:R-:W-:Y:S01]  /*33c0*/  FSEL R48, R48, -INF , P2 ;  /* 0xff80000030307808 */ /* 0x000fe20001000000 */
[----:B------:R-:W1:Y:S01]  /*33d0*/  MUFU.EX2 R12, R12 ;  /* 0x0000000c000c7308 */ /* 0x000e620000000800 */
[----:B------:R-:W-:Y:S02]  /*33e0*/  FMNMX.FTZ R15, R45, R14, !PT ;  /* 0x0000000e2d0f7209 */ /* 0x000fe40007810000 */
[----:B------:R-:W-:Y:S02]  /*33f0*/  ISETP.GT.AND P2, PT, R21, 0x38, PT ;  /* 0x000000381500780c */ /* 0x000fe40003f44270 */
[----:B------:R-:W-:-:S02]  /*3400*/  FSEL R49, R49, -INF , P1 ;  /* 0xff80000031317808 */ /* 0x000fc40000800000 */
[----:B------:R-:W-:Y:S01]  /*3410*/  FMNMX.FTZ R14, R48, R15, !PT ;  /* 0x0000000f300e7209 */ /* 0x000fe20007810000 */
[----:B------:R-:W-:-:S01]  /*3420*/  FFMA.FTZ R15, R5, UR41, -R2 ;  /* 0x00000029050f7c23 */ /* 0x000fc20008010802 */
[----:B------:R-:W-:Y:S01]  /*3430*/  ISETP.GT.AND P1, PT, R21, 0x39, PT ;  /* 0x000000391500780c */ /* 0x000fe20003f24270 */
[----:B------:R-:W1:Y:S01]  /*3440*/  MUFU.EX2 R157, R157 ;  /* 0x0000009d009d7308 */ /* 0x000e620000000800 */
[----:B------:R-:W-:Y:S02]  /*3450*/  FSEL R52, R52, -INF , P2 ;  /* 0xff80000034347808 */ /* 0x000fe40001000000 */
[----:B------:R-:W-:Y:S01]  /*3460*/  FMNMX.FTZ R13, R49, R14, !PT ;  /* 0x0000000e310d7209 */ /* 0x000fe20007810000 */
[----:B------:R-:W-:-:S01]  /*3470*/  FFMA.FTZ R14, R43, UR41, -R2 ;  /* 0x000000292b0e7c23 */ /* 0x000fc20008010802 */
[----:B------:R-:W-:Y:S02]  /*3480*/  ISETP.GT.AND P2, PT, R21, 0x40, PT ;  /* 0x000000401500780c */ /* 0x000fe40003f44270 */
[----:B------:R-:W-:Y:S01]  /*3490*/  FSEL R53, R53, -INF , P1 ;  /* 0xff80000035357808 */ /* 0x000fe20000800000 */
[----:B------:R-:W-:Y:S01]  /*34a0*/  MUFU.EX2 R159, R159 ;  /* 0x0000009f009f7308 */ /* 0x000fe20000000800 */
[----:B------:R-:W-:-:S02]  /*34b0*/  FMNMX.FTZ R20, R52, R13, !PT ;  /* 0x0000000d34147209 */ /* 0x000fc40007810000 */
[----:B------:R-:W-:Y:S02]  /*34c0*/  ISETP.GT.AND P1, PT, R21, 0x41, PT ;  /* 0x000000411500780c */ /* 0x000fe40003f24270 */
[----:B------:R-:W-:Y:S02]  /*34d0*/  FSEL R56, R56, -INF , P2 ;  /* 0xff80000038387808 */ /* 0x000fe40001000000 */
[----:B------:R-:W-:Y:S01]  /*34e0*/  FMNMX.FTZ R13, R53, R20, !PT ;  /* 0x00000014350d7209 */ /* 0x000fe20007810000 */
[----:B------:R-:W1:Y:S01]  /*34f0*/  MUFU.EX2 R14, R14 ;  /* 0x0000000e000e7308 */ /* 0x000e620000000800 */
[----:B------:R-:W-:Y:S02]  /*3500*/  ISETP.GT.AND P2, PT, R21, 0x48, PT ;  /* 0x000000481500780c */ /* 0x000fe40003f44270 */
[----:B------:R-:W-:Y:S02]  /*3510*/  FSEL R57, R57, -INF , P1 ;  /* 0xff80000039397808 */ /* 0x000fe40000800000 */
[----:B------:R-:W-:-:S02]  /*3520*/  FMNMX.FTZ R20, R56, R13, !PT ;  /* 0x0000000d38147209 */ /* 0x000fc40007810000 */
[----:B------:R-:W-:Y:S01]  /*3530*/  ISETP.GT.AND P1, PT, R21, 0x49, PT ;  /* 0x000000491500780c */ /* 0x000fe20003f24270 */
[----:B------:R2:W1:Y:S01]  /*3540*/  MUFU.EX2 R13, R15 ;  /* 0x0000000f000d7308 */ /* 0x0004620000000800 */
[----:B------:R-:W-:Y:S02]  /*3550*/  FSEL R60, R60, -INF , P2 ;  /* 0xff8000003c3c7808 */ /* 0x000fe40001000000 */
[----:B------:R-:W-:Y:S01]  /*3560*/  FMNMX.FTZ R5, R57, R20, !PT ;  /* 0x0000001439057209 */ /* 0x000fe20007810000 */
[----:B------:R-:W-:-:S01]  /*3570*/  FFMA.FTZ R20, R47, UR41, -R2 ;  /* 0x000000292f147c23 */ /* 0x000fc20008010802 */
[----:B------:R-:W-:Y:S02]  /*3580*/  ISETP.GT.AND P2, PT, R21, 0x50, PT ;  /* 0x000000501500780c */ /* 0x000fe40003f44270 */
[----:B------:R-:W-:Y:S01]  /*3590*/  FSEL R61, R61, -INF , P1 ;  /* 0xff8000003d3d7808 */ /* 0x000fe20000800000 */
[----:B------:R-:W-:Y:S01]  /*35a0*/  MUFU.EX2 R34, R34 ;  /* 0x0000002200227308 */ /* 0x000fe20000000800 */
[----:B------:R-:W-:Y:S01]  /*35b0*/  FMNMX.FTZ R26, R60, R5, !PT ;  /* 0x000000053c1a7209 */ /* 0x000fe20007810000 */
[--C-:B--2---:R-:W-:Y:S01]  /*35c0*/  FFMA.FTZ R15, R54, UR41, -R2.reuse ;  /* 0x00000029360f7c23 */ /* 0x104fe20008010802 */
[----:B------:R-:W-:Y:S01]  /*35d0*/  ISETP.GT.AND P1, PT, R21, 0x51, PT ;  /* 0x000000511500780c */ /* 0x000fe20003f24270 */
[----:B------:R-:W-:Y:S01]  /*35e0*/  FFMA.FTZ R54, R71, UR41, -R2 ;  /* 0x0000002947367c23 */ /* 0x000fe20008010802 */
[----:B------:R-:W-:-:S02]  /*35f0*/  FSEL R64, R64, -INF , P2 ;  /* 0xff80000040407808 */ /* 0x000fc40001000000 */
[----:B------:R-:W-:Y:S01]  /*3600*/  FMNMX.FTZ R5, R61, R26, !PT ;  /* 0x0000001a3d057209 */ /* 0x000fe20007810000 */
[----:B------:R-:W2:Y:S01]  /*3610*/  MUFU.EX2 R20, R20 ;  /* 0x0000001400147308 */ /* 0x000ea20000000800 */
[----:B------:R-:W-:Y:S02]  /*3620*/  ISETP.GT.AND P2, PT, R21, 0x58, PT ;  /* 0x000000581500780c */ /* 0x000fe40003f44270 */
[----:B------:R-:W-:Y:S02]  /*3630*/  FSEL R65, R65, -INF , P1 ;  /* 0xff80000041417808 */ /* 0x000fe40000800000 */
[----:B------:R-:W-:Y:S02]  /*3640*/  FMNMX.FTZ R26, R64, R5, !PT ;  /* 0x00000005401a7209 */ /* 0x000fe40007810000 */
[----:B------:R-:W-:Y:S01]  /*3650*/  ISETP.GT.AND P1, PT, R21, 0x59, PT ;  /* 0x000000591500780c */ /* 0x000fe20003f24270 */
[----:B------:R-:W-:Y:S01]  /*3660*/  MUFU.EX2 R15, R15 ;  /* 0x0000000f000f7308 */ /* 0x000fe20000000800 */
[----:B------:R-:W-:-:S02]  /*3670*/  FSEL R68, R68, -INF , P2 ;  /* 0xff80000044447808 */ /* 0x000fc40001000000 */
[----:B------:R-:W-:Y:S01]  /*3680*/  FMNMX.FTZ R5, R65, R26, !PT ;  /* 0x0000001a41057209 */ /* 0x000fe20007810000 */
[----:B------:R-:W-:-:S01]  /*3690*/  FFMA.FTZ R26, R51, UR41, -R2 ;  /* 0x00000029331a7c23 */ /* 0x000fc20008010802 */
[----:B------:R-:W-:Y:S01]  /*36a0*/  ISETP.GT.AND P2, PT, R21, 0x60, PT ;  /* 0x000000601500780c */ /* 0x000fe20003f44270 */
[----:B------:R-:W-:-:S01]  /*36b0*/  FADD.FTZ R51, R153, R8 ;  /* 0x0000000899337221 */ /* 0x000fc20000010000 */
[----:B------:R-:W-:Y:S01]  /*36c0*/  FSEL R69, R69, -INF , P1 ;  /* 0xff80000045457808 */ /* 0x000fe20000800000 */
[----:B------:R-:W-:Y:S01]  /*36d0*/  MUFU.EX2 R161, R161 ;  /* 0x000000a100a17308 */ /* 0x000fe20000000800 */
[----:B------:R-:W-:Y:S02]  /*36e0*/  FMNMX.FTZ R30, R68, R5, !PT ;  /* 0x00000005441e7209 */ /* 0x000fe40007810000 */
[----:B------:R-:W-:Y:S02]  /*36f0*/  ISETP.GT.AND P1, PT, R21, 0x61, PT ;  /* 0x000000611500780c */ /* 0x000fe40003f24270 */
        /* <DEDUP_REMOVED lines=22> */
[----:B------:R-:W-:-:S01]  /*3860*/  FFMA.FTZ R21, R62, UR41, -R2 ;  /* 0x000000293e157c23 */ /* 0x000fc20008010802 */
[----:B------:R-:W-:Y:S01]  /*3870*/  FSEL R84, R84, -INF , P2 ;  /* 0xff80000054547808 */ /* 0x000fe20001000000 */
[----:B------:R-:W-:Y:S01]  /*3880*/  IMAD.U32 R62, RZ, RZ, UR41 ;  /* 0x00000029ff3e7e24 */ /* 0x000fe2000f8e00ff */
[----:B------:R-:W-:Y:S01]  /*3890*/  FMNMX.FTZ R5, R81, R30, !PT ;  /* 0x0000001e51057209 */ /* 0x000fe20007810000 */
[----:B------:R-:W-:-:S01]  /*38a0*/  FFMA.FTZ R30, R59, UR41, -R2 ;  /* 0x000000293b1e7c23 */ /* 0x000fc20008010802 */
[----:B------:R-:W-:Y:S01]  /*38b0*/  FSEL R85, R85, -INF , P1 ;  /* 0xff80000055557808 */ /* 0x000fe20000800000 */
[----:B------:R-:W-:Y:S01]  /*38c0*/  MUFU.EX2 R21, R21 ;  /* 0x0000001500157308 */ /* 0x000fe20000000800 */
[----:B------:R-:W-:-:S04]  /*38d0*/  FMNMX.FTZ R38, R84, R5, !PT ;  /* 0x0000000554267209 */ /* 0x000fc80007810000 */
[----:B------:R-:W-:Y:S01]  /*38e0*/  FMNMX.FTZ R5, R85, R38, !PT ;  /* 0x0000002655057209 */ /* 0x000fe20007810000 */
[----:B------:R-:W-:-:S02]  /*38f0*/  FFMA.FTZ R38, R67, UR41, -R2 ;  /* 0x0000002943267c23 */ /* 0x000fc40008010802 */
[----:B------:R-:W-:Y:S02]  /*3900*/  MUFU.EX2 R30, R30 ;  /* 0x0000001e001e7308 */ /* 0x000fe40000000800 */
[----:B------:R-:W3:Y:S06]  /*3910*/  SHFL.BFLY PT, R42, R5, 0x2, 0x1f ;  /* 0x0c401f00052a7f89 */ /* 0x000eec00000e0000 */
[----:B------:R-:W-:Y:S08]  /*3920*/  MUFU.EX2 R38, R38 ;  /* 0x0000002600267308 */ /* 0x000ff00000000800 */
[----:B------:R-:W-:Y:S08]  /*3930*/  MUFU.EX2 R54, R54 ;  /* 0x0000003600367308 */ /* 0x000ff00000000800 */
[----:B------:R-:W-:Y:S01]  /*3940*/  MUFU.EX2 R165, R165 ;  /* 0x000000a500a57308 */ /* 0x000fe20000000800 */
[----:B---3--:R-:W-:Y:S01]  /*3950*/  FMNMX.FTZ R35, R5, R42, !PT ;  /* 0x0000002a05237209 */ /* 0x008fe20007810000 */
[----:B------:R-:W-:-:S04]  /*3960*/  FFMA.FTZ R42, R75, UR41, -R2 ;  /* 0x000000294b2a7c23 */ /* 0x000fc80008010802 */
[----:B------:R-:W3:Y:S02]  /*3970*/  SHFL.BFLY PT, R50, R35, 0x1, 0x1f ;  /* 0x0c201f0023327f89 */ /* 0x000ee400000e0000 */
[----:B------:R-:W-:Y:S08]  /*3980*/  MUFU.EX2 R31, R31 ;  /* 0x0000001f001f7308 */ /* 0x000ff00000000800 */
[----:B------:R-:W-:Y:S08]  /*3990*/  MUFU.EX2 R42, R42 ;  /* 0x0000002a002a7308 */ /* 0x000ff00000000800 */
[----:B------:R-:W-:Y:S01]  /*39a0*/  MUFU.EX2 R58, R58 ;  /* 0x0000003a003a7308 */ /* 0x000fe20000000800 */
[----:B---3--:R-:W-:Y:S01]  /*39b0*/  FMNMX.FTZ R5, R35, R50, !PT ;  /* 0x0000003223057209 */ /* 0x008fe20007810000 */
[----:B------:R-:W-:-:S06]  /*39c0*/  FFMA.FTZ R50, R83, UR41, -R2 ;  /* 0x0000002953327c23 */ /* 0x000fcc0008010802 */
[----:B------:R-:W-:Y:S01]  /*39d0*/  MUFU.EX2 R167, R167 ;  /* 0x000000a700a77308 */ /* 0x000fe20000000800 */
[----:B------:R-:W-:-:S01]  /*39e0*/  FFMA.FTZ R35, R86, UR41, -R2 ;  /* 0x0000002956237c23 */ /* 0x000fc20008010802 */
[C---:B------:R-:W-:Y:S01]  /*39f0*/  FSETP.NEU.FTZ.AND P1, PT, R5.reuse, -INF , PT ;  /* 0xff8000000500780b */ /* 0x040fe20003f3d000 */
[----:B------:R-:W-:-:S01]  /*3a00*/  FFMA.FTZ R39, R5, R62, -8 ;  /* 0xc100000005277423 */ /* 0x000fc2000001003e */
[----:B------:R-:W-:-:S04]  /*3a10*/  FFMA.FTZ R2, R87, UR41, -R2 ;  /* 0x0000002957027c23 */ /* 0x000fc80008010802 */
[----:B------:R-:W-:Y:S01]  /*3a20*/  FSEL R39, R39, RZ, P1 ;  /* 0x000000ff27277208 */ /* 0x000fe20000800000 */
[----:B------:R-:W-:Y:S04]  /*3a30*/  MUFU.EX2 R50, R50 ;  /* 0x0000003200327308 */ /* 0x000fe80000000800 */
[----:B------:R-:W-:-:S01]  /*3a40*/  FFMA.FTZ R152, R24, UR41, -R39 ;  /* 0x0000002918987c23 */ /* 0x000fc20008010827 */
[--C-:B------:R-:W-:Y:S01]  /*3a50*/  FFMA.FTZ R25, R25, UR41, -R39.reuse ;  /* 0x0000002919197c23 */ /* 0x100fe20008010827 */
[----:B------:R-:W-:-:S01]  /*3a60*/  FFMA.FTZ R24, R28, UR41, -R39 ;  /* 0x000000291c187c23 */ /* 0x000fc20008010827 */
[--C-:B------:R-:W-:Y:S01]  /*3a70*/  FFMA.FTZ R43, R29, UR41, -R39.reuse ;  /* 0x000000291d2b7c23 */ /* 0x100fe20008010827 */
[----:B------:R-:W-:-:S01]  /*3a80*/  FFMA.FTZ R154, R32, UR41, -R39 ;  /* 0x00000029209a7c23 */ /* 0x000fc20008010827 */
[--C-:B------:R-:W-:Y:S01]  /*3a90*/  FFMA.FTZ R29, R33, UR41, -R39.reuse ;  /* 0x00000029211d7c23 */ /* 0x100fe20008010827 */
[----:B------:R-:W-:Y:S01]  /*3aa0*/  MUFU.EX2 R152, R152 ;  /* 0x0000009800987308 */ /* 0x000fe20000000800 */
[----:B------:R-:W-:-:S01]  /*3ab0*/  FFMA.FTZ R37, R37, UR41, -R39 ;  /* 0x0000002925257c23 */ /* 0x000fc20008010827 */
[----:B------:R-:W-:Y:S01]  /*3ac0*/  FFMA.FTZ R36, R36, UR41, -R39 ;  /* 0x0000002924247c23 */ /* 0x000fe20008010827 */
[----:B------:R-:W-:-:S01]  /*3ad0*/  FADD.FTZ R32, R0, R51 ;  /* 0x0000003300207221 */ /* 0x000fc20000010000 */
[--C-:B------:R-:W-:Y:S01]  /*3ae0*/  FFMA.FTZ R156, R40, UR41, -R39.reuse ;  /* 0x00000029289c7c23 */ /* 0x100fe20008010827 */
[----:B------:R-:W-:-:S01]  /*3af0*/  FFMA.FTZ R33, R41, UR41, -R39 ;  /* 0x0000002929217c23 */ /* 0x000fc20008010827 */
[----:B------:R-:W-:Y:S01]  /*3b00*/  FFMA.FTZ R44, R44, UR41, -R39 ;  /* 0x000000292c2c7c23 */ /* 0x000fe20008010827 */
[----:B-----5:R-:W-:-:S01]  /*3b10*/  FADD.FTZ R32, R9, R32 ;  /* 0x0000002009207221 */ /* 0x020fc20000010000 */
[----:B------:R-:W3:Y:S01]  /*3b20*/  MUFU.EX2 R25, R25 ;  /* 0x0000001900197308 */ /* 0x000ee20000000800 */
[----:B------:R-:W-:-:S01]  /*3b30*/  FFMA.FTZ R45, R45, UR41, -R39 ;  /* 0x000000292d2d7c23 */ /* 0x000fc20008010827 */
[----:B------:R-:W-:Y:S01]  /*3b40*/  FFMA.FTZ R158, R48, UR41, -R39 ;  /* 0x00000029309e7c23 */ /* 0x000fe20008010827 */
[----:B0-----:R-:W-:-:S01]  /*3b50*/  FADD.FTZ R51, R155, R32 ;  /* 0x000000209b337221 */ /* 0x001fc20000010000 */
[--C-:B------:R-:W-:Y:S01]  /*3b60*/  FFMA.FTZ R52, R52, UR41, -R39.reuse ;  /* 0x0000002934347c23 */ /* 0x100fe20008010827 */
[----:B------:R-:W-:-:S01]  /*3b70*/  FFMA.FTZ R53, R53, UR41, -R39 ;  /* 0x0000002935357c23 */ /* 0x000fc20008010827 */
[----:B------:R-:W-:Y:S01]  /*3b80*/  FFMA.FTZ R160, R56, UR41, -R39 ;  /* 0x0000002938a07c23 */ /* 0x000fe20008010827 */
[----:B----4-:R-:W-:-:S01]  /*3b90*/  FADD.FTZ R32, R10, R51 ;  /* 0x000000330a207221 */ /* 0x010fc20000010000 */
[----:B------:R-:W0:Y:S01]  /*3ba0*/  MUFU.EX2 R24, R24 ;  /* 0x0000001800187308 */ /* 0x000e220000000800 */
[----:B------:R-:W-:-:S01]  /*3bb0*/  FFMA.FTZ R41, R57, UR41, -R39 ;  /* 0x0000002939297c23 */ /* 0x000fc20008010827 */
[----:B------:R-:W-:Y:S01]  /*3bc0*/  FFMA.FTZ R60, R60, UR41, -R39 ;  /* 0x000000293c3c7c23 */ /* 0x000fe20008010827 */
[----:B-1----:R-:W-:-:S01]  /*3bd0*/  FADD.FTZ R51, R11, R32 ;  /* 0x000000200b337221 */ /* 0x002fc20000010000 */
[--C-:B------:R-:W-:Y:S01]  /*3be0*/  FFMA.FTZ R61, R61, UR41, -R39.reuse ;  /* 0x000000293d3d7c23 */ /* 0x100fe20008010827 */
[----:B------:R-:W-:-:S01]  /*3bf0*/  FFMA.FTZ R162, R64, UR41, -R39 ;  /* 0x0000002940a27c23 */ /* 0x000fc20008010827 */
[----:B------:R-:W-:Y:S01]  /*3c00*/  FFMA.FTZ R65, R65, UR41, -R39 ;  /* 0x0000002941417c23 */ /* 0x000fe20008010827 */
[----:B------:R-:W-:-:S01]  /*3c10*/  FADD.FTZ R32, R12, R51 ;  /* 0x000000330c207221 */ /* 0x000fc20000010000 */
[----:B------:R-:W1:Y:S01]  /*3c20*/  MUFU.EX2 R43, R43 ;  /* 0x0000002b002b7308 */ /* 0x000e620000000800 */
[----:B------:R-:W-:-:S01]  /*3c30*/  FFMA.FTZ R68, R68, UR41, -R39 ;  /* 0x0000002944447c23 */ /* 0x000fc20008010827 */
[----:B------:R-:W-:Y:S01]  /*3c40*/  FFMA.FTZ R69, R69, UR41, -R39 ;  /* 0x0000002945457c23 */ /* 0x000fe20008010827 */
[----:B------:R-:W-:-:S01]  /*3c50*/  FADD.FTZ R51, R157, R32 ;  /* 0x000000209d337221 */ /* 0x000fc20000010000 */
[--C-:B------:R-:W-:Y:S01]  /*3c60*/  FFMA.FTZ R72, R72, UR41, -R39.reuse ;  /* 0x0000002948487c23 */ /* 0x100fe20008010827 */
[----:B------:R-:W-:-:S01]  /*3c70*/  FFMA.FTZ R73, R73, UR41, -R39 ;  /* 0x0000002949497c23 */ /* 0x000fc20008010827 */
[----:B------:R-:W-:Y:S01]  /*3c80*/  FFMA.FTZ R76, R76, UR41, -R39 ;  /* 0x000000294c4c7c23 */ /* 0x000fe20008010827 */
[----:B------:R-:W-:-:S01]  /*3c90*/  FADD.FTZ R32, R14, R51 ;  /* 0x000000330e207221 */ /* 0x000fc20000010000 */
[----:B------:R-:W4:Y:S01]  /*3ca0*/  MUFU.EX2 R154, R154 ;  /* 0x0000009a009a7308 */ /* 0x000f220000000800 */
[----:B------:R-:W-:-:S01]  /*3cb0*/  FFMA.FTZ R77, R77, UR41, -R39 ;  /* 0x000000294d4d7c23 */ /* 0x000fc20008010827 */
[----:B------:R-:W-:Y:S01]  /*3cc0*/  F2FP.SATFINITE.E4M3.F32.PACK_AB_MERGE_C R40, R12, R11, RZ ;  /* 0x0000000b0c28723e */ /* 0x000fe200048070ff */
[----:B------:R-:W-:-:S01]  /*3cd0*/  FADD.FTZ R51, R13, R32 ;  /* 0x000000200d337221 */ /* 0x000fc20000010000 */
[--C-:B------:R-:W-:Y:S01]  /*3ce0*/  FFMA.FTZ R80, R80, UR41, -R39.reuse ;  /* 0x0000002950507c23 */ /* 0x100fe20008010827 */
[----:B------:R-:W-:-:S01]  /*3cf0*/  FFMA.FTZ R81, R81, UR41, -R39 ;  /* 0x0000002951517c23 */ /* 0x000fc20008010827 */
[----:B------:R-:W-:Y:S01]  /*3d00*/  FFMA.FTZ R84, R84, UR41, -R39 ;  /* 0x0000002954547c23 */ /* 0x000fe20008010827 */
[----:B--2---:R-:W-:-:S01]  /*3d10*/  FADD.FTZ R32, R20, R51 ;  /* 0x0000003314207221 */ /* 0x004fc20000010000 */
[----:B------:R2:W-:Y:S01]  /*3d20*/  MUFU.EX2 R47, R37 ;  /* 0x00000025002f7308 */ /* 0x0005e20000000800 */
[----:B------:R-:W-:-:S02]  /*3d30*/  F2FP.SATFINITE.E4M3.F32.PACK_AB_MERGE_C R13, R20, R13, RZ ;  /* 0x0000000d140d723e */ /* 0x000fc400048070ff */
[----:B------:R-:W-:Y:S01]  /*3d40*/  FADD.FTZ R51, R159, R32 ;  /* 0x000000209f337221 */ /* 0x000fe20000010000 */
[----:B------:R-:W-:Y:S02]  /*3d50*/  F2FP.SATFINITE.E4M3.F32.PACK_AB_MERGE_C R155, R10, R155, R40 ;  /* 0x0000009b0a9b723e */ /* 0x000fe40004807028 */
[----:B------:R-:W-:Y:S01]  /*3d60*/  F2FP.SATFINITE.E4M3.F32.PACK_AB_MERGE_C R157, R14, R157, R13 ;  /* 0x0000009d0e9d723e */ /* 0x000fe2000480700d */
[----:B------:R-:W-:-:S01]  /*3d70*/  FADD.FTZ R32, R26, R51 ;  /* 0x000000331a207221 */ /* 0x000fc20000010000 */
[----:B------:R-:W5:Y:S01]  /*3d80*/  MUFU.EX2 R29, R29 ;  /* 0x0000001d001d7308 */ /* 0x000f620000000800 */
[----:B--2---:R-:W-:-:S01]  /*3d90*/  FFMA.FTZ R37, R49, UR41, -R39 ;  /* 0x0000002931257c23 */ /* 0x004fc20008010827 */
[----:B---3--:R-:W-:Y:S01]  /*3da0*/  FADD.FTZ R49, R152, R25 ;  /* 0x0000001998317221 */ /* 0x008fe20000010000 */
[----:B------:R-:W-:-:S01]  /*3db0*/  FADD.FTZ R51, R15, R32 ;  /* 0x000000200f337221 */ /* 0x000fc20000010000 */
[----:B------:R-:W-:Y:S01]  /*3dc0*/  FFMA.FTZ R39, R85, UR41, -R39 ;  /* 0x0000002955277c23 */ /* 0x000fe20008010827 */
[----:B------:R-:W-:Y:S01]  /*3dd0*/  F2FP.SATFINITE.E4M3.F32.PACK_AB_MERGE_C R15, R34, R15, RZ ;  /* 0x0000000f220f723e */ /* 0x000fe200048070ff */
[----:B0-----:R-:W-:Y:S01]  /*3de0*/  FADD.FTZ R28, R24, R49 ;  /* 0x00000031181c7221 */ /* 0x001fe20000010000 */
[----:B------:R-:W-:-:S01]  /*3df0*/  FADD.FTZ R32, R34, R51 ;  /* 0x0000003322207221 */ /* 0x000fc20000010000 */
[----:B------:R-:W0:Y:S01]  /*3e00*/  MUFU.EX2 R36, R36 ;  /* 0x0000002400247308 */ /* 0x000e220000000800 */
[C---:B-1----:R-:W-:Y:S01]  /*3e10*/  F2FP.SATFINITE.E4M3.F32.PACK_AB_MERGE_C R24, R43.reuse, R24, RZ ;  /* 0x000000182b18723e */ /* 0x042fe200048070ff */
[----:B------:R-:W-:Y:S01]  /*3e20*/  FADD.FTZ R49, R43, R28 ;  /* 0x0000001c2b317221 */ /* 0x000fe20000010000 */
[----:B------:R-:W-:-:S01]  /*3e30*/  FADD.FTZ R51, R161, R32 ;  /* 0x00000020a1337221 */ /* 0x000fc20000010000 */
[----:B------:R-:W-:-:S02]  /*3e40*/  F2FP.SATFINITE.E4M3.F32.PACK_AB_MERGE_C R159, R26, R159, R15 ;  /* 0x0000009f1a9f723e */ /* 0x000fc4000480700f */
[----:B----4-:R-:W-:-:S01]  /*3e50*/  FADD.FTZ R28, R154, R49 ;  /* 0x000000319a1c7221 */ /* 0x010fc20000010000 */
[----:B------:R-:W-:Y:S01]  /*3e60*/  FADD.FTZ R32, R30, R51 ;  /* 0x000000331e207221 */ /* 0x000fe20000010000 */
[----:B------:R-:W1:Y:S01]  /*3e70*/  MUFU.EX2 R156, R156 ;  /* 0x0000009c009c7308 */ /* 0x000e620000000800 */
[----:B------:R-:W-:Y:S01]  /*3e80*/  F2FP.SATFINITE.E4M3.F32.PACK_AB_MERGE_C R152, R25, R152, R24 ;  /* 0x000000981998723e */ /* 0x000fe20004807018 */
[----:B-----5:R-:W-:Y:S01]  /*3e90*/  FADD.FTZ R49, R29, R28 ;  /* 0x0000001c1d317221 */ /* 0x020fe20000010000 */
[----:B------:R-:W-:-:S01]  /*3ea0*/  FADD.FTZ R51, R21, R32 ;  /* 0x0000002015337221 */ /* 0x000fc20000010000 */
[----:B------:R-:W-:-:S03]  /*3eb0*/  F2FP.SATFINITE.E4M3.F32.PACK_AB_MERGE_C R21, R46, R21, RZ ;  /* 0x000000152e15723e */ /* 0x000fc600048070ff */
[----:B------:R-:W-:Y:S01]  /*3ec0*/  FADD.FTZ R32, R46, R51 ;  /* 0x000000332e207221 */ /* 0x000fe20000010000 */
[----:B------:R-:W2:Y:S01]  /*3ed0*/  MUFU.EX2 R33, R33 ;  /* 0x0000002100217308 */ /* 0x000ea20000000800 */
[----:B0-----:R-:W-:-:S01]  /*3ee0*/  FADD.FTZ R28, R36, R49 ;  /* 0x00000031241c7221 */ /* 0x001fc20000010000 */
[----:B------:R-:W-:Y:S01]  /*3ef0*/  F2FP.SATFINITE.E4M3.F32.PACK_AB_MERGE_C R36, R47, R36, RZ ;  /* 0x000000242f24723e */ /* 0x000fe200048070ff */
[----:B------:R-:W-:-:S01]  /*3f00*/  FADD.FTZ R51, R163, R32 ;  /* 0x00000020a3337221 */ /* 0x000fc20000010000 */
[----:B------:R-:W-:Y:S01]  /*3f10*/  F2FP.SATFINITE.E4M3.F32.PACK_AB_MERGE_C R32, R9, R0, RZ ;  /* 0x000000000920723e */ /* 0x000fe200048070ff */
[----:B------:R-:W-:-:S01]  /*3f20*/  FADD.FTZ R49, R47, R28 ;  /* 0x0000001c2f317221 */ /* 0x000fc20000010000 */
[----:B------:R-:W-:Y:S02]  /*3f30*/  F2FP.SATFINITE.E4M3.F32.PACK_AB_MERGE_C R154, R29, R154, R36 ;  /* 0x0000009a1d9a723e */ /* 0x000fe40004807024 */
[----:B------:R-:W0:Y:S01]  /*3f40*/  MUFU.EX2 R44, R44 ;  /* 0x0000002c002c7308 */ /* 0x000e220000000800 */
[----:B-1----:R-:W-:-:S01]  /*3f50*/  FADD.FTZ R28, R156, R49 ;  /* 0x000000319c1c7221 */ /* 0x002fc20000010000 */
[----:B------:R-:W-:-:S02]  /*3f60*/  F2FP.SATFINITE.E4M3.F32.PACK_AB_MERGE_C R153, R8, R153, R32 ;  /* 0x000000990899723e */ /* 0x000fc40004807020 */
[----:B------:R-:W-:-:S04]  /*3f70*/  F2FP.SATFINITE.E4M3.F32.PACK_AB_MERGE_C R161, R30, R161, R21 ;  /* 0x000000a11ea1723e */ /* 0x000fc80004807015 */
        /* <DEDUP_REMOVED lines=25> */
[----:B0-----:R-:W-:-:S01]  /*4110*/  FADD.FTZ R49, R61, R28 ;  /* 0x0000001c3d317221 */ /* 0x001fc20000010000 */
[----:B------:R-:W-:Y:S01]  /*4120*/  FADD.FTZ R28, R38, R51 ;  /* 0x00000033261c7221 */ /* 0x000fe20000010000 */
[----:B------:R-:W-:-:S03]  /*4130*/  F2FP.SATFINITE.E4M3.F32.PACK_AB_MERGE_C R60, R61, R60, RZ ;  /* 0x0000003c3d3c723e */ /* 0x000fc600048070ff */
[----:B------:R-:W-:Y:S01]  /*4140*/  FADD.FTZ R11, R27, R28 ;  /* 0x0000001c1b0b7221 */ /* 0x000fe20000010000 */
[----:B------:R-:W-:Y:S01]  /*4150*/  F2FP.SATFINITE.E4M3.F32.PACK_AB_MERGE_C R27, R54, R27, RZ ;  /* 0x0000001b361b723e */ /* 0x000fe200048070ff */
[----:B------:R-:W0:Y:S01]  /*4160*/  MUFU.EX2 R68, R68 ;  /* 0x0000004400447308 */ /* 0x000e220000000800 */
[----:B-1----:R-:W-:-:S01]  /*4170*/  FADD.FTZ R0, R162, R49 ;  /* 0x00000031a2007221 */ /* 0x002fc20000010000 */
[----:B------:R-:W-:Y:S01]  /*4180*/  FADD.FTZ R12, R54, R11 ;  /* 0x0000000b360c7221 */ /* 0x000fe20000010000 */
[----:B------:R-:W-:Y:S02]  /*4190*/  F2FP.SATFINITE.E4M3.F32.PACK_AB_MERGE_C R160, R41, R160, R60 ;  /* 0x000000a029a0723e */ /* 0x000fe4000480703c */
[----:B------:R-:W-:Y:S01]  /*41a0*/  F2FP.SATFINITE.E4M3.F32.PACK_AB_MERGE_C R163, R38, R163, R27 ;  /* 0x000000a326a3723e */ /* 0x000fe2000480701b */
[----:B------:R-:W-:-:S02]  /*41b0*/  FADD.FTZ R11, R165, R12 ;  /* 0x0000000ca50b7221 */ /* 0x000fc40000010000 */
[----:B------:R-:W1:Y:S01]  /*41c0*/  MUFU.EX2 R69, R69 ;  /* 0x0000004500457308 */ /* 0x000e620000000800 */
[----:B--2---:R-:W-:-:S01]  /*41d0*/  FADD.FTZ R9, R65, R0 ;  /* 0x0000000041097221 */ /* 0x004fc20000010000 */
[----:B------:R-:W-:-:S04]  /*41e0*/  FADD.FTZ R12, R42, R11 ;  /* 0x0000000b2a0c7221 */ /* 0x000fc80000010000 */
[----:B------:R-:W-:Y:S01]  /*41f0*/  FADD.FTZ R11, R31, R12 ;  /* 0x0000000c1f0b7221 */ /* 0x000fe20000010000 */
[----:B------:R-:W-:Y:S01]  /*4200*/  F2FP.SATFINITE.E4M3.F32.PACK_AB_MERGE_C R31, R58, R31, RZ ;  /* 0x0000001f3a1f723e */ /* 0x000fe200048070ff */
[----:B------:R-:W2:Y:S01]  /*4210*/  MUFU.EX2 R72, R72 ;  /* 0x0000004800487308 */ /* 0x000ea20000000800 */
[----:B0-----:R-:W-:-:S01]  /*4220*/  FADD.FTZ R0, R68, R9 ;  /* 0x0000000944007221 */ /* 0x001fc20000010000 */
[----:B------:R-:W-:Y:S01]  /*4230*/  FADD.FTZ R12, R58, R11 ;  /* 0x0000000b3a0c7221 */ /* 0x000fe20000010000 */
[----:B------:R-:W-:-:S03]  /*4240*/  F2FP.SATFINITE.E4M3.F32.PACK_AB_MERGE_C R165, R42, R165, R31 ;  /* 0x000000a52aa5723e */ /* 0x000fc6000480701f */
[----:B------:R-:W-:Y:S02]  /*4250*/  FADD.FTZ R11, R167, R12 ;  /* 0x0000000ca70b7221 */ /* 0x000fe40000010000 */
[----:B------:R-:W0:Y:S01]  /*4260*/  MUFU.EX2 R73, R73 ;  /* 0x0000004900497308 */ /* 0x000e220000000800 */
[----:B-1----:R-:W-:-:S01]  /*4270*/  FADD.FTZ R9, R69, R0 ;  /* 0x0000000045097221 */ /* 0x002fc20000010000 */
[----:B------:R-:W-:Y:S01]  /*4280*/  FADD.FTZ R12, R50, R11 ;  /* 0x0000000b320c7221 */ /* 0x000fe20000010000 */
[----:B------:R-:W-:-:S04]  /*4290*/  F2FP.SATFINITE.E4M3.F32.PACK_AB_MERGE_C R68, R69, R68, RZ ;  /* 0x000000444544723e */ /* 0x000fc800048070ff */
[----:B------:R-:W-:Y:S01]  /*42a0*/  F2FP.SATFINITE.E4M3.F32.PACK_AB_MERGE_C R162, R65, R162, R68 ;  /* 0x000000a241a2723e */ /* 0x000fe20004807044 */
        /* <DEDUP_REMOVED lines=18> */
[C---:B-1----:R-:W-:Y:S01]  /*43d0*/  F2FP.SATFINITE.E4M3.F32.PACK_AB_MERGE_C R35, R2.reuse, R35, RZ ;  /* 0x000000230223723e */ /* 0x042fe200048070ff */
[----:B------:R-:W-:-:S03]  /*43e0*/  FADD.FTZ R0, R2, R11 ;  /* 0x0000000b02007221 */ /* 0x000fc60000010000 */
[----:B------:R-:W-:Y:S02]  /*43f0*/  F2FP.SATFINITE.E4M3.F32.PACK_AB_MERGE_C R167, R50, R167, R35 ;  /* 0x000000a732a7723e */ /* 0x000fe40004807023 */
[C---:B--2---:R-:W-:Y:S01]  /*4400*/  F2FP.SATFINITE.E4M3.F32.PACK_AB_MERGE_C R84, R39.reuse, R84, RZ ;  /* 0x000000542754723e */ /* 0x044fe200048070ff */
[----:B------:R-:W-:-:S03]  /*4410*/  FADD.FTZ R2, R39, R12 ;  /* 0x0000000c27027221 */ /* 0x000fc60000010000 */
[----:B------:R-:W-:Y:S01]  /*4420*/  F2FP.SATFINITE.E4M3.F32.PACK_AB_MERGE_C R166, R81, R80, R84 ;  /* 0x0000005051a6723e */ /* 0x000fe20004807054 */
[----:B------:R-:W-:Y:S06]  /*4430*/  @!P0 BRA `(.L_x_2779) ;  /* 0x0000000000048947 */ /* 0x000fec0003800000 */
[----:B------:R-:W-:Y:S01]  /*4440*/  BPT.TRAP 0x1 ;  /* 0x000000040000795c */ /* 0x000fe20000300000 */
.L_x_2779:
[----:B------:R0:W1:Y:S01]  /*4450*/  SYNCS.PHASECHK.TRANS64.TRYWAIT P1, [UR58+0x38850], R7 ;  /* 0x03885007ff0075a7 */ /* 0x000062000802017a */
[----:B------:R-:W-:Y:S05]  /*4460*/  @!P0 BRA `(.L_x_2780) ;  /* 0x0000000000048947 */ /* 0x000fea0003800000 */
[----:B------:R-:W-:Y:S01]  /*4470*/  BPT.TRAP 0x1 ;  /* 0x000000040000795c */ /* 0x000fe20000300000 */
.L_x_2780:
[----:B-1----:R-:W-:Y:S05]  /*4480*/  @P1 BRA `(.L_x_2781) ;  /* 0x0000000000081947 */ /* 0x002fea0003800000 */
[----:B------:R-:W1:Y:S02]  /*4490*/  SYNCS.PHASECHK.TRANS64.TRYWAIT P1, [UR58+0x38850], R7 ;  /* 0x03885007ff0075a7 */ /* 0x000e64000802017a */
[----:B-1----:R-:W-:Y:S05]  /*44a0*/  @!P1 BRA `(.L_x_2782) ;  /* 0x0000013800309947 */ /* 0x002fea0003800000 */
.L_x_2781:
        /* <DEDUP_REMOVED lines=31> */
.L_x_2783:
[----:B------:R-:W-:Y:S01]  /*46a0*/  UISETP.NE.AND UP0, UPT, UR52, URZ, UPT ;  /* 0x0000003f3400728c */ /* 0x000fe2000bf05270 */
[----:B------:R-:W-:Y:S01]  /*46b0*/  UMOV UR10, UR38 ;  /* 0x00000026000a7c82 */ /* 0x000fe20008000000 */
[----:B------:R-:W-:Y:S02]  /*46c0*/  UIADD3 UR58, UR58, 0x38860, URZ ;  /* 0x000388603a3a7890 */ /* 0x000fe4000fffe03f */
[----:B------:R-:W-:Y:S02]  /*46d0*/  UIADD3 UR59, UR57, -0x2, URZ ;  /* 0xfffffffe393b7890 */ /* 0x000fe4000fffe03f */
[----:B------:R-:W-:-:S05]  /*46e0*/  UPRMT UR58, UR56, 0x654, UR58 ;  /* 0x00000654383a7896 */ /* 0x000fca000800003a */
[----:B------:R-:W-:Y:S01]  /*46f0*/  @UP0 ULDC UR6, c[0x0][0x44c] ;  /* 0x0001130000060ab9 */ /* 0x000fe20000000800 */
[----:B------:R-:W-:Y:S01]  /*4700*/  @UP0 ULDC UR11, c[0x0][0x450] ;  /* 0x00011400000b0ab9 */ /* 0x000fe20000000800 */
[----:B------:R-:W-:Y:S02]  /*4710*/  UIMAD.WIDE.U32 UR6, UR38, UR6, URZ ;  /* 0x00000006260672a5 */ /* 0x000fe4000f8e003f */
[----:B------:R-:W-:Y:S02]  /*4720*/  SYNCS.ARRIVE.TRANS64.RED.A1T0 RZ, [UR58], RZ ;  /* 0x000000ffffff79a7 */ /* 0x000fe4000810043a */
[----:B------:R-:W-:-:S04]  /*4730*/  @UP0 USHF.R.U32.HI UR10, URZ, UR11, UR7 ;  /* 0x0000000b3f0a0299 */ /* 0x000fc80008011607 */
[----:B------:R-:W-:-:S04]  /*4740*/  UIADD3 UR6, UR10, UR50, -UR51 ;  /* 0x000000320a067290 */ /* 0x000fc8000fffe833 */
        /* <DEDUP_REMOVED lines=8> */
[----:B-1----:R-:W-:Y:S02]  /*47d0*/  IMAD.MOV.U32 R8, RZ, RZ, R4 ;  /* 0x000000ffff087224 */ /* 0x002fe400078e0004 */
[----:B0-----:R-:W-:-:S07]  /*47e0*/  IMAD.MOV.U32 R7, RZ, RZ, R5 ;  /* 0x000000ffff077224 */ /* 0x001fce00078e0005 */
.L_x_2795:
[----:B------:R-:W-:-:S04]  /*47f0*/  UIADD3 UR45, UR45, 0x1, URZ ;  /* 0x000000012d2d7890 */ /* 0x000fc8000fffe03f */
[----:B------:R-:W-:-:S04]  /*4800*/  UISETP.NE.AND UP0, UPT, UR45, 0x2, UPT ;  /* 0x000000022d00788c */ /* 0x000fc8000bf05270 */
[----:B------:R-:W-:Y:S02]  /*4810*/  USEL UR6, URZ, 0x1, UP0 ;  /* 0x000000013f067887 */ /* 0x000fe40008000000 */
[----:B------:R-:W-:Y:S02]  /*4820*/  USEL UR45, UR45, URZ, UP0 ;  /* 0x0000003f2d2d7287 */ /* 0x000fe40008000000 */
[----:B------:R-:W-:Y:S01]  /*4830*/  ULOP3.LUT UR46, UR46, UR6, URZ, 0x3c, !UPT ;  /* 0x000000062e2e7292 */ /* 0x000fe2000f8e3c3f */
[----:B-1----:R-:W-:Y:S11]  /*4840*/  @!P0 BRA `(.L_x_2785) ;  /* 0x0000000000048947 */ /* 0x002ff60003800000 */
[----:B------:R-:W-:Y:S01]  /*4850*/  BPT.TRAP 0x1 ;  /* 0x000000040000795c */ /* 0x000fe20000300000 */
.L_x_2785:
[----:B------:R-:W0:Y:S01]  /*4860*/  S2UR UR57, SR_CgaCtaId ;  /* 0x00000000003979c3 */ /* 0x000e220000008800 */
[----:B------:R-:W-:Y:S01]  /*4870*/  UMOV UR6, 0x400 ;  /* 0x0000040000067882 */ /* 0x000fe20000000000 */
[----:B------:R-:W-:-:S05]  /*4880*/  IMAD.U32 R6, RZ, RZ, UR46 ;  /* 0x0000002eff067e24 */ /* 0x000fca000f8e00ff */
[----:B------:R-:W-:Y:S01]  /*4890*/  SHF.L.U32 R6, R6, 0x1f, RZ ;  /* 0x0000001f06067819 */ /* 0x000fe200000006ff */
[----:B0-----:R-:W-:-:S04]  /*48a0*/  ULEA UR6, UR57, UR6, 0x18 ;  /* 0x0000000639067291 */ /* 0x001fc8000f8ec03f */
[----:B------:R-:W-:-:S09]  /*48b0*/  ULEA UR56, UR45, UR6, 0x3 ;  /* 0x000000062d387291 */ /* 0x000fd2000f8e183f */
[----:B------:R0:W1:Y:S01]  /*48c0*/  SYNCS.PHASECHK.TRANS64.TRYWAIT P1, [UR56+0x38830], R6 ;  /* 0x03883006ff0075a7 */ /* 0x0000620008020178 */
[----:B------:R-:W-:Y:S05]  /*48d0*/  @!P0 BRA `(.L_x_2786) ;  /* 0x0000000000048947 */ /* 0x000fea0003800000 */
[----:B------:R-:W-:Y:S01]  /*48e0*/  BPT.TRAP 0x1 ;  /* 0x000000040000795c */ /* 0x000fe20000300000 */
.L_x_2786:
[----:B-1----:R-:W-:Y:S05]  /*48f0*/  @P1 BRA `(.L_x_2787) ;  /* 0x0000000000081947 */ /* 0x002fea0003800000 */
[----:B------:R-:W1:Y:S02]  /*4900*/  SYNCS.PHASECHK.TRANS64.TRYWAIT P1, [UR56+0x38830], R6 ;  /* 0x03883006ff0075a7 */ /* 0x000e640008020178 */
[----:B-1----:R-:W-:Y:S05]  /*4910*/  @!P1 BRA `(.L_x_2788) ;  /* 0x00000134002c9947 */ /* 0x002fea0003800000 */
.L_x_2787:
        /* <DEDUP_REMOVED lines=46> */
.L_x_2789:
[----:B------:R-:W-:Y:S01]  /*4c00*/  UISETP.NE.AND UP0, UPT, UR52, URZ, UPT ;  /* 0x0000003f3400728c */ /* 0x000fe2000bf05270 */
[----:B------:R-:W-:Y:S01]  /*4c10*/  VIADD R4, R18, UR38 ;  /* 0x0000002612047c36 */ /* 0x000fe20008000000 */
[----:B------:R-:W-:Y:S01]  /*4c20*/  LOP3.LUT R16, R16, 0xfffffbff, RZ, 0xc0, !PT ;  /* 0xfffffbff10107812 */ /* 0x000fe200078ec0ff */
[----:B------:R-:W-:-:S03]  /*4c30*/  IMAD.U32 R9, RZ, RZ, UR50 ;  /* 0x00000032ff097e24 */ /* 0x000fc6000f8e00ff */
[----:B------:R-:W-:Y:S02]  /*4c40*/  PLOP3.LUT P1, PT, PT, PT, UP0, 0x80, 0x0 ;  /* 0x000000000000781c */ /* 0x000fe40003f2f008 */
[----:B------:R-:W-:Y:S02]  /*4c50*/  PLOP3.LUT P2, PT, PT, PT, UP0, 0x80, 0x0 ;  /* 0x000000000000781c */ /* 0x000fe40003f4f008 */
[----:B------:R-:W-:Y:S01]  /*4c60*/  @P0 LOP3.LUT R16, R16, 0x400, RZ, 0xfc, !PT ;  /* 0x0000040010100812 */ /* 0x000fe200078efcff */
[----:B------:R-:W-:-:S03]  /*4c70*/  @UP0 ULDC UR6, c[0x0][0x44c] ;  /* 0x0001130000060ab9 */ /* 0x000fc60000000800 */
[----:B------:R-:W-:-:S05]  /*4c80*/  LOP3.LUT R16, R16, 0xfffff7ff, RZ, 0xc0, !PT ;  /* 0xfffff7ff10107812 */ /* 0x000fca00078ec0ff */
[----:B------:R-:W-:Y:S01]  /*4c90*/  @P1 IMAD.HI.U32 R5, R4, UR6, RZ ;  /* 0x0000000604051c27 */ /* 0x000fe2000f8e00ff */
[----:B------:R-:W-:-:S04]  /*4ca0*/  @UP0 ULDC UR6, c[0x0][0x450] ;  /* 0x0001140000060ab9 */ /* 0x000fc80000000800 */
[----:B------:R-:W-:Y:S01]  /*4cb0*/  @P2 SHF.R.U32.HI R4, RZ, UR6, R5 ;  /* 0x00000006ff042c19 */ /* 0x000fe20008011605 */
[----:B------:R-:W-:Y:S02]  /*4cc0*/  UMOV UR6, 0xffffff80 ;  /* 0xffffff8000067882 */ /* 0x000fe40000000000 */
[----:B------:R-:W-:Y:S02]  /*4cd0*/  UIMAD UR6, UR59, UR6, 0x1 ;  /* 0x000000013b0674a4 */ /* 0x000fe4000f8e0206 */
[----:B------:R-:W2:Y:S04]  /*4ce0*/  SHFL.IDX PT, R5, R4, RZ, 0x1c1f ;  /* 0x001c1fff04057589 */ /* 0x000ea800000e0000 */
[----:B------:R-:W-:Y:S01]  /*4cf0*/  IADD3 R9, R9, UR6, -R17 ;  /* 0x0000000609097c10 */ /* 0x000fe2000fffe811 */
[----:B------:R-:W3:Y:S01]  /*4d00*/  SHFL.IDX PT, R4, R4, 0x1, 0x1c1f ;  /* 0x003c1f0004047f89 */ /* 0x000ee200000e0000 */
[----:B------:R-:W-:-:S03]  /*4d10*/  UIADD3 UR6, UR56, 0x38840, URZ ;  /* 0x0003884038067890 */ /* 0x000fc6000fffe03f */
[----:B------:R-:W-:Y:S01]  /*4d20*/  VIADD R10, R9, -UR51 ;  /* 0x80000033090a7c36 */ /* 0x000fe20008000000 */
[----:B------:R-:W-:-:S09]  /*4d30*/  UPRMT UR6, UR57, 0x654, UR6 ;  /* 0x0000065439067896 */ /* 0x000fd20008000006 */
[----:B------:R-:W-:Y:S01]  /*4d40*/  SYNCS.ARRIVE.TRANS64.RED.A1T0 RZ, [UR6], RZ ;  /* 0x000000ffffff79a7 */ /* 0x000fe20008100406 */
[----:B--2---:R-:W-:-:S05]  /*4d50*/  IMAD.IADD R5, R10, 0x1, R5 ;  /* 0x000000010a057824 */ /* 0x004fca00078e0205 */
[C---:B------:R-:W-:Y:S01]  /*4d60*/  ISETP.GT.AND P6, PT, R5.reuse, 0x10, PT ;  /* 0x000000100500780c */ /* 0x040fe20003fc4270 */
[----:B---3--:R-:W-:Y:S01]  /*4d70*/  IMAD.IADD R4, R10, 0x1, R4 ;  /* 0x000000010a047824 */ /* 0x008fe200078e0204 */
[C---:B------:R-:W-:Y:S02]  /*4d80*/  ISETP.GT.AND P4, PT, R5.reuse, RZ, PT ;  /* 0x000000ff0500720c */ /* 0x040fe40003f84270 */
[----:B------:R-:W-:Y:S02]  /*4d90*/  FSEL R160, R160, -INF , P6 ;  /* 0xff800000a0a07808 */ /* 0x000fe40003000000 */
[C---:B------:R-:W-:Y:S02]  /*4da0*/  ISETP.GT.AND P6, PT, R5.reuse, 0x28, PT ;  /* 0x000000280500780c */ /* 0x040fe40003fc4270 */
[----:B------:R-:W-:Y:S02]  /*4db0*/  ISETP.GT.AND P3, PT, R5, 0x1, PT ;  /* 0x000000010500780c */ /* 0x000fe40003f64270 */
[----:B------:R-:W-:-:S02]  /*4dc0*/  FSEL R172, R172, -INF , P6 ;  /* 0xff800000acac7808 */ /* 0x000fc40003000000 */
[C---:B------:R-:W-:Y:S02]  /*4dd0*/  ISETP.GT.AND P6, PT, R5.reuse, 0x40, PT ;  /* 0x000000400500780c */ /* 0x040fe40003fc4270 */
[----:B------:R-:W-:Y:S02]  /*4de0*/  FSEL R152, R152, -INF , P4 ;  /* 0xff80000098987808 */ /* 0x000fe40002000000 */
[----:B------:R-:W-:Y:S02]  /*4df0*/  FSEL R184, R184, -INF , P6 ;  /* 0xff800000b8b87808 */ /* 0x000fe40003000000 */
[----:B------:R-:W-:Y:S02]  /*4e00*/  ISETP.GT.AND P6, PT, R4, RZ, PT ;  /* 0x000000ff0400720c */ /* 0x000fe40003fc4270 */
[----:B------:R-:W-:Y:S02]  /*4e10*/  ISETP.GT.AND P2, PT, R5, 0x8, PT ;  /* 0x000000080500780c */ /* 0x000fe40003f44270 */
[----:B------:R-:W-:-:S02]  /*4e20*/  FSEL R154, R154, -INF , P6 ;  /* 0xff8000009a9a7808 */ /* 0x000fc40003000000 */
[C---:B------:R-:W-:Y:S02]  /*4e30*/  ISETP.GT.AND P6, PT, R4.reuse, 0x1, PT ;  /* 0x000000010400780c */ /* 0x040fe40003fc4270 */
[----:B------:R-:W-:Y:S02]  /*4e40*/  FSEL R9, R153, -INF , P3 ;  /* 0xff80000099097808 */ /* 0x000fe40001800000 */
[----:B------:R-:W-:Y:S02]  /*4e50*/  FSEL R155, R155, -INF , P6 ;  /* 0xff8000009b9b7808 */ /* 0x000fe40003000000 */
[----:B------:R-:W-:Y:S02]  /*4e60*/  ISETP.GT.AND P6, PT, R4, 0x8, PT ;  /* 0x000000080400780c */ /* 0x000fe40003fc4270 */
[----:B------:R-:W-:Y:S02]  /*4e70*/  ISETP.GT.AND P1, PT, R5, 0x9, PT ;  /* 0x000000090500780c */ /* 0x000fe40003f24270 */
[----:B------:R-:W-:-:S02]  /*4e80*/  FSEL R158, R158, -INF , P6 ;  /* 0xff8000009e9e7808 */ /* 0x000fc40003000000 */
[----:B------:R-:W-:Y:S02]  /*4e90*/  ISETP.GT.AND P6, PT, R4, 0x9, PT ;  /* 0x000000090400780c */ /* 0x000fe40003fc4270 */
[----:B------:R-:W-:Y:S02]  /*4ea0*/  FSEL R156, R156, -INF , P2 ;  /* 0xff8000009c9c7808 */ /* 0x000fe40001000000 */
[----:B------:R-:W-:Y:S02]  /*4eb0*/  FSEL R159, R159, -INF , P6 ;  /* 0xff8000009f9f7808 */ /* 0x000fe40003000000 */
[----:B------:R-:W-:Y:S02]  /*4ec0*/  ISETP.GT.AND P6, PT, R4, 0x10, PT ;  /* 0x000000100400780c */ /* 0x000fe40003fc4270 */
[----:B------:R-:W-:Y:S02]  /*4ed0*/  FSEL R157, R157, -INF , P1 ;  /* 0xff8000009d9d7808 */ /* 0x000fe40000800000 */
[----:B------:R-:W-:-:S02]  /*4ee0*/  FSEL R162, R162, -INF , P6 ;  /* 0xff800000a2a27808 */ /* 0x000fc40003000000 */
[C---:B------:R-:W-:Y:S02]  /*4ef0*/  ISETP.GT.AND P6, PT, R4.reuse, 0x11, PT ;  /* 0x000000110400780c */ /* 0x040fe40003fc4270 */
[----:B------:R-:W-:Y:S02]  /*4f00*/  ISETP.GT.AND P5, PT, R5, 0x11, PT ;  /* 0x000000110500780c */ /* 0x000fe40003fa4270 */
[----:B------:R-:W-:Y:S02]  /*4f10*/  FSEL R163, R163, -INF , P6 ;  /* 0xff800000a3a37808 */ /* 0x000fe40003000000 */
[----:B------:R-:W-:Y:S02]  /*4f20*/  ISETP.GT.AND P6, PT, R4, 0x18, PT ;  /* 0x000000180400780c */ /* 0x000fe40003fc4270 */
        /* <DEDUP_REMOVED lines=63> */
[----:B------:R-:W-:Y:S02]  /*5320*/  ISETP.GT.AND P4, PT, R5, 0x48, PT ;  /* 0x000000480500780c */ /* 0x000fe40003f84270 */
        /* <DEDUP_REMOVED lines=10> */
[----:B------:R-:W-:Y:S02]  /*53d0*/  ISETP.GT.AND P6, PT, R4, 0x79, PT ;  /* 0x000000790400780c */ /* 0x000fe40003fc4270 */
[----:B------:R-:W-:Y:S02]  /*53e0*/  FMNMX.FTZ R4, R154, R8, !PT ;  /* 0x000000089a047209 */ /* 0x000fe40007810000 */
[----:B------:R-:W-:Y:S02]  /*53f0*/  FSEL R215, R215, -INF , P6 ;  /* 0xff800000d7d77808 */ /* 0x000fe40003000000 */
[----:B------:R-:W-:Y:S02]  /*5400*/  FMNMX.FTZ R4, R155, R4, !PT ;  /* 0x000000049b047209 */ /* 0x000fe40007810000 */
[----:B------:R-:W-:Y:S02]  /*5410*/  FSEL R188, R188, -INF , P4 ;  /* 0xff800000bcbc7808 */ /* 0x000fe40002000000 */
[----:B------:R-:W-:-:S02]  /*5420*/  FMNMX.FTZ R4, R158, R4, !PT ;  /* 0x000000049e047209 */ /* 0x000fc40007810000 */
[----:B------:R-:W-:Y:S02]  /*5430*/  @P0 LOP3.LUT R16, R16, 0x800, RZ, 0xfc, !PT ;  /* 0x0000080010100812 */ /* 0x000fe400078efcff */
[----:B------:R-:W-:Y:S02]  /*5440*/  FMNMX.FTZ R4, R159, R4, !PT ;  /* 0x000000049f047209 */ /* 0x000fe40007810000 */
[----:B------:R-:W-:Y:S02]  /*5450*/  ISETP.GT.AND P2, PT, R5, 0x50, PT ;  /* 0x000000500500780c */ /* 0x000fe40003f44270 */
[----:B------:R-:W-:Y:S02]  /*5460*/  FMNMX.FTZ R4, R162, R4, !PT ;  /* 0x00000004a2047209 */ /* 0x000fe40007810000 */
[----:B------:R-:W-:Y:S02]  /*5470*/  FSEL R189, R189, -INF , P3 ;  /* 0xff800000bdbd7808 */ /* 0x000fe40001800000 */
[----:B------:R-:W-:-:S02]  /*5480*/  FMNMX.FTZ R4, R163, R4, !PT ;  /* 0x00000004a3047209 */ /* 0x000fc40007810000 */
[----:B------:R-:W-:Y:S02]  /*5490*/  LOP3.LUT R16, R16, 0xffffefff, RZ, 0xc0, !PT ;  /* 0xffffefff10107812 */ /* 0x000fe400078ec0ff */
[----:B------:R-:W-:Y:S02]  /*54a0*/  FMNMX.FTZ R4, R166, R4, !PT ;  /* 0x00000004a6047209 */ /* 0x000fe40007810000 */
[----:B------:R-:W-:Y:S02]  /*54b0*/  ISETP.GT.AND P1, PT, R5, 0x51, PT ;  /* 0x000000510500780c */ /* 0x000fe40003f24270 */
[----:B------:R-:W-:Y:S02]  /*54c0*/  FMNMX.FTZ R4, R167, R4, !PT ;  /* 0x00000004a7047209 */ /* 0x000fe40007810000 */
[----:B------:R-:W-:Y:S02]  /*54d0*/  FSEL R192, R192, -INF , P2 ;  /* 0xff800000c0c07808 */ /* 0x000fe40001000000 */
[----:B------:R-:W-:-:S02]  /*54e0*/  FMNMX.FTZ R4, R170, R4, !PT ;  /* 0x00000004aa047209 */ /* 0x000fc40007810000 */
[----:B------:R-:W-:Y:S02]  /*54f0*/  @P5 LOP3.LUT R16, R16, 0x1000, RZ, 0xfc, !PT ;  /* 0x0000100010105812 */ /* 0x000fe400078efcff */
[----:B------:R-:W-:Y:S02]  /*5500*/  FMNMX.FTZ R4, R171, R4, !PT ;  /* 0x00000004ab047209 */ /* 0x000fe40007810000 */
[----:B------:R-:W-:Y:S02]  /*5510*/  FSEL R193, R193, -INF , P1 ;  /* 0xff800000c1c17808 */ /* 0x000fe40000800000 */
[----:B------:R-:W-:Y:S02]  /*5520*/  FMNMX.FTZ R4, R174, R4, !PT ;  /* 0x00000004ae047209 */ /* 0x000fe40007810000 */
[----:B------:R-:W-:Y:S02]  /*5530*/  ISETP.GT.AND P5, PT, R5, 0x58, PT ;  /* 0x000000580500780c */ /* 0x000fe40003fa4270 */
[----:B------:R-:W-:-:S02]  /*5540*/  FMNMX.FTZ R4, R175, R4, !PT ;  /* 0x00000004af047209 */ /* 0x000fc40007810000 */
[----:B------:R-:W-:Y:S02]  /*5550*/  ISETP.GT.AND P0, PT, R5, 0x59, PT ;  /* 0x000000590500780c */ /* 0x000fe40003f04270 */
[----:B------:R-:W-:Y:S02]  /*5560*/  FMNMX.FTZ R4, R178, R4, !PT ;  /* 0x00000004b2047209 */ /* 0x000fe40007810000 */
[----:B------:R-:W-:Y:S02]  /*5570*/  FSEL R196, R196, -INF , P5 ;  /* 0xff800000c4c47808 */ /* 0x000fe40002800000 */
[----:B------:R-:W-:Y:S02]  /*5580*/  FMNMX.FTZ R4, R179, R4, !PT ;  /* 0x00000004b3047209 */ /* 0x000fe40007810000 */
[----:B------:R-:W-:Y:S02]  /*5590*/  FSEL R197, R197, -INF , P0 ;  /* 0xff800000c5c57808 */ /* 0x000fe40000000000 */
[----:B------:R-:W-:-:S02]  /*55a0*/  FMNMX.FTZ R4, R182, R4, !PT ;  /* 0x00000004b6047209 */ /* 0x000fc40007810000 */
[----:B------:R-:W-:Y:S02]  /*55b0*/  LOP3.LUT P0, RZ, R16, 0x800, RZ, 0xc0, !PT ;  /* 0x0000080010ff7812 */ /* 0x000fe4000780c0ff */
[----:B------:R-:W-:Y:S02]  /*55c0*/  FMNMX.FTZ R4, R183, R4, !PT ;  /* 0x00000004b7047209 */ /* 0x000fe40007810000 */
[C---:B------:R-:W-:Y:S02]  /*55d0*/  ISETP.GT.AND P4, PT, R5.reuse, 0x70, PT ;  /* 0x000000700500780c */ /* 0x040fe40003f84270 */
[----:B------:R-:W-:Y:S02]  /*55e0*/  FMNMX.FTZ R4, R186, R4, !PT ;  /* 0x00000004ba047209 */ /* 0x000fe40007810000 */
[----:B------:R-:W-:Y:S02]  /*55f0*/  ISETP.GT.AND P3, PT, R5, 0x71, PT ;  /* 0x000000710500780c */ /* 0x000fe40003f64270 */
[----:B------:R-:W-:-:S02]  /*5600*/  FMNMX.FTZ R4, R187, R4, !PT ;  /* 0x00000004bb047209 */ /* 0x000fc40007810000 */
[C---:B------:R-:W-:Y:S02]  /*5610*/  ISETP.GT.AND P2, PT, R5.reuse, 0x78, PT ;  /* 0x000000780500780c */ /* 0x040fe40003f44270 */
[----:B------:R-:W-:Y:S02]  /*5620*/  FMNMX.FTZ R4, R190, R4, !PT ;  /* 0x00000004be047209 */ /* 0x000fe40007810000 */
[----:B------:R-:W-:Y:S02]  /*5630*/  ISETP.GT.AND P1, PT, R5, 0x79, PT ;  /* 0x000000790500780c */ /* 0x000fe40003f24270 */
[----:B------:R-:W-:Y:S02]  /*5640*/  FMNMX.FTZ R4, R191, R4, !PT ;  /* 0x00000004bf047209 */ /* 0x000fe40007810000 */
[----:B------:R-:W-:Y:S02]  /*5650*/  FSEL R200, R200, -INF , P0 ;  /* 0xff800000c8c87808 */ /* 0x000fe40000000000 */
[----:B------:R-:W-:-:S02]  /*5660*/  FMNMX.FTZ R4, R194, R4, !PT ;  /* 0x00000004c2047209 */ /* 0x000fc40007810000 */
[----:B------:R-:W-:Y:S02]  /*5670*/  LOP3.LUT P5, RZ, R16, 0x1000, RZ, 0xc0, !PT ;  /* 0x0000100010ff7812 */ /* 0x000fe400078ac0ff */
[----:B------:R-:W-:Y:S02]  /*5680*/  FMNMX.FTZ R4, R195, R4, !PT ;  /* 0x00000004c3047209 */ /* 0x000fe40007810000 */
[----:B------:R-:W-:Y:S02]  /*5690*/  FSEL R205, R205, -INF , P5 ;  /* 0xff800000cdcd7808 */ /* 0x000fe40002800000 */
[----:B------:R-:W-:Y:S02]  /*56a0*/  FMNMX.FTZ R4, R198, R4, !PT ;  /* 0x00000004c6047209 */ /* 0x000fe40007810000 */
[----:B------:R-:W-:Y:S02]  /*56b0*/  FSEL R208, R208, -INF , P4 ;  /* 0xff800000d0d07808 */ /* 0x000fe40002000000 */
[----:B------:R-:W-:-:S02]  /*56c0*/  FMNMX.FTZ R4, R199, R4, !PT ;  /* 0x00000004c7047209 */ /* 0x000fc40007810000 */
[----:B------:R-:W-:Y:S02]  /*56d0*/  FSEL R209, R209, -INF , P3 ;  /* 0xff800000d1d17808 */ /* 0x000fe40001800000 */
[----:B------:R-:W-:Y:S02]  /*56e0*/  FMNMX.FTZ R4, R202, R4, !PT ;  /* 0x00000004ca047209 */ /* 0x000fe40007810000 */
[----:B------:R-:W-:Y:S02]  /*56f0*/  FSEL R212, R212, -INF , P2 ;  /* 0xff800000d4d47808 */ /* 0x000fe40001000000 */
[----:B------:R-:W-:Y:S02]  /*5700*/  FMNMX.FTZ R4, R203, R4, !PT ;  /* 0x00000004cb047209 */ /* 0x000fe40007810000 */
[----:B------:R-:W-:Y:S02]  /*5710*/  FSEL R213, R213, -INF , P1 ;  /* 0xff800000d5d57808 */ /* 0x000fe40000800000 */
[----:B------:R-:W-:-:S02]  /*5720*/  FMNMX.FTZ R4, R206, R4, !PT ;  /* 0x00000004ce047209 */ /* 0x000fc40007810000 */
[----:B------:R-:W-:Y:S02]  /*5730*/  LOP3.LUT P0, RZ, R16, 0x400, RZ, 0xc0, !PT ;  /* 0x0000040010ff7812 */ /* 0x000fe4000780c0ff */
        /* <DEDUP_REMOVED lines=8> */
[----:B--2---:R-:W-:-:S04]  /*57c0*/  FMNMX.FTZ R4, R4, R10, !PT ;  /* 0x0000000a04047209 */ /* 0x004fc80007810000 */
[----:B------:R-:W-:-:S04]  /*57d0*/  FSETP.NEU.FTZ.AND P6, PT, R4, -INF , PT ;  /* 0xff8000000400780b */ /* 0x000fc80003fdd000 */
[----:B------:R-:W-:-:S05]  /*57e0*/  FSEL R10, R4, RZ, P6 ;  /* 0x000000ff040a7208 */ /* 0x000fca0003000000 */
[----:B------:R-:W-:Y:S01]  /*57f0*/  FADD.FTZ R10, -R10, R8 ;  /* 0x000000080a0a7221 */ /* 0x000fe20000010100 */
[----:B------:R-:W-:-:S04]  /*5800*/  IMAD.U32 R8, RZ, RZ, UR41 ;  /* 0x00000029ff087e24 */ /* 0x000fc8000f8e00ff */
[----:B------:R-:W-:-:S05]  /*5810*/  FFMA.FTZ R8, R4, R8, -8 ;  /* 0xc100000004087423 */ /* 0x000fca0000010008 */
[----:B------:R-:W-:Y:S02]  /*5820*/  FSEL R8, R8, RZ, P6 ;  /* 0x000000ff08087208 */ /* 0x000fe40003000000 */
[----:B------:R-:W-:-:S03]  /*5830*/  ISETP.GT.AND P6, PT, R5, 0x61, PT ;  /* 0x000000610500780c */ /* 0x000fc60003fc4270 */
        /* <DEDUP_REMOVED lines=32> */
[----:B------:R-:W-:Y:S01]  /*5a40*/  FMUL.FTZ R8, R10, UR41 ;  /* 0x000000290a087c20 */ /* 0x000fe20008410000 */
[----:B------:R-:W-:Y:S01]  /*5a50*/  FMNMX.FTZ R10, R152, R7, !PT ;  /* 0x00000007980a7209 */ /* 0x000fe20007810000 */
[----:B------:R-:W-:Y:S01]  /*5a60*/  MUFU.EX2 R158, R158 ;  /* 0x0000009e009e7308 */ /* 0x000fe20000000800 */
[----:B------:R-:W-:-:S02]  /*5a70*/  FSEL R201, R201, -INF , P6 ;  /* 0xff800000c9c97808 */ /* 0x000fc40003000000 */
[----:B------:R-:W-:Y:S02]  /*5a80*/  FMNMX.FTZ R10, R9, R10, !PT ;  /* 0x0000000a090a7209 */ /* 0x000fe40007810000 */
[----:B------:R-:W-:Y:S02]  /*5a90*/  ISETP.GT.AND P6, PT, R5, 0x68, PT ;  /* 0x000000680500780c */ /* 0x000fe40003fc4270 */
[----:B------:R-:W-:Y:S01]  /*5aa0*/  FMNMX.FTZ R10, R156, R10, !PT ;  /* 0x0000000a9c0a7209 */ /* 0x000fe20007810000 */
[----:B------:R-:W2:Y:S01]  /*5ab0*/  MUFU.EX2 R159, R159 ;  /* 0x0000009f009f7308 */ /* 0x000ea20000000800 */
[----:B------:R-:W-:Y:S02]  /*5ac0*/  FSEL R204, R204, -INF , P6 ;  /* 0xff800000cccc7808 */ /* 0x000fe40003000000 */
[----:B------:R-:W-:-:S04]  /*5ad0*/  FMNMX.FTZ R10, R157, R10, !PT ;  /* 0x0000000a9d0a7209 */ /* 0x000fc80007810000 */
[----:B------:R-:W-:Y:S01]  /*5ae0*/  FMNMX.FTZ R10, R160, R10, !PT ;  /* 0x0000000aa00a7209 */ /* 0x000fe20007810000 */
[----:B------:R-:W-:Y:S03]  /*5af0*/  MUFU.EX2 R154, R154 ;  /* 0x0000009a009a7308 */ /* 0x000fe60000000800 */
[----:B------:R-:W-:-:S04]  /*5b00*/  FMNMX.FTZ R10, R161, R10, !PT ;  /* 0x0000000aa10a7209 */ /* 0x000fc80007810000 */
[----:B------:R-:W-:Y:S01]  /*5b10*/  FMNMX.FTZ R10, R164, R10, !PT ;  /* 0x0000000aa40a7209 */ /* 0x000fe20007810000 */
[----:B------:R-:W3:Y:S01]  /*5b20*/  MUFU.EX2 R155, R155 ;  /* 0x0000009b009b7308 */ /* 0x000ee20000000800 */
[----:B--2---:R-:W-:Y:S02]  /*5b30*/  F2FP.SATFINITE.E4M3.F32.PACK_AB_MERGE_C R153, R159, R158, RZ ;  /* 0x0000009e9f99723e */ /* 0x004fe400048070ff */
[----:B------:R-:W-:-:S04]  /*5b40*/  FMNMX.FTZ R10, R165, R10, !PT ;  /* 0x0000000aa50a7209 */ /* 0x000fc80007810000 */
[----:B------:R-:W-:Y:S01]  /*5b50*/  FMNMX.FTZ R10, R168, R10, !PT ;  /* 0x0000000aa80a7209 */ /* 0x000fe20007810000 */
[----:B------:R-:W2:Y:S03]  /*5b60*/  MUFU.EX2 R8, R8 ;  /* 0x0000000800087308 */ /* 0x000ea60000000800 */
[----:B------:R-:W-:-:S04]  /*5b70*/  FMNMX.FTZ R10, R169, R10, !PT ;  /* 0x0000000aa90a7209 */ /* 0x000fc80007810000 */
[----:B------:R-:W-:Y:S01]  /*5b80*/  FMNMX.FTZ R10, R172, R10, !PT ;  /* 0x0000000aac0a7209 */ /* 0x000fe20007810000 */
[----:B------:R-:W4:Y:S01]  /*5b90*/  MUFU.EX2 R162, R162 ;  /* 0x000000a200a27308 */ /* 0x000f220000000800 */
[----:B---3--:R-:W-:Y:S02]  /*5ba0*/  F2FP.SATFINITE.E4M3.F32.PACK_AB_MERGE_C R153, R155, R154, R153 ;  /* 0x0000009a9b99723e */ /* 0x008fe40004807099 */
[----:B------:R-:W-:-:S04]  /*5bb0*/  FMNMX.FTZ R10, R173, R10, !PT ;  /* 0x0000000aad0a7209 */ /* 0x000fc80007810000 */
[----:B------:R-:W-:Y:S01]  /*5bc0*/  FMNMX.FTZ R10, R176, R10, !PT ;  /* 0x0000000ab00a7209 */ /* 0x000fe20007810000 */
[----:B------:R-:W3:Y:S01]  /*5bd0*/  MUFU.EX2 R163, R163 ;  /* 0x000000a300a37308 */ /* 0x000ee20000000800 */
[----:B--2---:R-:W-:-:S01]  /*5be0*/  FFMA.FTZ R0, R8, R0, R154 ;  /* 0x0000000008007223 */ /* 0x004fc2000001009a */
[----:B------:R-:W-:Y:S01]  /*5bf0*/  FMUL.FTZ R26, R26, R8 ;  /* 0x000000081a1a7220 */ /* 0x000fe20000410000 */
[----:B------:R-:W-:Y:S01]  /*5c00*/  FMNMX.FTZ R10, R177, R10, !PT ;  /* 0x0000000ab10a7209 */ /* 0x000fe20007810000 */
[----:B------:R-:W-:Y:S01]  /*5c10*/  FMUL.FTZ R27, R27, R8 ;  /* 0x000000081b1b7220 */ /* 0x000fe20000410000 */
[----:B------:R-:W-:-:S01]  /*5c20*/  FADD.FTZ R0, R155, R0 ;  /* 0x000000009b007221 */ /* 0x000fc20000010000 */
[----:B------:R-:W-:Y:S01]  /*5c30*/  FMUL.FTZ R30, R30, R8 ;  /* 0x000000081e1e7220 */ /* 0x000fe20000410000 */
[----:B------:R-:W-:Y:S01]  /*5c40*/  FMNMX.FTZ R10, R180, R10, !PT ;  /* 0x0000000ab40a7209 */ /* 0x000fe20007810000 */
[----:B------:R-:W2:Y:S01]  /*5c50*/  MUFU.EX2 R166, R166 ;  /* 0x000000a600a67308 */ /* 0x000ea20000000800 */
[----:B------:R-:W-:-:S01]  /*5c60*/  FADD.FTZ R0, R158, R0 ;  /* 0x000000009e007221 */ /* 0x000fc20000010000 */
[----:B------:R-:W-:Y:S01]  /*5c70*/  FMUL.FTZ R31, R31, R8 ;  /* 0x000000081f1f7220 */ /* 0x000fe20000410000 */
[----:B------:R-:W-:Y:S01]  /*5c80*/  FMNMX.FTZ R10, R181, R10, !PT ;  /* 0x0000000ab50a7209 */ /* 0x000fe20007810000 */
[----:B------:R-:W-:Y:S01]  /*5c90*/  FMUL.FTZ R34, R34, R8 ;  /* 0x0000000822227220 */ /* 0x000fe20000410000 */
[----:B------:R-:W-:-:S01]  /*5ca0*/  FADD.FTZ R0, R159, R0 ;  /* 0x000000009f007221 */ /* 0x000fc20000010000 */
[----:B------:R-:W-:Y:S01]  /*5cb0*/  FMUL.FTZ R35, R35, R8 ;  /* 0x0000000823237220 */ /* 0x000fe20000410000 */
[----:B------:R-:W-:Y:S01]  /*5cc0*/  FMNMX.FTZ R10, R184, R10, !PT ;  /* 0x0000000ab80a7209 */ /* 0x000fe20007810000 */
[----:B------:R-:W5:Y:S01]  /*5cd0*/  MUFU.EX2 R167, R167 ;  /* 0x000000a700a77308 */ /* 0x000f620000000800 */
[----:B----4-:R-:W-:-:S01]  /*5ce0*/  FADD.FTZ R0, R162, R0 ;  /* 0x00000000a2007221 */ /* 0x010fc20000010000 */
[----:B------:R-:W-:Y:S01]  /*5cf0*/  FMUL.FTZ R38, R38, R8 ;  /* 0x0000000826267220 */ /* 0x000fe20000410000 */
[----:B------:R-:W-:Y:S01]  /*5d00*/  FMNMX.FTZ R10, R185, R10, !PT ;  /* 0x0000000ab90a7209 */ /* 0x000fe20007810000 */
[----:B------:R-:W-:Y:S01]  /*5d10*/  FMUL.FTZ R39, R39, R8 ;  /* 0x0000000827277220 */ /* 0x000fe20000410000 */
[----:B---3--:R-:W-:-:S01]  /*5d20*/  FADD.FTZ R0, R163, R0 ;  /* 0x00000000a3007221 */ /* 0x008fc20000010000 */
[----:B------:R-:W-:Y:S01]  /*5d30*/  FMUL.FTZ R42, R42, R8 ;  /* 0x000000082a2a7220 */ /* 0x000fe20000410000 */
[----:B------:R-:W-:Y:S01]  /*5d40*/  FMNMX.FTZ R10, R188, R10, !PT ;  /* 0x0000000abc0a7209 */ /* 0x000fe20007810000 */
[----:B------:R-:W3:Y:S01]  /*5d50*/  MUFU.EX2 R170, R170 ;  /* 0x000000aa00aa7308 */ /* 0x000ee20000000800 */
[----:B--2---:R-:W-:-:S01]  /*5d60*/  FADD.FTZ R0, R166, R0 ;  /* 0x00000000a6007221 */ /* 0x004fc20000010000 */
[----:B------:R-:W-:Y:S01]  /*5d70*/  FMUL.FTZ R43, R43, R8 ;  /* 0x000000082b2b7220 */ /* 0x000fe20000410000 */
[----:B------:R-:W-:Y:S01]  /*5d80*/  FMNMX.FTZ R10, R189, R10, !PT ;  /* 0x0000000abd0a7209 */ /* 0x000fe20007810000 */
[-C--:B------:R-:W-:Y:S01]  /*5d90*/  FMUL.FTZ R46, R46, R8.reuse ;  /* 0x000000082e2e7220 */ /* 0x080fe20000410000 */
[-C--:B------:R-:W-:Y:S01]  /*5da0*/  FMUL.FTZ R47, R47, R8.reuse ;  /* 0x000000082f2f7220 */ /* 0x080fe20000410000 */
[----:B------:R-:W-:Y:S01]  /*5db0*/  FMUL.FTZ R50, R50, R8 ;  /* 0x0000000832327220 */ /* 0x000fe20000410000 */
[----:B------:R-:W-:Y:S01]  /*5dc0*/  FMNMX.FTZ R10, R192, R10, !PT ;  /* 0x0000000ac00a7209 */ /* 0x000fe20007810000 */
[----:B------:R-:W2:Y:S01]  /*5dd0*/  MUFU.EX2 R171, R171 ;  /* 0x000000ab00ab7308 */ /* 0x000ea20000000800 */
[----:B-----5:R-:W-:-:S01]  /*5de0*/  FADD.FTZ R0, R167, R0 ;  /* 0x00000000a7007221 */ /* 0x020fc20000010000 */
[----:B------:R-:W-:Y:S01]  /*5df0*/  F2FP.SATFINITE.E4M3.F32.PACK_AB_MERGE_C R166, R167, R166, RZ ;  /* 0x000000a6a7a6723e */ /* 0x000fe200048070ff */
[----:B------:R-:W-:Y:S01]  /*5e00*/  FMUL.FTZ R51, R51, R8 ;  /* 0x0000000833337220 */ /* 0x000fe20000410000 */
[----:B------:R-:W-:Y:S01]  /*5e10*/  FMNMX.FTZ R10, R193, R10, !PT ;  /* 0x0000000ac10a7209 */ /* 0x000fe20007810000 */
[-C--:B------:R-:W-:Y:S01]  /*5e20*/  FMUL.FTZ R54, R54, R8.reuse ;  /* 0x0000000836367220 */ /* 0x080fe20000410000 */
[-C--:B------:R-:W-:Y:S01]  /*5e30*/  FMUL.FTZ R55, R55, R8.reuse ;  /* 0x0000000837377220 */ /* 0x080fe20000410000 */
[----:B------:R-:W-:Y:S01]  /*5e40*/  FMUL.FTZ R58, R58, R8 ;  /* 0x000000083a3a7220 */ /* 0x000fe20000410000 */
[----:B------:R-:W-:Y:S01]  /*5e50*/  FMNMX.FTZ R10, R196, R10, !PT ;  /* 0x0000000ac40a7209 */ /* 0x000fe20007810000 */
[----:B------:R-:W4:Y:S01]  /*5e60*/  MUFU.EX2 R174, R174 ;  /* 0x000000ae00ae7308 */ /* 0x000f220000000800 */
[----:B---3--:R-:W-:-:S01]  /*5e70*/  FADD.FTZ R0, R170, R0 ;  /* 0x00000000aa007221 */ /* 0x008fc20000010000 */
[----:B------:R-:W-:Y:S01]  /*5e80*/  FMUL.FTZ R59, R59, R8 ;  /* 0x000000083b3b7220 */ /* 0x000fe20000410000 */
[----:B------:R-:W-:Y:S01]  /*5e90*/  FMNMX.FTZ R5, R197, R10, !PT ;  /* 0x0000000ac5057209 */ /* 0x000fe20007810000 */
[-C--:B------:R-:W-:Y:S01]  /*5ea0*/  FMUL.FTZ R62, R62, R8.reuse ;  /* 0x000000083e3e7220 */ /* 0x080fe20000410000 */
[-C--:B------:R-:W-:Y:S01]  /*5eb0*/  FMUL.FTZ R63, R63, R8.reuse ;  /* 0x000000083f3f7220 */ /* 0x080fe20000410000 */
[----:B------:R-:W-:Y:S01]  /*5ec0*/  FMUL.FTZ R66, R66, R8 ;  /* 0x0000000842427220 */ /* 0x000fe20000410000 */
[----:B------:R-:W-:Y:S01]  /*5ed0*/  FMNMX.FTZ R5, R200, R5, !PT ;  /* 0x00000005c8057209 */ /* 0x000fe20007810000 */
[----:B------:R-:W3:Y:S01]  /*5ee0*/  MUFU.EX2 R175, R175 ;  /* 0x000000af00af7308 */ /* 0x000ee20000000800 */
[----:B--2---:R-:W-:-:S01]  /*5ef0*/  FADD.FTZ R0, R171, R0 ;  /* 0x00000000ab007221 */ /* 0x004fc20000010000 */
[-C--:B------:R-:W-:Y:S01]  /*5f00*/  FMUL.FTZ R67, R67, R8.reuse ;  /* 0x0000000843437220 */ /* 0x080fe20000410000 */
[----:B------:R-:W-:Y:S01]  /*5f10*/  FMNMX.FTZ R5, R201, R5, !PT ;  /* 0x00000005c9057209 */ /* 0x000fe20007810000 */
[-C--:B------:R-:W-:Y:S01]  /*5f20*/  FMUL.FTZ R70, R70, R8.reuse ;  /* 0x0000000846467220 */ /* 0x080fe20000410000 */
[-C--:B------:R-:W-:Y:S01]  /*5f30*/  FMUL.FTZ R71, R71, R8.reuse ;  /* 0x0000000847477220 */ /* 0x080fe20000410000 */
        /* <DEDUP_REMOVED lines=8> */
[----:B------:R-:W-:Y:S01]  /*5fc0*/  FMUL.FTZ R82, R82, R8 ;  /* 0x0000000852527220 */ /* 0x000fe20000410000 */
[----:B------:R-:W-:Y:S01]  /*5fd0*/  FMNMX.FTZ R5, R208, R5, !PT ;  /* 0x00000005d0057209 */ /* 0x000fe20007810000 */
[----:B------:R-:W4:Y:S01]  /*5fe0*/  MUFU.EX2 R179, R179 ;  /* 0x000000b300b37308 */ /* 0x000f220000000800 */
[----:B---3--:R-:W-:-:S01]  /*5ff0*/  FADD.FTZ R0, R175, R0 ;  /* 0x00000000af007221 */ /* 0x008fc20000010000 */
[----:B------:R-:W-:Y:S01]  /*6000*/  F2FP.SATFINITE.E4M3.F32.PACK_AB_MERGE_C R174, R175, R174, RZ ;  /* 0x000000aeafae723e */ /* 0x000fe200048070ff */
[-C--:B------:R-:W-:Y:S01]  /*6010*/  FMUL.FTZ R83, R83, R8.reuse ;  /* 0x0000000853537220 */ /* 0x080fe20000410000 */
        /* <DEDUP_REMOVED lines=11> */
[-C--:B------:R-:W-:Y:S01]  /*60d0*/  FMUL.FTZ R98, R98, R8.reuse ;  /* 0x0000000862627220 */ /* 0x080fe20000410000 */
[----:B------:R-:W-:Y:S01]  /*60e0*/  FMUL.FTZ R99, R99, R8 ;  /* 0x0000000863637220 */ /* 0x000fe20000410000 */
[----:B------:R-:W2:Y:S01]  /*60f0*/  SHFL.BFLY PT, R10, R5, 0x2, 0x1f ;  /* 0x0c401f00050a7f89 */ /* 0x000ea200000e0000 */
        /* <DEDUP_REMOVED lines=23> */
[----:B--2---:R-:W-:Y:S01]  /*6270*/  FMNMX.FTZ R5, R5, R10, !PT ;  /* 0x0000000a05057209 */ /* 0x004fe20007810000 */
[----:B------:R-:W2:Y:S01]  /*6280*/  MUFU.EX2 R190, R190 ;  /* 0x000000be00be7308 */ /* 0x000ea20000000800 */
[----:B----4-:R-:W-:-:S01]  /*6290*/  FADD.FTZ R0, R186, R0 ;  /* 0x00000000ba007221 */ /* 0x010fc20000010000 */
[-C--:B------:R-:W-:Y:S01]  /*62a0*/  FMUL.FTZ R135, R135, R8.reuse ;  /* 0x0000000887877220 */ /* 0x080fe20000410000 */
[-C--:B------:R-:W-:Y:S01]  /*62b0*/  FMUL.FTZ R138, R138, R8.reuse ;  /* 0x000000088a8a7220 */ /* 0x080fe20000410000 */
[----:B------:R-:W4:Y:S01]  /*62c0*/  SHFL.BFLY PT, R10, R5, 0x1, 0x1f ;  /* 0x0c201f00050a7f89 */ /* 0x000f2200000e0000 */
        /* <DEDUP_REMOVED lines=8> */
[----:B------:R-:W-:-:S03]  /*6350*/  FMUL.FTZ R151, R151, R8 ;  /* 0x0000000897977220 */ /* 0x000fc60000410000 */
[----:B------:R-:W3:Y:S01]  /*6360*/  MUFU.EX2 R194, R194 ;  /* 0x000000c200c27308 */ /* 0x000ee20000000800 */
[----:B--2---:R-:W-:-:S07]  /*6370*/  FADD.FTZ R0, R190, R0 ;  /* 0x00000000be007221 */ /* 0x004fce0000010000 */
[----:B------:R-:W2:Y:S01]  /*6380*/  MUFU.EX2 R195, R195 ;  /* 0x000000c300c37308 */ /* 0x000ea20000000800 */
[----:B-----5:R-:W-:-:S01]  /*6390*/  FADD.FTZ R0, R191, R0 ;  /* 0x00000000bf007221 */ /* 0x020fc20000010000 */
[----:B----4-:R-:W-:-:S04]  /*63a0*/  FMNMX.FTZ R5, R5, R10, !PT ;  /* 0x0000000a05057209 */ /* 0x010fc80007810000 */
[----:B------:R-:W-:Y:S02]  /*63b0*/  FSETP.NEU.FTZ.AND P1, PT, R5, -INF , PT ;  /* 0xff8000000500780b */ /* 0x000fe40003f3d000 */
[----:B------:R-:W4:Y:S01]  /*63c0*/  MUFU.EX2 R198, R198 ;  /* 0x000000c600c67308 */ /* 0x000f220000000800 */
[----:B---3--:R-:W-:-:S01]  /*63d0*/  FADD.FTZ R0, R194, R0 ;  /* 0x00000000c2007221 */ /* 0x008fc20000010000 */
[----:B------:R-:W-:-:S05]  /*63e0*/  FSEL R10, R5, RZ, P1 ;  /* 0x000000ff050a7208 */ /* 0x000fca0000800000 */
[----:B------:R-:W-:Y:S01]  /*63f0*/  FADD.FTZ R7, -R10, R7 ;  /* 0x000000070a077221 */ /* 0x000fe20000010100 */
[----:B------:R-:W-:Y:S01]  /*6400*/  IMAD.U32 R10, RZ, RZ, UR41 ;  /* 0x00000029ff0a7e24 */ /* 0x000fe2000f8e00ff */
[----:B------:R-:W-:Y:S01]  /*6410*/  MUFU.EX2 R199, R199 ;  /* 0x000000c700c77308 */ /* 0x000fe20000000800 */
[----:B--2---:R-:W-:-:S01]  /*6420*/  FADD.FTZ R0, R195, R0 ;  /* 0x00000000c3007221 */ /* 0x004fc20000010000 */
[----:B------:R-:W-:Y:S01]  /*6430*/  FMUL.FTZ R7, R7, UR41 ;  /* 0x0000002907077c20 */ /* 0x000fe20008410000 */
[----:B------:R-:W-:-:S02]  /*6440*/  FFMA.FTZ R10, R5, R10, -8 ;  /* 0xc1000000050a7423 */ /* 0x000fc4000001000a */
[----:B----4-:R-:W-:-:S03]  /*6450*/  FADD.FTZ R0, R198, R0 ;  /* 0x00000000c6007221 */ /* 0x010fc60000010000 */
        /* <DEDUP_REMOVED lines=25> */
[----:B--2---:R-:W-:-:S01]  /*65f0*/  FFMA.FTZ R2, R7, R2, R152 ;  /* 0x0000000207027223 */ /* 0x004fc20000010098 */
[--C-:B------:R-:W-:Y:S01]  /*6600*/  FFMA.FTZ R196, R196, UR41, -R10.reuse ;  /* 0x00000029c4c47c23 */ /* 0x100fe2000801080a */
[----:B------:R-:W-:-:S01]  /*6610*/  FFMA.FTZ R197, R197, UR41, -R10 ;  /* 0x00000029c5c57c23 */ /* 0x000fc2000801080a */
[--C-:B------:R-:W-:Y:S01]  /*6620*/  FFMA.FTZ R200, R200, UR41, -R10.reuse ;  /* 0x00000029c8c87c23 */ /* 0x100fe2000801080a */
[----:B------:R-:W-:-:S01]  /*6630*/  FFMA.FTZ R201, R201, UR41, -R10 ;  /* 0x00000029c9c97c23 */ /* 0x000fc2000801080a */
[--C-:B------:R-:W-:Y:S01]  /*6640*/  FFMA.FTZ R204, R204, UR41, -R10.reuse ;  /* 0x00000029cccc7c23 */ /* 0x100fe2000801080a */
[----:B------:R-:W-:-:S01]  /*6650*/  FFMA.FTZ R205, R205, UR41, -R10 ;  /* 0x00000029cdcd7c23 */ /* 0x000fc2000801080a */
[----:B------:R-:W2:Y:S01]  /*6660*/  MUFU.EX2 R12, R12 ;  /* 0x0000000c000c7308 */ /* 0x000ea20000000800 */
[----:B---3--:R-:W-:-:S01]  /*6670*/  FADD.FTZ R2, R9, R2 ;  /* 0x0000000209027221 */ /* 0x008fc20000010000 */
[----:B------:R-:W-:Y:S01]  /*6680*/  FFMA.FTZ R208, R208, UR41, -R10 ;  /* 0x00000029d0d07c23 */ /* 0x000fe2000801080a */
[----:B------:R-:W-:-:S01]  /*6690*/  FADD.FTZ R0, R199, R0 ;  /* 0x00000000c7007221 */ /* 0x000fc20000010000 */
[--C-:B------:R-:W-:Y:S01]  /*66a0*/  FFMA.FTZ R209, R209, UR41, -R10.reuse ;  /* 0x00000029d1d17c23 */ /* 0x100fe2000801080a */
[----:B------:R-:W-:-:S01]  /*66b0*/  FFMA.FTZ R212, R212, UR41, -R10 ;  /* 0x00000029d4d47c23 */ /* 0x000fc2000801080a */
[----:B------:R-:W-:Y:S01]  /*66c0*/  F2FP.SATFINITE.E4M3.F32.PACK_AB_MERGE_C R198, R199, R198, RZ ;  /* 0x000000c6c7c6723e */ /* 0x000fe200048070ff */
        /* <DEDUP_REMOVED lines=9> */
[----:B------:R-:W-:Y:S01]  /*6760*/  MUFU.EX2 R13, R13 ;  /* 0x0000000d000d7308 */ /* 0x000fe20000000800 */
[C---:B--2---:R-:W-:Y:S01]  /*6770*/  F2FP.SATFINITE.E4M3.F32.PACK_AB_MERGE_C R11, R12.reuse, R11, RZ ;  /* 0x0000000b0c0b723e */ /* 0x044fe200048070ff */
[----:B------:R-:W-:Y:S01]  /*6780*/  FADD.FTZ R2, R12, R2 ;  /* 0x000000020c027221 */ /* 0x000fe20000010000 */
[-C--:B------:R-:W-:Y:S01]  /*6790*/  FMUL.FTZ R37, R37, R7.reuse ;  /* 0x0000000725257220 */ /* 0x080fe20000410000 */
[----:B------:R-:W-:Y:S01]  /*67a0*/  FMUL.FTZ R40, R40, R7 ;  /* 0x0000000728287220 */ /* 0x000fe20000410000 */
[----:B------:R-:W-:Y:S01]  /*67b0*/  F2FP.SATFINITE.E4M3.F32.PACK_AB_MERGE_C R152, R9, R152, R11 ;  /* 0x000000980998723e */ /* 0x000fe2000480700b */
[--C-:B------:R-:W-:Y:S01]  /*67c0*/  FFMA.FTZ R9, R161, UR41, -R10.reuse ;  /* 0x00000029a1097c23 */ /* 0x100fe2000801080a */
[----:B------:R-:W-:-:S01]  /*67d0*/  FFMA.FTZ R11, R169, UR41, -R10 ;  /* 0x00000029a90b7c23 */ /* 0x000fc2000801080a */
[----:B------:R-:W-:Y:S01]  /*67e0*/  MUFU.EX2 R15, R15 ;  /* 0x0000000f000f7308 */ /* 0x000fe20000000800 */
[----:B---3--:R-:W-:-:S01]  /*67f0*/  FADD.FTZ R2, R154, R2 ;  /* 0x000000029a027221 */ /* 0x008fc20000010000 */
[----:B------:R-:W-:Y:S01]  /*6800*/  FFMA.FTZ R10, R213, UR41, -R10 ;  /* 0x00000029d50a7c23 */ /* 0x000fe2000801080a */
[----:B------:R-:W-:Y:S01]  /*6810*/  F2FP.SATFINITE.E4M3.F32.PACK_AB_MERGE_C R161, R191, R190, RZ ;  /* 0x000000bebfa1723e */ /* 0x000fe200048070ff */
[-C--:B------:R-:W-:Y:S01]  /*6820*/  FMUL.FTZ R41, R41, R7.reuse ;  /* 0x0000000729297220 */ /* 0x080fe20000410000 */
[-C--:B------:R-:W-:Y:S01]  /*6830*/  FMUL.FTZ R44, R44, R7.reuse ;  /* 0x000000072c2c7220 */ /* 0x080fe20000410000 */
[-C--:B------:R-:W-:Y:S01]  /*6840*/  FMUL.FTZ R45, R45, R7.reuse ;  /* 0x000000072d2d7220 */ /* 0x080fe20000410000 */
[----:B------:R-:W-:Y:S01]  /*6850*/  F2FP.SATFINITE.E4M3.F32.PACK_AB_MERGE_C R161, R187, R186, R161 ;  /* 0x000000babba1723e */ /* 0x000fe200048070a1 */
[----:B------:R-:W2:Y:S01]  /*6860*/  MUFU.EX2 R9, R9 ;  /* 0x0000000900097308 */ /* 0x000ea20000000800 */
        /* <DEDUP_REMOVED lines=19> */
[----:B------:R-:W-:Y:S01]  /*69a0*/  FMUL.FTZ R80, R80, R7 ;  /* 0x0000000750507220 */ /* 0x000fe20000410000 */
[----:B------:R-:W-:-:S01]  /*69b0*/  FADD.FTZ R2, R13, R2 ;  /* 0x000000020d027221 */ /* 0x000fc20000010000 */
[----:B------:R-:W-:Y:S01]  /*69c0*/  F2FP.SATFINITE.E4M3.F32.PACK_AB_MERGE_C R13, R15, R13, RZ ;  /* 0x0000000d0f0d723e */ /* 0x000fe200048070ff */
[----:B------:R-:W-:Y:S01]  /*69d0*/  FMUL.FTZ R81, R81, R7 ;  /* 0x0000000751517220 */ /* 0x000fe20000410000 */
[----:B------:R-:W2:Y:S01]  /*69e0*/  MUFU.EX2 R21, R21 ;  /* 0x0000001500157308 */ /* 0x000ea20000000800 */
[----:B------:R-:W-:-:S01]  /*69f0*/  FADD.FTZ R2, R15, R2 ;  /* 0x000000020f027221 */ /* 0x000fc20000010000 */
[----:B------:R-:W-:Y:S01]  /*6a00*/  F2FP.SATFINITE.E4M3.F32.PACK_AB_MERGE_C R154, R9, R154, R13 ;  /* 0x0000009a099a723e */ /* 0x000fe2000480700d */
[-C--:B------:R-:W-:Y:S01]  /*6a10*/  FMUL.FTZ R84, R84, R7.reuse ;  /* 0x0000000754547220 */ /* 0x080fe20000410000 */
[----:B------:R-:W-:Y:S01]  /*6a20*/  FMUL.FTZ R85, R85, R7 ;  /* 0x0000000755557220 */ /* 0x000fe20000410000 */
[----:B---3--:R-:W-:-:S01]  /*6a30*/  FADD.FTZ R2, R156, R2 ;  /* 0x000000029c027221 */ /* 0x008fc20000010000 */
        /* <DEDUP_REMOVED lines=23> */
[-C--:B------:R-:W-:Y:S01]  /*6bb0*/  FMUL.FTZ R117, R117, R7.reuse ;  /* 0x0000000775757220 */ /* 0x080fe20000410000 */
[----:B------:R-:W-:Y:S01]  /*6bc0*/  F2FP.SATFINITE.E4M3.F32.PACK_AB_MERGE_C R156, R11, R156, R21 ;  /* 0x0000009c0b9c723e */ /* 0x000fe20004807015 */
[----:B------:R-:W-:Y:S01]  /*6bd0*/  FMUL.FTZ R120, R120, R7 ;  /* 0x0000000778787220 */ /* 0x000fe20000410000 */
[----:B------:R-:W3:Y:S01]  /*6be0*/  MUFU.EX2 R157, R157 ;  /* 0x0000009d009d7308 */ /* 0x000ee20000000800 */
[----:B----4-:R-:W-:-:S01]  /*6bf0*/  FADD.FTZ R2, R158, R2 ;  /* 0x000000029e027221 */ /* 0x010fc20000010000 */
[----:B------:R-:W-:Y:S01]  /*6c00*/  F2FP.SATFINITE.E4M3.F32.PACK_AB_MERGE_C R163, R195, R194, R198 ;  /* 0x000000c2c3a3723e */ /* 0x000fe200048070c6 */
        /* <DEDUP_REMOVED lines=18> */
[----:B------:R-:W-:-:S03]  /*6d30*/  FMUL.FTZ R149, R149, R7 ;  /* 0x0000000795957220 */ /* 0x000fc60000410000 */
[----:B------:R-:W3:Y:S01]  /*6d40*/  MUFU.EX2 R20, R20 ;  /* 0x0000001400147308 */ /* 0x000ee20000000800 */
[----:B----4-:R-:W-:-:S01]  /*6d50*/  FADD.FTZ R2, R159, R2 ;  /* 0x000000029f027221 */ /* 0x010fc20000010000 */
[----:B------:R-:W-:Y:S02]  /*6d60*/  F2FP.SATFINITE.E4M3.F32.PACK_AB_MERGE_C R12, R159, R157, RZ ;  /* 0x0000009d9f0c723e */ /* 0x000fe400048070ff */
[----:B------:R-:W-:Y:S02]  /*6d70*/  F2FP.SATFINITE.E4M3.F32.PACK_AB_MERGE_C R159, R183, R182, RZ ;  /* 0x000000b6b79f723e */ /* 0x000fe400048070ff */
[----:B------:R-:W-:Y:S02]  /*6d80*/  F2FP.SATFINITE.E4M3.F32.PACK_AB_MERGE_C R157, R171, R170, R174 ;  /* 0x000000aaab9d723e */ /* 0x000fe400048070ae */
[----:B------:R-:W4:Y:S01]  /*6d90*/  MUFU.EX2 R188, R188 ;  /* 0x000000bc00bc7308 */ /* 0x000f220000000800 */
[----:B--2---:R-:W-:-:S01]  /*6da0*/  FADD.FTZ R2, R160, R2 ;  /* 0x00000002a0027221 */ /* 0x004fc20000010000 */
[----:B------:R-:W-:-:S02]  /*6db0*/  F2FP.SATFINITE.E4M3.F32.PACK_AB_MERGE_C R158, R14, R158, R12 ;  /* 0x0000009e0e9e723e */ /* 0x000fc4000480700c */
[----:B------:R-:W-:-:S04]  /*6dc0*/  F2FP.SATFINITE.E4M3.F32.PACK_AB_MERGE_C R159, R179, R178, R159 ;  /* 0x000000b2b39f723e */ /* 0x000fc8000480709f */
        /* <DEDUP_REMOVED lines=29> */
[C---:B---3--:R-:W-:Y:S01]  /*6fa0*/  F2FP.SATFINITE.E4M3.F32.PACK_AB_MERGE_C R164, R205.reuse, R204, RZ ;  /* 0x000000cccda4723e */ /* 0x048fe200048070ff */
[----:B------:R-:W-:-:S03]  /*6fb0*/  FADD.FTZ R205, R205, R2 ;  /* 0x00000002cdcd7221 */ /* 0x000fc60000010000 */
[----:B------:R-:W-:-:S03]  /*6fc0*/  F2FP.SATFINITE.E4M3.F32.PACK_AB_MERGE_C R164, R201, R200, R164 ;  /* 0x000000c8c9a4723e */ /* 0x000fc600048070a4 */
        /* <DEDUP_REMOVED lines=19> */
[----:B------:R-:W-:Y:S01]  /*7100*/  F2FP.SATFINITE.E4M3.F32.PACK_AB_MERGE_C R167, R211, R210, R167 ;  /* 0x000000d2d3a7723e */ /* 0x000fe200048070a7 */
[----:B---3--:R-:W-:-:S01]  /*7110*/  FADD.FTZ R15, R212, R15 ;  /* 0x0000000fd40f7221 */ /* 0x008fc20000010000 */
[----:B----4-:R-:W-:-:S03]  /*7120*/  F2FP.SATFINITE.E4M3.F32.PACK_AB_MERGE_C R10, R2, R212, RZ ;  /* 0x000000d4020a723e */ /* 0x010fc600048070ff */
[----:B------:R-:W-:Y:S01]  /*7130*/  FADD.FTZ R2, R2, R15 ;  /* 0x0000000f02027221 */ /* 0x000fe20000010000 */
[----:B------:R-:W-:Y:S01]  /*7140*/  F2FP.SATFINITE.E4M3.F32.PACK_AB_MERGE_C R166, R209, R208, R10 ;  /* 0x000000d0d1a6723e */ /* 0x000fe2000480700a */
[----:B------:R-:W-:Y:S06]  /*7150*/  @!P0 BRA `(.L_x_2790) ;  /* 0x0000000000048947 */ /* 0x000fec0003800000 */
[----:B------:R-:W-:Y:S01]  /*7160*/  BPT.TRAP 0x1 ;  /* 0x000000040000795c */ /* 0x000fe20000300000 */
.L_x_2790:
[----:B------:R2:W3:Y:S01]  /*7170*/  SYNCS.PHASECHK.TRANS64.TRYWAIT P1, [UR56+0x38850], R6 ;  /* 0x03885006ff0075a7 */ /* 0x0004e20008020178 */
[----:B------:R-:W-:Y:S05]  /*7180*/  @!P0 BRA `(.L_x_2791) ;  /* 0x0000000000048947 */ /* 0x000fea0003800000 */
[----:B------:R-:W-:Y:S01]  /*7190*/  BPT.TRAP 0x1 ;  /* 0x000000040000795c */ /* 0x000fe20000300000 */
.L_x_2791:
[----:B---3--:R-:W-:Y:S05]  /*71a0*/  @P1 BRA `(.L_x_2792) ;  /* 0x0000000000081947 */ /* 0x008fea0003800000 */
[----:B------:R-:W3:Y:S02]  /*71b0*/  SYNCS.PHASECHK.TRANS64.TRYWAIT P1, [UR56+0x38850], R6 ;  /* 0x03885006ff0075a7 */ /* 0x000ee40008020178 */
[----:B---3--:R-:W-:Y:S05]  /*71c0*/  @!P1 BRA `(.L_x_2793) ;  /* 0x0000010c00189947 */ /* 0x008fea0003800000 */
.L_x_2792:
[----:B---3--:R-:W3:Y:S01]  /*71d0*/  S2R R7, SR_TID.X ;  /* 0x0000000000077919 */ /* 0x008ee20000002100 */
[----:B------:R-:W-:Y:S01]  /*71e0*/  ULEA UR10, UR45, UR53, 0xb ;  /* 0x000000352d0a7291 */ /* 0x000fe2000f8e583f */
[----:B------:R-:W-:-:S06]  /*71f0*/  UMOV UR7, 0x40000040 ;  /* 0x4000004000077882 */ /* 0x000fcc0000000000 */
[----:B------:R-:W-:Y:S01]  /*7200*/  UMOV UR6, UR10 ;  /* 0x0000000a00067c82 */ /* 0x000fe20008000000 */
[----:B---3--:R-:W-:-:S05]  /*7210*/  SHF.R.U32.HI R7, RZ, 0x7, R7 ;  /* 0x00000007ff077819 */ /* 0x008fca0000011607 */
[----:B0-2---:R-:W-:-:S05]  /*7220*/  VIADD R6, R7, 0x8 ;  /* 0x0000000807067836 */ /* 0x005fca0000000000 */
[----:B------:R0:W-:Y:S06]  /*7230*/  BAR.SYNC.DEFER_BLOCKING R6, 0x100 ;  /* 0x000400060000751d */ /* 0x0001ec0000010000 */
        /* <DEDUP_REMOVED lines=21> */
[----:B0-----:R-:W-:Y:S05]  /*7390*/  @!P0 BRA `(.L_x_2794) ;  /* 0x0000000000048947 */ /* 0x001fea0003800000 */
[----:B------:R-:W-:Y:S01]  /*73a0*/  BPT.TRAP 0x1 ;  /* 0x000000040000795c */ /* 0x000fe20000300000 */
.L_x_2794:
        /* <DEDUP_REMOVED lines=9> */
.L_x_2784:
[----:B------:R-:W-:-:S06]  /*7440*/  UISETP.GE.AND UP0, UPT, UR59, UR40, UPT ;  /* 0x000000283b00728c */ /* 0x000fcc000bf06270 */
[----:B------:R-:W-:-:S13]  /*7450*/  PLOP3.LUT P1, PT, PT, PT, UP0, 0x80, 0x0 ;  /* 0x000000000000781c */ /* 0x000fda0003f2f008 */
[----:B------:R-:W-:Y:S05]  /*7460*/  @!P1 BRA `(.L_x_2796) ;  /* 0x00000020009c9947 */ /* 0x000fea0003800000 */
[----:B01----:R-:W-:Y:S02]  /*7470*/  IMAD.MOV.U32 R7, RZ, RZ, R4 ;  /* 0x000000ffff077224 */ /* 0x003fe400078e0004 */
[----:B------:R-:W-:-:S07]  /*7480*/  IMAD.MOV.U32 R8, RZ, RZ, R5 ;  /* 0x000000ffff087224 */ /* 0x000fce00078e0005 */
.L_x_2807:
[----:B------:R-:W-:-:S04]  /*7490*/  UIADD3 UR45, UR45, 0x1, URZ ;  /* 0x000000012d2d7890 */ /* 0x000fc8000fffe03f */
[----:B------:R-:W-:-:S04]  /*74a0*/  UISETP.NE.AND UP0, UPT, UR45, 0x2, UPT ;  /* 0x000000022d00788c */ /* 0x000fc8000bf05270 */
[----:B------:R-:W-:Y:S02]  /*74b0*/  USEL UR6, URZ, 0x1, UP0 ;  /* 0x000000013f067887 */ /* 0x000fe40008000000 */
[----:B------:R-:W-:Y:S02]  /*74c0*/  USEL UR45, UR45, URZ, UP0 ;  /* 0x0000003f2d2d7287 */ /* 0x000fe40008000000 */
[----:B------:R-:W-:Y:S01]  /*74d0*/  ULOP3.LUT UR46, UR46, UR6, URZ, 0x3c, !UPT ;  /* 0x000000062e2e7292 */ /* 0x000fe2000f8e3c3f */
[----:B-1----:R-:W-:Y:S11]  /*74e0*/  @!P0 BRA `(.L_x_2797) ;  /* 0x0000000000048947 */ /* 0x002ff60003800000 */
[----:B------:R-:W-:Y:S01]  /*74f0*/  BPT.TRAP 0x1 ;  /* 0x000000040000795c */ /* 0x000fe20000300000 */
.L_x_2797:
        /* <DEDUP_REMOVED lines=9> */
.L_x_2798:
[----:B-1----:R-:W-:Y:S05]  /*7590*/  @P1 BRA `(.L_x_2799) ;  /* 0x0000000000081947 */ /* 0x002fea0003800000 */
[----:B------:R-:W1:Y:S02]  /*75a0*/  SYNCS.PHASECHK.TRANS64.TRYWAIT P1, [UR50+0x38830], R6 ;  /* 0x03883006ff0075a7 */ /* 0x000e640008020172 */
[----:B-1----:R-:W-:Y:S05]  /*75b0*/  @!P1 BRA `(.L_x_2800) ;  /* 0x0000010800349947 */ /* 0x002fea0003800000 */
.L_x_2799:
        /* <DEDUP_REMOVED lines=46> */
.L_x_2801:
[----:B------:R-:W-:Y:S01]  /*78a0*/  FMNMX.FTZ R4, R152, R8, !PT ;  /* 0x0000000898047209 */ /* 0x000fe20007810000 */
        /* <DEDUP_REMOVED lines=39> */
[C---:B------:R-:W-:Y:S01]  /*7b20*/  FFMA.FTZ R4, R5.reuse, R4, -8 ;  /* 0xc100000005047423 */ /* 0x040fe20000010004 */
[----:B------:R-:W-:-:S03]  /*7b30*/  FADD.FTZ R8, -R5, R8 ;  /* 0x0000000805087221 */ /* 0x000fc60000010100 */
        /* <DEDUP_REMOVED lines=32> */
[----:B------:R-:W-:Y:S01]  /*7d40*/  FMNMX.FTZ R4, R154, R7, !PT ;  /* 0x000000079a047209 */ /* 0x000fe20007810000 */
[----:B------:R-:W-:Y:S01]  /*7d50*/  FMUL.FTZ R8, R8, UR41 ;  /* 0x0000002908087c20 */ /* 0x000fe20008410000 */
[----:B------:R-:W-:Y:S02]  /*7d60*/  MUFU.EX2 R152, R152 ;  /* 0x0000009800987308 */ /* 0x000fe40000000800 */
[----:B------:R-:W-:-:S04]  /*7d70*/  FMNMX.FTZ R4, R155, R4, !PT ;  /* 0x000000049b047209 */ /* 0x000fc80007810000 */
[----:B------:R-:W-:Y:S02]  /*7d80*/  FMNMX.FTZ R4, R158, R4, !PT ;  /* 0x000000049e047209 */ /* 0x000fe40007810000 */
[----:B------:R-:W2:Y:S02]  /*7d90*/  MUFU.EX2 R8, R8 ;  /* 0x0000000800087308 */ /* 0x000ea40000000800 */
[----:B------:R-:W-:-:S04]  /*7da0*/  FMNMX.FTZ R4, R159, R4, !PT ;  /* 0x000000049f047209 */ /* 0x000fc80007810000 */
[----:B------:R-:W-:Y:S02]  /*7db0*/  FMNMX.FTZ R4, R162, R4, !PT ;  /* 0x00000004a2047209 */ /* 0x000fe40007810000 */
[----:B------:R-:W3:Y:S02]  /*7dc0*/  MUFU.EX2 R153, R153 ;  /* 0x0000009900997308 */ /* 0x000ee40000000800 */
[----:B------:R-:W-:-:S04]  /*7dd0*/  FMNMX.FTZ R4, R163, R4, !PT ;  /* 0x00000004a3047209 */ /* 0x000fc80007810000 */
[----:B------:R-:W-:Y:S02]  /*7de0*/  FMNMX.FTZ R4, R166, R4, !PT ;  /* 0x00000004a6047209 */ /* 0x000fe40007810000 */
[----:B------:R-:W4:Y:S01]  /*7df0*/  MUFU.EX2 R156, R156 ;  /* 0x0000009c009c7308 */ /* 0x000f220000000800 */
[----:B--2---:R-:W-:-:S01]  /*7e00*/  FFMA.FTZ R2, R8, R2, R152 ;  /* 0x0000000208027223 */ /* 0x004fc20000010098 */
[----:B------:R-:W-:Y:S01]  /*7e10*/  FMNMX.FTZ R4, R167, R4, !PT ;  /* 0x00000004a7047209 */ /* 0x000fe20007810000 */
[-C--:B------:R-:W-:Y:S01]  /*7e20*/  FMUL.FTZ R24, R24, R8.reuse ;  /* 0x0000000818187220 */ /* 0x080fe20000410000 */
[-C--:B------:R-:W-:Y:S01]  /*7e30*/  FMUL.FTZ R25, R25, R8.reuse ;  /* 0x0000000819197220 */ /* 0x080fe20000410000 */
[----:B------:R-:W-:Y:S01]  /*7e40*/  FMUL.FTZ R28, R28, R8 ;  /* 0x000000081c1c7220 */ /* 0x000fe20000410000 */
[----:B------:R-:W-:Y:S01]  /*7e50*/  FMNMX.FTZ R4, R170, R4, !PT ;  /* 0x00000004aa047209 */ /* 0x000fe20007810000 */
[----:B------:R-:W-:Y:S01]  /*7e60*/  FMUL.FTZ R29, R29, R8 ;  /* 0x000000081d1d7220 */ /* 0x000fe20000410000 */
[----:B------:R-:W2:Y:S01]  /*7e70*/  MUFU.EX2 R157, R157 ;  /* 0x0000009d009d7308 */ /* 0x000ea20000000800 */
[----:B---3--:R-:W-:-:S01]  /*7e80*/  FADD.FTZ R2, R153, R2 ;  /* 0x0000000299027221 */ /* 0x008fc20000010000 */
[----:B------:R-:W-:Y:S01]  /*7e90*/  FMNMX.FTZ R4, R171, R4, !PT ;  /* 0x00000004ab047209 */ /* 0x000fe20007810000 */
[-C--:B------:R-:W-:Y:S01]  /*7ea0*/  FMUL.FTZ R32, R32, R8.reuse ;  /* 0x0000000820207220 */ /* 0x080fe20000410000 */
[-C--:B------:R-:W-:Y:S01]  /*7eb0*/  FMUL.FTZ R33, R33, R8.reuse ;  /* 0x0000000821217220 */ /* 0x080fe20000410000 */
[----:B------:R-:W-:Y:S01]  /*7ec0*/  FMUL.FTZ R36, R36, R8 ;  /* 0x0000000824247220 */ /* 0x000fe20000410000 */
[----:B------:R-:W-:Y:S01]  /*7ed0*/  FMNMX.FTZ R4, R174, R4, !PT ;  /* 0x00000004ae047209 */ /* 0x000fe20007810000 */
[----:B------:R-:W-:Y:S01]  /*7ee0*/  FMUL.FTZ R37, R37, R8 ;  /* 0x0000000825257220 */ /* 0x000fe20000410000 */
[----:B------:R-:W3:Y:S01]  /*7ef0*/  MUFU.EX2 R160, R160 ;  /* 0x000000a000a07308 */ /* 0x000ee20000000800 */
[----:B----4-:R-:W-:-:S01]  /*7f00*/  FADD.FTZ R2, R156, R2 ;  /* 0x000000029c027221 */ /* 0x010fc20000010000 */
[----:B------:R-:W-:Y:S01]  /*7f10*/  FMNMX.FTZ R4, R175, R4, !PT ;  /* 0x00000004af047209 */ /* 0x000fe20007810000 */
[-C--:B------:R-:W-:Y:S01]  /*7f20*/  FMUL.FTZ R40, R40, R8.reuse ;  /* 0x0000000828287220 */ /* 0x080fe20000410000 */
[-C--:B------:R-:W-:Y:S01]  /*7f30*/  FMUL.FTZ R41, R41, R8.reuse ;  /* 0x0000000829297220 */ /* 0x080fe20000410000 */
[----:B------:R-:W-:Y:S01]  /*7f40*/  FMUL.FTZ R44, R44, R8 ;  /* 0x000000082c2c7220 */ /* 0x000fe20000410000 */
[----:B------:R-:W-:Y:S01]  /*7f50*/  FMNMX.FTZ R4, R178, R4, !PT ;  /* 0x00000004b2047209 */ /* 0x000fe20007810000 */
[----:B------:R-:W-:Y:S01]  /*7f60*/  FMUL.FTZ R45, R45, R8 ;  /* 0x000000082d2d7220 */ /* 0x000fe20000410000 */
[----:B------:R-:W4:Y:S01]  /*7f70*/  MUFU.EX2 R161, R161 ;  /* 0x000000a100a17308 */ /* 0x000f220000000800 */
[----:B--2---:R-:W-:-:S01]  /*7f80*/  FADD.FTZ R2, R157, R2 ;  /* 0x000000029d027221 */ /* 0x004fc20000010000 */
[----:B------:R-:W-:Y:S01]  /*7f90*/  FMNMX.FTZ R4, R179, R4, !PT ;  /* 0x00000004b3047209 */ /* 0x000fe20007810000 */
[----:B------:R-:W-:Y:S01]  /*7fa0*/  FMUL.FTZ R48, R48, R8 ;  /* 0x0000000830307220 */ /* 0x000fe20000410000 */
[----:B------:R-:W-:Y:S01]  /*7fb0*/  F2FP.SATFINITE.E4M3.F32.PACK_AB_MERGE_C R156, R157, R156, RZ ;  /* 0x0000009c9d9c723e */ /* 0x000fe200048070ff */
[----:B------:R-:W-:Y:S01]  /*7fc0*/  FMUL.FTZ R49, R49, R8 ;  /* 0x0000000831317220 */ /* 0x000fe20000410000 */
[----:B------:R-:W-:Y:S01]  /*7fd0*/  FMNMX.FTZ R4, R182, R4, !PT ;  /* 0x00000004b6047209 */ /* 0x000fe20007810000 */
[----:B------:R-:W-:Y:S01]  /*7fe0*/  FMUL.FTZ R52, R52, R8 ;  /* 0x0000000834347220 */ /* 0x000fe20000410000 */
[----:B------:R-:W2:Y:S01]  /*7ff0*/  MUFU.EX2 R164, R164 ;  /* 0x000000a400a47308 */ /* 0x000ea20000000800 */
[----:B---3--:R-:W-:-:S01]  /*8000*/  FADD.FTZ R2, R160, R2 ;  /* 0x00000002a0027221 */ /* 0x008fc20000010000 */
[----:B------:R-:W-:Y:S01]  /*8010*/  FMNMX.FTZ R4, R183, R4, !PT ;  /* 0x00000004b7047209 */ /* 0x000fe20007810000 */
[----:B------:R-:W-:Y:S01]  /*8020*/  FMUL.FTZ R53, R53, R8 ;  /* 0x0000000835357220 */ /* 0x000fe20000410000 */
[----:B------:R-:W-:Y:S01]  /*8030*/  F2FP.SATFINITE.E4M3.F32.PACK_AB_MERGE_C R152, R153, R152, R156 ;  /* 0x000000989998723e */ /* 0x000fe2000480709c */
        /* <DEDUP_REMOVED lines=11> */
[----:B------:R-:W-:Y:S01]  /*80f0*/  MUFU.EX2 R168, R168 ;  /* 0x000000a800a87308 */ /* 0x000fe20000000800 */
[----:B--2---:R-:W-:-:S01]  /*8100*/  FADD.FTZ R10, R164, R2 ;  /* 0x00000002a40a7221 */ /* 0x004fc20000010000 */
[----:B------:R-:W-:Y:S01]  /*8110*/  FMNMX.FTZ R4, R191, R4, !PT ;  /* 0x00000004bf047209 */ /* 0x000fe20007810000 */
[-C--:B------:R-:W-:Y:S01]  /*8120*/  FMUL.FTZ R68, R68, R8.reuse ;  /* 0x0000000844447220 */ /* 0x080fe20000410000 */
[-C--:B------:R-:W-:Y:S01]  /*8130*/  FMUL.FTZ R69, R69, R8.reuse ;  /* 0x0000000845457220 */ /* 0x080fe20000410000 */
[----:B------:R-:W-:Y:S01]  /*8140*/  FMUL.FTZ R72, R72, R8 ;  /* 0x0000000848487220 */ /* 0x000fe20000410000 */
[----:B------:R-:W-:Y:S01]  /*8150*/  FMNMX.FTZ R4, R194, R4, !PT ;  /* 0x00000004c2047209 */ /* 0x000fe20007810000 */
[----:B------:R-:W-:Y:S01]  /*8160*/  FMUL.FTZ R73, R73, R8 ;  /* 0x0000000849497220 */ /* 0x000fe20000410000 */
[----:B------:R-:W-:Y:S01]  /*8170*/  MUFU.EX2 R169, R169 ;  /* 0x000000a900a97308 */ /* 0x000fe20000000800 */
[----:B---3--:R-:W-:Y:S01]  /*8180*/  F2FP.SATFINITE.E4M3.F32.PACK_AB_MERGE_C R164, R165, R164, RZ ;  /* 0x000000a4a5a4723e */ /* 0x008fe200048070ff */
[----:B------:R-:W-:Y:S01]  /*8190*/  FMUL.FTZ R76, R76, R8 ;  /* 0x000000084c4c7220 */ /* 0x000fe20000410000 */
        /* <DEDUP_REMOVED lines=9> */
[-C--:B------:R-:W-:Y:S01]  /*8230*/  FMUL.FTZ R88, R88, R8.reuse ;  /* 0x0000000858587220 */ /* 0x080fe20000410000 */
[-C--:B------:R-:W-:Y:S01]  /*8240*/  FMUL.FTZ R89, R89, R8.reuse ;  /* 0x0000000859597220 */ /* 0x080fe20000410000 */
[----:B------:R-:W-:Y:S01]  /*8250*/  FMUL.FTZ R92, R92, R8 ;  /* 0x000000085c5c7220 */ /* 0x000fe20000410000 */
[----:B------:R-:W-:Y:S01]  /*8260*/  FMNMX.FTZ R4, R202, R4, !PT ;  /* 0x00000004ca047209 */ /* 0x000fe20007810000 */
[----:B------:R-:W2:Y:S01]  /*8270*/  MUFU.EX2 R173, R173 ;  /* 0x000000ad00ad7308 */ /* 0x000ea20000000800 */
[-C--:B------:R-:W-:Y:S01]  /*8280*/  FMUL.FTZ R93, R93, R8.reuse ;  /* 0x000000085d5d7220 */ /* 0x080fe20000410000 */
        /* <DEDUP_REMOVED lines=15> */
[----:B--2---:R-:W-:Y:S01]  /*8380*/  F2FP.SATFINITE.E4M3.F32.PACK_AB_MERGE_C R156, R173, R172, RZ ;  /* 0x000000acad9c723e */ /* 0x004fe200048070ff */
        /* <DEDUP_REMOVED lines=26> */
[----:B------:R-:W-:-:S05]  /*8530*/  F2FP.SATFINITE.E4M3.F32.PACK_AB_MERGE_C R156, R169, R168, R156 ;  /* 0x000000a8a99c723e */ /* 0x000fca000480709c */
[----:B------:R-:W-:Y:S01]  /*8540*/  MUFU.EX2 R185, R185 ;  /* 0x000000b900b97308 */ /* 0x000fe20000000800 */
[----:B--2---:R-:W-:-:S07]  /*8550*/  FMNMX.FTZ R4, R4, R9, !PT ;  /* 0x0000000904047209 */ /* 0x004fce0007810000 */
[----:B------:R-:W-:Y:S01]  /*8560*/  MUFU.EX2 R188, R188 ;  /* 0x000000bc00bc7308 */ /* 0x000fe20000000800 */
[----:B------:R-:W2:Y:S07]  /*8570*/  SHFL.BFLY PT, R9, R4, 0x1, 0x1f ;  /* 0x0c201f0004097f89 */ /* 0x000eae00000e0000 */
[----:B------:R-:W-:Y:S08]  /*8580*/  MUFU.EX2 R189, R189 ;  /* 0x000000bd00bd7308 */ /* 0x000ff00000000800 */
[----:B------:R-:W-:Y:S08]  /*8590*/  MUFU.EX2 R192, R192 ;  /* 0x000000c000c07308 */ /* 0x000ff00000000800 */
[----:B------:R-:W-:Y:S01]  /*85a0*/  MUFU.EX2 R193, R193 ;  /* 0x000000c100c17308 */ /* 0x000fe20000000800 */
[----:B--2---:R-:W-:Y:S01]  /*85b0*/  FMNMX.FTZ R4, R4, R9, !PT ;  /* 0x0000000904047209 */ /* 0x004fe20007810000 */
[----:B------:R-:W-:-:S06]  /*85c0*/  IMAD.U32 R9, RZ, RZ, UR41 ;  /* 0x00000029ff097e24 */ /* 0x000fcc000f8e00ff */
[----:B------:R-:W-:Y:S01]  /*85d0*/  MUFU.EX2 R196, R196 ;  /* 0x000000c400c47308 */ /* 0x000fe20000000800 */
        /* <DEDUP_REMOVED lines=60> */
[----:B------:R-:W-:Y:S01]  /*89a0*/  F2FP.SATFINITE.E4M3.F32.PACK_AB_MERGE_C R158, R181, R180, RZ ;  /* 0x000000b4b59e723e */ /* 0x000fe200048070ff */
[-C--:B------:R-:W-:Y:S01]  /*89b0*/  FMUL.FTZ R51, R51, R7.reuse ;  /* 0x0000000733337220 */ /* 0x080fe20000410000 */
[----:B------:R-:W-:Y:S01]  /*89c0*/  F2FP.SATFINITE.E4M3.F32.PACK_AB_MERGE_C R153, R155, R154, R153 ;  /* 0x0000009a9b99723e */ /* 0x000fe20004807099 */
[----:B------:R-:W-:Y:S01]  /*89d0*/  FMUL.FTZ R54, R54, R7 ;  /* 0x0000000736367220 */ /* 0x000fe20000410000 */
[----:B------:R-:W2:Y:S01]  /*89e0*/  MUFU.EX2 R166, R166 ;  /* 0x000000a600a67308 */ /* 0x000ea20000000800 */
[----:B---3--:R-:W-:-:S01]  /*89f0*/  FADD.FTZ R0, R162, R0 ;  /* 0x00000000a2007221 */ /* 0x008fc20000010000 */
[----:B------:R-:W-:Y:S01]  /*8a00*/  F2FP.SATFINITE.E4M3.F32.PACK_AB_MERGE_C R154, R161, R160, R164 ;  /* 0x000000a0a19a723e */ /* 0x000fe200048070a4 */
        /* <DEDUP_REMOVED lines=48> */
[-C--:B------:R-:W-:Y:S01]  /*8d10*/  FMUL.FTZ R102, R102, R7.reuse ;  /* 0x0000000766667220 */ /* 0x080fe20000410000 */
[-C--:B------:R-:W-:Y:S01]  /*8d20*/  FMUL.FTZ R103, R103, R7.reuse ;  /* 0x0000000767677220 */ /* 0x080fe20000410000 */
[----:B------:R-:W-:Y:S01]  /*8d30*/  FMUL.FTZ R106, R106, R7 ;  /* 0x000000076a6a7220 */ /* 0x000fe20000410000 */
[----:B------:R-:W-:Y:S01]  /*8d40*/  FADD.FTZ R0, R188, R0 ;  /* 0x00000000bc007221 */ /* 0x000fe20000010000 */
[----:B------:R-:W-:Y:S01]  /*8d50*/  F2FP.SATFINITE.E4M3.F32.PACK_AB_MERGE_C R188, R189, R188, RZ ;  /* 0x000000bcbdbc723e */ /* 0x000fe200048070ff */
[----:B------:R-:W3:Y:S01]  /*8d60*/  MUFU.EX2 R179, R179 ;  /* 0x000000b300b37308 */ /* 0x000ee20000000800 */
[----:B----4-:R-:W-:-:S01]  /*8d70*/  FADD.FTZ R2, R175, R2 ;  /* 0x00000002af027221 */ /* 0x010fc20000010000 */
[----:B------:R-:W-:Y:S01]  /*8d80*/  FADD.FTZ R0, R189, R0 ;  /* 0x00000000bd007221 */ /* 0x000fe20000010000 */
[----:B------:R-:W-:Y:S01]  /*8d90*/  F2FP.SATFINITE.E4M3.F32.PACK_AB_MERGE_C R157, R175, R174, RZ ;  /* 0x000000aeaf9d723e */ /* 0x000fe200048070ff */
        /* <DEDUP_REMOVED lines=34> */
[----:B------:R-:W-:Y:S01]  /*8fc0*/  FMUL.FTZ R151, R151, R7 ;  /* 0x0000000797977220 */ /* 0x000fe20000410000 */
[----:B------:R-:W-:Y:S01]  /*8fd0*/  F2FP.SATFINITE.E4M3.F32.PACK_AB_MERGE_C R157, R171, R170, R157 ;  /* 0x000000aaab9d723e */ /* 0x000fe2000480709d */
[----:B------:R-:W2:Y:S01]  /*8fe0*/  MUFU.EX2 R190, R190 ;  /* 0x000000be00be7308 */ /* 0x000ea20000000800 */
[----:B---3--:R-:W-:-:S01]  /*8ff0*/  FADD.FTZ R2, R186, R2 ;  /* 0x00000002ba027221 */ /* 0x008fc20000010000 */
[----:B------:R-:W-:-:S02]  /*9000*/  F2FP.SATFINITE.E4M3.F32.PACK_AB_MERGE_C R158, R177, R176, R158 ;  /* 0x000000b0b19e723e */ /* 0x000fc4000480709e */
[----:B------:R-:W-:Y:S02]  /*9010*/  F2FP.SATFINITE.E4M3.F32.PACK_AB_MERGE_C R159, R179, R178, R159 ;  /* 0x000000b2b39f723e */ /* 0x000fe4000480709f */
[----:B------:R-:W-:Y:S02]  /*9020*/  F2FP.SATFINITE.E4M3.F32.PACK_AB_MERGE_C R160, R185, R184, R188 ;  /* 0x000000b8b9a0723e */ /* 0x000fe400048070bc */
        /* <DEDUP_REMOVED lines=53> */
[C---:B----4-:R-:W-:Y:S01]  /*9380*/  F2FP.SATFINITE.E4M3.F32.PACK_AB_MERGE_C R212, R213.reuse, R212, RZ ;  /* 0x000000d4d5d4723e */ /* 0x050fe200048070ff */
[----:B------:R-:W-:-:S03]  /*9390*/  FADD.FTZ R2, R213, R10 ;  /* 0x0000000ad5027221 */ /* 0x000fc60000010000 */
[----:B------:R-:W-:Y:S01]  /*93a0*/  F2FP.SATFINITE.E4M3.F32.PACK_AB_MERGE_C R166, R209, R208, R212 ;  /* 0x000000d0d1a6723e */ /* 0x000fe200048070d4 */
[----:B--2---:R-:W-:-:S01]  /*93b0*/  FADD.FTZ R0, R214, R0 ;  /* 0x00000000d6007221 */ /* 0x004fc20000010000 */
[----:B---3--:R-:W-:-:S03]  /*93c0*/  F2FP.SATFINITE.E4M3.F32.PACK_AB_MERGE_C R167, R9, R214, RZ ;  /* 0x000000d609a7723e */ /* 0x008fc600048070ff */
[----:B------:R-:W-:Y:S01]  /*93d0*/  FADD.FTZ R0, R9, R0 ;  /* 0x0000000009007221 */ /* 0x000fe20000010000 */
[----:B------:R-:W-:Y:S01]  /*93e0*/  F2FP.SATFINITE.E4M3.F32.PACK_AB_MERGE_C R167, R211, R210, R167 ;  /* 0x000000d2d3a7723e */ /* 0x000fe200048070a7 */
[----:B------:R-:W-:Y:S06]  /*93f0*/  @!P0 BRA `(.L_x_2802) ;  /* 0x0000000000048947 */ /* 0x000fec0003800000 */
[----:B------:R-:W-:Y:S01]  /*9400*/  BPT.TRAP 0x1 ;  /* 0x000000040000795c */ /* 0x000fe20000300000 */
.L_x_2802:
[----:B------:R2:W3:Y:S01]  /*9410*/  SYNCS.PHASECHK.TRANS64.TRYWAIT P1, [UR50+0x38850], R6 ;  /* 0x03885006ff0075a7 */ /* 0x0004e20008020172 */
[----:B------:R-:W-:Y:S05]  /*9420*/  @!P0 BRA `(.L_x_2803) ;  /* 0x0000000000048947 */ /* 0x000fea0003800000 */
[----:B------:R-:W-:Y:S01]  /*9430*/  BPT.TRAP 0x1 ;  /* 0x000000040000795c */ /* 0x000fe20000300000 */
.L_x_2803:
[----:B---3--:R-:W-:Y:S05]  /*9440*/  @P1 BRA `(.L_x_2804) ;  /* 0x0000000000081947 */ /* 0x008fea0003800000 */
[----:B------:R-:W3:Y:S02]  /*9450*/  SYNCS.PHASECHK.TRANS64.TRYWAIT P1, [UR50+0x38850], R6 ;  /* 0x03885006ff0075a7 */ /* 0x000ee40008020172 */
[----:B---3--:R-:W-:Y:S05]  /*9460*/  @!P1 BRA `(.L_x_2805) ;  /* 0x000000e800a09947 */ /* 0x008fea0003800000 */
.L_x_2804:
        /* <DEDUP_REMOVED lines=30> */
.L_x_2806:
        /* <DEDUP_REMOVED lines=9> */
.L_x_2796:
[----:B------:R-:W-:Y:S01]  /*96e0*/  ULDC.64 UR4, c[0x0][0x9a0] ;  /* 0x0002680000047ab9 */ /* 0x000fe20000000a00 */
[----:B------:R2:W-:Y:S08]  /*96f0*/  BAR.ARV R3, 0x100 ;  /* 0x000400030000751d */ /* 0x0005f00000002000 */
[----:B------:R-:W-:Y:S06]  /*9700*/  BAR.ARV 0x8, 0x180 ;  /* 0x0206000000007b1d */ /* 0x000fec0000002000 */
[----:B------:R-:W-:-:S04]  /*9710*/  ISETP.NE.U32.AND P0, PT, RZ, UR4, PT ;  /* 0x00000004ff007c0c */ /* 0x000fc8000bf05070 */
[----:B------:R-:W-:-:S13]  /*9720*/  ISETP.NE.AND.EX P0, PT, RZ, UR5, PT, P0 ;  /* 0x00000005ff007c0c */ /* 0x000fda000bf05300 */
[----:B01----:R-:W0:Y:S08]  /*9730*/  @P0 LDC.64 R6, c[0x0][0x9c8] ;  /* 0x00027200ff060b82 */ /* 0x003e300000000a00 */
[----:B------:R-:W1:Y:S01]  /*9740*/  @P0 LDC.64 R8, c[0x0][0x9d0] ;  /* 0x00027400ff080b82 */ /* 0x000e620000000a00 */
[C---:B0-----:R-:W-:Y:S02]  /*9750*/  @P0 IMAD R12, R6.reuse, UR37, RZ ;  /* 0x00000025060c0c24 */ /* 0x041fe4000f8e02ff */
[----:B------:R-:W-:-:S04]  /*9760*/  @P0 IMAD.WIDE.U32 R10, R6, UR36, RZ ;  /* 0x00000024060a0c25 */ /* 0x000fc8000f8e00ff */
[----:B------:R-:W-:Y:S02]  /*9770*/  @P0 IMAD R7, R7, UR36, R12 ;  /* 0x0000002407070c24 */ /* 0x000fe4000f8e020c */
[----:B------:R-:W-:Y:S02]  /*9780*/  @P0 IMAD.MOV.U32 R6, RZ, RZ, R10 ;  /* 0x000000ffff060224 */ /* 0x000fe400078e000a */
[----:B------:R-:W-:Y:S02]  /*9790*/  @P0 IMAD.IADD R7, R11, 0x1, R7 ;  /* 0x000000010b070824 */ /* 0x000fe400078e0207 */
[----:B-1----:R-:W-:-:S04]  /*97a0*/  @P0 IMAD.WIDE.U32 R6, R8, UR42, R6 ;  /* 0x0000002a08060c25 */ /* 0x002fc8000f8e0006 */
[----:B------:R-:W-:Y:S01]  /*97b0*/  @P0 IMAD R9, R9, UR42, R7 ;  /* 0x0000002a09090c24 */ /* 0x000fe2000f8e0207 */
[----:B------:R-:W-:Y:S01]  /*97c0*/  @P0 LEA R8, P1, R6, UR4, 0x2 ;  /* 0x0000000406080c11 */ /* 0x000fe2000f8210ff */
[----:B------:R-:W-:-:S03]  /*97d0*/  IMAD.MOV.U32 R7, RZ, RZ, 0x3f800000 ;  /* 0x3f800000ff077424 */ /* 0x000fc600078e00ff */
[----:B------:R-:W-:-:S05]  /*97e0*/  @P0 LEA.HI.X R9, R6, UR5, R9, 0x2, P1 ;  /* 0x0000000506090c11 */ /* 0x000fca00088f1409 */
[----:B------:R0:W3:Y:S01]  /*97f0*/  @P0 LDG.E R7, desc[UR54][R8.64] ;  /* 0x0000003608070981 */ /* 0x0000e2000c1e1900 */
[----:B------:R-:W-:Y:S02]  /*9800*/  UIADD3 UR45, UR45, 0x1, URZ ;  /* 0x000000012d2d7890 */ /* 0x000fe4000fffe03f */
[----:B------:R-:W-:Y:S01]  /*9810*/  UIADD3 UR47, UR47, 0x1, URZ ;  /* 0x000000012f2f7890 */ /* 0x000fe2000fffe03f */
[----:B------:R-:W1:Y:S01]  /*9820*/  SHFL.BFLY PT, R11, R2, 0x2, 0x1f ;  /* 0x0c401f00020b7f89 */ /* 0x000e6200000e0000 */
[----:B------:R-:W-:-:S03]  /*9830*/  UISETP.NE.AND UP0, UPT, UR45, 0x2, UPT ;  /* 0x000000022d00788c */ /* 0x000fc6000bf05270 */
[----:B------:R-:W4:Y:S01]  /*9840*/  SHFL.BFLY PT, R13, R0, 0x2, 0x1f ;  /* 0x0c401f00000d7f89 */ /* 0x000f2200000e0000 */
[----:B------:R-:W-:Y:S01]  /*9850*/  USEL UR4, URZ, 0x1, UP0 ;  /* 0x000000013f047887 */ /* 0x000fe20008000000 */
[----:B0-----:R-:W-:Y:S01]  /*9860*/  IMAD.U32 R8, RZ, RZ, UR41 ;  /* 0x00000029ff087e24 */ /* 0x001fe2000f8e00ff */
[----:B------:R-:W-:Y:S02]  /*9870*/  USEL UR45, UR45, URZ, UP0 ;  /* 0x0000003f2d2d7287 */ /* 0x000fe40008000000 */
[----:B------:R-:W-:Y:S01]  /*9880*/  ULOP3.LUT UR46, UR46, UR4, URZ, 0x3c, !UPT ;  /* 0x000000042e2e7292 */ /* 0x000fe2000f8e3c3f */
[----:B-1----:R-:W-:Y:S01]  /*9890*/  FADD.FTZ R11, R11, R2 ;  /* 0x000000020b0b7221 */ /* 0x002fe20000010000 */
[----:B------:R-:W-:Y:S02]  /*98a0*/  IMAD.MOV.U32 R2, RZ, RZ, -0x800000 ;  /* 0xff800000ff027424 */ /* 0x000fe400078e00ff */
[----:B----4-:R-:W-:Y:S02]  /*98b0*/  FADD.FTZ R13, R13, R0 ;  /* 0x000000000d0d7221 */ /* 0x010fe40000010000 */
[----:B------:R-:W0:Y:S01]  /*98c0*/  SHFL.BFLY PT, R6, R11, 0x1, 0x1f ;  /* 0x0c201f000b067f89 */ /* 0x000e2200000e0000 */
[----:B------:R-:W-:-:S03]  /*98d0*/  IMAD.MOV.U32 R0, RZ, RZ, -0x800000 ;  /* 0xff800000ff007424 */ /* 0x000fc600078e00ff */
[----:B------:R-:W1:Y:S01]  /*98e0*/  SHFL.BFLY PT, R10, R13, 0x1, 0x1f ;  /* 0x0c201f000d0a7f89 */ /* 0x000e6200000e0000 */
[----:B0-----:R-:W-:Y:S01]  /*98f0*/  FADD.FTZ R12, R11, R6 ;  /* 0x000000060b0c7221 */ /* 0x001fe20000010000 */
[----:B------:R-:W-:Y:S02]  /*9900*/  IMAD.MOV.U32 R6, RZ, RZ, RZ ;  /* 0x000000ffff067224 */ /* 0x000fe400078e00ff */
[----:B------:R-:W-:Y:S02]  /*9910*/  IMAD.U32 R11, RZ, RZ, UR41 ;  /* 0x00000029ff0b7e24 */ /* 0x000fe4000f8e00ff */
[----:B-1----:R-:W-:Y:S01]  /*9920*/  FADD.FTZ R14, R13, R10 ;  /* 0x0000000a0d0e7221 */ /* 0x002fe20000010000 */
[C---:B------:R-:W-:Y:S01]  /*9930*/  FSETP.NE.FTZ.AND P0, PT, R12.reuse, RZ, PT ;  /* 0x000000ff0c00720b */ /* 0x040fe20003f15000 */
[----:B--2---:R-:W-:Y:S01]  /*9940*/  FMUL.FTZ R3, R12, 0.00390625 ;  /* 0x3b8000000c037820 */ /* 0x004fe20000410000 */
[----:B------:R-:W-:Y:S02]  /*9950*/  IMAD.MOV.U32 R10, RZ, RZ, RZ ;  /* 0x000000ffff0a7224 */ /* 0x000fe400078e00ff */
[----:B------:R-:W-:-:S02]  /*9960*/  FMUL.FTZ R15, R14, 0.00390625 ;  /* 0x3b8000000e0f7820 */ /* 0x000fc40000410000 */
[----:B------:R-:W-:-:S03]  /*9970*/  FSETP.NE.FTZ.AND P1, PT, R3, RZ, PT ;  /* 0x000000ff0300720b */ /* 0x000fc60003f35000 */
[----:B------:R-:W-:-:S04]  /*9980*/  FSETP.NE.FTZ.AND P2, PT, R15, RZ, PT ;  /* 0x000000ff0f00720b */ /* 0x000fc80003f55000 */
        /* <DEDUP_REMOVED lines=142> */
.L_x_2771:
        /* <DEDUP_REMOVED lines=18> */
[----:B------:R-:W-:Y:S01]  /*a390*/  ULDC.64 UR12, c[0x0][0xc00] ;  /* 0x00030000000c7ab9 */ /* 0x000fe20000000a00 */
[----:B------:R-:W-:Y:S01]  /*a3a0*/  ULDC.64 UR14, c[0x0][0xc08] ;  /* 0x00030200000e7ab9 */ /* 0x000fe20000000a00 */
[----:B------:R-:W-:Y:S01]  /*a3b0*/  ULDC UR9, c[0x0][0xbe8] ;  /* 0x0002fa0000097ab9 */ /* 0x000fe20000000800 */
[----:B0-----:R-:W-:-:S05]  /*a3c0*/  IMAD.SHL.U32 R3, R191, 0x4, RZ ;  /* 0x00000004bf037824 */ /* 0x001fca00078e00ff */
[----:B------:R-:W-:Y:S01]  /*a3d0*/  LOP3.LUT R3, R3, 0xc, RZ, 0xc0, !PT ;  /* 0x0000000c03037812 */ /* 0x000fe200078ec0ff */
[----:B------:R-:W-:Y:S03]  /*a3e0*/  BAR.SYNC.DEFER_BLOCKING 0x1, 0x100 ;  /* 0x0044000000007b1d */ /* 0x000fe60000010000 */
[----:B------:R-:W-:-:S05]  /*a3f0*/  IADD3 R4, P0, R3, UR10, RZ ;  /* 0x0000000a03047c10 */ /* 0x000fca000ff1e0ff */
[----:B------:R-:W-:-:S06]  /*a400*/  IMAD.X R5, RZ, RZ, UR11, P0 ;  /* 0x0000000bff057e24 */ /* 0x000fcc00080e06ff */
[----:B------:R0:W3:Y:S01]  /*a410*/  LDG.E.CONSTANT R5, desc[UR54][R4.64] ;  /* 0x0000003604057981 */ /* 0x0000e2000c1e9900 */
[----:B------:R-:W-:Y:S01]  /*a420*/  LOP3.LUT P0, R3, R191, 0x3, RZ, 0xc0, !PT ;  /* 0x00000003bf037812 */ /* 0x000fe2000780c0ff */
[----:B------:R-:W-:Y:S01]  /*a430*/  UMOV UR10, UR8 ;  /* 0x00000008000a7c82 */ /* 0x000fe20008000000 */
[----:B-1----:R-:W-:Y:S01]  /*a440*/  UMOV UR11, UR4 ;  /* 0x00000004000b7c82 */ /* 0x002fe20008000000 */
[----:B------:R-:W-:Y:S01]  /*a450*/  UIMAD.WIDE UR12, UR36, 0x4, UR12 ;  /* 0x00000004240c78a5 */ /* 0x000fe2000f8e020c */
        /* <DEDUP_REMOVED lines=17> */
[----:B------:R-:W-:Y:S01]  /*a570*/  IMAD.MOV.U32 R42, RZ, RZ, 0x2 ;  /* 0x00000002ff2a7424 */ /* 0x000fe200078e00ff */
        /* <DEDUP_REMOVED lines=55> */
[----:B0-----:R-:W-:-:S02]  /*a8f0*/  SEL R4, R24, R25, P0 ;  /* 0x0000001918047207 */ /* 0x001fc40000000000 */
        /* <DEDUP_REMOVED lines=46> */
[----:B--2---:R-:W-:Y:S01]  /*abe0*/  IMAD.WIDE R42, R173, R42, UR10 ;  /* 0x0000000aad2a7e25 */ /* 0x004fe2000f8e022a */
[----:B------:R-:W-:Y:S02]  /*abf0*/  SEL R173, R130, R131, P0 ;  /* 0x0000008382ad7207 */ /* 0x000fe40000000000 */
[----:B------:R-:W-:-:S02]  /*ac00*/  SEL R130, R131, R130, P0 ;  /* 0x0000008283827207 */ /* 0x000fc40000000000 */
[C---:B------:R-:W-:Y:S02]  /*ac10*/  IADD3 R63, P3, R42.reuse, 0xc040, RZ ;  /* 0x0000c0402a3f7810 */ /* 0x040fe40007f7e0ff */
[C---:B------:R-:W-:Y:S02]  /*ac20*/  IADD3 R59, P4, R42.reuse, 0xc060, RZ ;  /* 0x0000c0602a3b7810 */ /* 0x040fe40007f9e0ff */
[----:B------:R-:W-:Y:S02]  /*ac30*/  LOP3.LUT R62, R63, 0x380, RZ, 0xc0, !PT ;  /* 0x000003803f3e7812 */ /* 0x000fe400078ec0ff */
[----:B------:R-:W-:Y:S02]  /*ac40*/  IADD3 R67, P2, R42, 0xc020, RZ ;  /* 0x0000c0202a437810 */ /* 0x000fe40007f5e0ff */
[----:B------:R-:W-:Y:S02]  /*ac50*/  SHF.R.U64 R62, R62, 0x3, RZ ;  /* 0x000000033e3e7819 */ /* 0x000fe400000012ff */
[----:B------:R-:W-:-:S02]  /*ac60*/  LOP3.LUT R58, R59, 0x380, RZ, 0xc0, !PT ;  /* 0x000003803b3a7812 */ /* 0x000fc400078ec0ff */
[----:B------:R-:W-:Y:S01]  /*ac70*/  LOP3.LUT R62, R62, R63, RZ, 0x3c, !PT ;  /* 0x0000003f3e3e7212 */ /* 0x000fe200078e3cff */
[----:B------:R-:W-:Y:S01]  /*ac80*/  IMAD.X R63, RZ, RZ, R43, P3 ;  /* 0x000000ffff3f7224 */ /* 0x000fe200018e062b */
[C---:B------:R-:W-:Y:S02]  /*ac90*/  IADD3 R87, P3, R42.reuse, 0x8000, RZ ;  /* 0x000080002a577810 */ /* 0x040fe40007f7e0ff */
[----:B------:R-:W-:Y:S02]  /*aca0*/  LOP3.LUT R66, R67, 0x380, RZ, 0xc0, !PT ;  /* 0x0000038043427812 */ /* 0x000fe400078ec0ff */
[----:B------:R-:W-:Y:S02]  /*acb0*/  IADD3 R71, P1, R42, 0xc000, RZ ;  /* 0x0000c0002a477810 */ /* 0x000fe40007f3e0ff */
[----:B------:R-:W-:Y:S02]  /*acc0*/  SHF.R.U64 R58, R58, 0x3, RZ ;  /* 0x000000033a3a7819 */ /* 0x000fe400000012ff */
[----:B------:R-:W-:-:S02]  /*acd0*/  LOP3.LUT R86, R87, 0x380, RZ, 0xc0, !PT ;  /* 0x0000038057567812 */ /* 0x000fc400078ec0ff */
[----:B------:R-:W-:Y:S02]  /*ace0*/  SHF.R.U64 R66, R66, 0x3, RZ ;  /* 0x0000000342427819 */ /* 0x000fe400000012ff */
[----:B------:R-:W-:Y:S02]  /*acf0*/  LOP3.LUT R70, R71, 0x380, RZ, 0xc0, !PT ;  /* 0x0000038047467812 */ /* 0x000fe400078ec0ff */
[----:B------:R-:W-:Y:S01]  /*ad00*/  LOP3.LUT R58, R58, R59, RZ, 0x3c, !PT ;  /* 0x0000003b3a3a7212 */ /* 0x000fe200078e3cff */
[--C-:B------:R-:W-:Y:S01]  /*ad10*/  IMAD.X R59, RZ, RZ, R43.reuse, P4 ;  /* 0x000000ffff3b7224 */ /* 0x100fe200020e062b */
[----:B------:R-:W-:Y:S02]  /*ad20*/  SHF.R.U64 R86, R86, 0x3, RZ ;  /* 0x0000000356567819 */ /* 0x000fe400000012ff */
[----:B------:R-:W-:Y:S01]  /*ad30*/  LOP3.LUT R66, R66, R67, RZ, 0x3c, !PT ;  /* 0x0000004342427212 */ /* 0x000fe200078e3cff */
[----:B------:R-:W-:Y:S01]  /*ad40*/  IMAD.X R67, RZ, RZ, R43, P2 ;  /* 0x000000ffff437224 */ /* 0x000fe200010e062b */
[----:B------:R-:W-:-:S02]  /*ad50*/  SHF.R.U64 R70, R70, 0x3, RZ ;  /* 0x0000000346467819 */ /* 0x000fc400000012ff */
[C---:B------:R-:W-:Y:S02]  /*ad60*/  IADD3 R83, P4, R42.reuse, 0x8020, RZ ;  /* 0x000080202a537810 */ /* 0x040fe40007f9e0ff */
[----:B------:R-:W-:Y:S02]  /*ad70*/  IADD3 R91, P2, R42, 0x4060, RZ ;  /* 0x000040602a5b7810 */ /* 0x000fe40007f5e0ff */
[----:B------:R-:W-:Y:S01]  /*ad80*/  LOP3.LUT R86, R86, R87, RZ, 0x3c, !PT ;  /* 0x0000005756567212 */ /* 0x000fe200078e3cff */
[--C-:B------:R-:W-:Y:S01]  /*ad90*/  IMAD.X R87, RZ, RZ, R43.reuse, P3 ;  /* 0x000000ffff577224 */ /* 0x100fe200018e062b */
[----:B------:R-:W-:Y:S01]  /*ada0*/  LOP3.LUT R70, R70, R71, RZ, 0x3c, !PT ;  /* 0x0000004746467212 */ /* 0x000fe200078e3cff */
[----:B------:R-:W-:Y:S01]  /*adb0*/  IMAD.X R71, RZ, RZ, R43, P1 ;  /* 0x000000ffff477224 */ /* 0x000fe200008e062b */
[----:B------:R-:W-:Y:S02]  /*adc0*/  LOP3.LUT R82, R83, 0x380, RZ, 0xc0, !PT ;  /* 0x0000038053527812 */ /* 0x000fe400078ec0ff */
[----:B------:R-:W-:-:S02]  /*add0*/  IADD3 R47, P3, R42, 0x4000, RZ ;  /* 0x000040002a2f7810 */ /* 0x000fc40007f7e0ff */
[----:B------:R-:W-:Y:S02]  /*ade0*/  LOP3.LUT R90, R91, 0x380, RZ, 0xc0, !PT ;  /* 0x000003805b5a7812 */ /* 0x000fe400078ec0ff */
[C---:B------:R-:W-:Y:S01]  /*adf0*/  IADD3 R95, P1, R42.reuse, 0x4040, RZ ;  /* 0x000040402a5f7810 */ /* 0x040fe20007f3e0ff */
[----:B---3--:R-:W-:Y:S01]  /*ae00*/  SHFL.IDX PT, R143, R97, R5, 0x1c1f ;  /* 0x001c1f05618f7589 */ /* 0x008fe200000e0000 */
[C---:B------:R-:W-:Y:S02]  /*ae10*/  IADD3 R75, P6, R42.reuse, 0x8060, RZ ;  /* 0x000080602a4b7810 */ /* 0x040fe40007fde0ff */
[----:B------:R-:W-:Y:S01]  /*ae20*/  IADD3 R79, P5, R42, 0x8040, RZ ;  /* 0x000080402a4f7810 */ /* 0x000fe20007fbe0ff */
[----:B------:R-:W-:Y:S01]  /*ae30*/  SHFL.IDX PT, R113, R113, R5, 0x1c1f ;  /* 0x001c1f0571717589 */ /* 0x000fe200000e0000 */
[----:B------:R-:W-:Y:S02]  /*ae40*/  SHF.R.U64 R82, R82, 0x3, RZ ;  /* 0x0000000352527819 */ /* 0x000fe400000012ff */
[----:B------:R-:W-:Y:S01]  /*ae50*/  LOP3.LUT R46, R47, 0x380, RZ, 0xc0, !PT ;  /* 0x000003802f2e7812 */ /* 0x000fe200078ec0ff */
[----:B------:R-:W-:Y:S01]  /*ae60*/  SHFL.IDX PT, R144, R144, R5, 0x1c1f ;  /* 0x001c1f0590907589 */ /* 0x000fe200000e0000 */
[----:B------:R-:W-:-:S02]  /*ae70*/  SHF.R.U64 R90, R90, 0x3, RZ ;  /* 0x000000035a5a7819 */ /* 0x000fc400000012ff */
[----:B------:R-:W-:Y:S01]  /*ae80*/  LOP3.LUT R94, R95, 0x380, RZ, 0xc0, !PT ;  /* 0x000003805f5e7812 */ /* 0x000fe200078ec0ff */
[----:B------:R-:W-:Y:S01]  /*ae90*/  SHFL.IDX PT, R25, R25, R5, 0x1c1f ;  /* 0x001c1f0519197589 */ /* 0x000fe200000e0000 */
[----:B------:R-:W-:Y:S02]  /*aea0*/  LOP3.LUT R74, R75, 0x380, RZ, 0xc0, !PT ;  /* 0x000003804b4a7812 */ /* 0x000fe400078ec0ff */
[----:B------:R-:W-:Y:S01]  /*aeb0*/  LOP3.LUT R78, R79, 0x380, RZ, 0xc0, !PT ;  /* 0x000003804f4e7812 */ /* 0x000fe200078ec0ff */
[----:B------:R-:W-:Y:S01]  /*aec0*/  SHFL.IDX PT, R29, R29, R5, 0x1c1f ;  /* 0x001c1f051d1d7589 */ /* 0x000fe200000e0000 */
[----:B------:R-:W-:Y:S01]  /*aed0*/  LOP3.LUT R82, R82, R83, RZ, 0x3c, !PT ;  /* 0x0000005352527212 */ /* 0x000fe200078e3cff */
[--C-:B------:R-:W-:Y:S01]  /*aee0*/  IMAD.X R83, RZ, RZ, R43.reuse, P4 ;  /* 0x000000ffff537224 */ /* 0x100fe200020e062b */
[----:B------:R-:W-:Y:S01]  /*aef0*/  SHF.R.U64 R46, R46, 0x3, RZ ;  /* 0x000000032e2e7819 */ /* 0x000fe200000012ff */
[----:B------:R-:W-:Y:S01]  /*af00*/  SHFL.IDX PT, R172, R172, R5, 0x1c1f ;  /* 0x001c1f05acac7589 */ /* 0x000fe200000e0000 */
[----:B------:R-:W-:Y:S01]  /*af10*/  LOP3.LUT R90, R90, R91, RZ, 0x3c, !PT ;  /* 0x0000005b5a5a7212 */ /* 0x000fe200078e3cff */
[----:B------:R-:W-:Y:S01]  /*af20*/  IMAD.X R91, RZ, RZ, R43, P2 ;  /* 0x000000ffff5b7224 */ /* 0x000fe200010e062b */
[----:B------:R-:W-:Y:S01]  /*af30*/  SHF.R.U64 R94, R94, 0x3, RZ ;  /* 0x000000035e5e7819 */ /* 0x000fe200000012ff */
[----:B------:R-:W-:Y:S01]  /*af40*/  SHFL.IDX PT, R24, R24, R5, 0x1c1f ;  /* 0x001c1f0518187589 */ /* 0x000fe200000e0000 */
[----:B------:R-:W-:-:S02]  /*af50*/  IADD3 R55, P4, R42, 0x40, RZ ;  /* 0x000000402a377810 */ /* 0x000fc40007f9e0ff */
[----:B------:R-:W-:Y:S01]  /*af60*/  SHF.R.U64 R74, R74, 0x3, RZ ;  /* 0x000000034a4a7819 */ /* 0x000fe200000012ff */
[----:B------:R-:W-:Y:S01]  /*af70*/  SHFL.IDX PT, R65, R65, R5, 0x1c1f ;  /* 0x001c1f0541417589 */ /* 0x000fe200000e0000 */
[----:B------:R-:W-:Y:S02]  /*af80*/  SHF.R.U64 R78, R78, 0x3, RZ ;  /* 0x000000034e4e7819 */ /* 0x000fe400000012ff */
[----:B------:R-:W-:Y:S01]  /*af90*/  IADD3 R51, P2, R42, 0x60, RZ ;  /* 0x000000602a337810 */ /* 0x000fe20007f5e0ff */
[----:B------:R-:W-:Y:S01]  /*afa0*/  SHFL.IDX PT, R117, R117, R5, 0x1c1f ;  /* 0x001c1f0575757589 */ /* 0x000fe200000e0000 */
[----:B------:R-:W-:Y:S02]  /*afb0*/  LOP3.LUT R46, R46, R47, RZ, 0x3c, !PT ;  /* 0x0000002f2e2e7212 */ /* 0x000fe400078e3cff */
[----:B------:R-:W-:Y:S01]  /*afc0*/  LOP3.LUT R47, R42, 0x380, RZ, 0xc0, !PT ;  /* 0x000003802a2f7812 */ /* 0x000fe200078ec0ff */
[----:B------:R-:W-:Y:S01]  /*afd0*/  SHFL.IDX PT, R137, R137, R5, 0x1c1f ;  /* 0x001c1f0589897589 */ /* 0x000fe200000e0000 */
[----:B------:R-:W-:Y:S01]  /*afe0*/  LOP3.LUT R94, R94, R95, RZ, 0x3c, !PT ;  /* 0x0000005f5e5e7212 */ /* 0x000fe200078e3cff */
[--C-:B------:R-:W-:Y:S01]  /*aff0*/  IMAD.X R95, RZ, RZ, R43.reuse, P1 ;  /* 0x000000ffff5f7224 */ /* 0x100fe200008e062b */
[----:B------:R-:W-:Y:S01]  /*b000*/  LOP3.LUT R54, R55, 0x380, RZ, 0xc0, !PT ;  /* 0x0000038037367812 */ /* 0x000fe200078ec0ff */
[----:B------:R-:W-:Y:S01]  /*b010*/  SHFL.IDX PT, R142, R93, R5, 0x1c1f ;  /* 0x001c1f055d8e7589 */ /* 0x000fe200000e0000 */
[----:B------:R-:W-:Y:S01]  /*b020*/  LOP3.LUT R74, R74, R75, RZ, 0x3c, !PT ;  /* 0x0000004b4a4a7212 */ /* 0x000fe200078e3cff */
[--C-:B------:R-:W-:Y:S01]  /*b030*/  IMAD.X R75, RZ, RZ, R43.reuse, P6 ;  /* 0x000000ffff4b7224 */ /* 0x100fe200030e062b */
[----:B------:R-:W-:Y:S01]  /*b040*/  LOP3.LUT R78, R78, R79, RZ, 0x3c, !PT ;  /* 0x0000004f4e4e7212 */ /* 0x000fe200078e3cff */
[----:B------:R-:W-:Y:S01]  /*b050*/  IMAD.X R79, RZ, RZ, R43, P5 ;  /* 0x000000ffff4f7224 */ /* 0x000fe200028e062b */
[----:B------:R-:W-:Y:S01]  /*b060*/  LOP3.LUT R50, R51, 0x380, RZ, 0xc0, !PT ;  /* 0x0000038033327812 */ /* 0x000fe200078ec0ff */
[----:B------:R-:W-:Y:S01]  /*b070*/  SHFL.IDX PT, R93, R146, R5, 0x1c1f ;  /* 0x001c1f05925d7589 */ /* 0x000fe200000e0000 */
[----:B------:R-:W-:-:S02]  /*b080*/  IADD3 R99, P6, R42, 0x4020, RZ ;  /* 0x000040202a637810 */ /* 0x000fc40007fde0ff */
[----:B------:R-:W-:Y:S01]  /*b090*/  IADD3 R103, P5, R42, 0x20, RZ ;  /* 0x000000202a677810 */ /* 0x000fe20007fbe0ff */
[----:B------:R-:W-:Y:S01]  /*b0a0*/  SHFL.IDX PT, R37, R37, R5, 0x1c1f ;  /* 0x001c1f0525257589 */ /* 0x000fe200000e0000 */
[----:B------:R-:W-:Y:S02]  /*b0b0*/  SHF.R.U64 R47, R47, 0x3, RZ ;  /* 0x000000032f2f7819 */ /* 0x000fe400000012ff */
[----:B------:R-:W-:Y:S01]  /*b0c0*/  SHF.R.U64 R54, R54, 0x3, RZ ;  /* 0x0000000336367819 */ /* 0x000fe200000012ff */
[----:B------:R-:W-:Y:S01]  /*b0d0*/  SHFL.IDX PT, R159, R159, R5, 0x1c1f ;  /* 0x001c1f059f9f7589 */ /* 0x000fe200000e0000 */
[----:B------:R-:W-:Y:S02]  /*b0e0*/  SHF.R.U64 R50, R50, 0x3, RZ ;  /* 0x0000000332327819 */ /* 0x000fe400000012ff */
[----:B------:R-:W-:Y:S01]  /*b0f0*/  MOV R181, R94 ;  /* 0x0000005e00b57202 */ /* 0x000fe20000000f00 */
[----:B------:R-:W-:Y:S01]  /*b100*/  SHFL.IDX PT, R161, R161, R5, 0x1c1f ;  /* 0x001c1f05a1a17589 */ /* 0x000fe200000e0000 */
[----:B------:R-:W-:-:S02]  /*b110*/  LOP3.LUT R98, R99, 0x380, RZ, 0xc0, !PT ;  /* 0x0000038063627812 */ /* 0x000fc400078ec0ff */
        /* <DEDUP_REMOVED lines=10> */
[----:B------:R-:W-:Y:S01]  /*b1c0*/  MOV R190, R58 ;  /* 0x0000003a00be7202 */ /* 0x000fe20000000f00 */
[----:B------:R-:W-:Y:S01]  /*b1d0*/  SHFL.IDX PT, R97, R56, R95, 0x1c1f ;  /* 0x001c1f5f38617589 */ /* 0x000fe200000e0000 */
[----:B------:R-:W-:-:S02]  /*b1e0*/  SHF.R.U64 R98, R98, 0x3, RZ ;  /* 0x0000000362627819 */ /* 0x000fc400000012ff */
[----:B------:R-:W-:Y:S01]  /*b1f0*/  SHF.R.U64 R102, R102, 0x3, RZ ;  /* 0x0000000366667819 */ /* 0x000fe200000012ff */
[----:B------:R-:W-:Y:S01]  /*b200*/  SHFL.IDX PT, R59, R6, R5, 0x1c1f ;  /* 0x001c1f05063b7589 */ /* 0x000fe200000e0000 */
[----:B------:R-:W-:Y:S02]  /*b210*/  MOV R189, R62 ;  /* 0x0000003e00bd7202 */ /* 0x000fe40000000f00 */
[----:B------:R-:W-:Y:S01]  /*b220*/  MOV R182, R90 ;  /* 0x0000005a00b67202 */ /* 0x000fe20000000f00 */
[----:B------:R-:W-:Y:S01]  /*b230*/  SHFL.IDX PT, R6, R81, R5, 0x1c1f ;  /* 0x001c1f0551067589 */ /* 0x000fe200000e0000 */
[----:B------:R-:W-:Y:S02]  /*b240*/  MOV R178, R46 ;  /* 0x0000002e00b27202 */ /* 0x000fe40000000f00 */
[----:B------:R-:W-:Y:S01]  /*b250*/  SEL R149, R149, R148, P0 ;  /* 0x0000009495957207 */ /* 0x000fe20000000000 */
[----:B------:R-:W-:Y:S01]  /*b260*/  SHFL.IDX PT, R81, R14, R95, 0x1c1f ;  /* 0x001c1f5f0e517589 */ /* 0x000fe200000e0000 */
[----:B------:R-:W-:-:S02]  /*b270*/  SEL R131, R134, R135, P0 ;  /* 0x0000008786837207 */ /* 0x000fc40000000000 */
[----:B------:R-:W-:Y:S01]  /*b280*/  MOV R76, R54 ;  /* 0x00000036004c7202 */ /* 0x000fe20000000f00 */
[----:B------:R-:W-:Y:S01]  /*b290*/  SHFL.IDX PT, R63, R109, R5, 0x1c1f ;  /* 0x001c1f056d3f7589 */ /* 0x000fe200000e0000 */
[----:B------:R-:W-:Y:S02]  /*b2a0*/  SEL R69, R69, R68, P0 ;  /* 0x0000004445457207 */ /* 0x000fe40000000000 */
[----:B------:R-:W-:Y:S01]  /*b2b0*/  SEL R135, R135, R134, P0 ;  /* 0x0000008687877207 */ /* 0x000fe20000000000 */
[----:B------:R-:W-:Y:S01]  /*b2c0*/  SHFL.IDX PT, R91, R28, R95, 0x1c1f ;  /* 0x001c1f5f1c5b7589 */ /* 0x000fe200000e0000 */
[----:B------:R-:W-:Y:S01]  /*b2d0*/  LOP3.LUT R98, R98, R99, RZ, 0x3c, !PT ;  /* 0x0000006362627212 */ /* 0x000fe200078e3cff */
[--C-:B------:R-:W-:Y:S01]  /*b2e0*/  IMAD.X R99, RZ, RZ, R43.reuse, P6 ;  /* 0x000000ffff637224 */ /* 0x100fe200030e062b */
[----:B------:R-:W-:Y:S01]  /*b2f0*/  LOP3.LUT R102, R102, R103, RZ, 0x3c, !PT ;  /* 0x0000006766667212 */ /* 0x000fe200078e3cff */
[----:B------:R-:W-:Y:S01]  /*b300*/  SHFL.IDX PT, R14, R116, R95, 0x1c1f ;  /* 0x001c1f5f740e7589 */ /* 0x000fe200000e0000 */
[----:B------:R-:W-:Y:S01]  /*b310*/  MOV R183, R86 ;  /* 0x0000005600b77202 */ /* 0x000fe20000000f00 */
[----:B------:R-:W-:Y:S01]  /*b320*/  IMAD.X R103, RZ, RZ, R43, P5 ;  /* 0x000000ffff677224 */ /* 0x000fe200028e062b */
[----:B------:R-:W-:Y:S01]  /*b330*/  MOV R148, R50 ;  /* 0x0000003200947202 */ /* 0x000fe20000000f00 */
[----:B------:R-:W-:Y:S01]  /*b340*/  SHFL.IDX PT, R58, R7, R5, 0x1c1f ;  /* 0x001c1f05073a7589 */ /* 0x000fe200000e0000 */
[----:B------:R-:W-:-:S02]  /*b350*/  MOV R184, R82 ;  /* 0x0000005200b87202 */ /* 0x000fc40000000f00 */
[----:B------:R-:W-:Y:S01]  /*b360*/  MOV R68, R42 ;  /* 0x0000002a00447202 */ /* 0x000fe20000000f00 */
[----:B------:R-:W0:Y:S01]  /*b370*/  SHFL.IDX PT, R46, R13, R5, 0x1c1f ;  /* 0x001c1f050d2e7589 */ /* 0x000e2200000e0000 */
        /* <DEDUP_REMOVED lines=9> */
[----:B------:R-:W-:Y:S02]  /*b410*/  MOV R180, R98 ;  /* 0x0000006200b47202 */ /* 0x000fe40000000f00 */
[----:B------:R-:W-:Y:S01]  /*b420*/  SEL R174, R138, R139, P0 ;  /* 0x0000008b8aae7207 */ /* 0x000fe20000000000 */
[----:B------:R-:W-:Y:S01]  /*b430*/  SHFL.IDX PT, R62, R4, R5, 0x1c1f ;  /* 0x001c1f05043e7589 */ /* 0x000fe200000e0000 */
[----:B------:R-:W-:Y:S02]  /*b440*/  SEL R139, R139, R138, P0 ;  /* 0x0000008a8b8b7207 */ /* 0x000fe40000000000 */
[----:B------:R-:W-:Y:S01]  /*b450*/  MOV R185, R78 ;  /* 0x0000004e00b97202 */ /* 0x000fe20000000f00 */
[----:B------:R-:W-:Y:S04]  /*b460*/  SHFL.IDX PT, R55, R8, R5, 0x1c1f ;  /* 0x001c1f0508377589 */ /* 0x000fe800000e0000 */
[----:B------:R-:W-:Y:S01]  /*b470*/  SHFL.IDX PT, R54, R9, R5, 0x1c1f ;  /* 0x001c1f0509367589 */ /* 0x000fe200000e0000 */
[----:B0-----:R-:W-:-:S03]  /*b480*/  SEL R98, R46, R97, P0 ;  /* 0x000000612e627207 */ /* 0x001fc60000000000 */
        /* <DEDUP_REMOVED lines=10> */
[----:B------:R-:W-:Y:S01]  /*b530*/  SHFL.IDX PT, R73, R89, R5, 0x1c1f ;  /* 0x001c1f0559497589 */ /* 0x000fe200000e0000 */
[----:B0-----:R-:W-:-:S03]  /*b540*/  SEL R103, R144, R34, P0 ;  /* 0x0000002290677207 */ /* 0x001fc60000000000 */
        /* <DEDUP_REMOVED lines=10> */
[----:B0-----:R-:W-:-:S03]  /*b5f0*/  SEL R129, R91, R59, P0 ;  /* 0x0000003b5b817207 */ /* 0x001fc60000000000 */
[----:B------:R-:W0:Y:S04]  /*b600*/  SHFL.IDX PT, R105, R48, R95, 0x1c1f ;  /* 0x001c1f5f30697589 */ /* 0x000e2800000e0000 */
[----:B------:R-:W1:Y:S04]  /*b610*/  SHFL.IDX PT, R82, R60, R95, 0x1c1f ;  /* 0x001c1f5f3c527589 */ /* 0x000e6800000e0000 */
[----:B------:R-:W-:Y:S04]  /*b620*/  SHFL.IDX PT, R89, R64, R95, 0x1c1f ;  /* 0x001c1f5f40597589 */ /* 0x000fe800000e0000 */
[----:B------:R-:W2:Y:S04]  /*b630*/  SHFL.IDX PT, R80, R30, R95, 0x1c1f ;  /* 0x001c1f5f1e507589 */ /* 0x000ea800000e0000 */
[----:B------:R-:W-:Y:S04]  /*b640*/  SHFL.IDX PT, R35, R35, R95, 0x1c1f ;  /* 0x001c1f5f23237589 */ /* 0x000fe800000e0000 */
[----:B------:R-:W-:Y:S04]  /*b650*/  SHFL.IDX PT, R145, R145, R95, 0x1c1f ;  /* 0x001c1f5f91917589 */ /* 0x000fe800000e0000 */
[----:B------:R-:W-:Y:S01]  /*b660*/  SHFL.IDX PT, R47, R12, R5, 0x1c1f ;  /* 0x001c1f050c2f7589 */ /* 0x000fe200000e0000 */
[----:B0-----:R-:W-:-:S03]  /*b670*/  SEL R104, R105, R50, P0 ;  /* 0x0000003269687207 */ /* 0x001fc60000000000 */
[----:B------:R-:W-:Y:S01]  /*b680*/  SHFL.IDX PT, R27, R157, R5, 0x1c1f ;  /* 0x001c1f059d1b7589 */ /* 0x000fe200000e0000 */
[----:B-1----:R-:W-:-:S03]  /*b690*/  SEL R99, R43, R82, P0 ;  /* 0x000000522b637207 */ /* 0x002fc60000000000 */
[----:B------:R-:W-:Y:S04]  /*b6a0*/  SHFL.IDX PT, R90, R36, R95, 0x1c1f ;  /* 0x001c1f5f245a7589 */ /* 0x000fe800000e0000 */
[----:B------:R-:W0:Y:S01]  /*b6b0*/  SHFL.IDX PT, R83, R52, R95, 0x1c1f ;  /* 0x001c1f5f34537589 */ /* 0x000e2200000e0000 */
[----:B--2---:R-:W-:-:S03]  /*b6c0*/  SEL R125, R80, R61, P0 ;  /* 0x0000003d507d7207 */ /* 0x004fc60000000000 */
[----:B------:R-:W-:Y:S04]  /*b6d0*/  SHFL.IDX PT, R64, R124, R95, 0x1c1f ;  /* 0x001c1f5f7c407589 */ /* 0x000fe800000e0000 */
[----:B------:R-:W-:Y:S04]  /*b6e0*/  SHFL.IDX PT, R30, R152, R95, 0x1c1f ;  /* 0x001c1f5f981e7589 */ /* 0x000fe800000e0000 */
[----:B------:R-:W-:Y:S04]  /*b6f0*/  SHFL.IDX PT, R42, R21, R5, 0x1c1f ;  /* 0x001c1f05152a7589 */ /* 0x000fe800000e0000 */
[----:B------:R-:W1:Y:S04]  /*b700*/  SHFL.IDX PT, R57, R20, R95, 0x1c1f ;  /* 0x001c1f5f14397589 */ /* 0x000e6800000e0000 */
[----:B------:R-:W-:Y:S04]  /*b710*/  SHFL.IDX PT, R124, R26, R95, 0x1c1f ;  /* 0x001c1f5f1a7c7589 */ /* 0x000fe800000e0000 */
[----:B------:R2:W-:Y:S04]  /*b720*/  SHFL.IDX PT, R31, R106, R95, 0x1c1f ;  /* 0x001c1f5f6a1f7589 */ /* 0x0005e800000e0000 */
[----:B------:R3:W-:Y:S04]  /*b730*/  SHFL.IDX PT, R21, R107, R5, 0x1c1f ;  /* 0x001c1f056b157589 */ /* 0x0007e800000e0000 */
[----:B------:R-:W-:Y:S01]  /*b740*/  SHFL.IDX PT, R60, R69, R95, 0x1c1f ;  /* 0x001c1f5f453c7589 */ /* 0x000fe200000e0000 */
[----:B--2---:R-:W-:-:S03]  /*b750*/  SEL R106, R50, R105, P0 ;  /* 0x00000069326a7207 */ /* 0x004fc60000000000 */
[----:B------:R2:W-:Y:S01]  /*b760*/  SHFL.IDX PT, R26, R110, R95, 0x1c1f ;  /* 0x001c1f5f6e1a7589 */ /* 0x0005e200000e0000 */
[----:B0-----:R-:W-:Y:S02]  /*b770*/  SEL R105, R83, R47, P0 ;  /* 0x0000002f53697207 */ /* 0x001fe40000000000 */
[----:B---3--:R-:W-:Y:S01]  /*b780*/  SEL R107, R47, R83, P0 ;  /* 0x000000532f6b7207 */ /* 0x008fe20000000000 */
[----:B------:R0:W-:Y:S01]  /*b790*/  SHFL.IDX PT, R20, R112, R95, 0x1c1f ;  /* 0x001c1f5f70147589 */ /* 0x0001e200000e0000 */
[----:B-1----:R-:W-:-:S03]  /*b7a0*/  SEL R83, R29, R57, P0 ;  /* 0x000000391d537207 */ /* 0x002fc60000000000 */
[----:B------:R-:W-:Y:S01]  /*b7b0*/  SHFL.IDX PT, R155, R140, R95, 0x1c1f ;  /* 0x001c1f5f8c9b7589 */ /* 0x000fe200000e0000 */
[----:B--2---:R-:W-:-:S03]  /*b7c0*/  SEL R110, R109, R108, P0 ;  /* 0x0000006c6d6e7207 */ /* 0x004fc60000000000 */
[----:B------:R-:W-:Y:S01]  /*b7d0*/  SHFL.IDX PT, R11, R41, R5, 0x1c1f ;  /* 0x001c1f05290b7589 */ /* 0x000fe200000e0000 */
[----:B------:R-:W-:Y:S02]  /*b7e0*/  SEL R108, R108, R109, P0 ;  /* 0x0000006d6c6c7207 */ /* 0x000fe40000000000 */
[----:B0-----:R-:W-:Y:S01]  /*b7f0*/  SEL R112, R87, R54, P0 ;  /* 0x0000003657707207 */ /* 0x001fe20000000000 */
[----:B------:R0:W-:Y:S01]  /*b800*/  SHFL.IDX PT, R15, R111, R5, 0x1c1f ;  /* 0x001c1f056f0f7589 */ /* 0x0001e200000e0000 */
[----:B------:R-:W-:-:S03]  /*b810*/  SEL R109, R35, R53, P0 ;  /* 0x00000035236d7207 */ /* 0x000fc60000000000 */
[----:B------:R-:W-:Y:S04]  /*b820*/  SHFL.IDX PT, R177, R177, R95, 0x1c1f ;  /* 0x001c1f5fb1b17589 */ /* 0x000fe800000e0000 */
[----:B------:R1:W2:Y:S01]  /*b830*/  SHFL.IDX PT, R48, R88, R95, 0x1c1f ;  /* 0x001c1f5f58307589 */ /* 0x0002a200000e0000 */
[----:B0-----:R-:W-:-:S03]  /*b840*/  SEL R111, R53, R35, P0 ;  /* 0x00000023356f7207 */ /* 0x001fc60000000000 */
[----:B------:R-:W-:Y:S01]  /*b850*/  SHFL.IDX PT, R157, R136, R95, 0x1c1f ;  /* 0x001c1f5f889d7589 */ /* 0x000fe200000e0000 */
[----:B------:R-:W-:-:S03]  /*b860*/  SEL R35, R8, R28, P0 ;  /* 0x0000001c08237207 */ /* 0x000fc60000000000 */
[----:B------:R0:W-:Y:S01]  /*b870*/  SHFL.IDX PT, R140, R114, R95, 0x1c1f ;  /* 0x001c1f5f728c7589 */ /* 0x0001e200000e0000 */
[----:B-1----:R-:W-:-:S03]  /*b880*/  SEL R88, R89, R42, P0 ;  /* 0x0000002a59587207 */ /* 0x002fc60000000000 */
[----:B------:R1:W-:Y:S04]  /*b890*/  SHFL.IDX PT, R12, R115, R5, 0x1c1f ;  /* 0x001c1f05730c7589 */ /* 0x0003e800000e0000 */
[----:B------:R3:W-:Y:S01]  /*b8a0*/  SHFL.IDX PT, R136, R118, R95, 0x1c1f ;  /* 0x001c1f5f76887589 */ /* 0x0007e200000e0000 */
[----:B0-----:R-:W-:-:S03]  /*b8b0*/  SEL R114, R54, R87, P0 ;  /* 0x0000005736727207 */ /* 0x001fc60000000000 */
[----:B------:R-:W-:Y:S01]  /*b8c0*/  SHFL.IDX PT, R10, R77, R5, 0x1c1f ;  /* 0x001c1f054d0a7589 */ /* 0x000fe200000e0000 */
[----:B------:R-:W-:Y:S02]  /*b8d0*/  SEL R87, R27, R30, P0 ;  /* 0x0000001e1b577207 */ /* 0x000fe40000000000 */
[----:B-1----:R-:W-:Y:S01]  /*b8e0*/  SEL R115, R51, R86, P0 ;  /* 0x0000005633737207 */ /* 0x002fe20000000000 */
[----:B------:R0:W-:Y:S01]  /*b8f0*/  SHFL.IDX PT, R67, R120, R95, 0x1c1f ;  /* 0x001c1f5f78437589 */ /* 0x0001e200000e0000 */
[----:B--2---:R-:W-:Y:S02]  /*b900*/  SEL R50, R11, R48, P0 ;  /* 0x000000300b327207 */ /* 0x004fe40000000000 */
[----:B---3--:R-:W-:Y:S01]  /*b910*/  SEL R118, R113, R116, P0 ;  /* 0x0000007471767207 */ /* 0x008fe20000000000 */
[----:B------:R-:W-:Y:S01]  /*b920*/  SHFL.IDX PT, R66, R119, R5, 0x1c1f ;  /* 0x001c1f0577427589 */ /* 0x000fe200000e0000 */
[----:B------:R-:W-:Y:S02]  /*b930*/  SEL R116, R116, R113, P0 ;  /* 0x0000007174747207 */ /* 0x000fe40000000000 */
[----:B------:R-:W-:Y:S01]  /*b940*/  SEL R113, R86, R51, P0 ;  /* 0x0000003356717207 */ /* 0x000fe20000000000 */
[----:B------:R1:W2:Y:S01]  /*b950*/  SHFL.IDX PT, R71, R122, R95, 0x1c1f ;  /* 0x001c1f5f7a477589 */ /* 0x0002a200000e0000 */
[----:B------:R-:W-:-:S02]  /*b960*/  SEL R86, R85, R145, P0 ;  /* 0x0000009155567207 */ /* 0x000fc40000000000 */
[----:B0-----:R-:W-:Y:S01]  /*b970*/  SEL R120, R121, R58, P0 ;  /* 0x0000003a79787207 */ /* 0x001fe20000000000 */
[----:B------:R-:W0:Y:S01]  /*b980*/  SHFL.IDX PT, R38, R38, R95, 0x1c1f ;  /* 0x001c1f5f26267589 */ /* 0x000e2200000e0000 */
[----:B------:R-:W-:Y:S02]  /*b990*/  SEL R48, R48, R11, P0 ;  /* 0x0000000b30307207 */ /* 0x000fe40000000000 */
[----:B------:R-:W-:Y:S01]  /*b9a0*/  SEL R11, R64, R6, P0 ;  /* 0x00000006400b7207 */ /* 0x000fe20000000000 */
[----:B------:R-:W-:Y:S01]  /*b9b0*/  SHFL.IDX PT, R41, R49, R5, 0x1c1f ;  /* 0x001c1f0531297589 */ /* 0x000fe200000e0000 */
[----:B-1----:R-:W-:-:S03]  /*b9c0*/  SEL R122, R58, R121, P0 ;  /* 0x000000793a7a7207 */ /* 0x002fc60000000000 */
[----:B------:R1:W3:Y:S01]  /*b9d0*/  SHFL.IDX PT, R40, R96, R95, 0x1c1f ;  /* 0x001c1f5f60287589 */ /* 0x0002e200000e0000 */
[----:B------:R-:W-:Y:S02]  /*b9e0*/  SEL R121, R90, R55, P0 ;  /* 0x000000375a797207 */ /* 0x000fe40000000000 */
[----:B------:R-:W-:Y:S01]  /*b9f0*/  SEL R58, R13, R56, P0 ;  /* 0x000000380d3a7207 */ /* 0x000fe20000000000 */
[----:B------:R-:W4:Y:S01]  /*ba00*/  SHFL.IDX PT, R36, R100, R95, 0x1c1f ;  /* 0x001c1f5f64247589 */ /* 0x000f2200000e0000 */
[----:B------:R-:W-:Y:S02]  /*ba10*/  SEL R56, R56, R13, P0 ;  /* 0x0000000d38387207 */ /* 0x000fe40000000000 */
[----:B------:R-:W-:Y:S01]  /*ba20*/  SEL R13, R6, R64, P0 ;  /* 0x00000040060d7207 */ /* 0x000fe20000000000 */
[----:B------:R5:W-:Y:S01]  /*ba30*/  SHFL.IDX PT, R70, R123, R5, 0x1c1f ;  /* 0x001c1f057b467589 */ /* 0x000be200000e0000 */
[----:B-1----:R-:W-:-:S03]  /*ba40*/  SEL R96, R97, R46, P0 ;  /* 0x0000002e61607207 */ /* 0x002fc60000000000 */
[----:B------:R1:W4:Y:S01]  /*ba50*/  SHFL.IDX PT, R69, R126, R95, 0x1c1f ;  /* 0x001c1f5f7e457589 */ /* 0x00032200000e0000 */
[----:B------:R-:W-:Y:S02]  /*ba60*/  SEL R97, R82, R43, P0 ;  /* 0x0000002b52617207 */ /* 0x000fe40000000000 */
[----:B------:R-:W-:Y:S01]  /*ba70*/  SEL R82, R25, R81, P0 ;  /* 0x0000005119527207 */ /* 0x000fe20000000000 */
[----:B------:R0:W-:Y:S01]  /*ba80*/  SHFL.IDX PT, R75, R128, R95, 0x1c1f ;  /* 0x001c1f5f804b7589 */ /* 0x0001e200000e0000 */
[----:B--2---:R-:W-:Y:S02]  /*ba90*/  SEL R6, R71, R66, P0 ;  /* 0x0000004247067207 */ /* 0x004fe40000000000 */
[----:B-----5:R-:W-:Y:S01]  /*baa0*/  SEL R123, R55, R90, P0 ;  /* 0x0000005a377b7207 */ /* 0x020fe20000000000 */
[----:B------:R-:W2:Y:S01]  /*bab0*/  SHFL.IDX PT, R39, R39, R95, 0x1c1f ;  /* 0x001c1f5f27277589 */ /* 0x000ea200000e0000 */
[----:B------:R-:W-:Y:S02]  /*bac0*/  SEL R90, R42, R89, P0 ;  /* 0x000000592a5a7207 */ /* 0x000fe40000000000 */
[----:B------:R-:W-:Y:S01]  /*bad0*/  SEL R89, R60, R24, P0 ;  /* 0x000000183c597207 */ /* 0x000fe20000000000 */
[----:B------:R-:W5:Y:S01]  /*bae0*/  SHFL.IDX PT, R74, R132, R95, 0x1c1f ;  /* 0x001c1f5f844a7589 */ /* 0x000f6200000e0000 */
[----:B-1----:R-:W-:-:S02]  /*baf0*/  SEL R126, R63, R124, P0 ;  /* 0x0000007c3f7e7207 */ /* 0x002fc40000000000 */
[----:B0-----:R-:W-:Y:S01]  /*bb00*/  SEL R128, R177, R62, P0 ;  /* 0x0000003eb1807207 */ /* 0x001fe20000000000 */
[----:B------:R0:W-:Y:S01]  /*bb10*/  SHFL.IDX PT, R151, R101, R5, 0x1c1f ;  /* 0x001c1f0565977589 */ /* 0x0001e200000e0000 */
[----:B------:R-:W-:Y:S02]  /*bb20*/  SEL R124, R124, R63, P0 ;  /* 0x0000003f7c7c7207 */ /* 0x000fe40000000000 */
[----:B------:R-:W-:Y:S01]  /*bb30*/  SEL R119, R117, R38, P0 ;  /* 0x0000002675777207 */ /* 0x000fe20000000000 */
[----:B------:R-:W-:Y:S01]  /*bb40*/  SHFL.IDX PT, R44, R92, R95, 0x1c1f ;  /* 0x001c1f5f5c2c7589 */ /* 0x000fe200000e0000 */
[----:B------:R-:W-:Y:S02]  /*bb50*/  SEL R117, R38, R117, P0 ;  /* 0x0000007526757207 */ /* 0x000fe40000000000 */
[----:B---3--:R-:W-:Y:S01]  /*bb60*/  SEL R42, R41, R40, P0 ;  /* 0x00000028292a7207 */ /* 0x008fe20000000000 */
[----:B------:R1:W-:Y:S01]  /*bb70*/  SHFL.IDX PT, R52, R84, R95, 0x1c1f ;  /* 0x001c1f5f54347589 */ /* 0x0003e200000e0000 */
[----:B------:R-:W-:-:S02]  /*bb80*/  SEL R40, R40, R41, P0 ;  /* 0x0000002928287207 */ /* 0x000fc40000000000 */
[----:B0-----:R-:W-:Y:S01]  /*bb90*/  SEL R101, R34, R144, P0 ;  /* 0x0000009022657207 */ /* 0x001fe20000000000 */
[----:B------:R-:W0:Y:S01]  /*bba0*/  SHFL.IDX PT, R92, R133, R95, 0x1c1f ;  /* 0x001c1f5f855c7589 */ /* 0x000e2200000e0000 */
[----:B------:R-:W-:Y:S02]  /*bbb0*/  SEL R34, R33, R32, P0 ;  /* 0x0000002021227207 */ /* 0x000fe40000000000 */
[----:B------:R-:W-:Y:S01]  /*bbc0*/  SEL R32, R32, R33, P0 ;  /* 0x0000002120207207 */ /* 0x000fe20000000000 */
[----:B------:R3:W-:Y:S01]  /*bbd0*/  SHFL.IDX PT, R152, R127, R95, 0x1c1f ;  /* 0x001c1f5f7f987589 */ /* 0x0007e200000e0000 */
[----:B------:R-:W-:Y:S02]  /*bbe0*/  SEL R33, R28, R8, P0 ;  /* 0x000000081c217207 */ /* 0x000fe40000000000 */
[----:B-1----:R-:W-:Y:S01]  /*bbf0*/  SEL R84, R145, R85, P0 ;  /* 0x0000005591547207 */ /* 0x002fe20000000000 */
[----:B------:R-:W-:Y:S01]  /*bc00*/  SHFL.IDX PT, R49, R147, R5, 0x1c1f ;  /* 0x001c1f0593317589 */ /* 0x000fe200000e0000 */
[----:B------:R-:W-:-:S02]  /*bc10*/  SEL R85, R30, R27, P0 ;  /* 0x0000001b1e557207 */ /* 0x000fc40000000000 */
[----:B------:R-:W-:Y:S01]  /*bc20*/  SEL R30, R172, R31, P0 ;  /* 0x0000001fac1e7207 */ /* 0x000fe20000000000 */
[----:B------:R-:W-:Y:S01]  /*bc30*/  SHFL.IDX PT, R138, R173, R5, 0x1c1f ;  /* 0x001c1f05ad8a7589 */ /* 0x000fe200000e0000 */
[----:B------:R-:W-:Y:S02]  /*bc40*/  SEL R28, R31, R172, P0 ;  /* 0x000000ac1f1c7207 */ /* 0x000fe40000000000 */
[----:B---3--:R-:W-:Y:S01]  /*bc50*/  SEL R127, R61, R80, P0 ;  /* 0x000000503d7f7207 */ /* 0x008fe20000000000 */
[----:B------:R1:W-:Y:S01]  /*bc60*/  SHFL.IDX PT, R77, R131, R5, 0x1c1f ;  /* 0x001c1f05834d7589 */ /* 0x0003e200000e0000 */
[----:B------:R-:W-:Y:S02]  /*bc70*/  SEL R80, R81, R25, P0 ;  /* 0x0000001951507207 */ /* 0x000fe40000000000 */
[----:B------:R-:W-:Y:S01]  /*bc80*/  SEL R81, R57, R29, P0 ;  /* 0x0000001d39517207 */ /* 0x000fe20000000000 */
[----:B------:R-:W3:Y:S01]  /*bc90*/  SHFL.IDX PT, R141, R141, R95, 0x1c1f ;  /* 0x001c1f5f8d8d7589 */ /* 0x000ee200000e0000 */
[----:B------:R-:W-:-:S02]  /*bca0*/  SEL R31, R21, R26, P0 ;  /* 0x0000001a151f7207 */ /* 0x000fc40000000000 */
[----:B------:R-:W-:Y:S01]  /*bcb0*/  SEL R29, R26, R21, P0 ;  /* 0x000000151a1d7207 */ /* 0x000fe20000000000 */
[----:B------:R4:W3:Y:S01]  /*bcc0*/  SHFL.IDX PT, R79, R130, R95, 0x1c1f ;  /* 0x001c1f5f824f7589 */ /* 0x0008e200000e0000 */
[----:B------:R-:W-:Y:S02]  /*bcd0*/  SEL R26, R65, R20, P0 ;  /* 0x00000014411a7207 */ /* 0x000fe40000000000 */
[----:B-1----:R-:W-:Y:S01]  /*bce0*/  SEL R131, R59, R91, P0 ;  /* 0x0000005b3b837207 */ /* 0x002fe20000000000 */
[----:B------:R1:W3:Y:S01]  /*bcf0*/  SHFL.IDX PT, R78, R135, R95, 0x1c1f ;  /* 0x001c1f5f874e7589 */ /* 0x0002e200000e0000 */
[----:B------:R-:W-:Y:S02]  /*bd00*/  SEL R91, R24, R60, P0 ;  /* 0x0000003c185b7207 */ /* 0x000fe40000000000 */
[----:B------:R-:W-:Y:S01]  /*bd10*/  SEL R24, R20, R65, P0 ;  /* 0x0000004114187207 */ /* 0x000fe20000000000 */
[----:B------:R-:W-:Y:S01]  /*bd20*/  SHFL.IDX PT, R156, R156, R95, 0x1c1f ;  /* 0x001c1f5f9c9c7589 */ /* 0x000fe200000e0000 */
[----:B------:R-:W-:-:S02]  /*bd30*/  SEL R27, R7, R14, P0 ;  /* 0x0000000e071b7207 */ /* 0x000fc40000000000 */
[----:B------:R-:W-:Y:S01]  /*bd40*/  SEL R25, R14, R7, P0 ;  /* 0x000000070e197207 */ /* 0x000fe20000000000 */
[----:B------:R-:W3:Y:S01]  /*bd50*/  SHFL.IDX PT, R154, R154, R95, 0x1c1f ;  /* 0x001c1f5f9a9a7589 */ /* 0x000ee200000e0000 */
[----:B----4-:R-:W-:Y:S02]  /*bd60*/  SEL R130, R62, R177, P0 ;  /* 0x000000b13e827207 */ /* 0x010fe40000000000 */
[----:B------:R-:W-:Y:S01]  /*bd70*/  SEL R20, R15, R140, P0 ;  /* 0x0000008c0f147207 */ /* 0x000fe20000000000 */
[----:B------:R-:W-:Y:S01]  /*bd80*/  SHFL.IDX PT, R160, R160, R95, 0x1c1f ;  /* 0x001c1f5fa0a07589 */ /* 0x000fe200000e0000 */
        /* <DEDUP_REMOVED lines=8> */
[----:B------:R-:W-:Y:S01]  /*be10*/  SHFL.IDX PT, R168, R168, R5, 0x1c1f ;  /* 0x001c1f05a8a87589 */ /* 0x000fe200000e0000 */
[----:B------:R-:W-:Y:S02]  /*be20*/  F2FP.BF16.F32.PACK_AB R64, R131, R130 ;  /* 0x000000828340723e */ /* 0x000fe400000010ff */
[----:B------:R-:W-:Y:S01]  /*be30*/  F2FP.BF16.F32.PACK_AB R65, R127, R126 ;  /* 0x0000007e7f41723e */ /* 0x000fe200000010ff */
[----:B------:R-:W-:Y:S01]  /*be40*/  SHFL.IDX PT, R169, R169, R5, 0x1c1f ;  /* 0x001c1f05a9a97589 */ /* 0x000fe200000e0000 */
[----:B------:R-:W-:-:S02]  /*be50*/  F2FP.BF16.F32.PACK_AB R66, R129, R128 ;  /* 0x000000808142723e */ /* 0x000fc400000010ff */
[----:B------:R-:W-:Y:S01]  /*be60*/  F2FP.BF16.F32.PACK_AB R67, R125, R124 ;  /* 0x0000007c7d43723e */ /* 0x000fe200000010ff */
[----:B------:R-:W-:Y:S01]  /*be70*/  SHFL.IDX PT, R164, R164, R95, 0x1c1f ;  /* 0x001c1f5fa4a47589 */ /* 0x000fe200000e0000 */
[----:B------:R-:W-:Y:S02]  /*be80*/  SEL R43, R9, R36, P0 ;  /* 0x00000024092b7207 */ /* 0x000fe40000000000 */
[----:B------:R-:W-:Y:S01]  /*be90*/  SEL R41, R36, R9, P0 ;  /* 0x0000000924297207 */ /* 0x000fe20000000000 */
[----:B------:R-:W4:Y:S01]  /*bea0*/  SHFL.IDX PT, R162, R162, R95, 0x1c1f ;  /* 0x001c1f5fa2a27589 */ /* 0x000f2200000e0000 */
[----:B------:R-:W-:Y:S02]  /*beb0*/  SEL R9, R70, R69, P0 ;  /* 0x0000004546097207 */ /* 0x000fe40000000000 */
[----:B------:R-:W-:Y:S01]  /*bec0*/  SEL R7, R69, R70, P0 ;  /* 0x0000004645077207 */ /* 0x000fe20000000000 */
[----:B------:R-:W-:Y:S01]  /*bed0*/  SHFL.IDX PT, R170, R170, R5, 0x1c1f ;  /* 0x001c1f05aaaa7589 */ /* 0x000fe200000e0000 */
[----:B------:R-:W-:-:S02]  /*bee0*/  F2FP.BF16.F32.PACK_AB R69, R119, R118 ;  /* 0x000000767745723e */ /* 0x000fc400000010ff */
[----:B------:R-:W-:Y:S01]  /*bef0*/  F2FP.BF16.F32.PACK_AB R70, R121, R120 ;  /* 0x000000787946723e */ /* 0x000fe200000010ff */
[----:B------:R-:W-:Y:S01]  /*bf00*/  SHFL.IDX PT, R171, R171, R5, 0x1c1f ;  /* 0x001c1f05abab7589 */ /* 0x000fe200000e0000 */
[----:B------:R-:W-:Y:S02]  /*bf10*/  F2FP.BF16.F32.PACK_AB R71, R117, R116 ;  /* 0x000000747547723e */ /* 0x000fe400000010ff */
[----:B--2---:R-:W-:Y:S01]  /*bf20*/  SEL R102, R137, R39, P0 ;  /* 0x0000002789667207 */ /* 0x004fe20000000000 */
[----:B------:R-:W-:Y:S01]  /*bf30*/  SHFL.IDX PT, R167, R167, R95, 0x1c1f ;  /* 0x001c1f5fa7a77589 */ /* 0x000fe200000e0000 */
[----:B------:R-:W-:Y:S02]  /*bf40*/  SEL R100, R39, R137, P0 ;  /* 0x0000008927647207 */ /* 0x000fe40000000000 */
[----:B------:R-:W-:Y:S01]  /*bf50*/  SEL R136, R134, R75, P0 ;  /* 0x0000004b86887207 */ /* 0x000fe20000000000 */
[----:B------:R-:W2:Y:S01]  /*bf60*/  SHFL.IDX PT, R165, R165, R95, 0x1c1f ;  /* 0x001c1f5fa5a57589 */ /* 0x000ea200000e0000 */
[----:B------:R-:W-:-:S02]  /*bf70*/  SEL R134, R75, R134, P0 ;  /* 0x000000864b867207 */ /* 0x000fc40000000000 */
[----:B-----5:R-:W-:Y:S01]  /*bf80*/  SEL R137, R73, R74, P0 ;  /* 0x0000004a49897207 */ /* 0x020fe20000000000 */
[----:B------:R-:W-:Y:S01]  /*bf90*/  SHFL.IDX PT, R132, R149, R95, 0x1c1f ;  /* 0x001c1f5f95847589 */ /* 0x000fe200000e0000 */
[----:B-1----:R-:W-:Y:S02]  /*bfa0*/  SEL R135, R74, R73, P0 ;  /* 0x000000494a877207 */ /* 0x002fe40000000000 */
[----:B------:R-:W-:Y:S01]  /*bfb0*/  F2FP.BF16.F32.PACK_AB R73, R111, R110 ;  /* 0x0000006e6f49723e */ /* 0x000fe200000010ff */
[----:B------:R-:W-:Y:S01]  /*bfc0*/  SHFL.IDX PT, R146, R174, R5, 0x1c1f ;  /* 0x001c1f05ae927589 */ /* 0x000fe200000e0000 */
[----:B------:R-:W-:Y:S02]  /*bfd0*/  F2FP.BF16.F32.PACK_AB R74, R113, R112 ;  /* 0x00000070714a723e */ /* 0x000fe400000010ff */
[----:B------:R-:W-:Y:S01]  /*bfe0*/  F2FP.BF16.F32.PACK_AB R75, R109, R108 ;  /* 0x0000006c6d4b723e */ /* 0x000fe200000010ff */
[----:B------:R1:W5:Y:S01]  /*bff0*/  SHFL.IDX PT, R149, R139, R95, 0x1c1f ;  /* 0x001c1f5f8b957589 */ /* 0x00036200000e0000 */
[----:B0-----:R-:W-:-:S02]  /*c000*/  SEL R94, R93, R92, P0 ;  /* 0x0000005c5d5e7207 */ /* 0x001fc40000000000 */
[----:B------:R-:W-:Y:S01]  /*c010*/  SEL R92, R92, R93, P0 ;  /* 0x0000005d5c5c7207 */ /* 0x000fe20000000000 */
[----:B------:R-:W0:Y:S01]  /*c020*/  SHFL.IDX PT, R147, R175, R5, 0x1c1f ;  /* 0x001c1f05af937589 */ /* 0x000e2200000e0000 */
[----:B---3--:R-:W-:Y:S02]  /*c030*/  SEL R93, R141, R49, P0 ;  /* 0x000000318d5d7207 */ /* 0x008fe40000000000 */
[----:B------:R-:W-:Y:S01]  /*c040*/  SEL R140, R138, R79, P0 ;  /* 0x0000004f8a8c7207 */ /* 0x000fe20000000000 */
[----:B------:R3:W-:Y:S01]  /*c050*/  STSM.16.M88.4 [R68], R64 ;  /* 0x0000004044007844 */ /* 0x0007e20000000200 */
[----:B------:R-:W-:Y:S02]  /*c060*/  SEL R138, R79, R138, P0 ;  /* 0x0000008a4f8a7207 */ /* 0x000fe40000000000 */
[----:B-1----:R-:W-:Y:S01]  /*c070*/  SEL R139, R78, R77, P0 ;  /* 0x0000004d4e8b7207 */ /* 0x002fe20000000000 */
[----:B------:R-:W-:Y:S01]  /*c080*/  SHFL.IDX PT, R3, R3, R5, 0x1c1f ;  /* 0x001c1f0503037589 */ /* 0x000fe200000e0000 */
[----:B------:R-:W-:-:S02]  /*c090*/  F2FP.BF16.F32.PACK_AB R79, R101, R100 ;  /* 0x00000064654f723e */ /* 0x000fc400000010ff */
[----:B------:R-:W-:Y:S01]  /*c0a0*/  SEL R62, R159, R154, P0 ;  /* 0x0000009a9f3e7207 */ /* 0x000fe20000000000 */
[----:B------:R-:W-:Y:S01]  /*c0b0*/  SHFL.IDX PT, R176, R176, R5, 0x1c1f ;  /* 0x001c1f05b0b07589 */ /* 0x000fe200000e0000 */
[----:B------:R-:W-:Y:S02]  /*c0c0*/  SEL R60, R154, R159, P0 ;  /* 0x0000009f9a3c7207 */ /* 0x000fe40000000000 */
[----:B------:R-:W-:Y:S01]  /*c0d0*/  SEL R63, R161, R156, P0 ;  /* 0x0000009ca13f7207 */ /* 0x000fe20000000000 */
[----:B------:R-:W1:Y:S01]  /*c0e0*/  SHFL.IDX PT, R153, R153, R95, 0x1c1f ;  /* 0x001c1f5f99997589 */ /* 0x000e6200000e0000 */
[----:B------:R-:W-:Y:S02]  /*c0f0*/  SEL R61, R156, R161, P0 ;  /* 0x000000a19c3d7207 */ /* 0x000fe40000000000 */
[----:B------:R-:W-:Y:S01]  /*c100*/  SEL R59, R37, R52, P0 ;  /* 0x00000034253b7207 */ /* 0x000fe20000000000 */
[----:B------:R-:W1:Y:S01]  /*c110*/  SHFL.IDX PT, R5, R150, R95, 0x1c1f ;  /* 0x001c1f5f96057589 */ /* 0x000e6200000e0000 */
[----:B---3--:R-:W-:-:S02]  /*c120*/  F2FP.BF16.F32.PACK_AB R68, R123, R122 ;  /* 0x0000007a7b44723e */ /* 0x008fc400000010ff */
[----:B------:R-:W-:Y:S01]  /*c130*/  SEL R57, R52, R37, P0 ;  /* 0x0000002534397207 */ /* 0x000fe20000000000 */
[----:B------:R3:W1:Y:S01]  /*c140*/  SHFL.IDX PT, R150, R179, R95, 0x1c1f ;  /* 0x001c1f5fb3967589 */ /* 0x00066200000e0000 */
[----:B----4-:R-:W-:Y:S02]  /*c150*/  SEL R54, R163, R158, P0 ;  /* 0x0000009ea3367207 */ /* 0x010fe40000000000 */
[----:B------:R-:W-:Y:S01]  /*c160*/  SEL R52, R158, R163, P0 ;  /* 0x000000a39e347207 */ /* 0x000fe20000000000 */
[----:B------:R4:W-:Y:S01]  /*c170*/  STSM.16.M88.4 [R72], R68 ;  /* 0x0000004448007844 */ /* 0x0009e20000000200 */
[----:B------:R-:W-:Y:S02]  /*c180*/  SEL R55, R166, R160, P0 ;  /* 0x000000a0a6377207 */ /* 0x000fe40000000000 */
[----:B------:R-:W-:Y:S02]  /*c190*/  SEL R53, R160, R166, P0 ;  /* 0x000000a6a0357207 */ /* 0x000fe40000000000 */
[----:B------:R-:W-:-:S02]  /*c1a0*/  F2FP.BF16.F32.PACK_AB R64, R99, R98 ;  /* 0x000000626340723e */ /* 0x000fc400000010ff */
[----:B---3--:R-:W-:Y:S02]  /*c1b0*/  SEL R95, R49, R141, P0 ;  /* 0x0000008d315f7207 */ /* 0x008fe40000000000 */
[----:B------:R-:W-:Y:S02]  /*c1c0*/  SEL R141, R77, R78, P0 ;  /* 0x0000004e4d8d7207 */ /* 0x000fe40000000000 */
[----:B------:R-:W-:Y:S02]  /*c1d0*/  F2FP.BF16.F32.PACK_AB R78, R105, R104 ;  /* 0x00000068694e723e */ /* 0x000fe400000010ff */
[----:B------:R-:W-:Y:S02]  /*c1e0*/  F2FP.BF16.F32.PACK_AB R77, R103, R102 ;  /* 0x00000066674d723e */ /* 0x000fe400000010ff */
[----:B------:R-:W-:Y:S02]  /*c1f0*/  F2FP.BF16.F32.PACK_AB R66, R97, R96 ;  /* 0x000000606142723e */ /* 0x000fe400000010ff */
[----:B----4-:R-:W-:-:S02]  /*c200*/  F2FP.BF16.F32.PACK_AB R72, R115, R114 ;  /* 0x000000727348723e */ /* 0x010fc400000010ff */
[----:B------:R-:W-:Y:S02]  /*c210*/  F2FP.BF16.F32.PACK_AB R67, R93, R92 ;  /* 0x0000005c5d43723e */ /* 0x000fe400000010ff */
[----:B------:R-:W-:Y:S01]  /*c220*/  F2FP.BF16.F32.PACK_AB R65, R95, R94 ;  /* 0x0000005e5f41723e */ /* 0x000fe200000010ff */
[----:B------:R3:W-:Y:S01]  /*c230*/  STSM.16.M88.4 [R76], R72 ;  /* 0x000000484c007844 */ /* 0x0007e20000000200 */
        /* <DEDUP_REMOVED lines=8> */
[----:B---3--:R-:W-:Y:S02]  /*c2c0*/  F2FP.BF16.F32.PACK_AB R76, R107, R106 ;  /* 0x0000006a6b4c723e */ /* 0x008fe400000010ff */
[----:B------:R-:W-:-:S02]  /*c2d0*/  SEL R47, R169, R164, P0 ;  /* 0x000000a4a92f7207 */ /* 0x000fc40000000000 */
[----:B------:R-:W-:Y:S01]  /*c2e0*/  SEL R45, R164, R169, P0 ;  /* 0x000000a9a42d7207 */ /* 0x000fe20000000000 */
[----:B------:R3:W-:Y:S01]  /*c2f0*/  STSM.16.M88.4 [R148], R76 ;  /* 0x0000004c94007844 */ /* 0x0007e20000000200 */
[----:B------:R-:W-:Y:S02]  /*c300*/  F2FP.BF16.F32.PACK_AB R72, R83, R82 ;  /* 0x000000525348723e */ /* 0x000fe400000010ff */
[----:B------:R-:W-:Y:S01]  /*c310*/  F2FP.BF16.F32.PACK_AB R74, R81, R80 ;  /* 0x00000050514a723e */ /* 0x000fe200000010ff */
[----:B------:R4:W-:Y:S01]  /*c320*/  STSM.16.M88.4 [R178], R64 ;  /* 0x00000040b2007844 */ /* 0x0009e20000000200 */
[----:B------:R-:W-:Y:S02]  /*c330*/  F2FP.BF16.F32.PACK_AB R75, R61, R60 ;  /* 0x0000003c3d4b723e */ /* 0x000fe400000010ff */
[----:B------:R-:W-:Y:S01]  /*c340*/  F2FP.BF16.F32.PACK_AB R73, R63, R62 ;  /* 0x0000003e3f49723e */ /* 0x000fe200000010ff */
[----:B------:R1:W-:Y:S01]  /*c350*/  STSM.16.M88.4 [R180], R68 ;  /* 0x00000044b4007844 */ /* 0x0003e20000000200 */
[----:B--2---:R-:W-:-:S02]  /*c360*/  SEL R38, R170, R165, P0 ;  /* 0x000000a5aa267207 */ /* 0x004fc40000000000 */
[----:B------:R-:W-:Y:S01]  /*c370*/  SEL R36, R165, R170, P0 ;  /* 0x000000aaa5247207 */ /* 0x000fe20000000000 */
[----:B------:R2:W-:Y:S01]  /*c380*/  STSM.16.M88.4 [R181], R72 ;  /* 0x00000048b5007844 */ /* 0x0005e20000000200 */
[----:B------:R-:W-:Y:S02]  /*c390*/  SEL R39, R171, R167, P0 ;  /* 0x000000a7ab277207 */ /* 0x000fe40000000000 */
[----:B------:R-:W-:Y:S02]  /*c3a0*/  SEL R37, R167, R171, P0 ;  /* 0x000000aba7257207 */ /* 0x000fe40000000000 */
[----:B---3--:R-:W-:Y:S02]  /*c3b0*/  F2FP.BF16.F32.PACK_AB R76, R59, R58 ;  /* 0x0000003a3b4c723e */ /* 0x008fe400000010ff */
[----:B------:R-:W-:Y:S02]  /*c3c0*/  F2FP.BF16.F32.PACK_AB R78, R57, R56 ;  /* 0x00000038394e723e */ /* 0x000fe400000010ff */
[----:B------:R-:W-:-:S02]  /*c3d0*/  F2FP.BF16.F32.PACK_AB R79, R53, R52 ;  /* 0x00000034354f723e */ /* 0x000fc400000010ff */
[----:B------:R-:W-:Y:S02]  /*c3e0*/  F2FP.BF16.F32.PACK_AB R77, R55, R54 ;  /* 0x00000036374d723e */ /* 0x000fe400000010ff */
[----:B-----5:R-:W-:Y:S02]  /*c3f0*/  SEL R148, R146, R149, P0 ;  /* 0x0000009592947207 */ /* 0x020fe40000000000 */
[----:B------:R-:W-:Y:S01]  /*c400*/  SEL R146, R149, R146, P0 ;  /* 0x0000009295927207 */ /* 0x000fe20000000000 */
[----:B------:R3:W-:Y:S01]  /*c410*/  STSM.16.M88.4 [R182], R76 ;  /* 0x0000004cb6007844 */ /* 0x0007e20000000200 */
[----:B----4-:R-:W-:Y:S02]  /*c420*/  F2FP.BF16.F32.PACK_AB R64, R51, R50 ;  /* 0x000000323340723e */ /* 0x010fe400000010ff */
[----:B------:R-:W-:Y:S02]  /*c430*/  F2FP.BF16.F32.PACK_AB R66, R49, R48 ;  /* 0x000000303142723e */ /* 0x000fe400000010ff */
[----:B------:R-:W-:-:S02]  /*c440*/  F2FP.BF16.F32.PACK_AB R67, R45, R44 ;  /* 0x0000002c2d43723e */ /* 0x000fc400000010ff */
[----:B------:R-:W-:Y:S02]  /*c450*/  F2FP.BF16.F32.PACK_AB R65, R47, R46 ;  /* 0x0000002e2f41723e */ /* 0x000fe400000010ff */
[----:B0-----:R-:W-:Y:S02]  /*c460*/  SEL R149, R147, R152, P0 ;  /* 0x0000009893957207 */ /* 0x001fe40000000000 */
[----:B-1----:R-:W-:Y:S01]  /*c470*/  F2FP.BF16.F32.PACK_AB R68, R43, R42 ;  /* 0x0000002a2b44723e */ /* 0x002fe200000010ff */
[----:B------:R0:W-:Y:S01]  /*c480*/  STSM.16.M88.4 [R183], R64 ;  /* 0x00000040b7007844 */ /* 0x0001e20000000200 */
[----:B------:R-:W-:Y:S02]  /*c490*/  F2FP.BF16.F32.PACK_AB R70, R41, R40 ;  /* 0x000000282946723e */ /* 0x000fe400000010ff */
[----:B------:R-:W-:Y:S02]  /*c4a0*/  F2FP.BF16.F32.PACK_AB R71, R37, R36 ;  /* 0x000000242547723e */ /* 0x000fe400000010ff */
[----:B------:R-:W-:-:S02]  /*c4b0*/  F2FP.BF16.F32.PACK_AB R69, R39, R38 ;  /* 0x000000262745723e */ /* 0x000fc400000010ff */
[----:B------:R-:W-:Y:S02]  /*c4c0*/  SEL R145, R143, R155, P0 ;  /* 0x0000009b8f917207 */ /* 0x000fe40000000000 */
[----:B------:R-:W-:Y:S01]  /*c4d0*/  SEL R147, R152, R147, P0 ;  /* 0x0000009398937207 */ /* 0x000fe20000000000 */
[----:B------:R1:W-:Y:S01]  /*c4e0*/  STSM.16.M88.4 [R184], R68 ;  /* 0x00000044b8007844 */ /* 0x0003e20000000200 */
[----:B--2---:R-:W-:Y:S02]  /*c4f0*/  F2FP.BF16.F32.PACK_AB R72, R35, R34 ;  /* 0x000000222348723e */ /* 0x004fe400000010ff */
[----:B------:R-:W-:Y:S02]  /*c500*/  F2FP.BF16.F32.PACK_AB R74, R33, R32 ;  /* 0x00000020214a723e */ /* 0x000fe400000010ff */
[----:B------:R-:W-:Y:S02]  /*c510*/  F2FP.BF16.F32.PACK_AB R75, R29, R28 ;  /* 0x0000001c1d4b723e */ /* 0x000fe400000010ff */
[----:B------:R-:W-:-:S02]  /*c520*/  F2FP.BF16.F32.PACK_AB R73, R31, R30 ;  /* 0x0000001e1f49723e */ /* 0x000fc400000010ff */
[----:B------:R-:W-:Y:S02]  /*c530*/  SEL R144, R142, R157, P0 ;  /* 0x0000009d8e907207 */ /* 0x000fe40000000000 */
[----:B------:R-:W-:Y:S01]  /*c540*/  SEL R143, R155, R143, P0 ;  /* 0x0000008f9b8f7207 */ /* 0x000fe20000000000 */
[----:B------:R2:W-:Y:S01]  /*c550*/  STSM.16.M88.4 [R185], R72 ;  /* 0x00000048b9007844 */ /* 0x0005e20000000200 */
[----:B------:R-:W-:Y:S02]  /*c560*/  SEL R152, R151, R153, P0 ;  /* 0x0000009997987207 */ /* 0x000fe40000000000 */
[----:B------:R-:W-:Y:S02]  /*c570*/  SEL R154, R153, R151, P0 ;  /* 0x00000097999a7207 */ /* 0x000fe40000000000 */
[----:B---3--:R-:W-:Y:S02]  /*c580*/  F2FP.BF16.F32.PACK_AB R76, R27, R26 ;  /* 0x0000001a1b4c723e */ /* 0x008fe400000010ff */
[----:B------:R-:W-:-:S02]  /*c590*/  F2FP.BF16.F32.PACK_AB R78, R25, R24 ;  /* 0x00000018194e723e */ /* 0x000fc400000010ff */
[----:B------:R-:W-:Y:S02]  /*c5a0*/  F2FP.BF16.F32.PACK_AB R79, R15, R14 ;  /* 0x0000000e0f4f723e */ /* 0x000fe400000010ff */
[----:B------:R-:W-:Y:S02]  /*c5b0*/  F2FP.BF16.F32.PACK_AB R77, R21, R20 ;  /* 0x00000014154d723e */ /* 0x000fe400000010ff */
        /* <DEDUP_REMOVED lines=8> */
[----:B0-----:R-:W-:Y:S02]  /*c640*/  F2FP.BF16.F32.PACK_AB R64, R13, R12 ;  /* 0x0000000c0d40723e */ /* 0x001fe400000010ff */
[----:B------:R-:W-:Y:S02]  /*c650*/  F2FP.BF16.F32.PACK_AB R66, R11, R10 ;  /* 0x0000000a0b42723e */ /* 0x000fe400000010ff */
[----:B------:R-:W-:-:S02]  /*c660*/  F2FP.BF16.F32.PACK_AB R67, R7, R6 ;  /* 0x000000060743723e */ /* 0x000fc400000010ff */
[----:B------:R-:W-:Y:S02]  /*c670*/  F2FP.BF16.F32.PACK_AB R65, R9, R8 ;  /* 0x000000080941723e */ /* 0x000fe400000010ff */
[----:B-1----:R-:W-:Y:S02]  /*c680*/  F2FP.BF16.F32.PACK_AB R68, R137, R136 ;  /* 0x000000888944723e */ /* 0x002fe400000010ff */
[----:B------:R-:W-:Y:S01]  /*c690*/  F2FP.BF16.F32.PACK_AB R70, R135, R134 ;  /* 0x000000868746723e */ /* 0x000fe200000010ff */
[----:B------:R0:W-:Y:S01]  /*c6a0*/  STSM.16.M88.4 [R187], R64 ;  /* 0x00000040bb007844 */ /* 0x0001e20000000200 */
[----:B------:R-:W-:Y:S02]  /*c6b0*/  F2FP.BF16.F32.PACK_AB R71, R139, R138 ;  /* 0x0000008a8b47723e */ /* 0x000fe400000010ff */
[----:B------:R-:W-:Y:S02]  /*c6c0*/  F2FP.BF16.F32.PACK_AB R69, R141, R140 ;  /* 0x0000008c8d45723e */ /* 0x000fe400000010ff */
[----:B--2---:R-:W-:-:S02]  /*c6d0*/  F2FP.BF16.F32.PACK_AB R72, R145, R144 ;  /* 0x000000909148723e */ /* 0x004fc400000010ff */
[----:B------:R-:W-:Y:S01]  /*c6e0*/  F2FP.BF16.F32.PACK_AB R74, R143, R142 ;  /* 0x0000008e8f4a723e */ /* 0x000fe200000010ff */
[----:B------:R-:W-:Y:S01]  /*c6f0*/  STSM.16.M88.4 [R188], R68 ;  /* 0x00000044bc007844 */ /* 0x000fe20000000200 */
[----:B------:R-:W-:Y:S02]  /*c700*/  F2FP.BF16.F32.PACK_AB R75, R147, R146 ;  /* 0x00000092934b723e */ /* 0x000fe400000010ff */
[----:B------:R-:W-:Y:S02]  /*c710*/  F2FP.BF16.F32.PACK_AB R73, R149, R148 ;  /* 0x000000949549723e */ /* 0x000fe400000010ff */
[----:B---3--:R-:W-:Y:S02]  /*c720*/  F2FP.BF16.F32.PACK_AB R77, R133, R132 ;  /* 0x00000084854d723e */ /* 0x008fe400000010ff */
[----:B------:R-:W-:Y:S01]  /*c730*/  F2FP.BF16.F32.PACK_AB R78, R155, R154 ;  /* 0x0000009a9b4e723e */ /* 0x000fe200000010ff */
[----:B------:R1:W-:Y:S01]  /*c740*/  STSM.16.M88.4 [R189], R72 ;  /* 0x00000048bd007844 */ /* 0x0003e20000000200 */
[----:B------:R-:W-:Y:S01]  /*c750*/  F2FP.BF16.F32.PACK_AB R79, R5, R4 ;  /* 0x00000004054f723e */ /* 0x000fe200000010ff */
[----:B0-----:R-:W-:Y:S01]  /*c760*/  IMAD.U32 R64, RZ, RZ, UR12 ;  /* 0x0000000cff407e24 */ /* 0x001fe2000f8e00ff */
[----:B------:R-:W-:Y:S01]  /*c770*/  F2FP.BF16.F32.PACK_AB R76, R153, R152 ;  /* 0x00000098994c723e */ /* 0x000fe200000010ff */
[----:B------:R-:W-:Y:S01]  /*c780*/  IMAD.U32 R65, RZ, RZ, UR13 ;  /* 0x0000000dff417e24 */ /* 0x000fe2000f8e00ff */
[----:B------:R-:W-:-:S03]  /*c790*/  ISETP.NE.U32.AND P0, PT, RZ, UR16, PT ;  /* 0x00000010ff007c0c */ /* 0x000fc6000bf05070 */
[----:B------:R0:W-:Y:S01]  /*c7a0*/  STSM.16.M88.4 [R190], R76 ;  /* 0x0000004cbe007844 */ /* 0x0001e20000000200 */
[----:B------:R-:W-:Y:S01]  /*c7b0*/  BAR.SYNC.DEFER_BLOCKING 0x1, 0x100 ;  /* 0x0044000000007b1d */ /* 0x000fe20000010000 */
[----:B------:R-:W-:Y:S01]  /*c7c0*/  ISETP.NE.AND.EX P0, PT, RZ, UR17, PT, P0 ;  /* 0x00000011ff007c0c */ /* 0x000fe2000bf05300 */
[----:B------:R-:W-:-:S04]  /*c7d0*/  UISETP.NE.U32.AND UP0, UPT, UR14, URZ, UPT ;  /* 0x0000003f0e00728c */ /* 0x000fc8000bf05070 */
[----:B------:R-:W-:-:S08]  /*c7e0*/  UISETP.NE.AND.EX UP0, UPT, UR15, URZ, UPT, UP0 ;  /* 0x0000003f0f00728c */ /* 0x000fd0000bf05300 */
[----:B------:R2:W3:Y:S03]  /*c7f0*/  @P0 LDG.E R3, desc[UR54][R64.64] ;  /* 0x0000003640030981 */ /* 0x0004e6000c1e1900 */
[----:B------:R-:W-:Y:S01]  /*c800*/  @UP0 ULEA UR14, UP1, UR36, UR14, 0x2 ;  /* 0x0000000e240e0291 */ /* 0x000fe2000f82103f */
[----:B------:R-:W-:-:S03]  /*c810*/  PLOP3.LUT P4, PT, PT, PT, UP0, 0x80, 0x0 ;  /* 0x000000000000781c */ /* 0x000fc60003f8f008 */
[----:B------:R-:W-:Y:S02]  /*c820*/  @UP0 ULEA.HI.X UR15, UR36, UR15, UR37, 0x2, UP1 ;  /* 0x0000000f240f0291 */ /* 0x000fe400088f1425 */
[----:B--2---:R-:W-:-:S04]  /*c830*/  IMAD.U32 R64, RZ, RZ, UR14 ;  /* 0x0000000eff407e24 */ /* 0x004fc8000f8e00ff */
[----:B------:R-:W-:-:S05]  /*c840*/  IMAD.U32 R65, RZ, RZ, UR15 ;  /* 0x0000000fff417e24 */ /* 0x000fca000f8e00ff */
[----:B------:R2:W4:Y:S01]  /*c850*/  @P4 LDG.E R66, desc[UR54][R64.64] ;  /* 0x0000003640424981 */ /* 0x000522000c1e1900 */
[----:B------:R-:W-:Y:S01]  /*c860*/  UISETP.NE.AND UP2, UPT, UR9, 0x1, UPT ;  /* 0x000000010900788c */ /* 0x000fe2000bf45270 */
[----:B-1----:R-:W-:Y:S01]  /*c870*/  VIADD R72, R18, UR38 ;  /* 0x0000002612487c36 */ /* 0x002fe20008000000 */
[----:B------:R-:W-:Y:S01]  /*c880*/  UISETP.GT.AND UP1, UPT, UR44, 0x1, UPT ;  /* 0x000000012c00788c */ /* 0x000fe2000bf24270 */
[----:B------:R-:W-:Y:S01]  /*c890*/  UMOV UR23, 0x9b8 ;  /* 0x000009b800177882 */ /* 0x000fe20000000000 */
[----:B------:R-:W-:Y:S02]  /*c8a0*/  UISETP.NE.U32.AND UP0, UPT, UR16, URZ, UPT ;  /* 0x0000003f1000728c */ /* 0x000fe4000bf05070 */
[----:B------:R-:W-:Y:S01]  /*c8b0*/  PLOP3.LUT P1, PT, PT, PT, UP2, 0x80, 0x0 ;  /* 0x000000000000781c */ /* 0x000fe20003f2f028 */
[----:B------:R-:W-:Y:S02]  /*c8c0*/  USEL UR23, UR23, 0x978, UP1 ;  /* 0x0000097817177887 */ /* 0x000fe40008800000 */
[----:B------:R-:W-:Y:S01]  /*c8d0*/  UISETP.NE.AND.EX UP0, UPT, UR17, URZ, UPT, UP0 ;  /* 0x0000003f1100728c */ /* 0x000fe2000bf05300 */
[----:B------:R-:W-:Y:S01]  /*c8e0*/  UMOV UR4, URZ ;  /* 0x0000003f00047c82 */ /* 0x000fe20008000000 */
[----:B------:R-:W-:-:S02]  /*c8f0*/  USEL UR22, UR39, URZ, UP1 ;  /* 0x0000003f27167287 */ /* 0x000fc40008800000 */
[----:B------:R-:W-:Y:S01]  /*c900*/  USEL UR36, UR36, URZ, !UP0 ;  /* 0x0000003f24247287 */ /* 0x000fe2000c000000 */
[----:B------:R-:W-:Y:S01]  /*c910*/  @UP2 ULDC UR26, c[0x0][0xbec] ;  /* 0x0002fb00001a2ab9 */ /* 0x000fe20000000800 */
[----:B------:R-:W-:-:S04]  /*c920*/  USEL UR37, UR37, URZ, !UP0 ;  /* 0x0000003f25257287 */ /* 0x000fc8000c000000 */
[----:B------:R-:W-:Y:S01]  /*c930*/  ULDC.64 UR16, c[0x0][UR23+0x220] ;  /* 0x0000880017107abb */ /* 0x000fe20008000a00 */
[----:B------:R-:W-:Y:S01]  /*c940*/  ULDC.64 UR20, c[0x0][UR23+0x218] ;  /* 0x0000860017147abb */ /* 0x000fe20008000a00 */
[----:B------:R-:W-:Y:S01]  /*c950*/  ULDC.64 UR18, c[0x0][UR23+0x228] ;  /* 0x00008a0017127abb */ /* 0x000fe20008000a00 */
[----:B--2---:R-:W-:Y:S01]  /*c960*/  @P1 IMAD.HI.U32 R64, R72, UR26, RZ ;  /* 0x0000001a48401c27 */ /* 0x004fe2000f8e00ff */
[----:B------:R-:W-:Y:S02]  /*c970*/  UIMAD UR17, UR17, UR36, URZ ;  /* 0x00000024111172a4 */ /* 0x000fe4000f8e023f */
[----:B------:R-:W-:Y:S02]  /*c980*/  UIMAD.WIDE.U32 UR14, UR20, UR42, URZ ;  /* 0x0000002a140e72a5 */ /* 0x000fe4000f8e003f */
[----:B------:R-:W-:Y:S01]  /*c990*/  UIMAD.WIDE.U32 UR24, UR18, UR22, URZ ;  /* 0x00000016121872a5 */ /* 0x000fe2000f8e003f */
[----:B------:R-:W-:Y:S01]  /*c9a0*/  @UP2 ULDC UR27, c[0x0][0xbf0] ;  /* 0x0002fc00001b2ab9 */ /* 0x000fe20000000800 */
[----:B------:R-:W-:-:S02]  /*c9b0*/  UIMAD UR20, UR21, UR42, URZ ;  /* 0x0000002a151472a4 */ /* 0x000fc4000f8e023f */
[----:B------:R-:W-:Y:S02]  /*c9c0*/  UIMAD UR22, UR19, UR22, URZ ;  /* 0x00000016131672a4 */ /* 0x000fe4000f8e023f */
[----:B------:R-:W-:Y:S02]  /*c9d0*/  UIMAD.WIDE.U32 UR18, UR16, UR36, URZ ;  /* 0x00000024101272a5 */ /* 0x000fe4000f8e003f */
[----:B------:R-:W-:Y:S02]  /*c9e0*/  UIMAD UR17, UR16, UR37, UR17 ;  /* 0x00000025101172a4 */ /* 0x000fe4000f8e0211 */
[----:B------:R-:W-:Y:S02]  /*c9f0*/  UIADD3 UR16, UR15, UR20, URZ ;  /* 0x000000140f107290 */ /* 0x000fe4000fffe03f */
[----:B------:R-:W-:Y:S02]  /*ca00*/  UIADD3 UR22, UR25, UR22, URZ ;  /* 0x0000001619167290 */ /* 0x000fe4000fffe03f */
[----:B------:R-:W-:-:S04]  /*ca10*/  UIADD3 UR15, UR19, UR17, URZ ;  /* 0x00000011130f7290 */ /* 0x000fc8000fffe03f */
[----:B------:R-:W-:Y:S01]  /*ca20*/  IMAD.U32 R70, RZ, RZ, UR22 ;  /* 0x00000016ff467e24 */ /* 0x000fe2000f8e00ff */
[----:B---3--:R-:W-:Y:S01]  /*ca30*/  @P0 R2UR UR4, R3 ;  /* 0x00000000030402ca */ /* 0x008fe200000e0000 */
[----:B------:R-:W-:Y:S01]  /*ca40*/  IMAD.MOV.U32 R3, RZ, RZ, R72 ;  /* 0x000000ffff037224 */ /* 0x000fe200078e0048 */
[----:B------:R-:W-:Y:S01]  /*ca50*/  @P1 SHF.R.U32.HI R3, RZ, UR27, R64 ;  /* 0x0000001bff031c19 */ /* 0x000fe20008011640 */
[----:B------:R-:W-:-:S03]  /*ca60*/  IMAD.U32 R64, RZ, RZ, UR24 ;  /* 0x00000018ff407e24 */ /* 0x000fc6000f8e00ff */
[--C-:B------:R-:W-:Y:S01]  /*ca70*/  SHF.R.S32.HI R65, RZ, 0x1f, R3.reuse ;  /* 0x0000001fff417819 */ /* 0x100fe20000011403 */
[----:B------:R-:W-:-:S04]  /*ca80*/  IMAD.MOV R67, RZ, RZ, -R3 ;  /* 0x000000ffff437224 */ /* 0x000fc800078e0a03 */
[----:B------:R-:W-:Y:S02]  /*ca90*/  IMAD R67, R67, UR9, R72 ;  /* 0x0000000943437c24 */ /* 0x000fe4000f8e0248 */
[----:B------:R-:W-:Y:S02]  /*caa0*/  UIADD3 UR14, UP0, UP3, UR18, UR14, UR4 ;  /* 0x0000000e120e7290 */ /* 0x000fe4000fb1e004 */
[----:B------:R-:W-:Y:S01]  /*cab0*/  USHF.R.S32.HI UR17, URZ, 0x1f, UR4 ;  /* 0x0000001f3f117899 */ /* 0x000fe20008011404 */
[----:B------:R-:W-:Y:S01]  /*cac0*/  ULDC.64 UR18, c[0x0][0xba8] ;  /* 0x0002ea0000127ab9 */ /* 0x000fe20000000a00 */
[----:B------:R-:W-:Y:S02]  /*cad0*/  @!UP1 ULDC UR18, c[0x0][0xb50] ;  /* 0x0002d40000129ab9 */ /* 0x000fe40000000800 */
[----:B------:R-:W-:Y:S01]  /*cae0*/  UIADD3.X UR16, UR15, UR16, UR17, UP0, UP3 ;  /* 0x000000100f107290 */ /* 0x000fe200087e6411 */
[----:B------:R-:W-:Y:S01]  /*caf0*/  IADD3 R64, P2, P3, R3, UR14, R64 ;  /* 0x0000000e03407c10 */ /* 0x000fe2000fb5e040 */
[----:B------:R-:W-:Y:S01]  /*cb00*/  @!UP1 ULDC UR19, c[0x0][0xb54] ;  /* 0x0002d50000139ab9 */ /* 0x000fe20000000800 */
[----:B------:R-:W-:Y:S01]  /*cb10*/  ULDC.64 UR14, c[0x0][UR23+0x210] ;  /* 0x00008400170e7abb */ /* 0x000fe20008000a00 */
[----:B------:R-:W-:Y:S01]  /*cb20*/  SHF.R.S32.HI R3, RZ, 0x1f, R67 ;  /* 0x0000001fff037819 */ /* 0x000fe20000011443 */
[----:B------:R-:W-:Y:S01]  /*cb30*/  IMAD R68, R67, UR15, RZ ;  /* 0x0000000f43447c24 */ /* 0x000fe2000f8e02ff */
[----:B------:R-:W-:-:S03]  /*cb40*/  IADD3.X R65, R65, UR16, R70, P2, P3 ;  /* 0x0000001041417c10 */ /* 0x000fc600097e6446 */
[----:B------:R-:W-:Y:S02]  /*cb50*/  IMAD R3, R3, UR14, R68 ;  /* 0x0000000e03037c24 */ /* 0x000fe4000f8e0244 */
[----:B------:R-:W-:Y:S01]  /*cb60*/  IMAD.WIDE.U32 R64, R67, UR14, R64 ;  /* 0x0000000e43407c25 */ /* 0x000fe2000f8e0040 */
[----:B------:R-:W-:Y:S01]  /*cb70*/  ULDC UR14, c[0x0][0xa88] ;  /* 0x0002a200000e7ab9 */ /* 0x000fe20000000800 */
[----:B----4-:R-:W-:Y:S02]  /*cb80*/  @P4 R2UR UR14, R66 ;  /* 0x00000000420e42ca */ /* 0x010fe400000e0000 */
[----:B------:R-:W-:Y:S01]  /*cb90*/  IMAD.IADD R3, R65, 0x1, R3 ;  /* 0x0000000141037824 */ /* 0x000fe200078e0203 */
[----:B------:R-:W-:-:S04]  /*cba0*/  LEA R68, P2, R64, UR18, 0x2 ;  /* 0x0000001240447c11 */ /* 0x000fc8000f8410ff */
[----:B------:R-:W-:Y:S01]  /*cbb0*/  LEA.HI.X R69, R64, UR19, R3, 0x2, P2 ;  /* 0x0000001340457c11 */ /* 0x000fe200090f1403 */
[----:B0-----:R-:W-:Y:S08]  /*cbc0*/  @P4 BRA `(.L_x_2810) ;  /* 0x0000000000284947 */ /* 0x001ff00003800000 */
        /* <DEDUP_REMOVED lines=10> */
.L_x_2810:
[----:B------:R-:W2:Y:S04]  /*cc70*/  LDL R70, [R1+0x1c] ;  /* 0x00001c0001467983 */ /* 0x000ea80000100800 */
[----:B------:R-:W3:Y:S01]  /*cc80*/  LDL R3, [R1+0x18] ;  /* 0x0000180001037983 */ /* 0x000ee20000100800 */
[----:B------:R-:W-:Y:S01]  /*cc90*/  UIMAD UR16, UR14, UR9, URZ ;  /* 0x000000090e1072a4 */ /* 0x000fe2000f8e023f */
[----:B------:R-:W-:Y:S02]  /*cca0*/  PLOP3.LUT P3, PT, PT, PT, UP1, 0x80, 0x0 ;  /* 0x000000000000781c */ /* 0x000fe40003f6f018 */
[----:B------:R-:W-:Y:S04]  /*ccb0*/  SHFL.IDX PT, R64, R68, RZ, 0x1c1f ;  /* 0x001c1fff44407589 */ /* 0x000fe800000e0000 */
[----:B------:R-:W0:Y:S04]  /*ccc0*/  SHFL.IDX PT, R65, R69, RZ, 0x1c1f ;  /* 0x001c1fff45417589 */ /* 0x000e2800000e0000 */
[----:B------:R-:W-:Y:S04]  /*ccd0*/  SHFL.IDX PT, R66, R68, 0x1, 0x1c1f ;  /* 0x003c1f0044427f89 */ /* 0x000fe800000e0000 */
[----:B------:R-:W1:Y:S01]  /*cce0*/  SHFL.IDX PT, R67, R69, 0x1, 0x1c1f ;  /* 0x003c1f0045437f89 */ /* 0x000e6200000e0000 */
[----:B--2---:R-:W-:Y:S01]  /*ccf0*/  VIADD R70, R70, UR38 ;  /* 0x0000002646467c36 */ /* 0x004fe20008000000 */
        /* <DEDUP_REMOVED lines=14> */
[----:B------:R-:W-:Y:S01]  /*cde0*/  SHF.R.S32.HI R21, RZ, 0x3, R3 ;  /* 0x00000003ff157819 */ /* 0x000fe20000011403 */
[----:B------:R-:W-:Y:S02]  /*cdf0*/  IMAD.MOV.U32 R3, RZ, RZ, 0x2 ;  /* 0x00000002ff037424 */ /* 0x000fe400078e00ff */
[----:B------:R-:W-:-:S04]  /*ce00*/  IMAD.IADD R20, R0, 0x1, -R5 ;  /* 0x0000000100147824 */ /* 0x000fc800078e0a05 */
[----:B------:R-:W-:-:S04]  /*ce10*/  IMAD.SHL.U32 R0, R20, 0x8, RZ ;  /* 0x0000000814007824 */ /* 0x000fc800078e00ff */
[----:B------:R-:W-:-:S04]  /*ce20*/  IMAD R2, R21, 0x40, R0 ;  /* 0x0000004015027824 */ /* 0x000fc800078e0200 */
[----:B------:R-:W-:-:S03]  /*ce30*/  IMAD.WIDE R2, R2, R3, UR10 ;  /* 0x0000000a02027e25 */ /* 0x000fc6000f8e0203 */
[C---:B------:R-:W-:Y:S02]  /*ce40*/  IADD3 R25, P2, R2.reuse, 0x3000, RZ ;  /* 0x0000300002197810 */ /* 0x040fe40007f5e0ff */
[C---:B------:R-:W-:Y:S02]  /*ce50*/  IADD3 R9, P4, R2.reuse, 0x1000, RZ ;  /* 0x0000100002097810 */ /* 0x040fe40007f9e0ff */
[----:B------:R-:W-:Y:S02]  /*ce60*/  LOP3.LUT R24, R25, 0x380, RZ, 0xc0, !PT ;  /* 0x0000038019187812 */ /* 0x000fe400078ec0ff */
[----:B------:R-:W-:Y:S02]  /*ce70*/  IADD3 R13, P3, R2, 0x2000, RZ ;  /* 0x00002000020d7810 */ /* 0x000fe40007f7e0ff */
[----:B------:R-:W-:Y:S02]  /*ce80*/  SHF.R.U64 R24, R24, 0x3, RZ ;  /* 0x0000000318187819 */ /* 0x000fe400000012ff */
[----:B------:R-:W-:-:S02]  /*ce90*/  LOP3.LUT R8, R9, 0x380, RZ, 0xc0, !PT ;  /* 0x0000038009087812 */ /* 0x000fc400078ec0ff */
[----:B------:R-:W-:Y:S02]  /*cea0*/  LOP3.LUT R12, R13, 0x380, RZ, 0xc0, !PT ;  /* 0x000003800d0c7812 */ /* 0x000fe400078ec0ff */
[----:B------:R-:W-:Y:S01]  /*ceb0*/  LOP3.LUT R24, R24, R25, RZ, 0x3c, !PT ;  /* 0x0000001918187212 */ /* 0x000fe200078e3cff */
[--C-:B------:R-:W-:Y:S01]  /*cec0*/  IMAD.X R25, RZ, RZ, R3.reuse, P2 ;  /* 0x000000ffff197224 */ /* 0x100fe200010e0603 */
[----:B------:R-:W-:Y:S02]  /*ced0*/  IADD3 R49, P2, R2, 0x9000, RZ ;  /* 0x0000900002317810 */ /* 0x000fe40007f5e0ff */
[----:B------:R-:W-:Y:S02]  /*cee0*/  SHF.R.U64 R8, R8, 0x3, RZ ;  /* 0x0000000308087819 */ /* 0x000fe400000012ff */
[----:B------:R-:W-:Y:S01]  /*cef0*/  SHF.R.U64 R12, R12, 0x3, RZ ;  /* 0x000000030c0c7819 */ /* 0x000fe200000012ff */
[----:B------:R-:W-:Y:S01]  /*cf00*/  UIMAD UR12, UR17, UR14, URZ ;  /* 0x0000000e110c72a4 */ /* 0x000fe2000f8e023f */
[----:B------:R-:W-:Y:S01]  /*cf10*/  LOP3.LUT R48, R49, 0x380, RZ, 0xc0, !PT ;  /* 0x0000038031307812 */ /* 0x000fe200078ec0ff */
[----:B------:R-:W-:Y:S01]  /*cf20*/  UIMAD.WIDE.U32 UR10, UR4, UR14, URZ ;  /* 0x0000000e040a72a5 */ /* 0x000fe2000f8e003f */
[----:B------:R-:W-:Y:S01]  /*cf30*/  LOP3.LUT R8, R8, R9, RZ, 0x3c, !PT ;  /* 0x0000000908087212 */ /* 0x000fe200078e3cff */
[--C-:B------:R-:W-:Y:S01]  /*cf40*/  IMAD.X R9, RZ, RZ, R3.reuse, P4 ;  /* 0x000000ffff097224 */ /* 0x100fe200020e0603 */
[----:B------:R-:W-:Y:S01]  /*cf50*/  LOP3.LUT R12, R12, R13, RZ, 0x3c, !PT ;  /* 0x0000000d0c0c7212 */ /* 0x000fe200078e3cff */
[----:B------:R-:W-:Y:S01]  /*cf60*/  IMAD.X R13, RZ, RZ, R3, P3 ;  /* 0x000000ffff0d7224 */ /* 0x000fe200018e0603 */
[----:B------:R-:W-:-:S02]  /*cf70*/  IADD3 R29, P0, R2, 0x4000, RZ ;  /* 0x00004000021d7810 */ /* 0x000fc40007f1e0ff */
[C---:B------:R-:W-:Y:S02]  /*cf80*/  IADD3 R33, P6, R2.reuse, 0x5000, RZ ;  /* 0x0000500002217810 */ /* 0x040fe40007fde0ff */
[C---:B------:R-:W-:Y:S02]  /*cf90*/  IADD3 R37, P5, R2.reuse, 0x6000, RZ ;  /* 0x0000600002257810 */ /* 0x040fe40007fbe0ff */
[C---:B------:R-:W-:Y:S01]  /*cfa0*/  LOP3.LUT R7, R2.reuse, 0x380, RZ, 0xc0, !PT ;  /* 0x0000038002077812 */ /* 0x040fe200078ec0ff */
[----:B------:R-:W-:Y:S01]  /*cfb0*/  UIMAD UR12, UR4, UR15, UR12 ;  /* 0x0000000f040c72a4 */ /* 0x000fe2000f8e020c */
[C---:B------:R-:W-:Y:S01]  /*cfc0*/  IADD3 R41, P4, R2.reuse, 0x7000, RZ ;  /* 0x0000700002297810 */ /* 0x040fe20007f9e0ff */
[----:B------:R-:W-:Y:S01]  /*cfd0*/  @UP2 ULDC UR14, c[0x0][0xbec] ;  /* 0x0002fb00000e2ab9 */ /* 0x000fe20000000800 */
[----:B------:R-:W-:Y:S01]  /*cfe0*/  IADD3 R45, P3, R2, 0x8000, RZ ;  /* 0x00008000022d7810 */ /* 0x000fe20007f7e0ff */
[----:B------:R-:W5:Y:S01]  /*cff0*/  LD.E.128 R8, desc[UR54][R8.64] ;  /* 0x0000003608087980 */ /* 0x000f62000c101d00 */
[----:B------:R-:W-:-:S02]  /*d000*/  SHF.R.U64 R48, R48, 0x3, RZ ;  /* 0x0000000330307819 */ /* 0x000fc400000012ff */
[----:B------:R-:W-:Y:S01]  /*d010*/  LOP3.LUT R28, R29, 0x380, RZ, 0xc0, !PT ;  /* 0x000003801d1c7812 */ /* 0x000fe200078ec0ff */
[----:B------:R-:W5:Y:S01]  /*d020*/  LD.E.128 R12, desc[UR54][R12.64] ;  /* 0x000000360c0c7980 */ /* 0x000f62000c101d00 */
[----:B------:R-:W-:Y:S02]  /*d030*/  LOP3.LUT R32, R33, 0x380, RZ, 0xc0, !PT ;  /* 0x0000038021207812 */ /* 0x000fe400078ec0ff */
[----:B------:R-:W-:Y:S01]  /*d040*/  LOP3.LUT R36, R37, 0x380, RZ, 0xc0, !PT ;  /* 0x0000038025247812 */ /* 0x000fe200078ec0ff */
[----:B------:R-:W5:Y:S01]  /*d050*/  LD.E.128 R24, desc[UR54][R24.64] ;  /* 0x0000003618187980 */ /* 0x000f62000c101d00 */
[----:B------:R-:W-:Y:S02]  /*d060*/  LOP3.LUT R40, R41, 0x380, RZ, 0xc0, !PT ;  /* 0x0000038029287812 */ /* 0x000fe400078ec0ff */
[----:B------:R-:W-:Y:S02]  /*d070*/  LOP3.LUT R44, R45, 0x380, RZ, 0xc0, !PT ;  /* 0x000003802d2c7812 */ /* 0x000fe400078ec0ff */
[----:B------:R-:W-:Y:S01]  /*d080*/  LOP3.LUT R48, R48, R49, RZ, 0x3c, !PT ;  /* 0x0000003130307212 */ /* 0x000fe200078e3cff */
[----:B------:R-:W-:Y:S01]  /*d090*/  IMAD.X R49, RZ, RZ, R3, P2 ;  /* 0x000000ffff317224 */ /* 0x000fe200010e0603 */
[----:B------:R-:W-:-:S02]  /*d0a0*/  IADD3 R5, P2, R2, 0xf000, RZ ;  /* 0x0000f00002057810 */ /* 0x000fc40007f5e0ff */
[----:B------:R-:W-:Y:S02]  /*d0b0*/  SHF.R.U64 R28, R28, 0x3, RZ ;  /* 0x000000031c1c7819 */ /* 0x000fe400000012ff */
[----:B------:R-:W-:Y:S02]  /*d0c0*/  SHF.R.U64 R32, R32, 0x3, RZ ;  /* 0x0000000320207819 */ /* 0x000fe400000012ff */
[----:B------:R-:W-:Y:S01]  /*d0d0*/  SHF.R.U64 R7, R7, 0x3, RZ ;  /* 0x0000000307077819 */ /* 0x000fe200000012ff */
[----:B------:R-:W-:Y:S01]  /*d0e0*/  UIADD3 UR11, UR11, UR12, URZ ;  /* 0x0000000c0b0b7290 */ /* 0x000fe2000fffe03f */
[----:B------:R-:W-:Y:S01]  /*d0f0*/  SHF.R.U64 R36, R36, 0x3, RZ ;  /* 0x0000000324247819 */ /* 0x000fe200000012ff */
[----:B------:R-:W-:Y:S01]  /*d100*/  USHF.R.S32.HI UR4, URZ, 0x1f, UR36 ;  /* 0x0000001f3f047899 */ /* 0x000fe20008011424 */
[----:B------:R-:W-:Y:S01]  /*d110*/  SHF.R.U64 R40, R40, 0x3, RZ ;  /* 0x0000000328287819 */ /* 0x000fe200000012ff */
[----:B------:R-:W-:Y:S01]  /*d120*/  ULDC.64 UR12, c[0x0][0xae8] ;  /* 0x0002ba00000c7ab9 */ /* 0x000fe20000000a00 */
[----:B------:R-:W-:Y:S01]  /*d130*/  SHF.R.U64 R44, R44, 0x3, RZ ;  /* 0x000000032c2c7819 */ /* 0x000fe200000012ff */
[--C-:B------:R-:W-:Y:S01]  /*d140*/  IMAD.X R73, RZ, RZ, R3.reuse, P2 ;  /* 0x000000ffff497224 */ /* 0x100fe200010e0603 */
[----:B------:R-:W-:Y:S01]  /*d150*/  LOP3.LUT R4, R5, 0x380, RZ, 0xc0, !PT ;  /* 0x0000038005047812 */ /* 0x000fe200078ec0ff */
[----:B------:R-:W5:Y:S01]  /*d160*/  LD.E.128 R48, desc[UR54][R48.64] ;  /* 0x0000003630307980 */ /* 0x000f62000c101d00 */
        /* <DEDUP_REMOVED lines=17> */
[----:B------:R-:W-:Y:S02]  /*d280*/  IADD3 R69, P3, R2, 0xe000, RZ ;  /* 0x0000e00002457810 */ /* 0x000fe40007f7e0ff */
[----:B------:R-:W-:Y:S01]  /*d290*/  SHF.R.U64 R4, R4, 0x3, RZ ;  /* 0x0000000304047819 */ /* 0x000fe200000012ff */
[----:B------:R-:W5:Y:S01]  /*d2a0*/  LD.E.128 R36, desc[UR54][R36.64] ;  /* 0x0000003624247980 */ /* 0x000f62000c101d00 */
[----:B------:R-:W-:Y:S02]  /*d2b0*/  LOP3.LUT R2, R7, R2, RZ, 0x3c, !PT ;  /* 0x0000000207027212 */ /* 0x000fe400078e3cff */
[----:B------:R-:W-:Y:S01]  /*d2c0*/  LOP3.LUT R72, R4, R5, RZ, 0x3c, !PT ;  /* 0x0000000504487212 */ /* 0x000fe200078e3cff */
[----:B------:R-:W-:Y:S01]  /*d2d0*/  UIMAD UR11, UR42, UR13, UR11 ;  /* 0x0000000d2a0b72a4 */ /* 0x000fe2000f8e020b */
[----:B------:R-:W-:Y:S01]  /*d2e0*/  LOP3.LUT R52, R53, 0x380, RZ, 0xc0, !PT ;  /* 0x0000038035347812 */ /* 0x000fe200078ec0ff */
[----:B------:R0:W5:Y:S01]  /*d2f0*/  LD.E.128 R4, desc[UR54][R2.64] ;  /* 0x0000003602047980 */ /* 0x000162000c101d00 */
[----:B------:R-:W-:Y:S01]  /*d300*/  ULDC.64 UR12, c[0x0][0xaf0] ;  /* 0x0002bc00000c7ab9 */ /* 0x000fe20000000a00 */
[----:B------:R-:W-:Y:S01]  /*d310*/  LOP3.LUT R56, R57, 0x380, RZ, 0xc0, !PT ;  /* 0x0000038039387812 */ /* 0x000fe200078ec0ff */
[----:B------:R-:W-:Y:S01]  /*d320*/  UIMAD UR4, UR4, UR12, URZ ;  /* 0x0000000c040472a4 */ /* 0x000fe2000f8e023f */
[----:B------:R-:W-:Y:S01]  /*d330*/  LOP3.LUT R60, R61, 0x380, RZ, 0xc0, !PT ;  /* 0x000003803d3c7812 */ /* 0x000fe200078ec0ff */
[----:B------:R-:W5:Y:S01]  /*d340*/  LD.E.128 R40, desc[UR54][R40.64] ;  /* 0x0000003628287980 */ /* 0x000f62000c101d00 */
[----:B------:R-:W-:-:S02]  /*d350*/  LOP3.LUT R64, R65, 0x380, RZ, 0xc0, !PT ;  /* 0x0000038041407812 */ /* 0x000fc400078ec0ff */
[----:B------:R-:W-:Y:S01]  /*d360*/  LOP3.LUT R68, R69, 0x380, RZ, 0xc0, !PT ;  /* 0x0000038045447812 */ /* 0x000fe200078ec0ff */
[----:B------:R-:W5:Y:S01]  /*d370*/  LD.E.128 R44, desc[UR54][R44.64] ;  /* 0x000000362c2c7980 */ /* 0x000f62000c101d00 */
[----:B0-----:R-:W-:Y:S01]  /*d380*/  IMAD R2, R20, 0x20, R21 ;  /* 0x0000002014027824 */ /* 0x001fe200078e0215 */
[----:B------:R-:W-:Y:S01]  /*d390*/  UIMAD UR4, UR36, UR13, UR4 ;  /* 0x0000000d240472a4 */ /* 0x000fe2000f8e0204 */
[----:B------:R-:W-:Y:S01]  /*d3a0*/  SHF.R.U64 R52, R52, 0x3, RZ ;  /* 0x0000000334347819 */ /* 0x000fe200000012ff */
[----:B------:R-:W5:Y:S01]  /*d3b0*/  LD.E.128 R72, desc[UR54][R72.64] ;  /* 0x0000003648487980 */ /* 0x000f62000c101d00 */
[----:B------:R-:W-:Y:S01]  /*d3c0*/  VIADD R76, R2, UR38 ;  /* 0x00000026024c7c36 */ /* 0x000fe20008000000 */
[----:B------:R-:W-:Y:S01]  /*d3d0*/  UIMAD.WIDE.U32 UR36, UR36, UR12, UR10 ;  /* 0x0000000c242472a5 */ /* 0x000fe2000f8e000a */
[----:B------:R-:W-:Y:S02]  /*d3e0*/  SHF.R.U64 R56, R56, 0x3, RZ ;  /* 0x0000000338387819 */ /* 0x000fe400000012ff */
[----:B------:R-:W-:Y:S01]  /*d3f0*/  @P1 IMAD.HI.U32 R2, R76, UR14, RZ ;  /* 0x0000000e4c021c27 */ /* 0x000fe2000f8e00ff */
[----:B------:R-:W-:Y:S01]  /*d400*/  @UP2 ULDC UR10, c[0x0][0xbf0] ;  /* 0x0002fc00000a2ab9 */ /* 0x000fe20000000800 */
[----:B------:R-:W-:-:S02]  /*d410*/  SHF.R.U64 R60, R60, 0x3, RZ ;  /* 0x000000033c3c7819 */ /* 0x000fc400000012ff */
[----:B------:R-:W-:Y:S01]  /*d420*/  IMAD.MOV.U32 R77, RZ, RZ, R76 ;  /* 0x000000ffff4d7224 */ /* 0x000fe200078e004c */
[----:B------:R-:W-:Y:S01]  /*d430*/  @P1 SHF.R.U32.HI R77, RZ, UR10, R2 ;  /* 0x0000000aff4d1c19 */ /* 0x000fe20008011602 */
[----:B------:R-:W-:Y:S01]  /*d440*/  UIADD3 UR4, UR37, UR4, URZ ;  /* 0x0000000425047290 */ /* 0x000fe2000fffe03f */
[----:B------:R-:W-:Y:S01]  /*d450*/  SHF.R.U64 R64, R64, 0x3, RZ ;  /* 0x0000000340407819 */ /* 0x000fe200000012ff */
[----:B------:R-:W-:Y:S01]  /*d460*/  ULDC.64 UR10, c[0x0][0xae0] ;  /* 0x0002b800000a7ab9 */ /* 0x000fe20000000a00 */
[----:B------:R-:W-:Y:S01]  /*d470*/  SHF.R.U64 R68, R68, 0x3, RZ ;  /* 0x0000000344447819 */ /* 0x000fe200000012ff */
[--C-:B------:R-:W-:Y:S01]  /*d480*/  IMAD.MOV R79, RZ, RZ, -R77.reuse ;  /* 0x000000ffff4f7224 */ /* 0x100fe200078e0a4d */
[----:B------:R-:W-:Y:S02]  /*d490*/  SHF.R.S32.HI R20, RZ, 0x1f, R77 ;  /* 0x0000001fff147819 */ /* 0x000fe4000001144d */
        /* <DEDUP_REMOVED lines=10> */
[----:B------:R-:W5:Y:S01]  /*d540*/  LD.E.128 R52, desc[UR54][R52.64] ;  /* 0x0000003634347980 */ /* 0x000f62000c101d00 */
[----:B------:R-:W-:-:S02]  /*d550*/  IMAD R20, R20, UR10, RZ ;  /* 0x0000000a14147c24 */ /* 0x000fc4000f8e02ff */
[----:B------:R-:W-:Y:S01]  /*d560*/  IMAD R79, R79, UR9, R76 ;  /* 0x000000094f4f7c24 */ /* 0x000fe2000f8e024c */
[----:B------:R-:W5:Y:S01]  /*d570*/  LD.E.128 R56, desc[UR54][R56.64] ;  /* 0x0000003638387980 */ /* 0x000f62000c101d00 */
[----:B------:R-:W-:Y:S02]  /*d580*/  IMAD.U32 R3, RZ, RZ, UR37 ;  /* 0x00000025ff037e24 */ /* 0x000fe4000f8e00ff */
[----:B------:R-:W-:Y:S01]  /*d590*/  IMAD.U32 R2, RZ, RZ, UR36 ;  /* 0x00000024ff027e24 */ /* 0x000fe2000f8e00ff */
[----:B------:R-:W5:Y:S01]  /*d5a0*/  LD.E.128 R60, desc[UR54][R60.64] ;  /* 0x000000363c3c7980 */ /* 0x000f62000c101d00 */
[----:B------:R-:W-:Y:S02]  /*d5b0*/  IMAD.U32 R3, RZ, RZ, UR4 ;  /* 0x00000004ff037e24 */ /* 0x000fe4000f8e00ff */
[C---:B------:R-:W-:Y:S01]  /*d5c0*/  IMAD R81, R77.reuse, UR11, R20 ;  /* 0x0000000b4d517c24 */ /* 0x040fe2000f8e0214 */
[----:B------:R-:W-:Y:S01]  /*d5d0*/  SHF.R.S32.HI R20, RZ, 0x1f, R79 ;  /* 0x0000001fff147819 */ /* 0x000fe2000001144f */
[----:B------:R-:W-:Y:S01]  /*d5e0*/  IMAD.WIDE.U32 R2, R77, UR10, R2 ;  /* 0x0000000a4d027c25 */ /* 0x000fe2000f8e0002 */
[----:B------:R-:W-:Y:S01]  /*d5f0*/  ULDC.64 UR10, c[0x0][0xad8] ;  /* 0x0002b600000a7ab9 */ /* 0x000fe20000000a00 */
[----:B------:R-:W5:Y:S02]  /*d600*/  LD.E.128 R64, desc[UR54][R64.64] ;  /* 0x0000003640407980 */ /* 0x000f64000c101d00 */
[----:B------:R-:W-:-:S02]  /*d610*/  IMAD.IADD R3, R3, 0x1, R81 ;  /* 0x0000000103037824 */ /* 0x000fc400078e0251 */
[----:B------:R-:W-:Y:S01]  /*d620*/  IMAD R20, R20, UR10, RZ ;  /* 0x0000000a14147c24 */ /* 0x000fe2000f8e02ff */
[----:B------:R-:W5:Y:S01]  /*d630*/  LD.E.128 R68, desc[UR54][R68.64] ;  /* 0x0000003644447980 */ /* 0x000f62000c101d00 */
[----:B------:R-:W-:Y:S01]  /*d640*/  VIADD R82, R21, UR38 ;  /* 0x0000002615527c36 */ /* 0x000fe20008000000 */
[----:B------:R-:W-:Y:S01]  /*d650*/  @!PT LDS RZ, [RZ] ;  /* 0x00000000fffff984 */ /* 0x000fe20000000800 */
[----:B------:R-:W-:Y:S01]  /*d660*/  @!PT LDS RZ, [RZ] ;  /* 0x00000000fffff984 */ /* 0x000fe20000000800 */
[----:B------:R-:W-:Y:S01]  /*d670*/  @!PT LDS RZ, [RZ] ;  /* 0x00000000fffff984 */ /* 0x000fe20000000800 */
[----:B------:R-:W-:Y:S01]  /*d680*/  @!PT LDS RZ, [RZ] ;  /* 0x00000000fffff984 */ /* 0x000fe20000000800 */
[----:B------:R0:W-:Y:S06]  /*d690*/  MEMBAR.ALL.CTA ;  /* 0x0000000000007992 */ /* 0x0001ec0000008000 */
[----:B0-----:R-:W0:Y:S01]  /*d6a0*/  FENCE.VIEW.ASYNC.S ;  /* 0x00000000000073c6 */ /* 0x001e220000000000 */
[----:B------:R-:W-:-:S02]  /*d6b0*/  IMAD R21, R79, UR11, R20 ;  /* 0x0000000b4f157c24 */ /* 0x000fc4000f8e0214 */
[----:B------:R-:W-:Y:S01]  /*d6c0*/  IMAD.WIDE.U32 R2, R79, UR10, R2 ;  /* 0x0000000a4f027c25 */ /* 0x000fe2000f8e0002 */
[----:B------:R-:W-:-:S03]  /*d6d0*/  ULDC.64 UR10, c[0x0][0xa80] ;  /* 0x0002a000000a7ab9 */ /* 0x000fc60000000a00 */
        /* <DEDUP_REMOVED lines=11> */
[----:B0-----:R-:W-:Y:S01]  /*d790*/  SYNCS.ARRIVE.TRANS64.RED.A1T0 RZ, [UR8], RZ ;  /* 0x000000ffffff79a7 */ /* 0x001fe20008100408 */
[----:B------:R0:W1:Y:S01]  /*d7a0*/  SHFL.IDX PT, R83, R80, RZ, 0x181f ;  /* 0x00181fff50537589 */ /* 0x00006200000e0000 */
[----:B------:R-:W-:Y:S03]  /*d7b0*/  BSSY B1, `(.L_x_2812) ;  /* 0x000001a000017945 */ /* 0x000fe60003800000 */
[----:B------:R0:W2:Y:S01]  /*d7c0*/  SHFL.IDX PT, R79, R81, RZ, 0x181f ;  /* 0x00181fff514f7589 */ /* 0x0000a200000e0000 */
        /* <DEDUP_REMOVED lines=24> */
.L_x_2813:
[----:B------:R-:W-:Y:S05]  /*d950*/  BSYNC B1 ;  /* 0x0000000000017941 */ /* 0x000fea0003800000 */
.L_x_2812:
[----:B0-----:R0:W3:Y:S01]  /*d960*/  SHFL.IDX PT, R21, R81, 0x1, 0x181f ;  /* 0x00381f0051157f89 */ /* 0x0010e200000e0000 */
[----:B------:R-:W-:Y:S03]  /*d970*/  BSSY B1, `(.L_x_2814) ;  /* 0x0000014000017945 */ /* 0x000fe60003800000 */
[----:B-----5:R0:W4:Y:S01]  /*d980*/  SHFL.IDX PT, R7, R80, 0x1, 0x181f ;  /* 0x00381f0050077f89 */ /* 0x02012200000e0000 */
[----:B------:R-:W-:Y:S05]  /*d990*/  @P1 BRA `(.L_x_2815) ;  /* 0x0000000000441947 */ /* 0x000fea0003800000 */
[----:B------:R-:W-:Y:S02]  /*d9a0*/  ULDC UR4, c[0x0][0xac8] ;  /* 0x0002b20000047ab9 */ /* 0x000fe40000000800 */
[----:B------:R-:W-:Y:S02]  /*d9b0*/  ISETP.GE.AND P4, PT, R0, UR4, PT ;  /* 0x0000000400007c0c */ /* 0x000fe4000bf86270 */
[----:B------:R-:W-:Y:S02]  /*d9c0*/  ISETP.GE.AND P3, PT, R84, UR4, PT ;  /* 0x0000000454007c0c */ /* 0x000fe4000bf66270 */
[----:B------:R-:W-:Y:S02]  /*d9d0*/  ISETP.GE.AND P2, PT, R86, UR4, PT ;  /* 0x0000000456007c0c */ /* 0x000fe4000bf46270 */
[----:B------:R-:W-:-:S07]  /*d9e0*/  ISETP.GE.AND P1, PT, R88, UR4, PT ;  /* 0x0000000458007c0c */ /* 0x000fce000bf26270 */
[-C--:B----4-:R-:W-:Y:S02]  /*d9f0*/  @!P4 LEA R2, P6, R0, R7.reuse, 0x1 ;  /* 0x000000070002c211 */ /* 0x090fe400078c08ff */
        /* <DEDUP_REMOVED lines=11> */
.L_x_2815:
[----:B------:R-:W-:Y:S05]  /*dab0*/  BSYNC B1 ;  /* 0x0000000000017941 */ /* 0x000fea0003800000 */
.L_x_2814:
[----:B---3--:R3:W0:Y:S01]  /*dac0*/  SHFL.IDX PT, R9, R81, 0x2, 0x181f ;  /* 0x00581f0051097f89 */ /* 0x00862200000e0000 */
[----:B------:R-:W-:Y:S03]  /*dad0*/  BSSY B1, `(.L_x_2816) ;  /* 0x0000014000017945 */ /* 0x000fe60003800000 */
[----:B------:R3:W0:Y:S01]  /*dae0*/  SHFL.IDX PT, R5, R80, 0x2, 0x181f ;  /* 0x00581f0050057f89 */ /* 0x00062200000e0000 */
        /* <DEDUP_REMOVED lines=8> */
[----:B------:R-:W-:Y:S02]  /*db70*/  @!P1 LEA R6, P4, R86, R5, 0x1 ;  /* 0x0000000556069211 */ /* 0x000fe400078808ff */
[----:B------:R-:W-:Y:S02]  /*db80*/  @!P3 LEA.HI.X R3, R0, R9, R90, 0x1, P6 ;  /* 0x000000090003b211 */ /* 0x000fe400030f0c5a */
[----:B------:R-:W-:Y:S02]  /*db90*/  @!P0 LEA R8, P6, R88, R5, 0x1 ;  /* 0x0000000558088211 */ /* 0x000fe400078c08ff */
[-C--:B------:R-:W-:Y:S01]  /*dba0*/  @!P2 LEA.HI.X R5, R84, R9.reuse, R89, 0x1, P5 ;  /* 0x000000095405a211 */ /* 0x080fe200028f0c59 */
[----:B------:R0:W-:Y:S01]  /*dbb0*/  @!P3 ST.E.128 desc[UR54][R2.64], R12 ;  /* 0x0000000c0200b985 */ /* 0x0001e2000c101d36 */
[----:B----4-:R-:W-:-:S02]  /*dbc0*/  @!P1 LEA.HI.X R7, R86, R9, R85, 0x1, P4 ;  /* 0x0000000956079211 */ /* 0x010fc400020f0c55 */
[----:B------:R-:W-:Y:S01]  /*dbd0*/  @!P0 LEA.HI.X R9, R88, R9, R87, 0x1, P6 ;  /* 0x0000000958098211 */ /* 0x000fe200030f0c57 */
[----:B------:R0:W-:Y:S04]  /*dbe0*/  @!P2 ST.E.128 desc[UR54][R4.64], R36 ;  /* 0x000000240400a985 */ /* 0x0001e8000c101d36 */
[----:B------:R0:W-:Y:S04]  /*dbf0*/  @!P1 ST.E.128 desc[UR54][R6.64], R52 ;  /* 0x0000003406009985 */ /* 0x0001e8000c101d36 */
[----:B------:R0:W-:Y:S02]  /*dc00*/  @!P0 ST.E.128 desc[UR54][R8.64], R68 ;  /* 0x0000004408008985 */ /* 0x0001e4000c101d36 */
.L_x_2817:
[----:B------:R-:W-:Y:S05]  /*dc10*/  BSYNC B1 ;  /* 0x0000000000017941 */ /* 0x000fea0003800000 */
.L_x_2816:
[----:B0-----:R-:W-:Y:S01]  /*dc20*/  VIADD R2, R82, 0x60 ;  /* 0x0000006052027836 */ /* 0x001fe20000000000 */
[----:B---3--:R-:W0:Y:S04]  /*dc30*/  SHFL.IDX PT, R81, R81, 0x3, 0x181f ;  /* 0x00781f0051517f89 */ /* 0x008e2800000e0000 */
[----:B------:R-:W-:Y:S01]  /*dc40*/  ISETP.GE.AND P0, PT, R2, UR16, PT ;  /* 0x0000001002007c0c */ /* 0x000fe2000bf06270 */
[----:B------:R3:W0:-:S12]  /*dc50*/  SHFL.IDX PT, R9, R80, 0x3, 0x181f ;  /* 0x00781f0050097f89 */ /* 0x00061800000e0000 */
[----:B---3--:R-:W-:Y:S05]  /*dc60*/  @P0 BRA `(.L_x_2818) ;  /* 0x0000002400f00947 */ /* 0x008fea0003800000 */
[----:B------:R-:W-:Y:S02]  /*dc70*/  ULDC UR4, c[0x0][0xac8] ;  /* 0x0002b20000047ab9 */ /* 0x000fe40000000800 */
[----:B------:R-:W-:Y:S02]  /*dc80*/  ISETP.GE.AND P3, PT, R0, UR4, PT ;  /* 0x0000000400007c0c */ /* 0x000fe4000bf66270 */
[----:B------:R-:W-:Y:S02]  /*dc90*/  ISETP.GE.AND P4, PT, R84, UR4, PT ;  /* 0x0000000454007c0c */ /* 0x000fe4000bf86270 */
[----:B------:R-:W-:-:S09]  /*dca0*/  ISETP.GE.AND P5, PT, R86, UR4, PT ;  /* 0x0000000456007c0c */ /* 0x000fd2000bfa6270 */
[-C--:B0-----:R-:W-:Y:S02]  /*dcb0*/  @!P3 LEA R2, P0, R0, R9.reuse, 0x1 ;  /* 0x000000090002b211 */ /* 0x081fe400078008ff */
[-C--:B------:R-:W-:Y:S02]  /*dcc0*/  @!P4 LEA R4, P1, R84, R9.reuse, 0x1 ;  /* 0x000000095404c211 */ /* 0x080fe400078208ff */
[----:B------:R-:W-:Y:S02]  /*dcd0*/  @!P5 LEA R6, P2, R86, R9, 0x1 ;  /* 0x000000095606d211 */ /* 0x000fe400078408ff */
[-C--:B------:R-:W-:Y:S02]  /*dce0*/  @!P3 LEA.HI.X R3, R0, R81.reuse, R90, 0x1, P0 ;  /* 0x000000510003b211 */ /* 0x080fe400000f0c5a */
[-C--:B------:R-:W-:Y:S02]  /*dcf0*/  @!P4 LEA.HI.X R5, R84, R81.reuse, R89, 0x1, P1 ;  /* 0x000000515405c211 */ /* 0x080fe400008f0c59 */
[----:B----4-:R-:W-:Y:S01]  /*dd00*/  @!P5 LEA.HI.X R7, R86, R81, R85, 0x1, P2 ;  /* 0x000000515607d211 */ /* 0x010fe200010f0c55 */
        /* <DEDUP_REMOVED lines=9> */
.L_x_2811:
[----:B------:R-:W-:Y:S01]  /*dda0*/  ULDC.64 UR14, c[0x0][0xb08] ;  /* 0x0002c200000e7ab9 */ /* 0x000fe20000000a00 */
[----:B0-----:R-:W-:Y:S01]  /*ddb0*/  IMAD.MOV.U32 R65, RZ, RZ, R72 ;  /* 0x000000ffff417224 */ /* 0x001fe200078e0048 */
        /* <DEDUP_REMOVED lines=12> */
[----:B------:R-:W-:Y:S01]  /*de80*/  UIMAD UR4, UR4, UR14, URZ ;  /* 0x0000000e040472a4 */ /* 0x000fe2000f8e023f */
[C---:B------:R-:W-:Y:S01]  /*de90*/  VIADD R173, R17.reuse, 0x30 ;  /* 0x0000003011ad7836 */ /* 0x040fe20000000000 */
[----:B------:R-:W-:Y:S01]  /*dea0*/  UIMAD.WIDE.U32 UR10, UR42, UR12, UR10 ;  /* 0x0000000c2a0a72a5 */ /* 0x000fe2000f8e000a */
[C---:B------:R-:W-:Y:S01]  /*deb0*/  VIADD R175, R17.reuse, 0x28 ;  /* 0x0000002811af7836 */ /* 0x040fe20000000000 */
[----:B------:R-:W-:Y:S01]  /*dec0*/  UIMAD UR4, UR36, UR15, UR4 ;  /* 0x0000000f240472a4 */ /* 0x000fe2000f8e0204 */
[C---:B------:R-:W-:Y:S01]  /*ded0*/  VIADD R177, R17.reuse, 0x20 ;  /* 0x0000002011b17836 */ /* 0x040fe20000000000 */
[----:B------:R-:W-:Y:S01]  /*dee0*/  UIMAD UR11, UR42, UR13, UR11 ;  /* 0x0000000d2a0b72a4 */ /* 0x000fe2000f8e020b */
[C---:B------:R-:W-:Y:S01]  /*def0*/  VIADD R179, R17.reuse, 0x18 ;  /* 0x0000001811b37836 */ /* 0x040fe20000000000 */
[----:B------:R-:W-:Y:S01]  /*df00*/  UIADD3 UR8, UR8, 0x38820, URZ ;  /* 0x0003882008087890 */ /* 0x000fe2000fffe03f */
[C---:B------:R-:W-:Y:S01]  /*df10*/  VIADD R181, R17.reuse, 0x10 ;  /* 0x0000001011b57836 */ /* 0x040fe20000000000 */
[----:B------:R-:W-:Y:S01]  /*df20*/  UIMAD.WIDE.U32 UR36, UR36, UR14, UR10 ;  /* 0x0000000e242472a5 */ /* 0x000fe2000f8e000a */
[C---:B------:R-:W-:Y:S01]  /*df30*/  VIADD R183, R17.reuse, 0x8 ;  /* 0x0000000811b77836 */ /* 0x040fe20000000000 */
[----:B------:R-:W-:Y:S01]  /*df40*/  ULDC.64 UR12, c[0x0][0xb48] ;  /* 0x0002d200000c7ab9 */ /* 0x000fe20000000a00 */
[----:B------:R-:W-:Y:S01]  /*df50*/  @UP2 ULDC UR10, c[0x0][0xbec] ;  /* 0x0002fb00000a2ab9 */ /* 0x000fe20000000800 */
[----:B------:R-:W-:Y:S01]  /*df60*/  UIADD3 UR11, UR37, UR4, URZ ;  /* 0x00000004250b7290 */ /* 0x000fe2000fffe03f */
[----:B------:R-:W-:Y:S01]  /*df70*/  @P1 IMAD.HI.U32 R0, R72, UR10, RZ ;  /* 0x0000000a48001c27 */ /* 0x000fe2000f8e00ff */
[----:B------:R-:W-:Y:S01]  /*df80*/  UPRMT UR8, URZ, 0x654, UR8 ;  /* 0x000006543f087896 */ /* 0x000fe20008000008 */
[----:B------:R-:W-:Y:S01]  /*df90*/  BSSY B1, `(.L_x_2819) ;  /* 0x00000cb000017945 */ /* 0x000fe20003800000 */
[----:B------:R-:W-:Y:S01]  /*dfa0*/  @UP2 ULDC UR4, c[0x0][0xbf0] ;  /* 0x0002fc0000042ab9 */ /* 0x000fe20000000800 */
[----:B------:R-:W-:Y:S01]  /*dfb0*/  UMOV UR10, UR36 ;  /* 0x00000024000a7c82 */ /* 0x000fe20008000000 */
[----:B------:R-:W-:Y:S01]  /*dfc0*/  @P1 SHF.R.U32.HI R65, RZ, UR4, R0 ;  /* 0x00000004ff411c19 */ /* 0x000fe20008011600 */
[----:B------:R-:W-:Y:S01]  /*dfd0*/  UIMAD.WIDE.U32 UR10, UR39, UR12, UR10 ;  /* 0x0000000c270a72a5 */ /* 0x000fe2000f8e000a */
[----:B------:R-:W-:Y:S01]  /*dfe0*/  SHF.R.S32.HI R73, RZ, 0x1f, R23 ;  /* 0x0000001fff497819 */ /* 0x000fe20000011417 */
[----:B------:R-:W-:Y:S01]  /*dff0*/  VIADD R162, R17, 0x58 ;  /* 0x0000005811a27836 */ /* 0x000fe20000000000 */
[--C-:B------:R-:W-:Y:S01]  /*e000*/  SHF.R.S32.HI R0, RZ, 0x1f, R65.reuse ;  /* 0x0000001fff007819 */ /* 0x100fe20000011441 */
[----:B------:R-:W-:Y:S01]  /*e010*/  IMAD.MOV R67, RZ, RZ, -R65 ;  /* 0x000000ffff437224 */ /* 0x000fe200078e0a41 */
[----:B------:R-:W-:-:S02]  /*e020*/  UIMAD UR39, UR39, UR13, UR11 ;  /* 0x0000000d272772a4 */ /* 0x000fc4000f8e020b */
[----:B------:R-:W-:Y:S01]  /*e030*/  IMAD.U32 R3, RZ, RZ, UR11 ;  /* 0x0000000bff037e24 */ /* 0x000fe2000f8e00ff */
[----:B------:R-:W-:Y:S01]  /*e040*/  SYNCS.ARRIVE.TRANS64.RED.A1T0 RZ, [UR8], RZ ;  /* 0x000000ffffff79a7 */ /* 0x000fe20008100408 */
[----:B------:R-:W-:Y:S01]  /*e050*/  ULDC.64 UR12, c[0x0][0xb30] ;  /* 0x0002cc00000c7ab9 */ /* 0x000fe20000000a00 */
        /* <DEDUP_REMOVED lines=11> */
[----:B------:R-:W-:-:S02]  /*e110*/  SHF.R.S32.HI R77, RZ, 0x1f, R219 ;  /* 0x0000001fff4d7819 */ /* 0x000fc400000114db */
[----:B------:R-:W-:Y:S01]  /*e120*/  SHF.R.S32.HI R78, RZ, 0x1f, R220 ;  /* 0x0000001fff4e7819 */ /* 0x000fe200000114dc */
        /* <DEDUP_REMOVED lines=10> */
[C---:B------:R-:W-:Y:S01]  /*e1d0*/  LEA R0, P1, R2.reuse, UR10, 0x2 ;  /* 0x0000000a02007c11 */ /* 0x040fe2000f8210ff */
[C---:B------:R-:W-:Y:S01]  /*e1e0*/  VIADD R164, R17.reuse, 0x50 ;  /* 0x0000005011a47836 */ /* 0x040fe20000000000 */
[----:B------:R-:W-:Y:S01]  /*e1f0*/  SHF.R.S32.HI R157, RZ, 0x1f, R225 ;  /* 0x0000001fff9d7819 */ /* 0x000fe200000114e1 */
[C---:B------:R-:W-:Y:S01]  /*e200*/  VIADD R166, R17.reuse, 0x48 ;  /* 0x0000004811a67836 */ /* 0x040fe20000000000 */
        /* <DEDUP_REMOVED lines=90> */
[----:B-1----:R-:W-:-:S03]  /*e7b0*/  @!P4 LEA R66, P6, R226, R2, 0x2 ;  /* 0x00000002e242c211 */ /* 0x002fc600078c10ff */
[----:B------:R0:W-:Y:S01]  /*e7c0*/  @!P1 ST.E.64 desc[UR54][R64.64], R58 ;  /* 0x0000003a40009985 */ /* 0x0001e2000c101b36 */
[----:B------:R-:W-:-:S05]  /*e7d0*/  @!P4 LEA.HI.X R67, R226, R3, R158, 0x2, P6 ;  /* 0x00000003e243c211 */ /* 0x000fca00030f149e */
[----:B------:R1:W-:Y:S01]  /*e7e0*/  @!P4 ST.E.64 desc[UR54][R66.64], R56 ;  /* 0x000000384200c985 */ /* 0x0003e2000c101b36 */
[----:B------:R-:W-:Y:S02]  /*e7f0*/  ISETP.GE.AND P4, PT, R222, UR4, PT ;  /* 0x00000004de007c0c */ /* 0x000fe4000bf86270 */
[----:B0-----:R-:W-:-:S04]  /*e800*/  @!P3 LEA R58, P1, R225, R2, 0x2 ;  /* 0x00000002e13ab211 */ /* 0x001fc800078210ff */
[-C--:B------:R-:W-:Y:S02]  /*e810*/  @!P3 LEA.HI.X R59, R225, R3.reuse, R157, 0x2, P1 ;  /* 0x00000003e13bb211 */ /* 0x080fe400008f149d */
[----:B------:R-:W-:Y:S02]  /*e820*/  ISETP.GE.AND P1, PT, R221, UR4, PT ;  /* 0x00000004dd007c0c */ /* 0x000fe4000bf26270 */
[CC--:B-1----:R-:W-:Y:S01]  /*e830*/  @!P2 LEA R56, P6, R224.reuse, R2.reuse, 0x2 ;  /* 0x00000002e038a211 */ /* 0x0c2fe200078c10ff */
[----:B------:R0:W-:Y:S01]  /*e840*/  @!P3 ST.E.64 desc[UR54][R58.64], R50 ;  /* 0x000000323a00b985 */ /* 0x0001e2000c101b36 */
[C---:B------:R-:W-:Y:S02]  /*e850*/  @!P5 LEA R70, P3, R223.reuse, R2, 0x2 ;  /* 0x00000002df46d211 */ /* 0x040fe400078610ff */
[-C--:B------:R-:W-:Y:S02]  /*e860*/  @!P2 LEA.HI.X R57, R224, R3.reuse, R156, 0x2, P6 ;  /* 0x00000003e039a211 */ /* 0x080fe400030f149c */
[----:B------:R-:W-:-:S02]  /*e870*/  @!P5 LEA.HI.X R71, R223, R3, R151, 0x2, P3 ;  /* 0x00000003df47d211 */ /* 0x000fc400018f1497 */
[----:B------:R-:W-:Y:S01]  /*e880*/  ISETP.GE.AND P6, PT, R220, UR4, PT ;  /* 0x00000004dc007c0c */ /* 0x000fe2000bfc6270 */
[----:B------:R1:W-:Y:S01]  /*e890*/  @!P2 ST.E.64 desc[UR54][R56.64], R48 ;  /* 0x000000303800a985 */ /* 0x0003e2000c101b36 */
[CC--:B------:R-:W-:Y:S02]  /*e8a0*/  @!P4 LEA R64, P2, R222.reuse, R2.reuse, 0x2 ;  /* 0x00000002de40c211 */ /* 0x0c0fe400078410ff */
[----:B------:R-:W-:Y:S01]  /*e8b0*/  ISETP.GE.AND P3, PT, R219, UR4, PT ;  /* 0x00000004db007c0c */ /* 0x000fe2000bf66270 */
[----:B------:R2:W-:Y:S01]  /*e8c0*/  @!P5 ST.E.64 desc[UR54][R70.64], R42 ;  /* 0x0000002a4600d985 */ /* 0x0005e2000c101b36 */
[C---:B------:R-:W-:Y:S02]  /*e8d0*/  @!P1 LEA R66, P5, R221.reuse, R2, 0x2 ;  /* 0x00000002dd429211 */ /* 0x040fe400078a10ff */
[-C--:B------:R-:W-:Y:S02]  /*e8e0*/  @!P4 LEA.HI.X R65, R222, R3.reuse, R150, 0x2, P2 ;  /* 0x00000003de41c211 */ /* 0x080fe400010f1496 */
[----:B------:R-:W-:-:S02]  /*e8f0*/  @!P1 LEA.HI.X R67, R221, R3, R79, 0x2, P5 ;  /* 0x00000003dd439211 */ /* 0x000fc400028f144f */
[----:B------:R-:W-:Y:S01]  /*e900*/  ISETP.GE.AND P2, PT, R218, UR4, PT ;  /* 0x00000004da007c0c */ /* 0x000fe2000bf46270 */
[----:B------:R3:W-:Y:S01]  /*e910*/  @!P4 ST.E.64 desc[UR54][R64.64], R40 ;  /* 0x000000284000c985 */ /* 0x0007e2000c101b36 */
[----:B------:R-:W-:Y:S02]  /*e920*/  ISETP.GE.AND P4, PT, R217, UR4, PT ;  /* 0x00000004d9007c0c */ /* 0x000fe4000bf86270 */
[CC--:B0-----:R-:W-:Y:S01]  /*e930*/  @!P6 LEA R50, P5, R220.reuse, R2.reuse, 0x2 ;  /* 0x00000002dc32e211 */ /* 0x0c1fe200078a10ff */
[----:B------:R0:W-:Y:S01]  /*e940*/  @!P1 ST.E.64 desc[UR54][R66.64], R34 ;  /* 0x0000002242009985 */ /* 0x0001e2000c101b36 */
[C---:B-1----:R-:W-:Y:S02]  /*e950*/  @!P3 LEA R48, P1, R219.reuse, R2, 0x2 ;  /* 0x00000002db30b211 */ /* 0x042fe400078210ff */
[-C--:B------:R-:W-:Y:S02]  /*e960*/  @!P6 LEA.HI.X R51, R220, R3.reuse, R78, 0x2, P5 ;  /* 0x00000003dc33e211 */ /* 0x080fe400028f144e */
[----:B------:R-:W-:-:S02]  /*e970*/  @!P3 LEA.HI.X R49, R219, R3, R77, 0x2, P1 ;  /* 0x00000003db31b211 */ /* 0x000fc400008f144d */
[----:B------:R-:W-:Y:S01]  /*e980*/  ISETP.GE.AND P1, PT, R216, UR4, PT ;  /* 0x00000004d8007c0c */ /* 0x000fe2000bf26270 */
[----:B------:R1:W-:Y:S01]  /*e990*/  @!P6 ST.E.64 desc[UR54][R50.64], R32 ;  /* 0x000000203200e985 */ /* 0x0003e2000c101b36 */
[CC--:B--2---:R-:W-:Y:S02]  /*e9a0*/  @!P2 LEA R42, P5, R218.reuse, R2.reuse, 0x2 ;  /* 0x00000002da2aa211 */ /* 0x0c4fe400078a10ff */
[----:B---3--:R-:W-:Y:S01]  /*e9b0*/  @!P4 LEA R40, P6, R217, R2, 0x2 ;  /* 0x00000002d928c211 */ /* 0x008fe200078c10ff */
[----:B------:R2:W-:Y:S01]  /*e9c0*/  @!P3 ST.E.64 desc[UR54][R48.64], R26 ;  /* 0x0000001a3000b985 */ /* 0x0005e2000c101b36 */
[----:B------:R-:W-:Y:S02]  /*e9d0*/  ISETP.GE.AND P3, PT, R23, UR4, PT ;  /* 0x0000000417007c0c */ /* 0x000fe4000bf66270 */
[-C--:B------:R-:W-:Y:S02]  /*e9e0*/  @!P2 LEA.HI.X R43, R218, R3.reuse, R76, 0x2, P5 ;  /* 0x00000003da2ba211 */ /* 0x080fe400028f144c */
[----:B------:R-:W-:-:S03]  /*e9f0*/  @!P4 LEA.HI.X R41, R217, R3, R75, 0x2, P6 ;  /* 0x00000003d929c211 */ /* 0x000fc600030f144b */
[----:B------:R-:W-:Y:S01]  /*ea00*/  @!P2 ST.E.64 desc[UR54][R42.64], R24 ;  /* 0x000000182a00a985 */ /* 0x000fe2000c101b36 */
[-C--:B0-----:R-:W-:Y:S01]  /*ea10*/  @!P1 LEA R34, P2, R216, R2.reuse, 0x2 ;  /* 0x00000002d8229211 */ /* 0x081fe200078410ff */
[C---:B-1----:R-:W-:Y:S02]  /*ea20*/  VIADD R51, R17.reuse, 0xe8 ;  /* 0x000000e811337836 */ /* 0x042fe40000000000 */
[----:B------:R0:W-:Y:S01]  /*ea30*/  @!P4 ST.E.64 desc[UR54][R40.64], R12 ;  /* 0x0000000c2800c985 */ /* 0x0001e2000c101b36 */
[----:B------:R-:W-:Y:S01]  /*ea40*/  ISETP.GE.AND P4, PT, R22, UR4, PT ;  /* 0x0000000416007c0c */ /* 0x000fe2000bf86270 */
[----:B--2---:R-:W-:Y:S01]  /*ea50*/  VIADD R27, R17, 0xf0 ;  /* 0x000000f0111b7836 */ /* 0x004fe20000000000 */
[-C--:B------:R-:W-:Y:S02]  /*ea60*/  @!P1 LEA.HI.X R35, R216, R3.reuse, R74, 0x2, P2 ;  /* 0x00000003d8239211 */ /* 0x080fe400010f144a */
[----:B------:R-:W-:Y:S02]  /*ea70*/  @!P3 LEA R32, P5, R23, R2, 0x2 ;  /* 0x000000021720b211 */ /* 0x000fe400078a10ff */
[----:B------:R-:W-:Y:S01]  /*ea80*/  ISETP.GE.AND P2, PT, R19, UR4, PT ;  /* 0x0000000413007c0c */ /* 0x000fe2000bf46270 */
[----:B------:R1:W-:Y:S01]  /*ea90*/  @!P1 ST.E.64 desc[UR54][R34.64], R10 ;  /* 0x0000000a22009985 */ /* 0x0003e2000c101b36 */
[----:B------:R-:W-:-:S02]  /*eaa0*/  @!P3 LEA.HI.X R33, R23, R3, R73, 0x2, P5 ;  /* 0x000000031721b211 */ /* 0x000fc400028f1449 */
[----:B------:R-:W-:Y:S02]  /*eab0*/  ISETP.GE.AND P1, PT, R51, UR4, PT ;  /* 0x0000000433007c0c */ /* 0x000fe4000bf26270 */
[----:B------:R-:W-:Y:S01]  /*eac0*/  SHF.R.S32.HI R26, RZ, 0x1f, R19 ;  /* 0x0000001fff1a7819 */ /* 0x000fe20000011413 */
[----:B------:R2:W-:Y:S01]  /*ead0*/  @!P3 ST.E.64 desc[UR54][R32.64], R136 ;  /* 0x000000882000b985 */ /* 0x0005e2000c101b36 */
[----:B0-----:R-:W-:Y:S01]  /*eae0*/  SHF.R.S32.HI R13, RZ, 0x1f, R22 ;  /* 0x0000001fff0d7819 */ /* 0x001fe20000011416 */
        /* <DEDUP_REMOVED lines=8> */
[----:B-1----:R-:W-:Y:S02]  /*eb70*/  SHF.R.S32.HI R11, RZ, 0x1f, R51 ;  /* 0x0000001fff0b7819 */ /* 0x002fe40000011433 */
[----:B------:R-:W-:Y:S01]  /*eb80*/  @!P1 LEA R10, P5, R51, R2, 0x2 ;  /* 0x00000002330a9211 */ /* 0x000fe200078a10ff */
[----:B------:R0:W-:Y:S01]  /*eb90*/  @!P2 ST.E.64 desc[UR54][R12.64], R144 ;  /* 0x000000900c00a985 */ /* 0x0001e2000c101b36 */
[----:B--2---:R-:W-:-:S02]  /*eba0*/  SHF.R.S32.HI R32, RZ, 0x1f, R27 ;  /* 0x0000001fff207819 */ /* 0x004fc4000001141b */
        /* <DEDUP_REMOVED lines=9> */
.L_x_2820:
[----:B------:R-:W-:Y:S05]  /*ec40*/  BSYNC B1 ;  /* 0x0000000000017941 */ /* 0x000fea0003800000 */
.L_x_2819:
[----:B0-----:R0:W1:Y:S04]  /*ec50*/  SHFL.IDX PT, R3, R68, 0x1, 0x1c1f ;  /* 0x003c1f0044037f89 */ /* 0x00106800000e0000 */
[----:B------:R0:W2:Y:S01]  /*ec60*/  SHFL.IDX PT, R2, R0, 0x1, 0x1c1f ;  /* 0x003c1f0000027f89 */ /* 0x0000a200000e0000 */
[----:B------:R-:W-:Y:S05]  /*ec70*/  @P0 BRA `(.L_x_2818) ;  /* 0x0000001400ec0947 */ /* 0x000fea0003800000 */
[----:B------:R-:W-:Y:S02]  /*ec80*/  ULDC UR4, c[0x0][0xac8] ;  /* 0x0002b20000047ab9 */ /* 0x000fe40000000800 */
[----:B------:R-:W-:Y:S02]  /*ec90*/  ISETP.GE.AND P4, PT, R182, UR4, PT ;  /* 0x00000004b6007c0c */ /* 0x000fe4000bf86270 */
[----:B------:R-:W-:Y:S02]  /*eca0*/  ISETP.GE.AND P6, PT, R17, UR4, PT ;  /* 0x0000000411007c0c */ /* 0x000fe4000bfc6270 */
[----:B------:R-:W-:Y:S02]  /*ecb0*/  ISETP.GE.AND P0, PT, R180, UR4, PT ;  /* 0x00000004b4007c0c */ /* 0x000fe4000bf06270 */
[----:B------:R-:W-:Y:S02]  /*ecc0*/  ISETP.GE.AND P2, PT, R178, UR4, PT ;  /* 0x00000004b2007c0c */ /* 0x000fe4000bf46270 */
[----:B------:R-:W-:-:S05]  /*ecd0*/  ISETP.GE.AND P1, PT, R176, UR4, PT ;  /* 0x00000004b0007c0c */ /* 0x000fca000bf26270 */
[CC--:B--2---:R-:W-:Y:S02]  /*ece0*/  @!P4 LEA R12, P3, R182.reuse, R2.reuse, 0x2 ;  /* 0x00000002b60cc211 */ /* 0x0c4fe400078610ff */
        /* <DEDUP_REMOVED lines=19> */
[-C--:B-1----:R-:W-:Y:S02]  /*ee20*/  @!P4 LEA R10, P5, R172, R2.reuse, 0x2 ;  /* 0x00000002ac0ac211 */ /* 0x082fe400078a10ff */
[----:B------:R-:W-:Y:S01]  /*ee30*/  ISETP.GE.AND P1, PT, R166, UR4, PT ;  /* 0x00000004a6007c0c */ /* 0x000fe2000bf26270 */
[----:B------:R1:W-:Y:S01]  /*ee40*/  @!P3 ST.E.64 desc[UR54][R34.64], R108 ;  /* 0x0000006c2200b985 */ /* 0x0003e2000c101b36 */
[----:B------:R-:W-:Y:S02]  /*ee50*/  @!P4 LEA.HI.X R11, R172, R3, R173, 0x2, P5 ;  /* 0x00000003ac0bc211 */ /* 0x000fe400028f14ad */
[----:B--2---:R-:W-:Y:S02]  /*ee60*/  @!P0 LEA R12, P6, R170, R2, 0x2 ;  /* 0x00000002aa0c8211 */ /* 0x004fe400078c10ff */
[----:B------:R-:W-:Y:S01]  /*ee70*/  ISETP.GE.AND P3, PT, R164, UR4, PT ;  /* 0x00000004a4007c0c */ /* 0x000fe2000bf66270 */
[----:B------:R2:W-:Y:S01]  /*ee80*/  @!P4 ST.E.64 desc[UR54][R10.64], R102 ;  /* 0x000000660a00c985 */ /* 0x0005e2000c101b36 */
[----:B------:R-:W-:-:S02]  /*ee90*/  ISETP.GE.AND P4, PT, R162, UR4, PT ;  /* 0x00000004a2007c0c */ /* 0x000fc4000bf86270 */
[----:B------:R-:W-:Y:S02]  /*eea0*/  @!P0 LEA.HI.X R13, R170, R3, R171, 0x2, P6 ;  /* 0x00000003aa0d8211 */ /* 0x000fe400030f14ab */
[----:B---3--:R-:W-:-:S03]  /*eeb0*/  @!P2 LEA R24, P5, R168, R2, 0x2 ;  /* 0x00000002a818a211 */ /* 0x008fc600078a10ff */
[----:B------:R3:W-:Y:S01]  /*eec0*/  @!P0 ST.E.64 desc[UR54][R12.64], R100 ;  /* 0x000000640c008985 */ /* 0x0007e2000c101b36 */
[-C--:B------:R-:W-:Y:S02]  /*eed0*/  @!P2 LEA.HI.X R25, R168, R3.reuse, R169, 0x2, P5 ;  /* 0x00000003a819a211 */ /* 0x080fe400028f14a9 */
[-C--:B----4-:R-:W-:Y:S02]  /*eee0*/  @!P1 LEA R26, P0, R166, R2.reuse, 0x2 ;  /* 0x00000002a61a9211 */ /* 0x090fe400078010ff */
[-C--:B-----5:R-:W-:Y:S01]  /*eef0*/  @!P3 LEA R32, P6, R164, R2.reuse, 0x2 ;  /* 0x00000002a420b211 */ /* 0x0a0fe200078c10ff */
[----:B------:R4:W-:Y:S01]  /*ef00*/  @!P2 ST.E.64 desc[UR54][R24.64], R94 ;  /* 0x0000005e1800a985 */ /* 0x0009e2000c101b36 */
[-C--:B------:R-:W-:Y:S02]  /*ef10*/  @!P1 LEA.HI.X R27, R166, R3.reuse, R167, 0x2, P0 ;  /* 0x00000003a61b9211 */ /* 0x080fe400000f14a7 */
[----:B------:R-:W-:Y:S02]  /*ef20*/  ISETP.GE.AND P2, PT, R229, UR4, PT ;  /* 0x00000004e5007c0c */ /* 0x000fe4000bf46270 */
[----:B-1----:R-:W-:Y:S01]  /*ef30*/  @!P4 LEA R34, P5, R162, R2, 0x2 ;  /* 0x00000002a222c211 */ /* 0x002fe200078a10ff */
        /* <DEDUP_REMOVED lines=8> */
[----:B--2---:R-:W-:-:S04]  /*efc0*/  @!P2 LEA R10, P3, R229, R2, 0x2 ;  /* 0x00000002e50aa211 */ /* 0x004fc800078610ff */
[-C--:B------:R-:W-:Y:S02]  /*efd0*/  @!P2 LEA.HI.X R11, R229, R3.reuse, R161, 0x2, P3 ;  /* 0x00000003e50ba211 */ /* 0x080fe400018f14a1 */
[CC--:B---3--:R-:W-:Y:S02]  /*efe0*/  @!P0 LEA R12, P6, R228.reuse, R2.reuse, 0x2 ;  /* 0x00000002e40c8211 */ /* 0x0c8fe400078c10ff */
[----:B----4-:R-:W-:Y:S01]  /*eff0*/  @!P1 LEA R24, P5, R227, R2, 0x2 ;  /* 0x00000002e3189211 */ /* 0x010fe200078a10ff */
[----:B------:R2:W-:Y:S01]  /*f000*/  @!P2 ST.E.64 desc[UR54][R10.64], R62 ;  /* 0x0000003e0a00a985 */ /* 0x0005e2000c101b36 */
[----:B------:R-:W-:Y:S02]  /*f010*/  ISETP.GE.AND P3, PT, R225, UR4, PT ;  /* 0x00000004e1007c0c */ /* 0x000fe4000bf66270 */
[-C--:B------:R-:W-:Y:S02]  /*f020*/  @!P0 LEA.HI.X R13, R228, R3.reuse, R160, 0x2, P6 ;  /* 0x00000003e40d8211 */ /* 0x080fe400030f14a0 */
[----:B------:R-:W-:-:S02]  /*f030*/  @!P1 LEA.HI.X R25, R227, R3, R159, 0x2, P5 ;  /* 0x00000003e3199211 */ /* 0x000fc400028f149f */
[----:B------:R-:W-:Y:S01]  /*f040*/  ISETP.GE.AND P2, PT, R224, UR4, PT ;  /* 0x00000004e0007c0c */ /* 0x000fe2000bf46270 */
[----:B------:R3:W-:Y:S01]  /*f050*/  @!P0 ST.E.64 desc[UR54][R12.64], R60 ;  /* 0x0000003c0c008985 */ /* 0x0007e2000c101b36 */
[CC--:B-1----:R-:W-:Y:S02]  /*f060*/  @!P4 LEA R26, P5, R226.reuse, R2.reuse, 0x2 ;  /* 0x00000002e21ac211 */ /* 0x0c2fe400078a10ff */
[----:B------:R-:W-:Y:S01]  /*f070*/  ISETP.GE.AND P0, PT, R223, UR4, PT ;  /* 0x00000004df007c0c */ /* 0x000fe2000bf06270 */
[----:B------:R1:W-:Y:S01]  /*f080*/  @!P1 ST.E.64 desc[UR54][R24.64], R54 ;  /* 0x0000003618009985 */ /* 0x0003e2000c101b36 */
[----:B------:R-:W-:Y:S02]  /*f090*/  @!P4 LEA.HI.X R27, R226, R3, R158, 0x2, P5 ;  /* 0x00000003e21bc211 */ /* 0x000fe400028f149e */
[----:B------:R-:W-:Y:S02]  /*f0a0*/  ISETP.GE.AND P1, PT, R222, UR4, PT ;  /* 0x00000004de007c0c */ /* 0x000fe4000bf26270 */
[----:B-----5:R-:W-:Y:S01]  /*f0b0*/  @!P3 LEA R32, P6, R225, R2, 0x2 ;  /* 0x00000002e120b211 */ /* 0x020fe200078c10ff */
[----:B------:R4:W-:Y:S01]  /*f0c0*/  @!P4 ST.E.64 desc[UR54][R26.64], R52 ;  /* 0x000000341a00c985 */ /* 0x0009e2000c101b36 */
[----:B------:R-:W-:-:S02]  /*f0d0*/  ISETP.GE.AND P4, PT, R221, UR4, PT ;  /* 0x00000004dd007c0c */ /* 0x000fc4000bf86270 */
[CC--:B0-----:R-:W-:Y:S02]  /*f0e0*/  @!P2 LEA R34, P5, R224.reuse, R2.reuse, 0x2 ;  /* 0x00000002e022a211 */ /* 0x0c1fe400078a10ff */
[-C--:B------:R-:W-:Y:S02]  /*f0f0*/  @!P3 LEA.HI.X R33, R225, R3.reuse, R157, 0x2, P6 ;  /* 0x00000003e121b211 */ /* 0x080fe400030f149d */
[-C--:B------:R-:W-:Y:S02]  /*f100*/  @!P2 LEA.HI.X R35, R224, R3.reuse, R156, 0x2, P5 ;  /* 0x00000003e023a211 */ /* 0x080fe400028f149c */
[CC--:B--2---:R-:W-:Y:S01]  /*f110*/  @!P0 LEA R10, P5, R223.reuse, R2.reuse, 0x2 ;  /* 0x00000002df0a8211 */ /* 0x0c4fe200078a10ff */
[----:B------:R0:W-:Y:S01]  /*f120*/  @!P3 ST.E.64 desc[UR54][R32.64], R46 ;  /* 0x0000002e2000b985 */ /* 0x0001e2000c101b36 */
[----:B------:R-:W-:Y:S02]  /*f130*/  ISETP.GE.AND P3, PT, R220, UR4, PT ;  /* 0x00000004dc007c0c */ /* 0x000fe4000bf66270 */
[----:B---3--:R-:W-:Y:S01]  /*f140*/  @!P1 LEA R12, P6, R222, R2, 0x2 ;  /* 0x00000002de0c9211 */ /* 0x008fe200078c10ff */
[----:B------:R2:W-:Y:S01]  /*f150*/  @!P2 ST.E.64 desc[UR54][R34.64], R44 ;  /* 0x0000002c2200a985 */ /* 0x0005e2000c101b36 */
[----:B------:R-:W-:-:S02]  /*f160*/  @!P0 LEA.HI.X R11, R223, R3, R151, 0x2, P5 ;  /* 0x00000003df0b8211 */ /* 0x000fc400028f1497 */
[----:B------:R-:W-:Y:S02]  /*f170*/  ISETP.GE.AND P2, PT, R219, UR4, PT ;  /* 0x00000004db007c0c */ /* 0x000fe4000bf46270 */
[CC--:B-1----:R-:W-:Y:S01]  /*f180*/  @!P4 LEA R24, P5, R221.reuse, R2.reuse, 0x2 ;  /* 0x00000002dd18c211 */ /* 0x0c2fe200078a10ff */
[----:B------:R-:W-:Y:S01]  /*f190*/  @!P0 ST.E.64 desc[UR54][R10.64], R38 ;  /* 0x000000260a008985 */ /* 0x000fe2000c101b36 */
[-C--:B------:R-:W-:Y:S02]  /*f1a0*/  @!P1 LEA.HI.X R13, R222, R3.reuse, R150, 0x2, P6 ;  /* 0x00000003de0d9211 */ /* 0x080fe400030f1496 */
[----:B------:R-:W-:Y:S02]  /*f1b0*/  @!P4 LEA.HI.X R25, R221, R3, R79, 0x2, P5 ;  /* 0x00000003dd19c211 */ /* 0x000fe400028f144f */
[----:B------:R-:W-:Y:S01]  /*f1c0*/  ISETP.GE.AND P0, PT, R218, UR4, PT ;  /* 0x00000004da007c0c */ /* 0x000fe2000bf06270 */
[----:B------:R1:W-:Y:S01]  /*f1d0*/  @!P1 ST.E.64 desc[UR54][R12.64], R36 ;  /* 0x000000240c009985 */ /* 0x0003e2000c101b36 */
[----:B----4-:R-:W-:-:S03]  /*f1e0*/  @!P3 LEA R26, P1, R220, R2, 0x2 ;  /* 0x00000002dc1ab211 */ /* 0x010fc600078210ff */
[----:B------:R3:W-:Y:S01]  /*f1f0*/  @!P4 ST.E.64 desc[UR54][R24.64], R30 ;  /* 0x0000001e1800c985 */ /* 0x0007e2000c101b36 */
[----:B------:R-:W-:Y:S02]  /*f200*/  ISETP.GE.AND P4, PT, R217, UR4, PT ;  /* 0x00000004d9007c0c */ /* 0x000fe4000bf86270 */
[CC--:B0-----:R-:W-:Y:S02]  /*f210*/  @!P2 LEA R32, P5, R219.reuse, R2.reuse, 0x2 ;  /* 0x00000002db20a211 */ /* 0x0c1fe400078a10ff */
[-C--:B------:R-:W-:Y:S02]  /*f220*/  @!P3 LEA.HI.X R27, R220, R3.reuse, R78, 0x2, P1 ;  /* 0x00000003dc1bb211 */ /* 0x080fe400008f144e */
[----:B------:R-:W-:Y:S02]  /*f230*/  ISETP.GE.AND P1, PT, R216, UR4, PT ;  /* 0x00000004d8007c0c */ /* 0x000fe4000bf26270 */
[----:B------:R-:W-:Y:S01]  /*f240*/  @!P2 LEA.HI.X R33, R219, R3, R77, 0x2, P5 ;  /* 0x00000003db21a211 */ /* 0x000fe200028f144d */
[----:B------:R-:W-:Y:S01]  /*f250*/  @!P3 ST.E.64 desc[UR54][R26.64], R28 ;  /* 0x0000001c1a00b985 */ /* 0x000fe2000c101b36 */
[----:B--2---:R-:W-:Y:S01]  /*f260*/  @!P0 LEA R34, P6, R218, R2, 0x2 ;  /* 0x00000002da228211 */ /* 0x004fe200078c10ff */
[----:B-1----:R-:W-:-:S02]  /*f270*/  VIADD R37, R17, 0xe8 ;  /* 0x000000e811257836 */ /* 0x002fc40000000000 */
[----:B------:R0:W-:Y:S01]  /*f280*/  @!P2 ST.E.64 desc[UR54][R32.64], R20 ;  /* 0x000000142000a985 */ /* 0x0001e2000c101b36 */
[-C--:B------:R-:W-:Y:S01]  /*f290*/  @!P0 LEA.HI.X R35, R218, R3.reuse, R76, 0x2, P6 ;  /* 0x00000003da238211 */ /* 0x080fe200030f144c */
[----:B---3--:R-:W-:Y:S01]  /*f2a0*/  VIADD R25, R17, 0xf0 ;  /* 0x000000f011197836 */ /* 0x008fe20000000000 */
[CC--:B------:R-:W-:Y:S02]  /*f2b0*/  @!P4 LEA R10, P2, R217.reuse, R2.reuse, 0x2 ;  /* 0x00000002d90ac211 */ /* 0x0c0fe400078410ff */
[----:B------:R-:W-:Y:S01]  /*f2c0*/  SHF.R.S32.HI R0, RZ, 0x1f, R37 ;  /* 0x0000001fff007819 */ /* 0x000fe20000011425 */
[----:B------:R1:W-:Y:S01]  /*f2d0*/  @!P0 ST.E.64 desc[UR54][R34.64], R14 ;  /* 0x0000000e22008985 */ /* 0x0003e2000c101b36 */
[----:B------:R-:W-:Y:S02]  /*f2e0*/  @!P4 LEA.HI.X R11, R217, R3, R75, 0x2, P2 ;  /* 0x00000003d90bc211 */ /* 0x000fe400010f144b */
[----:B------:R-:W-:Y:S02]  /*f2f0*/  ISETP.GE.AND P0, PT, R37, UR4, PT ;  /* 0x0000000425007c0c */ /* 0x000fe4000bf06270 */
[----:B------:R-:W-:Y:S01]  /*f300*/  @!P1 LEA R12, P3, R216, R2, 0x2 ;  /* 0x00000002d80c9211 */ /* 0x000fe200078610ff */
[----:B------:R2:W-:Y:S01]  /*f310*/  @!P4 ST.E.64 desc[UR54][R10.64], R8 ;  /* 0x000000080a00c985 */ /* 0x0005e2000c101b36 */
[----:B------:R-:W-:-:S02]  /*f320*/  ISETP.GE.AND P2, PT, R23, UR4, PT ;  /* 0x0000000417007c0c */ /* 0x000fc4000bf46270 */
[----:B------:R-:W-:Y:S02]  /*f330*/  @!P1 LEA.HI.X R13, R216, R3, R74, 0x2, P3 ;  /* 0x00000003d80d9211 */ /* 0x000fe400018f144a */
[----:B------:R-:W-:Y:S02]  /*f340*/  ISETP.GE.AND P3, PT, R25, UR4, PT ;  /* 0x0000000419007c0c */ /* 0x000fe4000bf66270 */
[----:B------:R-:W-:Y:S01]  /*f350*/  ISETP.GE.AND P4, PT, R22, UR4, PT ;  /* 0x0000000416007c0c */ /* 0x000fe2000bf86270 */
[----:B------:R3:W-:Y:S01]  /*f360*/  @!P1 ST.E.64 desc[UR54][R12.64], R6 ;  /* 0x000000060c009985 */ /* 0x0007e2000c101b36 */
[----:B------:R-:W-:Y:S02]  /*f370*/  ISETP.GE.AND P1, PT, R19, UR4, PT ;  /* 0x0000000413007c0c */ /* 0x000fe4000bf26270 */
[----:B0-----:R-:W-:-:S03]  /*f380*/  @!P0 LEA R20, P6, R37, R2, 0x2 ;  /* 0x0000000225148211 */ /* 0x001fc600078c10ff */
[-C--:B-1----:R-:W-:Y:S02]  /*f390*/  @!P2 LEA R14, P5, R23, R2.reuse, 0x2 ;  /* 0x00000002170ea211 */ /* 0x082fe400078a10ff */
[-C--:B------:R-:W-:Y:S02]  /*f3a0*/  @!P0 LEA.HI.X R21, R37, R3.reuse, R0, 0x2, P6 ;  /* 0x0000000325158211 */ /* 0x080fe400030f1400 */
[----:B------:R-:W-:Y:S02]  /*f3b0*/  @!P2 LEA.HI.X R15, R23, R3, R73, 0x2, P5 ;  /* 0x00000003170fa211 */ /* 0x000fe400028f1449 */
[----:B------:R-:W-:Y:S02]  /*f3c0*/  SHF.R.S32.HI R0, RZ, 0x1f, R25 ;  /* 0x0000001fff007819 */ /* 0x000fe40000011419 */
[-C--:B--2---:R-:W-:Y:S01]  /*f3d0*/  @!P3 LEA R10, P6, R25, R2.reuse, 0x2 ;  /* 0x00000002190ab211 */ /* 0x084fe200078c10ff */
[----:B------:R0:W-:Y:S01]  /*f3e0*/  @!P2 ST.E.64 desc[UR54][R14.64], R140 ;  /* 0x0000008c0e00a985 */ /* 0x0001e2000c101b36 */
[----:B------:R-:W-:Y:S01]  /*f3f0*/  SHF.R.S32.HI R9, RZ, 0x1f, R22 ;  /* 0x0000001fff097819 */ /* 0x000fe20000011416 */
[----:B---3--:R-:W-:Y:S01]  /*f400*/  VIADD R13, R17, 0xf8 ;  /* 0x000000f8110d7836 */ /* 0x008fe20000000000 */
[----:B------:R-:W-:-:S02]  /*f410*/  @!P4 LEA R8, P5, R22, R2, 0x2 ;  /* 0x000000021608c211 */ /* 0x000fc400078a10ff */
[-C--:B------:R-:W-:Y:S02]  /*f420*/  @!P3 LEA.HI.X R11, R25, R3.reuse, R0, 0x2, P6 ;  /* 0x00000003190bb211 */ /* 0x080fe400030f1400 */
[-C--:B------:R-:W-:Y:S02]  /*f430*/  @!P4 LEA.HI.X R9, R22, R3.reuse, R9, 0x2, P5 ;  /* 0x000000031609c211 */ /* 0x080fe400028f1409 */
[----:B------:R-:W-:Y:S02]  /*f440*/  SHF.R.S32.HI R0, RZ, 0x1f, R19 ;  /* 0x0000001fff007819 */ /* 0x000fe40000011413 */
[C---:B------:R-:W-:Y:S01]  /*f450*/  @!P1 LEA R6, P5, R19.reuse, R2, 0x2 ;  /* 0x0000000213069211 */ /* 0x040fe200078a10ff */
[----:B------:R0:W-:Y:S03]  /*f460*/  @!P4 ST.E.64 desc[UR54][R8.64], R138 ;  /* 0x0000008a0800c985 */ /* 0x0001e6000c101b36 */
[----:B------:R-:W-:-:S05]  /*f470*/  @!P1 LEA.HI.X R7, R19, R3, R0, 0x2, P5 ;  /* 0x0000000313079211 */ /* 0x000fca00028f1400 */
        /* <DEDUP_REMOVED lines=10> */
.L_x_2809:
        /* <DEDUP_REMOVED lines=22> */
[----:B--2---:R-:W-:Y:S01]  /*f680*/  @P1 R2UR UR4, R6 ;  /* 0x00000000060412ca */ /* 0x004fe200000e0000 */
[----:B0-----:R-:W-:-:S05]  /*f690*/  VIADD R6, R7, 0xffffff80 ;  /* 0xffffff8007067836 */ /* 0x001fca0000000000 */
[----:B------:R-:W-:-:S07]  /*f6a0*/  ISETP.GT.AND P0, PT, R6, 0x7f, PT ;  /* 0x0000007f0600780c */ /* 0x000fce0003f04270 */
[----:B------:R-:W-:Y:S01]  /*f6b0*/  USHF.R.S32.HI UR16, URZ, 0x1f, UR4 ;  /* 0x0000001f3f107899 */ /* 0x000fe20008011404 */
[----:B-1----:R-:W-:Y:S11]  /*f6c0*/  @P2 BRA `(.L_x_2821) ;  /* 0x0000000000102947 */ /* 0x002ff60003800000 */
[----:B------:R-:W-:Y:S05]  /*f6d0*/  @!P1 BRA `(.L_x_2821) ;  /* 0x00000000000c9947 */ /* 0x000fea0003800000 */
[----:B------:R-:W2:Y:S04]  /*f6e0*/  LDG.E R5, desc[UR54][R2.64] ;  /* 0x0000003602057981 */ /* 0x000ea8000c1e1900 */
[----:B-----5:R-:W2:Y:S02]  /*f6f0*/  LDG.E R0, desc[UR54][R2.64+0x4] ;  /* 0x0000043602007981 */ /* 0x020ea4000c1e1900 */
[----:B--2---:R-:W-:-:S07]  /*f700*/  IMAD.IADD R0, R0, 0x1, -R5 ;  /* 0x0000000100007824 */ /* 0x004fce00078e0a05 */
.L_x_2821:
[----:B------:R-:W-:Y:S01]  /*f710*/  USEL UR36, UR36, URZ, !UP0 ;  /* 0x0000003f24247287 */ /* 0x000fe2000c000000 */
[----:B------:R-:W-:Y:S01]  /*f720*/  BSSY B1, `(.L_x_2822) ;  /* 0x0000037000017945 */ /* 0x000fe20003800000 */
[----:B------:R-:W-:-:S03]  /*f730*/  USEL UR37, UR37, URZ, !UP0 ;  /* 0x0000003f25257287 */ /* 0x000fc6000c000000 */
[----:B------:R-:W-:Y:S09]  /*f740*/  @P0 BRA `(.L_x_2823) ;  /* 0x0000000000d00947 */ /* 0x000ff20003800000 */
        /* <DEDUP_REMOVED lines=8> */
[----:B------:R-:W-:Y:S01]  /*f7d0*/  IMAD.MOV.U32 R5, RZ, RZ, R4 ;  /* 0x000000ffff057224 */ /* 0x000fe200078e0004 */
[----:B------:R-:W-:Y:S02]  /*f7e0*/  UMOV UR8, 0x9b8 ;  /* 0x000009b800087882 */ /* 0x000fe40000000000 */
        /* <DEDUP_REMOVED lines=19> */
[----:B------:R-:W-:Y:S02]  /*f920*/  IMAD.U32 R3, RZ, RZ, UR21 ;  /* 0x00000015ff037e24 */ /* 0x000fe4000f8e00ff */
[----:B------:R-:W-:Y:S01]  /*f930*/  IMAD.U32 R8, RZ, RZ, UR8 ;  /* 0x00000008ff087e24 */ /* 0x000fe2000f8e00ff */
[----:B------:R-:W-:Y:S01]  /*f940*/  ULDC.64 UR8, c[0x0][UR17+0x210] ;  /* 0x0000840011087abb */ /* 0x000fe20008000a00 */
[----:B-1----:R-:W-:Y:S01]  /*f950*/  @P0 SHF.R.U32.HI R5, RZ, R7, R2 ;  /* 0x00000007ff050219 */ /* 0x002fe20000011602 */
[----:B------:R-:W-:-:S04]  /*f960*/  IMAD.U32 R2, RZ, RZ, UR20 ;  /* 0x00000014ff027e24 */ /* 0x000fc8000f8e00ff */
[--C-:B------:R-:W-:Y:S01]  /*f970*/  IMAD.MOV R7, RZ, RZ, -R5.reuse ;  /* 0x000000ffff077224 */ /* 0x100fe200078e0a05 */
[----:B------:R-:W-:Y:S01]  /*f980*/  IADD3 R2, P0, P1, R5, UR10, R2 ;  /* 0x0000000a05027c10 */ /* 0x000fe2000f91e002 */
[----:B------:R-:W-:Y:S01]  /*f990*/  UIADD3.X UR10, UR13, UR11, UR16, UP0, UP1 ;  /* 0x0000000b0d0a7290 */ /* 0x000fe200087e2410 */
[----:B------:R-:W-:Y:S01]  /*f9a0*/  SHF.R.S32.HI R5, RZ, 0x1f, R5 ;  /* 0x0000001fff057819 */ /* 0x000fe20000011405 */
        /* <DEDUP_REMOVED lines=14> */
.L_x_2823:
[----:B------:R-:W-:Y:S05]  /*fa90*/  BSYNC B1 ;  /* 0x0000000000017941 */ /* 0x000fea0003800000 */
.L_x_2822:
        /* <DEDUP_REMOVED lines=43> */
[----:B------:R-:W-:Y:S01]  /*fd50*/  ULDC.64 UR8, c[0x0][0xad8] ;  /* 0x0002b60000087ab9 */ /* 0x000fe20000000a00 */
[----:B-----5:R-:W-:Y:S02]  /*fd60*/  IMAD R11, R0, R11, RZ ;  /* 0x0000000b000b7224 */ /* 0x020fe400078e02ff */
[----:B------:R-:W-:-:S02]  /*fd70*/  IMAD.IADD R3, R3, 0x1, R9 ;  /* 0x0000000103037824 */ /* 0x000fc400078e0209 */
[----:B------:R-:W-:Y:S02]  /*fd80*/  IMAD R4, R4, UR8, RZ ;  /* 0x0000000804047c24 */ /* 0x000fe4000f8e02ff */
[----:B------:R-:W-:-:S04]  /*fd90*/  IMAD.WIDE.U32 R2, R7, UR8, R2 ;  /* 0x0000000807027c25 */ /* 0x000fc8000f8e0002 */
[----:B------:R-:W-:Y:S01]  /*fda0*/  IMAD R5, R7, UR9, R4 ;  /* 0x0000000907057c24 */ /* 0x000fe2000f8e0204 */
[----:B------:R-:W-:Y:S01]  /*fdb0*/  ULDC.64 UR8, c[0x0][0xa80] ;  /* 0x0002a00000087ab9 */ /* 0x000fe20000000a00 */
[----:B------:R-:W-:Y:S02]  /*fdc0*/  VIADD R4, R6, 0x40 ;  /* 0x0000004006047836 */ /* 0x000fe40000000000 */
[----:B------:R-:W-:Y:S01]  /*fdd0*/  IMAD.IADD R3, R3, 0x1, R5 ;  /* 0x0000000103037824 */ /* 0x000fe200078e0205 */
[----:B------:R-:W-:Y:S01]  /*fde0*/  LEA R5, P2, R2, UR8, 0x1 ;  /* 0x0000000802057c11 */ /* 0x000fe2000f8408ff */
        /* <DEDUP_REMOVED lines=33> */
.L_x_2825:
[----:B------:R-:W-:Y:S05]  /*10000*/  BSYNC B1 ;  /* 0x0000000000017941 */ /* 0x000fea0003800000 */
.L_x_2824:
        /* <DEDUP_REMOVED lines=21> */
.L_x_2827:
[----:B------:R-:W-:Y:S05]  /*10160*/  BSYNC B1 ;  /* 0x0000000000017941 */ /* 0x000fea0003800000 */
.L_x_2826:
        /* <DEDUP_REMOVED lines=21> */
.L_x_2829:
[----:B------:R-:W-:Y:S05]  /*102c0*/  BSYNC B1 ;  /* 0x0000000000017941 */ /* 0x000fea0003800000 */
.L_x_2828:
[----:B0-----:R-:W-:Y:S01]  /*102d0*/  VIADD R0, R6, 0x60 ;  /* 0x0000006006007836 */ /* 0x001fe20000000000 */
[----:B--2-4-:R-:W2:Y:S04]  /*102e0*/  SHFL.IDX PT, R4, R4, 0x3, 0x181f ;  /* 0x00781f0004047f89 */ /* 0x014ea800000e0000 */
[----:B------:R-:W-:Y:S01]  /*102f0*/  ISETP.GE.AND P0, PT, R0, R11, PT ;  /* 0x0000000b0000720c */ /* 0x000fe20003f06270 */
[----:B-1-3--:R1:W3:-:S12]  /*10300*/  SHFL.IDX PT, R2, R5, 0x3, 0x181f ;  /* 0x00781f0005027f89 */ /* 0x00a2d800000e0000 */
[----:B-1----:R-:W-:Y:S05]  /*10310*/  @P0 BRA `(.L_x_2818) ;  /* 0x0000000000440947 */ /* 0x002fea0003800000 */
[----:B------:R-:W-:Y:S02]  /*10320*/  ULDC UR4, c[0x0][0xac8] ;  /* 0x0002b20000047ab9 */ /* 0x000fe40000000800 */
[----:B------:R-:W-:Y:S02]  /*10330*/  ISETP.GE.AND P3, PT, R7, UR4, PT ;  /* 0x0000000407007c0c */ /* 0x000fe4000bf66270 */
[----:B------:R-:W-:Y:S02]  /*10340*/  ISETP.GE.AND P2, PT, R13, UR4, PT ;  /* 0x000000040d007c0c */ /* 0x000fe4000bf46270 */
[----:B------:R-:W-:Y:S02]  /*10350*/  ISETP.GE.AND P1, PT, R9, UR4, PT ;  /* 0x0000000409007c0c */ /* 0x000fe4000bf26270 */
[----:B------:R-:W-:-:S07]  /*10360*/  ISETP.GE.AND P0, PT, R15, UR4, PT ;  /* 0x000000040f007c0c */ /* 0x000fce000bf06270 */
[----:B---3--:R-:W-:-:S04]  /*10370*/  @!P3 LEA R6, P4, R7, R2, 0x1 ;  /* 0x000000020706b211 */ /* 0x008fc800078808ff */
[----:B--2---:R-:W-:Y:S02]  /*10380*/  @!P3 LEA.HI.X R7, R7, R4, R10, 0x1, P4 ;  /* 0x000000040707b211 */ /* 0x004fe400020f0c0a */
        /* <DEDUP_REMOVED lines=10> */
.L_x_2818:
[----:B------:R-:W-:Y:S05]  /*10430*/  BSYNC B0 ;  /* 0x0000000000007941 */ /* 0x000fea0003800000 */
.L_x_2808:
[----:B------:R-:W-:Y:S02]  /*10440*/  ULDC UR4, c[0x0][0xc3c] ;  /* 0x00030f0000047ab9 */ /* 0x000fe40000000800 */
[----:B------:R-:W-:-:S06]  /*10450*/  UISETP.GE.AND UP0, UPT, UR7, UR4, UPT ;  /* 0x000000040700728c */ /* 0x000fcc000bf06270 */
[----:B------:R-:W-:-:S13]  /*10460*/  PLOP3.LUT P0, PT, PT, PT, UP0, 0x80, 0x0 ;  /* 0x000000000000781c */ /* 0x000fda0003f0f008 */
[----:B------:R-:W-:Y:S05]  /*10470*/  @!P0 BRA `(.L_x_2830) ;  /* 0xffffff0c00008947 */ /* 0x000fea000383ffff */
[----:B------:R-:W-:Y:S05]  /*10480*/  EXIT ;  /* 0x000000000000794d */ /* 0x000fea0003800000 */
.L_x_2765:
        /* <DEDUP_REMOVED lines=59> */
.L_x_2834:
        /* <DEDUP_REMOVED lines=38> */
.L_x_2832:
        /* <DEDUP_REMOVED lines=17> */
.L_x_2835:
        /* <DEDUP_REMOVED lines=61> */
.L_x_2836:
        /* <DEDUP_REMOVED lines=63> */
.L_x_2837:
[----:B------:R-:W-:-:S05]  /*11370*/  LOP3.LUT R33, RZ, R2, RZ, 0x33, !PT ;  /* 0x00000002ff217212 */ /* 0x000fca00078e33ff */
[----:B------:R-:W-:Y:S01]  /*11380*/  IMAD.IADD R33, R0, 0x1, R33 ;  /* 0x0000000100217824 */ /* 0x000fe200078e0221 */
[----:B------:R-:W-:Y:S06]  /*11390*/  BRA `(.L_x_2838) ;  /* 0x0000000000107947 */ /* 0x000fec0003800000 */
.L_x_2833:
[----:B------:R-:W-:Y:S01]  /*113a0*/  IMAD.MOV.U32 R32, RZ, RZ, R11 ;  /* 0x000000ffff207224 */ /* 0x000fe200078e000b */
[----:B------:R-:W-:Y:S01]  /*113b0*/  ULDC UR39, c[0x0][0xc3c] ;  /* 0x00030f0000277ab9 */ /* 0x000fe20000000800 */
[----:B------:R-:W-:Y:S02]  /*113c0*/  IMAD.MOV.U32 R33, RZ, RZ, RZ ;  /* 0x000000ffff217224 */ /* 0x000fe400078e00ff */
[----:B------:R-:W-:-:S07]  /*113d0*/  IMAD.MOV.U32 R34, RZ, RZ, RZ ;  /* 0x000000ffff227224 */ /* 0x000fce00078e00ff */
.L_x_2838:
[----:B------:R-:W-:Y:S01]  /*113e0*/  ISETP.NE.AND P0, PT, R7, RZ, PT ;  /* 0x000000ff0700720c */ /* 0x000fe20003f05270 */
[----:B------:R-:W-:-:S12]  /*113f0*/  IMAD.U32 R35, RZ, RZ, UR39 ;  /* 0x00000027ff237e24 */ /* 0x000fd8000f8e00ff */
[----:B------:R-:W0:Y:S01]  /*11400*/  @!P0 S2R R3, SR_CgaCtaId ;  /* 0x0000000000038919 */ /* 0x000e220000008800 */
[----:B------:R-:W-:-:S04]  /*11410*/  @!P0 MOV R0, 0x400 ;  /* 0x0000040000008802 */ /* 0x000fc80000000f00 */
[----:B0-----:R-:W-:-:S05]  /*11420*/  @!P0 LEA R0, R3, R0, 0x18 ;  /* 0x0000000003008211 */ /* 0x001fca00078ec0ff */
[----:B------:R0:W-:Y:S01]  /*11430*/  @!P0 STS.128 [R0+0x388d0], R32 ;  /* 0x0388d02000008388 */ /* 0x0001e20000000c00 */
[----:B------:R-:W-:Y:S06]  /*11440*/  BAR.ARV 0x5, 0x180 ;  /* 0x0146000000007b1d */ /* 0x000fec0000002000 */
.L_x_2831:
[----:B------:R-:W-:Y:S01]  /*11450*/  ULDC UR4, c[0x0][0xc3c] ;  /* 0x00030f0000047ab9 */ /* 0x000fe20000000800 */
[----:B------:R1:W-:Y:S01]  /*11460*/  STL [R1+0x14], RZ ;  /* 0x000014ff01007387 */ /* 0x0003e20000100800 */
[----:B------:R-:W-:Y:S01]  /*11470*/  UISETP.GE.AND UP0, UPT, UR39, UR4, UPT ;  /* 0x000000042700728c */ /* 0x000fe2000bf06270 */
[----:B------:R-:W-:Y:S02]  /*11480*/  IMAD.MOV.U32 R28, RZ, RZ, 0x1 ;  /* 0x00000001ff1c7424 */ /* 0x000fe400078e00ff */
[----:B------:R-:W-:-:S03]  /*11490*/  IMAD.MOV.U32 R25, RZ, RZ, RZ ;  /* 0x000000ffff197224 */ /* 0x000fc600078e00ff */
[----:B------:R-:W-:-:S13]  /*114a0*/  PLOP3.LUT P0, PT, PT, PT, UP0, 0x80, 0x0 ;  /* 0x000000000000781c */ /* 0x000fda0003f0f008 */
[----:B-1----:R-:W-:Y:S05]  /*114b0*/  @P0 BRA `(.L_x_2839) ;  /* 0x0000006000f40947 */ /* 0x002fea0003800000 */
[----:B------:R-:W1:Y:S01]  /*114c0*/  S2R R10, SR_TID.X ;  /* 0x00000000000a7919 */ /* 0x000e620000002100 */
        /* <DEDUP_REMOVED lines=11> */
[C---:B------:R-:W-:Y:S01]  /*11580*/  IMAD.SHL.U32 R5, R10.reuse, 0x10, RZ ;  /* 0x000000100a057824 */ /* 0x040fe200078e00ff */
[C---:B------:R-:W-:Y:S01]  /*11590*/  R2P PR, R10.reuse, 0x6 ;  /* 0x000000060a007804 */ /* 0x040fe20000000000 */
[----:B------:R-:W-:Y:S01]  /*115a0*/  IMAD.SHL.U32 R9, R10, 0x2, RZ ;  /* 0x000000020a097824 */ /* 0x000fe200078e00ff */
[----:B0-----:R-:W-:-:S02]  /*115b0*/  SHF.R.U32.HI R0, RZ, 0x5, R8 ;  /* 0x00000005ff007819 */ /* 0x001fc40000011608 */
        /* <DEDUP_REMOVED lines=21> */
[----:B------:R0:W-:Y:S01]  /*11710*/  STL [R1], R0 ;  /* 0x0000000001007387 */ /* 0x0001e20000100800 */
[----:B------:R-:W-:Y:S02]  /*11720*/  LEA R17, R0, R17, 0x18 ;  /* 0x0000001100117211 */ /* 0x000fe400078ec0ff */
[----:B0-----:R-:W-:-:S05]  /*11730*/  LOP3.LUT R0, R6, 0x400, R5, 0xf8, !PT ;  /* 0x0000040006007812 */ /* 0x001fca00078ef805 */
[----:B------:R0:W-:Y:S02]  /*11740*/  STL [R1+0x4], R0 ;  /* 0x0000040001007387 */ /* 0x0001e40000100800 */
[----:B0-----:R-:W-:-:S05]  /*11750*/  IMAD.IADD R0, R17, 0x1, R0 ;  /* 0x0000000111007824 */ /* 0x001fca00078e0200 */
[----:B------:R0:W-:Y:S02]  /*11760*/  STL [R1+0x10], R0 ;  /* 0x0000100001007387 */ /* 0x0001e40000100800 */
.L_x_2915:
[----:B------:R-:W-:Y:S01]  /*11770*/  ULDC.64 UR4, c[0x0][0xc88] ;  /* 0x0003220000047ab9 */ /* 0x000fe20000000a00 */
[----:B------:R-:W-:Y:S01]  /*11780*/  ULDC.64 UR6, c[0x0][0xa18] ;  /* 0x0002860000067ab9 */ /* 0x000fe20000000a00 */
[----:B------:R-:W-:Y:S01]  /*11790*/  UIMAD.WIDE UR4, UR39, 0x4, UR4 ;  /* 0x00000004270478a5 */ /* 0x000fe2000f8e0204 */
[----:B------:R-:W-:Y:S01]  /*117a0*/  IMAD.MOV.U32 R36, RZ, RZ, RZ ;  /* 0x000000ffff247224 */ /* 0x000fe200078e00ff */
[----:B0-----:R-:W0:Y:S04]  /*117b0*/  LDC R0, c[0x0][0x424] ;  /* 0x00010900ff007b82 */ /* 0x001e280000000800 */
[----:B-1----:R-:W-:Y:S02]  /*117c0*/  IMAD.U32 R2, RZ, RZ, UR4 ;  /* 0x00000004ff027e24 */ /* 0x002fe4000f8e00ff */
[----:B------:R-:W-:Y:S01]  /*117d0*/  IMAD.U32 R3, RZ, RZ, UR5 ;  /* 0x00000005ff037e24 */ /* 0x000fe2000f8e00ff */
[----:B------:R-:W-:Y:S01]  /*117e0*/  ULDC.64 UR4, c[0x0][0xa28] ;  /* 0x00028a0000047ab9 */ /* 0x000fe20000000a00 */
[----:B------:R-:W1:Y:S03]  /*117f0*/  LDC R7, c[0x0][0x2f0] ;  /* 0x0000bc00ff077b82 */ /* 0x000e660000000800 */
[----:B------:R-:W2:Y:S01]  /*11800*/  LDG.E R2, desc[UR54][R2.64] ;  /* 0x0000003602027981 */ /* 0x000ea2000c1e1900 */
[----:B------:R-:W-:-:S04]  /*11810*/  UISETP.NE.U32.AND UP0, UPT, UR4, URZ, UPT ;  /* 0x0000003f0400728c */ /* 0x000fc8000bf05070 */
[----:B------:R-:W-:-:S06]  /*11820*/  UISETP.NE.AND.EX UP0, UPT, UR5, URZ, UPT, UP0 ;  /* 0x0000003f0500728c */ /* 0x000fcc000bf05300 */
        /* <DEDUP_REMOVED lines=10> */
[----:B------:R2:W5:Y:S01]  /*118d0*/  @P0 LDG.E R36, desc[UR54][R2.64] ;  /* 0x0000003602240981 */ /* 0x000562000c1e1900 */
        /* <DEDUP_REMOVED lines=12> */
[----:B------:R-:W5:Y:S02]  /*119a0*/  @P0 LDG.E R6, desc[UR54][R2.64] ;  /* 0x0000003602060981 */ /* 0x000f64000c1e1900 */
[----:B------:R-:W-:-:S04]  /*119b0*/  @UP0 UIADD3 UR4, UP1, UR37, UR6, URZ ;  /* 0x0000000625040290 */ /* 0x000fc8000ff3e03f */
[----:B------:R-:W-:Y:S02]  /*119c0*/  @UP0 UIADD3.X UR5, UR36, UR7, URZ, UP1, !UPT ;  /* 0x0000000724050290 */ /* 0x000fe40008ffe43f */
[----:B------:R-:W-:-:S04]  /*119d0*/  IMAD.U32 R4, RZ, RZ, UR4 ;  /* 0x00000004ff047e24 */ /* 0x000fc8000f8e00ff */
[----:B------:R-:W-:-:S05]  /*119e0*/  IMAD.U32 R5, RZ, RZ, UR5 ;  /* 0x00000005ff057e24 */ /* 0x000fca000f8e00ff */
[----:B------:R2:W5:Y:S02]  /*119f0*/  @P1 LDG.E R19, desc[UR54][R4.64] ;  /* 0x0000003604131981 */ /* 0x000564000c1e1900 */
[----:B--2---:R-:W2:Y:S02]  /*11a00*/  LDC.64 R4, c[0x0][0x418] ;  /* 0x00010600ff047b82 */ /* 0x004ea40000000a00 */
[----:B--2---:R-:W-:Y:S01]  /*11a10*/  ISETP.NE.U32.AND P0, PT, R4, RZ, PT ;  /* 0x000000ff0400720c */ /* 0x004fe20003f05070 */
[----:B01----:R-:W-:-:S12]  /*11a20*/  @P1 BRA `(.L_x_2840) ;  /* 0x00000000001c1947 */ /* 0x003fd80003800000 */
[----:B------:R-:W-:Y:S01]  /*11a30*/  UISETP.NE.AND UP0, UPT, UR45, URZ, UPT ;  /* 0x0000003f2d00728c */ /* 0x000fe2000bf05270 */
[----:B-----5:R-:W0:Y:S05]  /*11a40*/  LDC R19, c[0x0][0x288] ;  /* 0x0000a200ff137b82 */ /* 0x020e2a0000000800 */
[----:B------:R-:W-:-:S13]  /*11a50*/  PLOP3.LUT P1, PT, PT, PT, UP0, 0x40, 0x0 ;  /* 0x000000000000781c */ /* 0x000fda0003f2e808 */
[----:B------:R-:W-:Y:S05]  /*11a60*/  @P1 BRA `(.L_x_2840) ;  /* 0x00000000000c1947 */ /* 0x000fea0003800000 */
[----:B------:R-:W2:Y:S04]  /*11a70*/  LDG.E R4, desc[UR54][R2.64] ;  /* 0x0000003602047981 */ /* 0x000ea8000c1e1900 */
[----:B0-----:R-:W2:Y:S02]  /*11a80*/  LDG.E R19, desc[UR54][R2.64+0x4] ;  /* 0x0000043602137981 */ /* 0x001ea4000c1e1900 */
[----:B--2---:R-:W-:-:S07]  /*11a90*/  IMAD.IADD R19, R19, 0x1, -R4 ;  /* 0x0000000113137824 */ /* 0x004fce00078e0a04 */
.L_x_2840:
        /* <DEDUP_REMOVED lines=12> */
[----:B------:R-:W-:-:S04]  /*11b60*/  IMAD.U32 R2, RZ, RZ, UR4 ;  /* 0x00000004ff027e24 */ /* 0x000fc8000f8e00ff */
[----:B------:R-:W-:-:S05]  /*11b70*/  IMAD.U32 R3, RZ, RZ, UR5 ;  /* 0x00000005ff037e24 */ /* 0x000fca000f8e00ff */
[----:B------:R1:W5:Y:S01]  /*11b80*/  LDG.E R5, desc[UR54][R2.64] ;  /* 0x0000003602057981 */ /* 0x000362000c1e1900 */
[----:B------:R-:W-:Y:S05]  /*11b90*/  BRA `(.L_x_2842) ;  /* 0x0000000000247947 */ /* 0x000fea0003800000 */
.L_x_2841:
[----:B------:R-:W-:Y:S02]  /*11ba0*/  ULDC.64 UR4, c[0x0][0xa08] ;  /* 0x0002820000047ab9 */ /* 0x000fe40000000a00 */
[----:B------:R-:W-:-:S04]  /*11bb0*/  ISETP.NE.U32.AND P0, PT, RZ, UR4, PT ;  /* 0x00000004ff007c0c */ /* 0x000fc8000bf05070 */
[----:B------:R-:W-:-:S13]  /*11bc0*/  ISETP.NE.AND.EX P0, PT, RZ, UR5, PT, P0 ;  /* 0x00000005ff007c0c */ /* 0x000fda000bf05300 */
[----:B------:R-:W-:Y:S05]  /*11bd0*/  @!P0 BRA `(.L_x_2842) ;  /* 0x0000000000148947 */ /* 0x000fea0003800000 */
[----:B------:R-:W1:Y:S02]  /*11be0*/  LDC.64 R2, c[0x0][0xa08] ;  /* 0x00028200ff027b82 */ /* 0x000e640000000a00 */
[----:B-1----:R-:W-:-:S05]  /*11bf0*/  IMAD.WIDE R2, R29, 0x4, R2 ;  /* 0x000000041d027825 */ /* 0x002fca00078e0202 */
[----:B------:R-:W2:Y:S04]  /*11c00*/  LDG.E R5, desc[UR54][R2.64] ;  /* 0x0000003602057981 */ /* 0x000ea8000c1e1900 */
[----:B------:R-:W2:Y:S02]  /*11c10*/  LDG.E R0, desc[UR54][R2.64+0x4] ;  /* 0x0000043602007981 */ /* 0x000ea4000c1e1900 */
[----:B--2---:R-:W-:-:S07]  /*11c20*/  IMAD.IADD R5, R0, 0x1, -R5 ;  /* 0x0000000100057824 */ /* 0x004fce00078e0a05 */
.L_x_2842:
[----:B------:R-:W2:Y:S01]  /*11c30*/  LDC R23, c[0x0][0x448] ;  /* 0x00011200ff177b82 */ /* 0x000ea20000000800 */
[----:B------:R-:W-:Y:S01]  /*11c40*/  IMAD.SHL.U32 R0, R33, 0x80, RZ ;  /* 0x0000008021007824 */ /* 0x000fe200078e00ff */
[----:B------:R-:W-:Y:S01]  /*11c50*/  LOP3.LUT R16, R16, 0xfffffeff, RZ, 0xc0, !PT ;  /* 0xfffffeff10107812 */ /* 0x000fe200078ec0ff */
[----:B-----5:R-:W-:Y:S02]  /*11c60*/  IMAD.IADD R18, R5, 0x1, -R36 ;  /* 0x0000000105127824 */ /* 0x020fe400078e0a24 */
[----:B------:R-:W-:Y:S01]  /*11c70*/  VIADD R0, R0, 0x7f ;  /* 0x0000007f00007836 */ /* 0x000fe20000000000 */
[----:B--2---:R-:W-:-:S13]  /*11c80*/  ISETP.NE.AND P0, PT, R23, 0x1, PT ;  /* 0x000000011700780c */ /* 0x004fda0003f05270 */
[----:B-1----:R-:W1:Y:S01]  /*11c90*/  @P0 LDC R3, c[0x0][0x44c] ;  /* 0x00011300ff030b82 */ /* 0x002e620000000800 */
[----:B------:R-:W-:-:S07]  /*11ca0*/  @P0 LOP3.LUT R16, R16, 0x100, RZ, 0xfc, !PT ;  /* 0x0000010010100812 */ /* 0x000fce00078efcff */
[----:B------:R-:W2:Y:S01]  /*11cb0*/  @P0 LDC R7, c[0x0][0x450] ;  /* 0x00011400ff070b82 */ /* 0x000ea20000000800 */
[----:B-1----:R-:W-:Y:S01]  /*11cc0*/  @P0 IMAD.HI.U32 R2, R0, R3, RZ ;  /* 0x0000000300020227 */ /* 0x002fe200078e00ff */
[----:B0-----:R-:W-:-:S04]  /*11cd0*/  IADD3 R3, R18, 0x80, -R19 ;  /* 0x0000008012037810 */ /* 0x001fc80007ffe813 */
[----:B--2---:R-:W-:-:S05]  /*11ce0*/  @P0 SHF.R.U32.HI R0, RZ, R7, R2 ;  /* 0x00000007ff000219 */ /* 0x004fca0000011602 */
[----:B------:R-:W-:Y:S02]  /*11cf0*/  IMAD.IADD R2, R3, 0x1, R0 ;  /* 0x0000000103027824 */ /* 0x000fe400078e0200 */
[----:B------:R-:W-:-:S03]  /*11d00*/  VIADD R0, R18, 0x7f ;  /* 0x0000007f12007836 */ /* 0x000fc60000000000 */
[----:B------:R-:W-:Y:S02]  /*11d10*/  SHF.R.S32.HI R5, RZ, 0x1f, R2 ;  /* 0x0000001fff057819 */ /* 0x000fe40000011402 */
[----:B------:R-:W-:Y:S02]  /*11d20*/  SHF.R.S32.HI R3, RZ, 0x1f, R0 ;  /* 0x0000001fff037819 */ /* 0x000fe40000011400 */
[----:B------:R-:W-:Y:S02]  /*11d30*/  LEA.HI R5, R5, R2, RZ, 0x7 ;  /* 0x0000000205057211 */ /* 0x000fe400078f38ff */
[----:B------:R-:W-:Y:S02]  /*11d40*/  LEA.HI R3, R3, R0, RZ, 0x7 ;  /* 0x0000000003037211 */ /* 0x000fe400078f38ff */
[----:B------:R-:W-:Y:S02]  /*11d50*/  SHF.R.S32.HI R22, RZ, 0x7, R5 ;  /* 0x00000007ff167819 */ /* 0x000fe40000011405 */
[----:B------:R-:W-:-:S02]  /*11d60*/  SHF.R.S32.HI R3, RZ, 0x7, R3 ;  /* 0x00000007ff037819 */ /* 0x000fc40000011403 */
[----:B------:R-:W-:Y:S02]  /*11d70*/  LOP3.LUT R0, R34, 0xff000000, RZ, 0xc0, !PT ;  /* 0xff00000022007812 */ /* 0x000fe400078ec0ff */
[----:B------:R-:W-:Y:S02]  /*11d80*/  VIMNMX R22, R3, R22, PT ;  /* 0x0000001603167248 */ /* 0x000fe40003fe0100 */
[----:B------:R-:W-:Y:S02]  /*11d90*/  SHF.R.U32.HI R0, RZ, 0x8, R0 ;  /* 0x00000008ff007819 */ /* 0x000fe40000011600 */
[----:B------:R-:W-:Y:S02]  /*11da0*/  ISETP.GE.AND P0, PT, R22, 0x1, PT ;  /* 0x000000011600780c */ /* 0x000fe40003f06270 */
[----:B------:R-:W-:-:S04]  /*11db0*/  LOP3.LUT R3, R34, 0xff0000, RZ, 0xc0, !PT ;  /* 0x00ff000022037812 */ /* 0x000fc800078ec0ff */
[----:B------:R-:W-:Y:S01]  /*11dc0*/  LEA.HI R3, R3, R0, RZ, 0x10 ;  /* 0x0000000003037211 */ /* 0x000fe200078f80ff */
[----:B------:R-:W-:-:S03]  /*11dd0*/  IMAD.MOV.U32 R0, RZ, RZ, RZ ;  /* 0x000000ffff007224 */ /* 0x000fc600078e00ff */
[----:B------:R-:W-:-:S03]  /*11de0*/  LOP3.LUT R35, R3, 0xff, RZ, 0xc0, !PT ;  /* 0x000000ff03237812 */ /* 0x000fc600078ec0ff */
[----:B------:R-:W-:Y:S05]  /*11df0*/  @!P0 BRA `(.L_x_2843) ;  /* 0x0000000000748947 */ /* 0x000fea0003800000 */
[----:B------:R-:W-:-:S04]  /*11e00*/  SHF.R.U32.HI R5, RZ, 0x10, R3 ;  /* 0x00000010ff057819 */ /* 0x000fc80000011603 */
[----:B------:R-:W-:-:S13]  /*11e10*/  ISETP.NE.AND P0, PT, R5, RZ, PT ;  /* 0x000000ff0500720c */ /* 0x000fda0003f05270 */
[----:B------:R-:W0:Y:S02]  /*11e20*/  @!P0 LDC R5, c[0x0][0x9f0] ;  /* 0x00027c00ff058b82 */ /* 0x000e240000000800 */
[-C--:B0-----:R-:W-:Y:S02]  /*11e30*/  IABS R0, R5.reuse ;  /* 0x0000000500007213 */ /* 0x081fe40000000000 */
[----:B------:R-:W-:Y:S02]  /*11e40*/  IADD3 R4, R5, -0x1, R22 ;  /* 0xffffffff05047810 */ /* 0x000fe40007ffe016 */
[----:B------:R-:W0:Y:S02]  /*11e50*/  I2F.RP R6, R0 ;  /* 0x0000000000067306 */ /* 0x000e240000209400 */
[----:B------:R-:W-:-:S04]  /*11e60*/  LOP3.LUT R2, R4, R5, RZ, 0x3c, !PT ;  /* 0x0000000504027212 */ /* 0x000fc800078e3cff */
[----:B------:R-:W-:Y:S01]  /*11e70*/  ISETP.GE.AND P2, PT, R2, RZ, PT ;  /* 0x000000ff0200720c */ /* 0x000fe20003f46270 */
[----:B------:R-:W-:Y:S01]  /*11e80*/  IMAD.MOV.U32 R2, RZ, RZ, RZ ;  /* 0x000000ffff027224 */ /* 0x000fe200078e00ff */
        /* <DEDUP_REMOVED lines=20> */
.L_x_2843:
[-C--:B------:R-:W-:Y:S01]  /*11fd0*/  IMAD R35, R35, R0.reuse, RZ ;  /* 0x0000000023237224 */ /* 0x080fe200078e02ff */
[----:B------:R-:W-:Y:S04]  /*11fe0*/  BSSY B7, `(.L_x_2844) ;  /* 0x000048b000077945 */ /* 0x000fe80003800000 */
[----:B------:R-:W-:-:S04]  /*11ff0*/  VIADDMNMX R22, R35, R0, R22, PT ;  /* 0x0000000023167246 */ /* 0x000fc80003800116 */
[----:B------:R-:W-:-:S13]  /*12000*/  ISETP.GT.AND P0, PT, R22, R35, PT ;  /* 0x000000231600720c */ /* 0x000fda0003f04270 */
        /* <DEDUP_REMOVED lines=18> */
.L_x_2845:
        /* <DEDUP_REMOVED lines=20> */
.L_x_2848:
[----:B------:R-:W-:Y:S05]  /*12270*/  BSYNC B6 ;  /* 0x0000000000067941 */ /* 0x000fea0003800000 */
.L_x_2847:
        /* <DEDUP_REMOVED lines=22> */
.L_x_2850:
[----:B------:R-:W-:Y:S05]  /*123e0*/  BSYNC B6 ;  /* 0x0000000000067941 */ /* 0x000fea0003800000 */
.L_x_2849:
        /* <DEDUP_REMOVED lines=20> */
.L_x_2852:
[----:B------:R-:W-:Y:S05]  /*12530*/  BSYNC B6 ;  /* 0x0000000000067941 */ /* 0x000fea0003800000 */
.L_x_2851:
        /* <DEDUP_REMOVED lines=19> */
.L_x_2854:
[----:B------:R-:W-:Y:S05]  /*12670*/  BSYNC B6 ;  /* 0x0000000000067941 */ /* 0x000fea0003800000 */
.L_x_2853:
[----:B------:R-:W-:Y:S01]  /*12680*/  ULDC.64 UR4, c[0x0][0x9f8] ;  /* 0x00027e0000047ab9 */ /* 0x000fe20000000a00 */
[----:B------:R-:W0:Y:S01]  /*12690*/  S2R R20, SR_TID.X ;  /* 0x0000000000147919 */ /* 0x000e220000002100 */
[----:B------:R-:W-:Y:S01]  /*126a0*/  UISETP.NE.U32.AND UP0, UPT, UR4, URZ, UPT ;  /* 0x0000003f0400728c */ /* 0x000fe2000bf05070 */
[----:B------:R-:W1:Y:S03]  /*126b0*/  LDC R6, c[0x0][0x430] ;  /* 0x00010c00ff067b82 */ /* 0x000e660000000800 */
[----:B------:R-:W-:Y:S01]  /*126c0*/  UISETP.NE.AND.EX UP0, UPT, UR5, URZ, UPT, UP0 ;  /* 0x0000003f0500728c */ /* 0x000fe2000bf05300 */
[----:B------:R-:W-:-:S04]  /*126d0*/  LEA R7, R22, 0xffffff80, 0x7 ;  /* 0xffffff8016077811 */ /* 0x000fc800078e38ff */
[----:B------:R-:W2:Y:S01]  /*126e0*/  LDC R8, c[0x0][0x2f4] ;  /* 0x0000bd00ff087b82 */ /* 0x000ea20000000800 */
[----:B------:R-:W-:-:S05]  /*126f0*/  PLOP3.LUT P0, PT, PT, PT, UP0, 0x80, 0x0 ;  /* 0x000000000000781c */ /* 0x000fca0003f0f008 */
[----:B------:R-:W-:-:S04]  /*12700*/  @UP0 UIADD3 UR4, UP1, UR37, UR4, URZ ;  /* 0x0000000425040290 */ /* 0x000fc8000ff3e03f */
[----:B------:R-:W-:Y:S02]  /*12710*/  @UP0 UIADD3.X UR5, UR36, UR5, URZ, UP1, !UPT ;  /* 0x0000000524050290 */ /* 0x000fe40008ffe43f */
[----:B------:R-:W-:-:S04]  /*12720*/  IMAD.U32 R2, RZ, RZ, UR4 ;  /* 0x00000004ff027e24 */ /* 0x000fc8000f8e00ff */
[----:B------:R-:W-:-:S05]  /*12730*/  IMAD.U32 R3, RZ, RZ, UR5 ;  /* 0x00000005ff037e24 */ /* 0x000fca000f8e00ff */
[----:B------:R3:W4:Y:S01]  /*12740*/  @P0 LDG.E R29, desc[UR54][R2.64] ;  /* 0x00000036021d0981 */ /* 0x000722000c1e1900 */
[----:B0-----:R-:W-:Y:S02]  /*12750*/  LOP3.LUT R21, R20, 0x7f, RZ, 0xc0, !PT ;  /* 0x0000007f14157812 */ /* 0x001fe400078ec0ff */
[----:B-1----:R-:W-:Y:S01]  /*12760*/  ISETP.NE.AND P1, PT, R6, 0x1, PT ;  /* 0x000000010600780c */ /* 0x002fe20003f25270 */
[----:B------:R-:W-:Y:S01]  /*12770*/  IMAD.SHL.U32 R20, R20, 0x10, RZ ;  /* 0x0000001014147824 */ /* 0x000fe200078e00ff */
[----:B------:R-:W-:-:S04]  /*12780*/  SHF.R.U32.HI R21, RZ, 0x3, R21 ;  /* 0x00000003ff157819 */ /* 0x000fc80000011615 */
[----:B------:R-:W-:-:S04]  /*12790*/  LOP3.LUT R20, R21, 0x70, R20, 0xf8, !PT ;  /* 0x0000007015147812 */ /* 0x000fc800078ef814 */
[----:B------:R-:W-:-:S03]  /*127a0*/  LOP3.LUT R5, R20, R7, RZ, 0xfc, !PT ;  /* 0x0000000714057212 */ /* 0x000fc600078efcff */
[----:B------:R-:W0:Y:S01]  /*127b0*/  @P1 LDC R4, c[0x0][0x434] ;  /* 0x00010d00ff041b82 */ /* 0x000e220000000800 */
[----:B------:R-:W-:-:S07]  /*127c0*/  ISETP.GE.AND P0, PT, R5, R18, PT ;  /* 0x000000120500720c */ /* 0x000fce0003f06270 */
[----:B------:R-:W1:Y:S01]  /*127d0*/  @P1 LDC R0, c[0x0][0x438] ;  /* 0x00010e00ff001b82 */ /* 0x000e620000000800 */
[----:B------:R-:W-:-:S07]  /*127e0*/  IMAD.IADD R5, R5, 0x1, R36 ;  /* 0x0000000105057824 */ /* 0x000fce00078e0224 */
[----:B---3--:R-:W3:Y:S01]  /*127f0*/  @!P0 LDC.64 R2, c[0x0][0x428] ;  /* 0x00010a00ff028b82 */ /* 0x008ee20000000a00 */
[----:B0-----:R-:W-:-:S04]  /*12800*/  @P1 IMAD.HI.U32 R9, R5, R4, RZ ;  /* 0x0000000405091227 */ /* 0x001fc800078e00ff */
[----:B------:R-:W-:Y:S01]  /*12810*/  IMAD.MOV.U32 R4, RZ, RZ, R5 ;  /* 0x000000ffff047224 */ /* 0x000fe200078e0005 */
[----:B-1----:R-:W-:-:S05]  /*12820*/  @P1 SHF.R.U32.HI R4, RZ, R0, R9 ;  /* 0x00000000ff041219 */ /* 0x002fca0000011609 */
[----:B------:R-:W-:-:S04]  /*12830*/  IMAD.MOV R0, RZ, RZ, -R4 ;  /* 0x000000ffff007224 */ /* 0x000fc800078e0a04 */
[----:B------:R-:W-:Y:S01]  /*12840*/  IMAD R0, R6, R0, R5 ;  /* 0x0000000006007224 */ /* 0x000fe200078e0205 */
[----:B------:R-:W-:Y:S02]  /*12850*/  @!P0 SHF.R.S32.HI R5, RZ, 0x1f, R4 ;  /* 0x0000001fff058819 */ /* 0x000fe40000011404 */
[----:B------:R-:W-:-:S04]  /*12860*/  LOP3.LUT R16, R16, 0xfffffff7, RZ, 0xc0, !PT ;  /* 0xfffffff710107812 */ /* 0x000fc800078ec0ff */
[----:B------:R-:W-:Y:S02]  /*12870*/  @P1 LOP3.LUT R16, R16, 0x8, RZ, 0xfc, !PT ;  /* 0x0000000810101812 */ /* 0x000fe400078efcff */
[----:B------:R-:W-:Y:S02]  /*12880*/  LOP3.LUT R20, R27, 0x80, RZ, 0xfc, !PT ;  /* 0x000000801b147812 */ /* 0x000fe400078efcff */
[----:B------:R-:W-:Y:S01]  /*12890*/  LOP3.LUT R16, R16, 0xfffffffd, RZ, 0xc0, !PT ;  /* 0xfffffffd10107812 */ /* 0x000fe200078ec0ff */
[----:B------:R-:W-:-:S05]  /*128a0*/  IMAD.U32 R9, RZ, RZ, UR42 ;  /* 0x0000002aff097e24 */ /* 0x000fca000f8e00ff */
[----:B------:R-:W-:Y:S01]  /*128b0*/  ISETP.NE.AND P2, PT, R9, 0x3, PT ;  /* 0x000000030900780c */ /* 0x000fe20003f45270 */
[----:B------:R-:W-:Y:S01]  /*128c0*/  UMOV UR4, 0xffffffff ;  /* 0xffffffff00047882 */ /* 0x000fe20000000000 */
[----:B----4-:R-:W-:Y:S01]  /*128d0*/  SHF.R.S32.HI R37, RZ, 0x1f, R29 ;  /* 0x0000001fff257819 */ /* 0x010fe2000001141d */
[----:B---3--:R-:W-:-:S04]  /*128e0*/  @!P0 IMAD.WIDE.U32 R4, R29, R2, R4 ;  /* 0x000000021d048225 */ /* 0x008fc800078e0004 */
[----:B------:R-:W-:-:S04]  /*128f0*/  @!P0 IMAD R6, R37, R2, RZ ;  /* 0x0000000225068224 */ /* 0x000fc800078e02ff */
[----:B------:R-:W-:Y:S02]  /*12900*/  @!P0 IMAD R6, R29, R3, R6 ;  /* 0x000000031d068224 */ /* 0x000fe400078e0206 */
[----:B------:R-:W0:Y:S02]  /*12910*/  @!P0 LDC.64 R2, c[0x0][0x418] ;  /* 0x00010600ff028b82 */ /* 0x000e240000000a00 */
[----:B------:R-:W-:Y:S01]  /*12920*/  @!P0 IMAD.IADD R6, R5, 0x1, R6 ;  /* 0x0000000105068824 */ /* 0x000fe200078e0206 */
[----:B0-----:R-:W-:-:S04]  /*12930*/  @!P0 LEA R2, P1, R4, R2, 0x2 ;  /* 0x0000000204028211 */ /* 0x001fc800078210ff */
[----:B------:R-:W-:Y:S02]  /*12940*/  @!P0 LEA.HI.X R3, R4, R3, R6, 0x2, P1 ;  /* 0x0000000304038211 */ /* 0x000fe400008f1406 */
[----:B--2---:R-:W-:Y:S01]  /*12950*/  ISETP.GE.AND P1, PT, R27, R8, PT ;  /* 0x000000081b00720c */ /* 0x004fe20003f26270 */
        /* <DEDUP_REMOVED lines=8> */
[----:B0-----:R-:W-:Y:S06]  /*129e0*/  BRA.DIV UR4, `(.L_x_2855) ;  /* 0x0000005604587947 */ /* 0x001fec000b800000 */
.L_x_2935:
[----:B------:R-:W-:Y:S01]  /*129f0*/  LOP3.LUT R24, R34, 0xffff, RZ, 0xc0, !PT ;  /* 0x0000ffff22187812 */ /* 0x000fe200078ec0ff */
[----:B------:R-:W-:Y:S06]  /*12a00*/  @!P2 BRA `(.L_x_2856) ;  /* 0x000000000004a947 */ /* 0x000fec0003800000 */
[----:B------:R-:W-:Y:S01]  /*12a10*/  BPT.TRAP 0x1 ;  /* 0x000000040000795c */ /* 0x000fe20000300000 */
.L_x_2856:
        /* <DEDUP_REMOVED lines=10> */
.L_x_2936:
[----:B------:R-:W-:Y:S05]  /*12ac0*/  BSYNC B0 ;  /* 0x0000000000007941 */ /* 0x000fea0003800000 */
.L_x_2857:
[----:B------:R-:W2:Y:S01]  /*12ad0*/  LDL R11, [R1+0x4] ;  /* 0x00000400010b7983 */ /* 0x000ea20000100800 */
[----:B------:R-:W-:Y:S01]  /*12ae0*/  ULDC.64 UR4, c[0x0][0x328] ;  /* 0x0000ca0000047ab9 */ /* 0x000fe20000000a00 */
[----:B-----5:R-:W-:Y:S01]  /*12af0*/  SHF.R.S32.HI R10, RZ, 0x1f, R4 ;  /* 0x0000001fff0a7819 */ /* 0x020fe20000011404 */
        /* <DEDUP_REMOVED lines=16> */
[----:B------:R-:W-:Y:S02]  /*12c00*/  IADD3.X R8, R8, UR7, RZ, P0, !PT ;  /* 0x0000000708087c10 */ /* 0x000fe400087fe4ff */
[----:B------:R-:W-:-:S13]  /*12c10*/  ISETP.GE.AND P0, PT, R18, 0x1, PT ;  /* 0x000000011200780c */ /* 0x000fda0003f06270 */
[----:B------:R-:W-:Y:S01]  /*12c20*/  @P0 LOP3.LUT R16, R16, 0x80, RZ, 0xfc, !PT ;  /* 0x0000008010100812 */ /* 0x000fe200078efcff */
[----:B--2---:R-:W-:Y:S01]  /*12c30*/  IMAD R5, R25, 0x8000, R11 ;  /* 0x0000800019057824 */ /* 0x004fe200078e020b */
[----:B------:R-:W-:Y:S06]  /*12c40*/  BRA.DIV UR4, `(.L_x_2859) ;  /* 0x0000005604007947 */ /* 0x000fec000b800000 */
[----:B------:R-:W1:Y:S01]  /*12c50*/  LDC R12, c[0x0][0x2f4] ;  /* 0x0000bd00ff0c7b82 */ /* 0x000e620000000800 */
[----:B------:R-:W2:Y:S01]  /*12c60*/  SHFL.IDX PT, R2, R7, RZ, 0x181f ;  /* 0x00181fff07027589 */ /* 0x000ea200000e0000 */
[----:B------:R-:W-:Y:S01]  /*12c70*/  LOP3.LUT R11, R27, 0x80, RZ, 0xfc, !PT ;  /* 0x000000801b0b7812 */ /* 0x000fe200078efcff */
[----:B------:R-:W-:Y:S01]  /*12c80*/  IMAD.IADD R5, R17, 0x1, R5 ;  /* 0x0000000111057824 */ /* 0x000fe200078e0205 */
[----:B------:R-:W-:Y:S01]  /*12c90*/  ISETP.GE.AND P3, PT, R18, 0x11, PT ;  /* 0x000000111200780c */ /* 0x000fe20003f66270 */
[----:B------:R-:W3:Y:S01]  /*12ca0*/  SHFL.IDX PT, R3, R8, RZ, 0x181f ;  /* 0x00181fff08037589 */ /* 0x000ee200000e0000 */
[----:B------:R-:W-:Y:S02]  /*12cb0*/  LOP3.LUT R16, R16, 0xffffffdf, RZ, 0xc0, !PT ;  /* 0xffffffdf10107812 */ /* 0x000fe400078ec0ff */
[C---:B------:R-:W-:Y:S02]  /*12cc0*/  ISETP.GE.AND P6, PT, R18.reuse, 0x71, PT ;  /* 0x000000711200780c */ /* 0x040fe40003fc6270 */
[----:B------:R-:W-:-:S02]  /*12cd0*/  ISETP.GE.AND P5, PT, R18, 0x31, PT ;  /* 0x000000311200780c */ /* 0x000fc40003fa6270 */
[----:B------:R-:W-:-:S05]  /*12ce0*/  ISETP.GE.AND P4, PT, R18, 0x41, PT ;  /* 0x000000411200780c */ /* 0x000fca0003f86270 */
[----:B------:R-:W-:Y:S02]  /*12cf0*/  @P3 LOP3.LUT R16, R16, 0x20, RZ, 0xfc, !PT ;  /* 0x0000002010103812 */ /* 0x000fe400078efcff */
[----:B------:R-:W-:Y:S02]  /*12d00*/  ISETP.GE.AND P3, PT, R18, 0x51, PT ;  /* 0x000000511200780c */ /* 0x000fe40003f66270 */
[----:B------:R-:W-:Y:S02]  /*12d10*/  LOP3.LUT R16, R16, 0xffffffef, RZ, 0xc0, !PT ;  /* 0xffffffef10107812 */ /* 0x000fe400078ec0ff */
[C---:B-1----:R-:W-:Y:S02]  /*12d20*/  ISETP.GE.AND P1, PT, R27.reuse, R12, PT ;  /* 0x0000000c1b00720c */ /* 0x042fe40003f26270 */
[----:B--2---:R-:W-:Y:S02]  /*12d30*/  IADD3 R2, P0, R27, R2, RZ ;  /* 0x000000021b027210 */ /* 0x004fe40007f1e0ff */
        /* <DEDUP_REMOVED lines=57> */
[----:B-1----:R1:W2:Y:S10]  /*130d0*/  SHFL.IDX PT, R2, R7, 0x7, 0x181f ;  /* 0x00f81f0007027f89 */ /* 0x0022b400000e0000 */
[----:B------:R-:W-:-:S02]  /*130e0*/  @P2 LOP3.LUT R16, R16, 0x10, RZ, 0xfc, !PT ;  /* 0x0000001010102812 */ /* 0x000fc400078efcff */
[----:B------:R-:W-:Y:S02]  /*130f0*/  ISETP.GE.AND P2, PT, R18, 0x61, PT ;  /* 0x000000611200780c */ /* 0x000fe40003f46270 */
[----:B------:R-:W-:-:S04]  /*13100*/  LOP3.LUT R16, R16, 0xffffffbf, RZ, 0xc0, !PT ;  /* 0xffffffbf10107812 */ /* 0x000fc800078ec0ff */
[----:B-1-3--:R-:W-:-:S07]  /*13110*/  @P6 LOP3.LUT R16, R16, 0x40, RZ, 0xfc, !PT ;  /* 0x0000004010106812 */ /* 0x00afce00078efcff */
.L_x_2954:
        /* <DEDUP_REMOVED lines=11> */
.L_x_2860:
[----:B------:R-:W-:Y:S02]  /*131d0*/  PLOP3.LUT P1, PT, P1, P0, PT, 0xa2, 0x0 ;  /* 0x000000000000781c */ /* 0x000fe40000f21472 */
[----:B------:R-:W-:-:S08]  /*131e0*/  @P0 R2UR P1, UR4, R6 ;  /* 0x00000000060402ca */ /* 0x000fd00000020000 */
[----:B------:R-:W-:-:S05]  /*131f0*/  @P0 PLOP3.LUT P0, PT, P1, PT, PT, 0x80, 0x0 ;  /* 0x000000000000081c */ /* 0x000fca0000f0f070 */
[----:B------:R-:W-:Y:S01]  /*13200*/  @!P1 SYNCS.ARRIVE.TRANS64.RED.A0T1 RZ, [UR4+0x38870], RZ ;  /* 0x038870ffffff99a7 */ /* 0x000fe20008200404 */
[----:B------:R-:W-:Y:S07]  /*13210*/  @!P1 ARRIVES.LDGSTSBAR.64.TRANSCNT [UR4+0x38870] ;  /* 0x03887000ff0099b0 */ /* 0x000fee0008000a84 */
[----:B------:R-:W-:Y:S05]  /*13220*/  @P0 BRA.U.ANY `(.L_x_2860) ;  /* 0xfffffffd00e80947 */ /* 0x000fea000393ffff */
[----:B------:R-:W-:Y:S01]  /*13230*/  NOP ;  /* 0x0000000000007918 */ /* 0x000fe20000000000 */
[----:B-1----:R-:W-:-:S05]  /*13240*/  IMAD.U32 R2, RZ, RZ, UR42 ;  /* 0x0000002aff027e24 */ /* 0x002fca000f8e00ff */
[----:B------:R-:W-:-:S13]  /*13250*/  ISETP.NE.AND P6, PT, R2, 0x3, PT ;  /* 0x000000030200780c */ /* 0x000fda0003fc5270 */
[----:B------:R-:W-:Y:S05]  /*13260*/  @!P6 BRA `(.L_x_2861) ;  /* 0x000000000004e947 */ /* 0x000fea0003800000 */
[----:B------:R-:W-:Y:S01]  /*13270*/  BPT.TRAP 0x1 ;  /* 0x000000040000795c */ /* 0x000fe20000300000 */
.L_x_2861:
[----:B------:R1:W-:Y:S01]  /*13280*/  SYNCS.ARRIVE.TRANS64.A1T0 RZ, [R6+URZ+0x38870], RZ ;  /* 0x038870ff06ff79a7 */ /* 0x0003e2000810003f */
[----:B------:R-:W-:Y:S05]  /*13290*/  @!P6 BRA `(.L_x_2862) ;  /* 0x000000000004e947 */ /* 0x000fea0003800000 */
[----:B------:R-:W-:Y:S01]  /*132a0*/  BPT.TRAP 0x1 ;  /* 0x000000040000795c */ /* 0x000fe20000300000 */
.L_x_2862:
[----:B------:R-:W2:Y:S01]  /*132b0*/  SYNCS.PHASECHK.TRANS64.TRYWAIT P0, [R6+URZ+0x38840], R20 ;  /* 0x03884014060075a7 */ /* 0x000ea2000800017f */
[----:B------:R-:W-:Y:S04]  /*132c0*/  BSSY B0, `(.L_x_2863) ;  /* 0x0000002000007945 */ /* 0x000fe80003800000 */
[----:B--2---:R-:W-:Y:S05]  /*132d0*/  @!P0 BRA `(.L_x_2864) ;  /* 0x00000058002c8947 */ /* 0x004fea0003800000 */
.L_x_2955:
[----:B------:R-:W-:Y:S05]  /*132e0*/  BSYNC B0 ;  /* 0x0000000000007941 */ /* 0x000fea0003800000 */
.L_x_2863:
[----:B------:R-:W-:Y:S01]  /*132f0*/  ULDC.64 UR4, c[0x0][0x300] ;  /* 0x0000c00000047ab9 */ /* 0x000fe20000000a00 */
[----:B------:R-:W3:Y:S01]  /*13300*/  LDC R8, c[0x0][0x2f4] ;  /* 0x0000bd00ff087b82 */ /* 0x000ee20000000800 */
        /* <DEDUP_REMOVED lines=14> */
[----:B---3--:R-:W-:Y:S02]  /*133f0*/  ISETP.GE.AND P1, PT, R11, R8, PT ;  /* 0x000000080b00720c */ /* 0x008fe40003f26270 */
[----:B------:R-:W-:Y:S01]  /*13400*/  IMAD R0, R24, UR5, R3 ;  /* 0x0000000518007c24 */ /* 0x000fe2000f8e0203 */
[----:B------:R-:W-:-:S04]  /*13410*/  IADD3 R4, P0, R2, UR6, RZ ;  /* 0x0000000602047c10 */ /* 0x000fc8000ff1e0ff */
[----:B------:R-:W-:Y:S01]  /*13420*/  IADD3.X R0, R0, UR7, RZ, P0, !PT ;  /* 0x0000000700007c10 */ /* 0x000fe200087fe4ff */
[----:B------:R-:W-:Y:S08]  /*13430*/  BRA.DIV UR4, `(.L_x_2865) ;  /* 0x0000005604e87947 */ /* 0x000ff0000b800000 */
[----:B------:R-:W3:Y:S01]  /*13440*/  SHFL.IDX PT, R3, R4, RZ, 0x181f ;  /* 0x00181fff04037589 */ /* 0x000ee200000e0000 */
[----:B------:R-:W-:Y:S02]  /*13450*/  LOP3.LUT R16, R16, 0xffffefff, RZ, 0xc0, !PT ;  /* 0xffffefff10107812 */ /* 0x000fe400078ec0ff */
[----:B------:R-:W-:Y:S01]  /*13460*/  ISETP.GE.AND P6, PT, R27, R8, PT ;  /* 0x000000081b00720c */ /* 0x000fe20003fc6270 */
[----:B------:R-:W4:Y:S01]  /*13470*/  SHFL.IDX PT, R2, R0, RZ, 0x181f ;  /* 0x00181fff00027589 */ /* 0x000f2200000e0000 */
[----:B------:R-:W-:-:S03]  /*13480*/  @P4 LOP3.LUT R16, R16, 0x1000, RZ, 0xfc, !PT ;  /* 0x0000100010104812 */ /* 0x000fc600078efcff */
[----:B------:R-:W-:Y:S01]  /*13490*/  SHFL.IDX PT, R14, R4, 0x7, 0x181f ;  /* 0x00f81f00040e7f89 */ /* 0x000fe200000e0000 */
[C---:B------:R-:W-:Y:S02]  /*134a0*/  LOP3.LUT P4, RZ, R16.reuse, 0x80, RZ, 0xc0, !PT ;  /* 0x0000008010ff7812 */ /* 0x040fe4000788c0ff */
[----:B------:R-:W-:-:S04]  /*134b0*/  LOP3.LUT R16, R16, 0xfffff7ff, RZ, 0xc0, !PT ;  /* 0xfffff7ff10107812 */ /* 0x000fc800078ec0ff */
[----:B------:R-:W-:-:S04]  /*134c0*/  @P3 LOP3.LUT R16, R16, 0x800, RZ, 0xfc, !PT ;  /* 0x0000080010103812 */ /* 0x000fc800078efcff */
[C---:B------:R-:W-:Y:S02]  /*134d0*/  LOP3.LUT P3, RZ, R16.reuse, 0x20, RZ, 0xc0, !PT ;  /* 0x0000002010ff7812 */ /* 0x040fe4000786c0ff */
[----:B------:R-:W-:Y:S02]  /*134e0*/  LOP3.LUT R16, R16, 0xfffffbff, RZ, 0xc0, !PT ;  /* 0xfffffbff10107812 */ /* 0x000fe400078ec0ff */
[----:B---3--:R-:W-:Y:S02]  /*134f0*/  @P4 IADD3 R3, P0, R27, R3, RZ ;  /* 0x000000031b034210 */ /* 0x008fe40007f1e0ff */
[----:B------:R-:W-:-:S03]  /*13500*/  @P2 LOP3.LUT R16, R16, 0x400, RZ, 0xfc, !PT ;  /* 0x0000040010102812 */ /* 0x000fc600078efcff */
[----:B----4-:R-:W-:Y:S01]  /*13510*/  @P4 IMAD.X R2, RZ, RZ, R2, P0 ;  /* 0x000000ffff024224 */ /* 0x010fe200000e0602 */
[----:B------:R-:W-:-:S04]  /*13520*/  LOP3.LUT P2, RZ, R16, 0x10, RZ, 0xc0, !PT ;  /* 0x0000001010ff7812 */ /* 0x000fc8000784c0ff */
[----:B------:R-:W-:-:S04]  /*13530*/  @P4 LOP3.LUT R3, R3, R2, RZ, 0x3c, !PT ;  /* 0x0000000203034212 */ /* 0x000fc800078e3cff */
[----:B------:R-:W-:-:S04]  /*13540*/  @P4 LOP3.LUT R2, R3, R2, RZ, 0x3c, !PT ;  /* 0x0000000203024212 */ /* 0x000fc800078e3cff */
[----:B------:R-:W-:-:S05]  /*13550*/  @P4 LOP3.LUT R3, R3, R2, RZ, 0x3c, !PT ;  /* 0x0000000203034212 */ /* 0x000fca00078e3cff */
[----:B------:R-:W-:Y:S04]  /*13560*/  @P4 LDGSTS.E.BYPASS.LTC128B.128 [R5+0x28400], desc[UR54][R2.64], !P6 ;  /* 0x2840000002054fae */ /* 0x000fe8000f101d76 */
[----:B------:R3:W-:Y:S01]  /*13570*/  @P4 LDGSTS.E.BYPASS.LTC128B.128 [R5+0x2c400], desc[UR54][R2.64+0x80], !P1 ;  /* 0x2c40008002054fae */ /* 0x0007e2000c901d76 */
[----:B------:R-:W-:-:S03]  /*13580*/  LOP3.LUT P4, RZ, R16, 0x1000, RZ, 0xc0, !PT ;  /* 0x0000100010ff7812 */ /* 0x000fc6000788c0ff */
[----:B---3--:R-:W3:Y:S04]  /*13590*/  SHFL.IDX PT, R3, R4, 0x1, 0x181f ;  /* 0x00381f0004037f89 */ /* 0x008ee800000e0000 */
[----:B------:R-:W4:Y:S01]  /*135a0*/  SHFL.IDX PT, R2, R0, 0x1, 0x181f ;  /* 0x00381f0000027f89 */ /* 0x000f2200000e0000 */
[----:B---3--:R-:W-:-:S05]  /*135b0*/  @P3 IADD3 R3, P0, R27, R3, RZ ;  /* 0x000000031b033210 */ /* 0x008fca0007f1e0ff */
[----:B----4-:R-:W-:-:S05]  /*135c0*/  @P3 IMAD.X R2, RZ, RZ, R2, P0 ;  /* 0x000000ffff023224 */ /* 0x010fca00000e0602 */
        /* <DEDUP_REMOVED lines=24> */
[----:B------:R3:W-:Y:S04]  /*13750*/  @P5 LDGSTS.E.BYPASS.LTC128B.128 [R5+0x2dc00], desc[UR54][R2.64+0x80], !P1 ;  /* 0x2dc0008002055fae */ /* 0x0007e8000c901d76 */
        /* <DEDUP_REMOVED lines=19> */
[----:B------:R-:W4:Y:S04]  /*13890*/  SHFL.IDX PT, R2, R0, 0x6, 0x181f ;  /* 0x00d81f0000027f89 */ /* 0x000f2800000e0000 */
[----:B------:R-:W0:Y:S01]  /*138a0*/  SHFL.IDX PT, R0, R0, 0x7, 0x181f ;  /* 0x00f81f0000007f89 */ /* 0x000e2200000e0000 */
[----:B---3--:R-:W-:-:S05]  /*138b0*/  @P2 IADD3 R3, P0, R27, R3, RZ ;  /* 0x000000031b032210 */ /* 0x008fca0007f1e0ff */
[----:B----4-:R-:W-:-:S05]  /*138c0*/  @P2 IMAD.X R2, RZ, RZ, R2, P0 ;  /* 0x000000ffff022224 */ /* 0x010fca00000e0602 */
[----:B------:R-:W-:-:S04]  /*138d0*/  @P2 LOP3.LUT R3, R3, R2, RZ, 0x3c, !PT ;  /* 0x0000000203032212 */ /* 0x000fc800078e3cff */
[----:B------:R-:W-:-:S04]  /*138e0*/  @P2 LOP3.LUT R2, R3, R2, RZ, 0x3c, !PT ;  /* 0x0000000203022212 */ /* 0x000fc800078e3cff */
[----:B------:R-:W-:-:S05]  /*138f0*/  @P2 LOP3.LUT R3, R3, R2, RZ, 0x3c, !PT ;  /* 0x0000000203032212 */ /* 0x000fca00078e3cff */
[----:B------:R3:W-:Y:S04]  /*13900*/  @P2 LDGSTS.E.BYPASS.LTC128B.128 [R5+0x2b400], desc[UR54][R2.64], !P6 ;  /* 0x2b40000002052fae */ /* 0x0007e8000f101d76 */
[----:B0-----:R3:W-:Y:S02]  /*13910*/  @P2 LDGSTS.E.BYPASS.LTC128B.128 [R5+0x2f400], desc[UR54][R2.64+0x80], !P1 ;  /* 0x2f40008002052fae */ /* 0x0017e4000c901d76 */
.L_x_2973:
[----:B------:R-:W-:Y:S02]  /*13920*/  LOP3.LUT P2, RZ, R16, 0x40, RZ, 0xc0, !PT ;  /* 0x0000004010ff7812 */ /* 0x000fe4000784c0ff */
[----:B------:R-:W-:-:S11]  /*13930*/  ISETP.GE.AND P3, PT, R27, R8, PT ;  /* 0x000000081b00720c */ /* 0x000fd60003f66270 */
[----:B---3--:R-:W-:-:S05]  /*13940*/  @P2 IADD3 R2, P0, R27, R14, RZ ;  /* 0x0000000e1b022210 */ /* 0x008fca0007f1e0ff */
        /* <DEDUP_REMOVED lines=8> */
.L_x_2866:
        /* <DEDUP_REMOVED lines=11> */
.L_x_2867:
        /* <DEDUP_REMOVED lines=23> */
[----:B-123--:R-:W-:Y:S02]  /*13bf0*/  IMAD.U32 R6, RZ, RZ, UR8 ;  /* 0x00000008ff067e24 */ /* 0x00efe4000f8e00ff */
        /* <DEDUP_REMOVED lines=8> */
.L_x_2869:
[----:B------:R-:W-:Y:S05]  /*13c80*/  BSYNC B6 ;  /* 0x0000000000067941 */ /* 0x000fea0003800000 */
.L_x_2868:
[----:B------:R4:W5:Y:S01]  /*13c90*/  LDL R8, [R1+0x10] ;  /* 0x0000100001087983 */ /* 0x0009620000100800 */
[----:B------:R-:W-:Y:S01]  /*13ca0*/  ISETP.NE.AND P6, PT, R23, 0x1, PT ;  /* 0x000000011700780c */ /* 0x000fe20003fc5270 */
[----:B0-----:R-:W0:Y:S01]  /*13cb0*/  LDC R5, c[0x0][0x448] ;  /* 0x00011200ff057b82 */ /* 0x001e220000000800 */
[C---:B------:R-:W-:Y:S01]  /*13cc0*/  R2UR UR8, R24.reuse ;  /* 0x00000000180872ca */ /* 0x040fe200000e0000 */
[----:B------:R-:W1:Y:S01]  /*13cd0*/  S2R R2, SR_TID.X ;  /* 0x0000000000027919 */ /* 0x000e620000002100 */
[----:B------:R-:W-:Y:S01]  /*13ce0*/  R2UR UR10, R24 ;  /* 0x00000000180a72ca */ /* 0x000fe200000e0000 */
[----:B------:R-:W-:-:S08]  /*13cf0*/  ULDC.64 UR6, c[0x0][0x2d8] ;  /* 0x0000b60000067ab9 */ /* 0x000fd00000000a00 */
[----:B------:R-:W2:Y:S08]  /*13d00*/  @P6 LDC R3, c[0x0][0x44c] ;  /* 0x00011300ff036b82 */ /* 0x000eb00000000800 */
[----:B------:R-:W3:Y:S01]  /*13d10*/  @P6 LDC R4, c[0x0][0x450] ;  /* 0x00011400ff046b82 */ /* 0x000ee20000000800 */
[C---:B-1----:R-:W-:Y:S01]  /*13d20*/  LOP3.LUT R18, R2.reuse, 0x7f, RZ, 0xc0, !PT ;  /* 0x0000007f02127812 */ /* 0x042fe200078ec0ff */
[----:B------:R-:W-:-:S03]  /*13d30*/  IMAD.SHL.U32 R2, R2, 0x10, RZ ;  /* 0x0000001002027824 */ /* 0x000fc600078e00ff */
[----:B------:R-:W-:-:S04]  /*13d40*/  SHF.R.U32.HI R18, RZ, 0x3, R18 ;  /* 0x00000003ff127819 */ /* 0x000fc80000011612 */
[----:B------:R-:W-:Y:S01]  /*13d50*/  LOP3.LUT R2, R18, 0x70, R2, 0xf8, !PT ;  /* 0x0000007012027812 */ /* 0x000fe200078ef802 */
[----:B------:R-:W-:Y:S01]  /*13d60*/  UMOV UR4, UR36 ;  /* 0x0000002400047c82 */ /* 0x000fe20008000000 */
[----:B------:R-:W-:-:S03]  /*13d70*/  UMOV UR5, UR45 ;  /* 0x0000002d00057c82 */ /* 0x000fc60008000000 */
[----:B------:R-:W-:Y:S01]  /*13d80*/  IMAD R0, R33, 0x80, R2 ;  /* 0x0000008021007824 */ /* 0x000fe200078e0202 */
[----:B------:R-:W-:-:S03]  /*13d90*/  UIMAD.WIDE.U32 UR4, UR8, UR6, UR4 ;  /* 0x00000006080472a5 */ /* 0x000fc6000f8e0004 */
[----:B--2---:R-:W-:Y:S01]  /*13da0*/  @P6 IMAD.HI.U32 R3, R0, R3, RZ ;  /* 0x0000000300036227 */ /* 0x004fe200078e00ff */
[----:B------:R-:W-:Y:S01]  /*13db0*/  ULDC.64 UR8, c[0x0][0x2e0] ;  /* 0x0000b80000087ab9 */ /* 0x000fe20000000a00 */
[----:B------:R-:W-:Y:S02]  /*13dc0*/  UIMAD UR5, UR10, UR7, UR5 ;  /* 0x000000070a0572a4 */ /* 0x000fe4000f8e0205 */
[----:B------:R-:W-:Y:S01]  /*13dd0*/  IMAD.MOV.U32 R2, RZ, RZ, R0 ;  /* 0x000000ffff027224 */ /* 0x000fe200078e0000 */
[----:B---3--:R-:W-:Y:S01]  /*13de0*/  @P6 SHF.R.U32.HI R2, RZ, R4, R3 ;  /* 0x00000004ff026219 */ /* 0x008fe20000011603 */
[----:B------:R-:W-:Y:S01]  /*13df0*/  UIMAD UR6, UR40, UR8, URZ ;  /* 0x00000008280672a4 */ /* 0x000fe2000f8e023f */
[----:B------:R-:W1:Y:S01]  /*13e00*/  S2R R6, SR_TID.X ;  /* 0x0000000000067919 */ /* 0x000e620000002100 */
[----:B------:R-:W-:Y:S01]  /*13e10*/  UIMAD.WIDE.U32 UR4, UR41, UR8, UR4 ;  /* 0x00000008290472a5 */ /* 0x000fe2000f8e0004 */
[--C-:B------:R-:W-:Y:S01]  /*13e20*/  SHF.R.S32.HI R3, RZ, 0x1f, R2.reuse ;  /* 0x0000001fff037819 */ /* 0x100fe20000011402 */
[----:B------:R-:W-:Y:S01]  /*13e30*/  UIMAD UR6, UR41, UR9, UR6 ;  /* 0x00000009290672a4 */ /* 0x000fe2000f8e0206 */
[----:B------:R-:W-:-:S02]  /*13e40*/  IMAD.MOV R4, RZ, RZ, -R2 ;  /* 0x000000ffff047224 */ /* 0x000fc400078e0a02 */
[----:B------:R-:W-:Y:S01]  /*13e50*/  ULDC.64 UR8, c[0x0][0x2d0] ;  /* 0x0000b40000087ab9 */ /* 0x000fe20000000a00 */
[----:B------:R-:W-:Y:S01]  /*13e60*/  UIADD3 UR5, UR5, UR6, URZ ;  /* 0x0000000605057290 */ /* 0x000fe2000fffe03f */
[----:B------:R-:W-:Y:S02]  /*13e70*/  IMAD R7, R3, UR8, RZ ;  /* 0x0000000803077c24 */ /* 0x000fe4000f8e02ff */
[----:B------:R-:W-:Y:S02]  /*13e80*/  IMAD.U32 R3, RZ, RZ, UR8 ;  /* 0x00000008ff037e24 */ /* 0x000fe4000f8e00ff */
[----:B0-----:R-:W-:Y:S02]  /*13e90*/  IMAD R0, R5, R4, R0 ;  /* 0x0000000405007224 */ /* 0x001fe400078e0200 */
[C---:B------:R-:W-:Y:S02]  /*13ea0*/  IMAD R7, R2.reuse, UR9, R7 ;  /* 0x0000000902077c24 */ /* 0x040fe4000f8e0207 */
[----:B------:R-:W-:Y:S01]  /*13eb0*/  IMAD.WIDE.U32 R2, R2, R3, UR4 ;  /* 0x0000000402027e25 */ /* 0x000fe2000f8e0003 */
[----:B------:R-:W-:Y:S01]  /*13ec0*/  SHF.R.S32.HI R4, RZ, 0x1f, R0 ;  /* 0x0000001fff047819 */ /* 0x000fe20000011400 */
[----:B------:R-:W-:-:S02]  /*13ed0*/  ULDC.64 UR4, c[0x0][0x2c8] ;  /* 0x0000b20000047ab9 */ /* 0x000fc40000000a00 */
[----:B------:R-:W-:Y:S02]  /*13ee0*/  IMAD.IADD R3, R3, 0x1, R7 ;  /* 0x0000000103037824 */ /* 0x000fe400078e0207 */
[----:B------:R-:W-:Y:S02]  /*13ef0*/  IMAD R4, R4, UR4, RZ ;  /* 0x0000000404047c24 */ /* 0x000fe4000f8e02ff */
[----:B------:R-:W-:-:S04]  /*13f00*/  IMAD.WIDE.U32 R2, R0, UR4, R2 ;  /* 0x0000000400027c25 */ /* 0x000fc8000f8e0002 */
[----:B------:R-:W-:Y:S01]  /*13f10*/  IMAD R7, R0, UR5, R4 ;  /* 0x0000000500077c24 */ /* 0x000fe2000f8e0204 */
[----:B------:R-:W-:Y:S01]  /*13f20*/  ULDC.64 UR4, c[0x0][0x280] ;  /* 0x0000a00000047ab9 */ /* 0x000fe20000000a00 */
[----:B------:R-:W-:Y:S02]  /*13f30*/  LOP3.LUT R9, R27, 0x80, RZ, 0xfc, !PT ;  /* 0x000000801b097812 */ /* 0x000fe400078efcff */
[----:B------:R-:W-:Y:S01]  /*13f40*/  IADD3 R0, P0, R2, UR4, RZ ;  /* 0x0000000402007c10 */ /* 0x000fe2000ff1e0ff */
[----:B------:R-:W-:Y:S02]  /*13f50*/  ULDC UR4, c[0x0][0x2b8] ;  /* 0x0000ae0000047ab9 */ /* 0x000fe40000000800 */
[----:B------:R-:W-:Y:S02]  /*13f60*/  ISETP.GE.AND P1, PT, R9, UR4, PT ;  /* 0x0000000409007c0c */ /* 0x000fe4000bf26270 */
[----:B------:R-:W-:Y:S02]  /*13f70*/  IADD3.X R4, R3, UR5, R7, P0, !PT ;  /* 0x0000000503047c10 */ /* 0x000fe400087fe407 */
[----:B------:R-:W-:Y:S01]  /*13f80*/  ISETP.GE.AND P0, PT, R27, UR4, PT ;  /* 0x000000041b007c0c */ /* 0x000fe2000bf06270 */
[----:B------:R-:W-:Y:S01]  /*13f90*/  UMOV UR4, 0xffffffff ;  /* 0xffffffff00047882 */ /* 0x000fe20000000000 */
[----:B-1----:R-:W-:-:S04]  /*13fa0*/  LOP3.LUT R18, R6, 0x7f, RZ, 0xc0, !PT ;  /* 0x0000007f06127812 */ /* 0x002fc800078ec0ff */
[----:B------:R-:W-:Y:S01]  /*13fb0*/  SHF.R.U32.HI R9, RZ, 0x3, R18 ;  /* 0x00000003ff097819 */ /* 0x000fe20000011612 */
[----:B----4-:R-:W-:Y:S06]  /*13fc0*/  BRA.DIV UR4, `(.L_x_2870) ;  /* 0x0000005604c47947 */ /* 0x010fec000b800000 */
[----:B------:R-:W0:Y:S01]  /*13fd0*/  SHFL.IDX PT, R14, R0, RZ, 0x181f ;  /* 0x00181fff000e7589 */ /* 0x000e2200000e0000 */
[----:B------:R-:W-:Y:S02]  /*13fe0*/  IMAD R19, R19, R5, RZ ;  /* 0x0000000513137224 */ /* 0x000fe400078e02ff */
[----:B------:R-:W-:Y:S01]  /*13ff0*/  IMAD R33, R33, 0x80, R9 ;  /* 0x0000008021217824 */ /* 0x000fe200078e0209 */
        /* <DEDUP_REMOVED lines=9> */
[----:B------:R-:W-:Y:S01]  /*14090*/  ISETP.GE.AND P2, PT, R6, R19, PT ;  /* 0x000000130600720c */ /* 0x000fe20003f46270 */
[----:B------:R-:W-:-:S02]  /*140a0*/  VIADD R6, R33, 0x20 ;  /* 0x0000002021067836 */ /* 0x000fc40000000000 */
[----:B-1----:R-:W1:Y:S10]  /*140b0*/  SHFL.IDX PT, R2, R4, 0x1, 0x181f ;  /* 0x00381f0004027f89 */ /* 0x002e7400000e0000 */
[----:B0-----:R-:W-:-:S05]  /*140c0*/  @!P2 IADD3 R14, P3, R27, R14, RZ ;  /* 0x0000000e1b0ea210 */ /* 0x001fca0007f7e0ff */
[----:B-1----:R-:W-:Y:S02]  /*140d0*/  @!P2 IMAD.X R5, RZ, RZ, R2, P3 ;  /* 0x000000ffff05a224 */ /* 0x002fe400018e0602 */
[----:B------:R-:W-:Y:S02]  /*140e0*/  @!P2 IMAD.MOV.U32 R2, RZ, RZ, R14 ;  /* 0x000000ffff02a224 */ /* 0x000fe400078e000e */
[----:B------:R-:W-:Y:S01]  /*140f0*/  @!P2 IMAD.MOV.U32 R3, RZ, RZ, R5 ;  /* 0x000000ffff03a224 */ /* 0x000fe200078e0005 */
[----:B------:R-:W0:Y:S04]  /*14100*/  SHFL.IDX PT, R14, R0, 0x2, 0x181f ;  /* 0x00581f00000e7f89 */ /* 0x000e2800000e0000 */
[----:B------:R-:W-:Y:S04]  /*14110*/  @!P2 LDGSTS.E.BYPASS.LTC128B.128 [R8+0x20c00], desc[UR54][R2.64], !P0 ;  /* 0x20c000000208afae */ /* 0x000fe8000c101d76 */
        /* <DEDUP_REMOVED lines=51> */
.L_x_2990:
        /* <DEDUP_REMOVED lines=11> */
.L_x_2872:
[----:B------:R-:W-:Y:S05]  /*14500*/  BSYNC B0 ;  /* 0x0000000000007941 */ /* 0x000fea0003800000 */
.L_x_2871:
[----:B------:R-:W-:Y:S01]  /*14510*/  NOP ;  /* 0x0000000000007918 */ /* 0x000fe20000000000 */
[----:B------:R-:W-:-:S13]  /*14520*/  PLOP3.LUT P0, PT, PT, PT, PT, 0x80, 0x0 ;  /* 0x000000000000781c */ /* 0x000fda0003f0f070 */
.L_x_2873:
        /* <DEDUP_REMOVED lines=20> */
.L_x_2991:
[----:B------:R-:W-:Y:S05]  /*14670*/  BSYNC B0 ;  /* 0x0000000000007941 */ /* 0x000fea0003800000 */
.L_x_2874:
[----:B------:R-:W-:Y:S05]  /*14680*/  @!P0 BRA `(.L_x_2876) ;  /* 0x0000001400e88947 */ /* 0x000fea0003800000 */
[----:B------:R-:W-:Y:S02]  /*14690*/  IMAD.MOV.U32 R10, RZ, RZ, R28 ;  /* 0x000000ffff0a7224 */ /* 0x000fe400078e001c */
[----:B------:R-:W-:-:S07]  /*146a0*/  IMAD.MOV.U32 R9, RZ, RZ, R25 ;  /* 0x000000ffff097224 */ /* 0x000fce00078e0019 */
.L_x_2896:
[----:B-1----:R-:W1:Y:S01]  /*146b0*/  LDC R2, c[0x0][0x430] ;  /* 0x00010c00ff027b82 */ /* 0x002e620000000800 */
[----:B0-----:R-:W0:Y:S01]  /*146c0*/  S2R R0, SR_TID.X ;  /* 0x0000000000007919 */ /* 0x001e220000002100 */
[----:B------:R-:W-:Y:S05]  /*146d0*/  YIELD ;  /* 0x0000000000007946 */ /* 0x000fea0003800000 */
[----:B------:R-:W-:Y:S01]  /*146e0*/  ULDC.64 UR4, c[0x0][0x428] ;  /* 0x00010a0000047ab9 */ /* 0x000fe20000000a00 */
[----:B-1----:R-:W-:Y:S02]  /*146f0*/  ISETP.NE.AND P0, PT, R2, 0x1, PT ;  /* 0x000000010200780c */ /* 0x002fe40003f05270 */
[----:B0-----:R-:W-:-:S11]  /*14700*/  LOP3.LUT R0, R0, 0x7f, RZ, 0xc0, !PT ;  /* 0x0000007f00007812 */ /* 0x001fd600078ec0ff */
[----:B------:R-:W0:Y:S01]  /*14710*/  @P0 LDC R3, c[0x0][0x434] ;  /* 0x00010d00ff030b82 */ /* 0x000e220000000800 */
[----:B------:R-:W-:-:S05]  /*14720*/  SHF.R.U32.HI R0, RZ, 0x3, R0 ;  /* 0x00000003ff007819 */ /* 0x000fca0000011600 */
[----:B------:R-:W-:Y:S02]  /*14730*/  IMAD R6, R26, 0x80, R0 ;  /* 0x000000801a067824 */ /* 0x000fe400078e0200 */
[----:B------:R-:W1:Y:S03]  /*14740*/  @P0 LDC R5, c[0x0][0x438] ;  /* 0x00010e00ff050b82 */ /* 0x000e660000000800 */
[----:B------:R-:W-:-:S05]  /*14750*/  IADD3 R6, R27, R6, R36 ;  /* 0x000000061b067210 */ /* 0x000fca0007ffe024 */
[----:B------:R-:W-:Y:S02]  /*14760*/  IMAD.MOV.U32 R0, RZ, RZ, R6 ;  /* 0x000000ffff007224 */ /* 0x000fe400078e0006 */
[----:B0-----:R-:W-:-:S05]  /*14770*/  @P0 IMAD.HI.U32 R2, R6, R3, RZ ;  /* 0x0000000306020227 */ /* 0x001fca00078e00ff */
[----:B-1----:R-:W-:Y:S01]  /*14780*/  @P0 SHF.R.U32.HI R0, RZ, R5, R2 ;  /* 0x00000005ff000219 */ /* 0x002fe20000011602 */
[----:B------:R-:W-:-:S03]  /*14790*/  IMAD R2, R37, UR4, RZ ;  /* 0x0000000425027c24 */ /* 0x000fc6000f8e02ff */
[----:B------:R-:W-:Y:S01]  /*147a0*/  SHF.R.S32.HI R3, RZ, 0x1f, R0 ;  /* 0x0000001fff037819 */ /* 0x000fe20000011400 */
[----:B------:R-:W-:Y:S02]  /*147b0*/  IMAD R5, R29, UR5, R2 ;  /* 0x000000051d057c24 */ /* 0x000fe4000f8e0202 */
[----:B------:R-:W-:-:S04]  /*147c0*/  IMAD.MOV.U32 R2, RZ, RZ, R0 ;  /* 0x000000ffff027224 */ /* 0x000fc800078e0000 */
        /* <DEDUP_REMOVED lines=9> */
[----:B------:R-:W-:Y:S01]  /*14860*/  VIADD R25, R9, 0x1 ;  /* 0x0000000109197836 */ /* 0x000fe20000000000 */
[C---:B------:R-:W-:Y:S01]  /*14870*/  ISETP.GT.AND P1, PT, R26.reuse, R35, PT ;  /* 0x000000231a00720c */ /* 0x040fe20003f24270 */
[----:B------:R-:W-:Y:S02]  /*14880*/  IMAD.MOV R3, RZ, RZ, -R0 ;  /* 0x000000ffff037224 */ /* 0x000fe400078e0a00 */
[----:B------:R-:W-:Y:S01]  /*14890*/  VIADD R26, R26, 0xffffffff ;  /* 0xffffffff1a1a7836 */ /* 0x000fe20000000000 */
[----:B------:R-:W-:Y:S01]  /*148a0*/  ISETP.NE.AND P0, PT, R25, 0x2, PT ;  /* 0x000000021900780c */ /* 0x000fe20003f05270 */
[----:B------:R-:W-:-:S03]  /*148b0*/  IMAD R6, R3, UR4, R6 ;  /* 0x0000000403067c24 */ /* 0x000fc6000f8e0206 */
[----:B------:R-:W-:Y:S02]  /*148c0*/  SEL R3, RZ, 0x1, P0 ;  /* 0x00000001ff037807 */ /* 0x000fe40000000000 */
[----:B------:R-:W-:Y:S02]  /*148d0*/  SEL R25, R25, RZ, P0 ;  /* 0x000000ff19197207 */ /* 0x000fe40000000000 */
[----:B------:R-:W-:Y:S02]  /*148e0*/  LOP3.LUT R28, R10, R3, RZ, 0x3c, !PT ;  /* 0x000000030a1c7212 */ /* 0x000fe400078e3cff */
[----:B---3--:R-:W-:Y:S01]  /*148f0*/  SHF.R.S32.HI R19, RZ, 0x1f, R5 ;  /* 0x0000001fff137819 */ /* 0x008fe20000011405 */
[----:B------:R-:W-:Y:S06]  /*14900*/  @!P2 BRA `(.L_x_2877) ;  /* 0x000000000004a947 */ /* 0x000fec0003800000 */
[----:B------:R-:W-:Y:S01]  /*14910*/  BPT.TRAP 0x1 ;  /* 0x000000040000795c */ /* 0x000fe20000300000 */
.L_x_2877:
[----:B------:R-:W-:Y:S01]  /*14920*/  IMAD R0, R25, 0x8, R17 ;  /* 0x0000000819007824 */ /* 0x000fe200078e0211 */
[----:B------:R-:W-:Y:S01]  /*14930*/  SHF.L.U32 R20, R28, 0x1f, RZ ;  /* 0x0000001f1c147819 */ /* 0x000fe200000006ff */
[----:B------:R-:W-:Y:S01]  /*14940*/  BSSY B0, `(.L_x_2878) ;  /* 0x0000004000007945 */ /* 0x000fe20003800000 */
[----:B------:R-:W-:Y:S02]  /*14950*/  SHF.R.S32.HI R18, RZ, 0x1f, R6 ;  /* 0x0000001fff127819 */ /* 0x000fe40000011406 */
[----:B------:R-:W0:Y:S02]  /*14960*/  SYNCS.PHASECHK.TRANS64.TRYWAIT P0, [R0+URZ+0x38880], R20 ;  /* 0x03888014000075a7 */ /* 0x000e24000800017f */
[----:B0-----:R-:W-:Y:S05]  /*14970*/  @!P0 BRA `(.L_x_2879) ;  /* 0x0000005400ec8947 */ /* 0x001fea0003800000 */
.L_x_2992:
[----:B------:R-:W-:Y:S05]  /*14980*/  BSYNC B0 ;  /* 0x0000000000007941 */ /* 0x000fea0003800000 */
.L_x_2878:
        /* <DEDUP_REMOVED lines=70> */
.L_x_3010:
        /* <DEDUP_REMOVED lines=9> */
.L_x_2881:
        /* <DEDUP_REMOVED lines=11> */
.L_x_2882:
[----:B------:R3:W-:Y:S01]  /*14f30*/  SYNCS.ARRIVE.TRANS64.A1T0 RZ, [R0+URZ+0x38870], RZ ;  /* 0x038870ff00ff79a7 */ /* 0x0007e2000810003f */
[----:B------:R-:W-:Y:S05]  /*14f40*/  @!P3 BRA `(.L_x_2883) ;  /* 0x000000000004b947 */ /* 0x000fea0003800000 */
[----:B------:R-:W-:Y:S01]  /*14f50*/  BPT.TRAP 0x1 ;  /* 0x000000040000795c */ /* 0x000fe20000300000 */
.L_x_2883:
[----:B------:R-:W4:Y:S01]  /*14f60*/  SYNCS.PHASECHK.TRANS64.TRYWAIT P0, [R0+URZ+0x38840], R20 ;  /* 0x03884014000075a7 */ /* 0x000f22000800017f */
[----:B------:R-:W-:Y:S04]  /*14f70*/  BSSY B0, `(.L_x_2884) ;  /* 0x0000002000007945 */ /* 0x000fe80003800000 */
[----:B----4-:R-:W-:Y:S05]  /*14f80*/  @!P0 BRA `(.L_x_2885) ;  /* 0x0000005800c48947 */ /* 0x010fea0003800000 */
.L_x_3011:
[----:B------:R-:W-:Y:S05]  /*14f90*/  BSYNC B0 ;  /* 0x0000000000007941 */ /* 0x000fea0003800000 */
.L_x_2884:
        /* <DEDUP_REMOVED lines=66> */
.L_x_3029:
        /* <DEDUP_REMOVED lines=9> */
.L_x_2887:
        /* <DEDUP_REMOVED lines=11> */
.L_x_2888:
[----:B------:R3:W-:Y:S02]  /*15500*/  SYNCS.ARRIVE.TRANS64.A1T0 RZ, [R0+URZ+0x38830], RZ ;  /* 0x038830ff00ff79a7 */ /* 0x0007e4000810003f */
[----:B---34-:R-:W-:-:S05]  /*15510*/  IMAD.U32 R0, RZ, RZ, UR44 ;  /* 0x0000002cff007e24 */ /* 0x018fca000f8e00ff */
[----:B------:R-:W-:-:S13]  /*15520*/  ISETP.NE.AND P0, PT, R0, 0x3, PT ;  /* 0x000000030000780c */ /* 0x000fda0003f05270 */
[----:B------:R-:W-:Y:S05]  /*15530*/  @!P0 BRA `(.L_x_2889) ;  /* 0x0000000000048947 */ /* 0x000fea0003800000 */
[----:B------:R-:W-:Y:S01]  /*15540*/  BPT.TRAP 0x1 ;  /* 0x000000040000795c */ /* 0x000fe20000300000 */
.L_x_2889:
[----:B------:R-:W-:Y:S01]  /*15550*/  LOP3.LUT R3, R10, 0x1, RZ, 0x3c, !PT ;  /* 0x000000010a037812 */ /* 0x000fe200078e3cff */
[----:B------:R-:W-:Y:S01]  /*15560*/  IMAD R18, R9, 0x8, R17 ;  /* 0x0000000809127824 */ /* 0x000fe200078e0211 */
[----:B------:R-:W-:Y:S02]  /*15570*/  BSSY B0, `(.L_x_2890) ;  /* 0x0000004000007945 */ /* 0x000fe40003800000 */
[----:B------:R-:W-:-:S04]  /*15580*/  SHF.L.U32 R3, R3, 0x1f, RZ ;  /* 0x0000001f03037819 */ /* 0x000fc800000006ff */
[----:B------:R-:W0:Y:S02]  /*15590*/  SYNCS.PHASECHK.TRANS64.TRYWAIT P2, [R18+URZ+0x38870], R3 ;  /* 0x03887003120075a7 */ /* 0x000e24000804017f */
[----:B0-----:R-:W-:Y:S05]  /*155a0*/  @!P2 BRA `(.L_x_2891) ;  /* 0x0000005c0074a947 */ /* 0x001fea0003800000 */
.L_x_3030:
[----:B------:R-:W-:Y:S05]  /*155b0*/  BSYNC B0 ;  /* 0x0000000000007941 */ /* 0x000fea0003800000 */
.L_x_2890:
[----:B------:R-:W-:-:S05]  /*155c0*/  IMAD.U32 R0, RZ, RZ, UR42 ;  /* 0x0000002aff007e24 */ /* 0x000fca000f8e00ff */
[----:B------:R-:W-:-:S13]  /*155d0*/  ISETP.NE.AND P2, PT, R0, 0x3, PT ;  /* 0x000000030000780c */ /* 0x000fda0003f45270 */
[----:B------:R-:W-:Y:S05]  /*155e0*/  @!P2 BRA `(.L_x_2892) ;  /* 0x000000000004a947 */ /* 0x000fea0003800000 */
[----:B------:R-:W-:Y:S01]  /*155f0*/  BPT.TRAP 0x1 ;  /* 0x000000040000795c */ /* 0x000fe20000300000 */
.L_x_2892:
[----:B------:R-:W-:Y:S01]  /*15600*/  SHF.L.U32 R5, R10, 0x1f, RZ ;  /* 0x0000001f0a057819 */ /* 0x000fe200000006ff */
[----:B0-----:R-:W-:-:S03]  /*15610*/  IMAD.SHL.U32 R3, R9, 0x8000, RZ ;  /* 0x0000800009037824 */ /* 0x001fc600078e00ff */
[----:B------:R-:W0:Y:S02]  /*15620*/  SYNCS.PHASECHK.TRANS64.TRYWAIT P2, [R18+URZ+0x38860], R5 ;  /* 0x03886005120075a7 */ /* 0x000e24000804017f */
[----:B0-----:R-:W-:Y:S05]  /*15630*/  @!P2 BRA `(.L_x_2893) ;  /* 0x0000005c0064a947 */ /* 0x001fea0003800000 */
.L_x_3031:
[----:B------:R-:W2:Y:S04]  /*15640*/  LDL R0, [R1+0xc] ;  /* 0x00000c0001007983 */ /* 0x000ea80000100800 */
[----:B------:R-:W3:Y:S01]  /*15650*/  LDL R12, [R1+0x8] ;  /* 0x00000800010c7983 */ /* 0x000ee20000100800 */
[----:B------:R-:W-:Y:S05]  /*15660*/  WARPSYNC.ALL ;  /* 0x0000000000007948 */ /* 0x000fea0003800000 */
[----:B------:R-:W-:-:S05]  /*15670*/  IMAD.U32 R33, RZ, RZ, UR42 ;  /* 0x0000002aff217e24 */ /* 0x000fca000f8e00ff */
[----:B------:R-:W-:Y:S02]  /*15680*/  ISETP.NE.AND P2, PT, R33, 0x3, PT ;  /* 0x000000032100780c */ /* 0x000fe40003f45270 */
[----:B--2---:R-:W-:Y:S02]  /*15690*/  LOP3.LUT R2, R3, R0, RZ, 0xfc, !PT ;  /* 0x0000000003027212 */ /* 0x004fe400078efcff */
[----:B---3--:R-:W-:-:S03]  /*156a0*/  IADD3 R3, R17, R3, R12 ;  /* 0x0000000311037210 */ /* 0x008fc60007ffe00c */
[----:B------:R-:W-:Y:S01]  /*156b0*/  IMAD.IADD R2, R17, 0x1, R2 ;  /* 0x0000000111027824 */ /* 0x000fe200078e0202 */
[----:B------:R-:W-:-:S03]  /*156c0*/  IADD3 R19, R30, 0x400, R3 ;  /* 0x000004001e137810 */ /* 0x000fc60007ffe003 */
[----:B------:R-:W-:Y:S01]  /*156d0*/  IMAD.IADD R0, R31, 0x1, R2 ;  /* 0x000000011f007824 */ /* 0x000fe200078e0202 */
[----:B0-----:R-:W0:Y:S02]  /*156e0*/  LDSM.16.MT88.4 R4, [R2+0x10400] ;  /* 0x010400000204783b */ /* 0x001e240000004200 */
        /* <DEDUP_REMOVED lines=91> */
[----:B------:R1:W-:Y:S01]  /*15ca0*/  STSM.16.M88.4 [R3+0x4000], R12 ;  /* 0x0040000c03007844 */ /* 0x0003e20000000200 */
[C-C-:B0-----:R-:W-:Y:S02]  /*15cb0*/  PRMT R8, R4.reuse, 0x6420, R5.reuse ;  /* 0x0000642004087816 */ /* 0x141fe40000000005 */
[----:B------:R-:W-:Y:S02]  /*15cc0*/  PRMT R9, R4, 0x7531, R5 ;  /* 0x0000753104097816 */ /* 0x000fe40000000005 */
[----:B------:R-:W-:-:S02]  /*15cd0*/  PRMT R10, R6, 0x6420, R7 ;  /* 0x00006420060a7816 */ /* 0x000fc40000000007 */
[----:B------:R-:W-:-:S05]  /*15ce0*/  PRMT R11, R6, 0x7531, R7 ;  /* 0x00007531060b7816 */ /* 0x000fca0000000007 */
[----:B------:R1:W-:Y:S01]  /*15cf0*/  STSM.16.M88.4 [R3+0x6000], R8 ;  /* 0x0060000803007844 */ /* 0x0003e20000000200 */
[----:B------:R-:W-:Y:S01]  /*15d00*/  @!PT LDS RZ, [RZ] ;  /* 0x00000000fffff984 */ /* 0x000fe20000000800 */
[----:B------:R-:W-:Y:S01]  /*15d10*/  @!PT LDS RZ, [RZ] ;  /* 0x00000000fffff984 */ /* 0x000fe20000000800 */
[----:B------:R-:W-:Y:S01]  /*15d20*/  @!PT LDS RZ, [RZ] ;  /* 0x00000000fffff984 */ /* 0x000fe20000000800 */
[----:B------:R-:W-:Y:S01]  /*15d30*/  @!PT LDS RZ, [RZ] ;  /* 0x00000000fffff984 */ /* 0x000fe20000000800 */
[----:B------:R0:W-:Y:S06]  /*15d40*/  MEMBAR.ALL.CTA ;  /* 0x0000000000007992 */ /* 0x0001ec0000008000 */
[----:B0-----:R-:W0:Y:S01]  /*15d50*/  FENCE.VIEW.ASYNC.S ;  /* 0x00000000000073c6 */ /* 0x001e220000000000 */
[----:B------:R-:W-:Y:S05]  /*15d60*/  @!P2 BRA `(.L_x_2894) ;  /* 0x000000000004a947 */ /* 0x000fea0003800000 */
[----:B------:R-:W-:Y:S01]  /*15d70*/  BPT.TRAP 0x1 ;  /* 0x000000040000795c */ /* 0x000fe20000300000 */
.L_x_2894:
[----:B0-----:R0:W-:Y:S01]  /*15d80*/  SYNCS.ARRIVE.TRANS64.A1T0 RZ, [R18+URZ+0x38850], RZ ;  /* 0x038850ff12ff79a7 */ /* 0x0011e2000810003f */
[----:B------:R-:W-:Y:S06]  /*15d90*/  BAR.SYNC.DEFER_BLOCKING 0x2, 0x80 ;  /* 0x0082000000007b1d */ /* 0x000fec0000010000 */
[----:B------:R-:W-:Y:S05]  /*15da0*/  @!P0 BRA `(.L_x_2895) ;  /* 0x0000000000048947 */ /* 0x000fea0003800000 */
[----:B------:R-:W-:Y:S01]  /*15db0*/  BPT.TRAP 0x1 ;  /* 0x000000040000795c */ /* 0x000fe20000300000 */
.L_x_2895:
[----:B------:R-:W2:Y:S01]  /*15dc0*/  LDL R0, [R1] ;  /* 0x0000000001007983 */ /* 0x000ea20000100800 */
[----:B0-----:R-:W-:Y:S02]  /*15dd0*/  VIADD R18, R18, 0x38880 ;  /* 0x0003888012127836 */ /* 0x001fe40000000000 */
[----:B-1----:R-:W-:Y:S02]  /*15de0*/  IMAD.MOV.U32 R10, RZ, RZ, R28 ;  /* 0x000000ffff0a7224 */ /* 0x002fe400078e001c */
[----:B------:R-:W-:Y:S01]  /*15df0*/  IMAD.MOV.U32 R9, RZ, RZ, R25 ;  /* 0x000000ffff097224 */ /* 0x000fe200078e0019 */
[----:B--2---:R-:W-:-:S04]  /*15e00*/  PRMT R18, R0, 0x654, R18 ;  /* 0x0000065400127816 */ /* 0x004fc80000000012 */
[----:B------:R1:W-:Y:S01]  /*15e10*/  SYNCS.ARRIVE.TRANS64.RED.A1T0 RZ, [R18+URZ], RZ ;  /* 0x000000ff12ff79a7 */ /* 0x0003e2000810043f */
[----:B------:R-:W-:Y:S05]  /*15e20*/  @P1 BRA `(.L_x_2896) ;  /* 0xffffffe800201947 */ /* 0x000fea000383ffff */
.L_x_2876:
[----:B0-----:R-:W0:Y:S01]  /*15e30*/  S2R R0, SR_TID.X ;  /* 0x0000000000007919 */ /* 0x001e220000002100 */
        /* <DEDUP_REMOVED lines=8> */
[----:B------:R-:W3:Y:S01]  /*15ec0*/  LDC.64 R2, c[0x0][0xc60] ;  /* 0x00031800ff027b82 */ /* 0x000ee20000000a00 */
[----:B------:R-:W0:Y:S02]  /*15ed0*/  FLO.U32 R0, UR4 ;  /* 0x0000000400007d00 */ /* 0x000e2400080e0000 */
[----:B0-----:R-:W-:-:S06]  /*15ee0*/  ISETP.EQ.U32.AND P1, PT, R0, R5, PT ;  /* 0x000000050000720c */ /* 0x001fcc0003f22070 */
[----:B------:R-:W3:Y:S07]  /*15ef0*/  POPC R5, UR4 ;  /* 0x0000000400057d09 */ /* 0x000eee0008000000 */
[----:B---3--:R-:W3:Y:S01]  /*15f00*/  @P1 ATOMG.E.ADD.STRONG.GPU PT, R3, desc[UR54][R2.64], R5 ;  /* 0x00000005020319a8 */ /* 0x008ee200081ee1f6 */
[----:B------:R-:W0:Y:S02]  /*15f10*/  S2R R4, SR_LTMASK ;  /* 0x0000000000047919 */ /* 0x000e240000003900 */
[----:B0-----:R-:W-:-:S04]  /*15f20*/  LOP3.LUT R4, R4, UR4, RZ, 0xc0, !PT ;  /* 0x0000000404047c12 */ /* 0x001fc8000f8ec0ff */
[----:B------:R-:W0:Y:S01]  /*15f30*/  POPC R7, R4 ;  /* 0x0000000400077309 */ /* 0x000e220000000000 */
[----:B---3--:R-:W0:Y:S02]  /*15f40*/  SHFL.IDX PT, R0, R3, R0, 0x1f ;  /* 0x00001f0003007589 */ /* 0x008e2400000e0000 */
[----:B0-----:R-:W-:-:S07]  /*15f50*/  IADD3 R32, R0, UR46, R7 ;  /* 0x0000002e00207c10 */ /* 0x001fce000fffe007 */
.L_x_2898:
[----:B------:R-:W-:Y:S05]  /*15f60*/  BSYNC B0 ;  /* 0x0000000000007941 */ /* 0x000fea0003800000 */
.L_x_2897:
[----:B------:R-:W-:Y:S05]  /*15f70*/  @!P0 BRA `(.L_x_2899) ;  /* 0x0000000000048947 */ /* 0x000fea0003800000 */
[----:B------:R-:W-:Y:S01]  /*15f80*/  BPT.TRAP 0x1 ;  /* 0x000000040000795c */ /* 0x000fe20000300000 */
.L_x_2899:
[----:B------:R-:W-:Y:S01]  /*15f90*/  LOP3.LUT R0, R28, 0x1, RZ, 0x3c, !PT ;  /* 0x000000011c007812 */ /* 0x000fe200078e3cff */
[----:B------:R-:W-:Y:S01]  /*15fa0*/  IMAD R19, R25, 0x8, R17 ;  /* 0x0000000819137824 */ /* 0x000fe200078e0211 */
[----:B------:R-:W-:Y:S02]  /*15fb0*/  BSSY B0, `(.L_x_2900) ;  /* 0x0000004000007945 */ /* 0x000fe40003800000 */
[----:B------:R-:W-:-:S04]  /*15fc0*/  SHF.L.U32 R0, R0, 0x1f, RZ ;  /* 0x0000001f00007819 */ /* 0x000fc800000006ff */
[----:B------:R-:W0:Y:S02]  /*15fd0*/  SYNCS.PHASECHK.TRANS64.TRYWAIT P1, [R19+URZ+0x38870], R0 ;  /* 0x03887000130075a7 */ /* 0x000e24000802017f */
[----:B0-----:R-:W-:Y:S05]  /*15fe0*/  @!P1 BRA `(.L_x_2901) ;  /* 0x00000054000c9947 */ /* 0x001fea0003800000 */
.L_x_3032:
[----:B------:R-:W-:Y:S05]  /*15ff0*/  BSYNC B0 ;  /* 0x0000000000007941 */ /* 0x000fea0003800000 */
.L_x_2900:
[----:B------:R-:W-:-:S05]  /*16000*/  IMAD.U32 R2, RZ, RZ, UR42 ;  /* 0x0000002aff027e24 */ /* 0x000fca000f8e00ff */
[----:B------:R-:W-:-:S13]  /*16010*/  ISETP.NE.AND P1, PT, R2, 0x3, PT ;  /* 0x000000030200780c */ /* 0x000fda0003f25270 */
[----:B------:R-:W-:Y:S05]  /*16020*/  @!P1 BRA `(.L_x_2902) ;  /* 0x0000000000049947 */ /* 0x000fea0003800000 */
[----:B------:R-:W-:Y:S01]  /*16030*/  BPT.TRAP 0x1 ;  /* 0x000000040000795c */ /* 0x000fe20000300000 */
.L_x_2902:
[----:B0-----:R-:W-:-:S04]  /*16040*/  SHF.L.U32 R0, R28, 0x1f, RZ ;  /* 0x0000001f1c007819 */ /* 0x001fc800000006ff */
[----:B------:R-:W0:Y:S02]  /*16050*/  SYNCS.PHASECHK.TRANS64.TRYWAIT P1, [R19+URZ+0x38860], R0 ;  /* 0x03886000130075a7 */ /* 0x000e24000802017f */
[----:B0-----:R-:W-:Y:S05]  /*16060*/  @!P1 BRA `(.L_x_2903) ;  /* 0x0000005400009947 */ /* 0x001fea0003800000 */
.L_x_3033:
[----:B------:R-:W0:Y:S04]  /*16070*/  LDL R2, [R1+0xc] ;  /* 0x00000c0001027983 */ /* 0x000e280000100800 */
[----:B------:R-:W3:Y:S01]  /*16080*/  LDL R3, [R1+0x8] ;  /* 0x0000080001037983 */ /* 0x000ee20000100800 */
[----:B-1----:R-:W-:Y:S01]  /*16090*/  IMAD.SHL.U32 R18, R25, 0x8000, RZ ;  /* 0x0000800019127824 */ /* 0x002fe200078e00ff */
[----:B------:R-:W-:Y:S05]  /*160a0*/  WARPSYNC.ALL ;  /* 0x0000000000007948 */ /* 0x000fea0003800000 */
[----:B------:R-:W-:-:S05]  /*160b0*/  IMAD.U32 R20, RZ, RZ, UR42 ;  /* 0x0000002aff147e24 */ /* 0x000fca000f8e00ff */
[----:B------:R-:W-:Y:S02]  /*160c0*/  ISETP.NE.AND P1, PT, R20, 0x3, PT ;  /* 0x000000031400780c */ /* 0x000fe40003f25270 */
[----:B0-----:R-:W-:Y:S02]  /*160d0*/  LOP3.LUT R0, R18, R2, RZ, 0xfc, !PT ;  /* 0x0000000212007212 */ /* 0x001fe400078efcff */
[----:B---3--:R-:W-:-:S03]  /*160e0*/  IADD3 R3, R17, R18, R3 ;  /* 0x0000001211037210 */ /* 0x008fc60007ffe003 */
        /* <DEDUP_REMOVED lines=109> */
.L_x_2904:
[----:B-1----:R1:W-:Y:S01]  /*167c0*/  SYNCS.ARRIVE.TRANS64.A1T0 RZ, [R19+URZ+0x38850], RZ ;  /* 0x038850ff13ff79a7 */ /* 0x0023e2000810003f */
[----:B------:R-:W-:Y:S06]  /*167d0*/  BAR.SYNC.DEFER_BLOCKING 0x2, 0x80 ;  /* 0x0082000000007b1d */ /* 0x000fec0000010000 */
[----:B------:R-:W-:Y:S05]  /*167e0*/  @!P0 BRA `(.L_x_2905) ;  /* 0x0000000000048947 */ /* 0x000fea0003800000 */
[----:B------:R-:W-:Y:S01]  /*167f0*/  BPT.TRAP 0x1 ;  /* 0x000000040000795c */ /* 0x000fe20000300000 */
.L_x_2905:
[----:B------:R-:W2:Y:S01]  /*16800*/  LDL R0, [R1] ;  /* 0x0000000001007983 */ /* 0x000ea20000100800 */
[----:B-1----:R-:W-:Y:S02]  /*16810*/  VIADD R19, R19, 0x38880 ;  /* 0x0003888013137836 */ /* 0x002fe40000000000 */
[----:B------:R-:W-:-:S05]  /*16820*/  VIADD R25, R25, 0x1 ;  /* 0x0000000119197836 */ /* 0x000fca0000000000 */
[----:B------:R-:W-:-:S04]  /*16830*/  ISETP.NE.AND P0, PT, R25, 0x2, PT ;  /* 0x000000021900780c */ /* 0x000fc80003f05270 */
[----:B0-----:R-:W-:Y:S02]  /*16840*/  SEL R3, RZ, 0x1, P0 ;  /* 0x00000001ff037807 */ /* 0x001fe40000000000 */
[----:B------:R-:W-:Y:S02]  /*16850*/  SEL R25, R25, RZ, P0 ;  /* 0x000000ff19197207 */ /* 0x000fe40000000000 */
[----:B------:R-:W-:Y:S02]  /*16860*/  LOP3.LUT R28, R28, R3, RZ, 0x3c, !PT ;  /* 0x000000031c1c7212 */ /* 0x000fe400078e3cff */
[----:B--2---:R-:W-:-:S04]  /*16870*/  PRMT R19, R0, 0x654, R19 ;  /* 0x0000065400137816 */ /* 0x004fc80000000013 */
[----:B------:R0:W-:Y:S03]  /*16880*/  SYNCS.ARRIVE.TRANS64.RED.A1T0 RZ, [R19+URZ], RZ ;  /* 0x000000ff13ff79a7 */ /* 0x0001e6000810043f */
.L_x_2846:
[----:B------:R-:W-:Y:S05]  /*16890*/  BSYNC B7 ;  /* 0x0000000000077941 */ /* 0x000fea0003800000 */
.L_x_2844:
[----:B------:R-:W-:-:S13]  /*168a0*/  LOP3.LUT P0, RZ, R16, 0x200, RZ, 0xc0, !PT ;  /* 0x0000020010ff7812 */ /* 0x000fda000780c0ff */
[----:B------:R-:W-:Y:S05]  /*168b0*/  @!P0 BRA `(.L_x_2906) ;  /* 0x0000000000288947 */ /* 0x000fea0003800000 */
[----:B------:R-:W1:Y:S08]  /*168c0*/  S2UR UR4, SR_CgaCtaId ;  /* 0x00000000000479c3 */ /* 0x000e700000008800 */
[----:B------:R-:W-:Y:S01]  /*168d0*/  BAR.SYNC.DEFER_BLOCKING 0x5, 0x180 ;  /* 0x0146000000007b1d */ /* 0x000fe20000010000 */
[----:B------:R-:W-:Y:S01]  /*168e0*/  MOV R17, 0x400 ;  /* 0x0000040000117802 */ /* 0x000fe20000000f00 */
[----:B-1----:R-:W-:-:S05]  /*168f0*/  IMAD.U32 R0, RZ, RZ, UR4 ;  /* 0x00000004ff007e24 */ /* 0x002fca000f8e00ff */
[----:B------:R-:W-:Y:S01]  /*16900*/  LEA R17, R0, R17, 0x18 ;  /* 0x0000001100117211 */ /* 0x000fe200078ec0ff */
[----:B------:R-:W-:Y:S04]  /*16910*/  STL [R1], R0 ;  /* 0x0000000001007387 */ /* 0x000fe80000100800 */
[----:B------:R-:W1:Y:S02]  /*16920*/  LDS.128 R32, [R17+0x388d0] ;  /* 0x0388d00011207984 */ /* 0x000e640000000c00 */
[----:B-1----:R-:W-:Y:S01]  /*16930*/  R2UR UR39, R35 ;  /* 0x00000000232772ca */ /* 0x002fe200000e0000 */
[----:B------:R-:W-:Y:S06]  /*16940*/  BAR.ARV 0x4, 0x180 ;  /* 0x0106000000007b1d */ /* 0x000fec0000002000 */
[----:B------:R-:W-:Y:S08]  /*16950*/  BRA `(.L_x_2907) ;  /* 0x0000000c00bc7947 */ /* 0x000ff00003800000 */
.L_x_2906:
[----:B------:R-:W1:Y:S01]  /*16960*/  S2R R0, SR_TID.X ;  /* 0x0000000000007919 */ /* 0x000e620000002100 */
[----:B------:R-:W-:Y:S01]  /*16970*/  ULDC UR4, c[0x0][0xc3c] ;  /* 0x00030f0000047ab9 */ /* 0x000fe20000000800 */
[----:B-1----:R-:W-:Y:S01]  /*16980*/  LOP3.LUT R9, R0, 0x1f, RZ, 0xc0, !PT ;  /* 0x0000001f00097812 */ /* 0x002fe200078ec0ff */
[----:B------:R-:W-:-:S03]  /*16990*/  IMAD.MOV.U32 R0, RZ, RZ, RZ ;  /* 0x000000ffff007224 */ /* 0x000fc600078e00ff */
[C---:B------:R-:W-:Y:S01]  /*169a0*/  ISETP.NE.AND P0, PT, R9.reuse, 0x1f, PT ;  /* 0x0000001f0900780c */ /* 0x040fe20003f05270 */
[----:B------:R-:W-:-:S05]  /*169b0*/  VIADD R7, R9, UR39 ;  /* 0x0000002709077c36 */ /* 0x000fca0008000000 */
[----:B------:R-:W-:Y:S01]  /*169c0*/  ISETP.GE.OR P1, PT, R7, UR4, !P0 ;  /* 0x0000000407007c0c */ /* 0x000fe2000c726670 */
[----:B------:R-:W-:-:S12]  /*169d0*/  ULDC UR4, c[0x0][0xc3c] ;  /* 0x00030f0000047ab9 */ /* 0x000fd80000000800 */
[----:B------:R-:W1:Y:S08]  /*169e0*/  @!P1 LDC.64 R2, c[0x0][0xc80] ;  /* 0x00032000ff029b82 */ /* 0x000e700000000a00 */
[----:B------:R-:W2:Y:S01]  /*169f0*/  @!P1 LDC.64 R4, c[0x0][0xc78] ;  /* 0x00031e00ff049b82 */ /* 0x000ea20000000a00 */
[----:B-1----:R-:W-:-:S05]  /*16a00*/  @!P1 IMAD.WIDE R2, R7, 0x4, R2 ;  /* 0x0000000407029825 */ /* 0x002fca00078e0202 */
        /* <DEDUP_REMOVED lines=10> */
[----:B------:R-:W1:Y:S02]  /*16ab0*/  SHFL.UP PT, R6, R4, 0x1, RZ ;  /* 0x0420000004067989 */ /* 0x000e6400000e00ff */
[----:B-1----:R-:W-:-:S05]  /*16ac0*/  SEL R7, R6, RZ, P1 ;  /* 0x000000ff06077207 */ /* 0x002fca0000800000 */
[----:B------:R-:W-:Y:S02]  /*16ad0*/  IMAD.IADD R7, R4, 0x1, R7 ;  /* 0x0000000104077824 */ /* 0x000fe400078e0207 */
[----:B------:R-:W1:Y:S03]  /*16ae0*/  LDC R4, c[0x0][0xc38] ;  /* 0x00030e00ff047b82 */ /* 0x000e660000000800 */
        /* <DEDUP_REMOVED lines=14> */
[----:B------:R-:W1:Y:S02]  /*16bd0*/  SHFL.IDX PT, R9, R3, 0x1f, 0x1f ;  /* 0x03e01f0003097f89 */ /* 0x000e6400000e0000 */
[----:B-1----:R-:W-:Y:S02]  /*16be0*/  IMAD R11, R9, R4, RZ ;  /* 0x00000004090b7224 */ /* 0x002fe400078e02ff */
[----:B------:R-:W-:Y:S02]  /*16bf0*/  IMAD.MOV.U32 R9, RZ, RZ, RZ ;  /* 0x000000ffff097224 */ /* 0x000fe400078e00ff */
[----:B------:R-:W-:-:S05]  /*16c00*/  IMAD.IADD R6, R6, 0x1, R11 ;  /* 0x0000000106067824 */ /* 0x000fca00078e020b */
[----:B------:R-:W-:-:S13]  /*16c10*/  ISETP.GT.AND P6, PT, R6, R7, PT ;  /* 0x000000070600720c */ /* 0x000fda0003fc4270 */
[----:B------:R-:W-:Y:S05]  /*16c20*/  @P6 BRA `(.L_x_2908) ;  /* 0x00000000009c6947 */ /* 0x000fea0003800000 */
.L_x_2910:
[----:B------:R-:W-:-:S04]  /*16c30*/  UIADD3 UR39, UR39, 0x1f, URZ ;  /* 0x0000001f27277890 */ /* 0x000fc8000fffe03f */
[----:B------:R-:W-:-:S06]  /*16c40*/  UISETP.GE.AND UP0, UPT, UR39, UR4, UPT ;  /* 0x000000042700728c */ /* 0x000fcc000bf06270 */
[----:B------:R-:W-:-:S13]  /*16c50*/  PLOP3.LUT P6, PT, PT, PT, UP0, 0x40, 0x0 ;  /* 0x000000000000781c */ /* 0x000fda0003fce808 */
[----:B------:R-:W-:Y:S05]  /*16c60*/  @!P6 BRA `(.L_x_2909) ;  /* 0x0000000800b8e947 */ /* 0x000fea0003800000 */
[----:B------:R-:W1:Y:S02]  /*16c70*/  S2R R0, SR_TID.X ;  /* 0x0000000000007919 */ /* 0x000e640000002100 */
[----:B-1----:R-:W-:-:S05]  /*16c80*/  LOP3.LUT R0, R0, 0x1f, RZ, 0xc0, !PT ;  /* 0x0000001f00007812 */ /* 0x002fca00078ec0ff */
[----:B------:R-:W-:Y:S02]  /*16c90*/  VIADD R11, R0, UR39 ;  /* 0x00000027000b7c36 */ /* 0x000fe40008000000 */
[----:B------:R-:W-:-:S03]  /*16ca0*/  IMAD.MOV.U32 R0, RZ, RZ, RZ ;  /* 0x000000ffff007224 */ /* 0x000fc600078e00ff */
[----:B------:R-:W-:-:S13]  /*16cb0*/  ISETP.GE.OR P6, PT, R11, UR4, !P0 ;  /* 0x000000040b007c0c */ /* 0x000fda000c7c6670 */
[----:B------:R-:W1:Y:S08]  /*16cc0*/  @!P6 LDC.64 R2, c[0x0][0xc80] ;  /* 0x00032000ff02eb82 */ /* 0x000e700000000a00 */
[----:B------:R-:W2:Y:S01]  /*16cd0*/  @!P6 LDC.64 R4, c[0x0][0xc78] ;  /* 0x00031e00ff04eb82 */ /* 0x000ea20000000a00 */
[----:B-1----:R-:W-:-:S05]  /*16ce0*/  @!P6 IMAD.WIDE R2, R11, 0x4, R2 ;  /* 0x000000040b02e825 */ /* 0x002fca00078e0202 */
[----:B------:R2:W3:Y:S02]  /*16cf0*/  @!P6 LDG.E R0, desc[UR54][R2.64] ;  /* 0x000000360200e981 */ /* 0x0004e4000c1e1900 */
        /* <DEDUP_REMOVED lines=9> */
[----:B------:R-:W-:Y:S02]  /*16d90*/  IMAD.IADD R11, R4, 0x1, R11 ;  /* 0x00000001040b7824 */ /* 0x000fe400078e020b */
[----:B------:R-:W1:Y:S03]  /*16da0*/  LDC R4, c[0x0][0xc38] ;  /* 0x00030e00ff047b82 */ /* 0x000e660000000800 */
        /* <DEDUP_REMOVED lines=9> */
[----:B------:R-:W1:Y:S02]  /*16e40*/  SHFL.IDX PT, R13, R2, 0x1f, 0x1f ;  /* 0x03e01f00020d7f89 */ /* 0x000e6400000e0000 */
[----:B-1----:R-:W-:-:S04]  /*16e50*/  IMAD R11, R13, R4, RZ ;  /* 0x000000040d0b7224 */ /* 0x002fc800078e02ff */
[----:B------:R-:W-:-:S05]  /*16e60*/  IMAD.IADD R6, R11, 0x1, R6 ;  /* 0x000000010b067824 */ /* 0x000fca00078e0206 */
[----:B------:R-:W-:-:S13]  /*16e70*/  ISETP.GT.AND P6, PT, R6, R7, PT ;  /* 0x000000070600720c */ /* 0x000fda0003fc4270 */
[----:B------:R-:W-:Y:S05]  /*16e80*/  @!P6 BRA `(.L_x_2910) ;  /* 0xfffffffc0068e947 */ /* 0x000fea000383ffff */
[----:B------:R-:W-:-:S07]  /*16e90*/  IMAD.MOV.U32 R3, RZ, RZ, R2 ;  /* 0x000000ffff037224 */ /* 0x000fce00078e0002 */
.L_x_2908:
        /* <DEDUP_REMOVED lines=14> */
.L_x_2911:
[----:B--2---:R-:W-:Y:S01]  /*16f80*/  ISETP.NE.AND P0, PT, R6, 0x1, PT ;  /* 0x000000010600780c */ /* 0x004fe20003f05270 */
[----:B0-----:R-:W-:Y:S01]  /*16f90*/  IMAD R32, R9, R4, R11 ;  /* 0x0000000409207224 */ /* 0x001fe200078e020b */
[----:B------:R-:W-:-:S03]  /*16fa0*/  UIADD3 UR39, UR4, UR39, URZ ;  /* 0x0000002704277290 */ /* 0x000fc6000fffe03f */
[----:B-1----:R-:W-:-:S08]  /*16fb0*/  IMAD.IADD R5, R7, 0x1, -R32 ;  /* 0x0000000107057824 */ /* 0x002fd000078e0a20 */
[----:B------:R-:W-:Y:S05]  /*16fc0*/  @!P0 BRA `(.L_x_2912) ;  /* 0x0000000000dc8947 */ /* 0x000fea0003800000 */
[----:B---3--:R-:W-:Y:S02]  /*16fd0*/  IABS R4, R0 ;  /* 0x0000000000047213 */ /* 0x008fe40000000000 */
[----:B------:R-:W-:Y:S02]  /*16fe0*/  IABS R7, R6 ;  /* 0x0000000600077213 */ /* 0x000fe40000000000 */
[----:B------:R-:W0:Y:S08]  /*16ff0*/  I2F.RP R8, R4 ;  /* 0x0000000400087306 */ /* 0x000e300000209400 */
[----:B------:R-:W1:Y:S08]  /*17000*/  I2F.RP R10, R7 ;  /* 0x00000007000a7306 */ /* 0x000e700000209400 */
[----:B0-----:R-:W4:Y:S08]  /*17010*/  MUFU.RCP R8, R8 ;  /* 0x0000000800087308 */ /* 0x001f300000001000 */
[----:B-1----:R-:W-:Y:S01]  /*17020*/  MUFU.RCP R10, R10 ;  /* 0x0000000a000a7308 */ /* 0x002fe20000001000 */
[----:B----4-:R-:W-:-:S07]  /*17030*/  VIADD R2, R8, 0xffffffe ;  /* 0x0ffffffe08027836 */ /* 0x010fce0000000000 */
[----:B------:R0:W1:Y:S02]  /*17040*/  F2I.FTZ.U32.TRUNC.NTZ R3, R2 ;  /* 0x0000000200037305 */ /* 0x000064000021f000 */
[----:B0-----:R-:W-:Y:S02]  /*17050*/  IMAD.MOV.U32 R2, RZ, RZ, RZ ;  /* 0x000000ffff027224 */ /* 0x001fe400078e00ff */
[----:B-1----:R-:W-:-:S04]  /*17060*/  IMAD.MOV R9, RZ, RZ, -R3 ;  /* 0x000000ffff097224 */ /* 0x002fc800078e0a03 */
        /* <DEDUP_REMOVED lines=45> */
.L_x_2912:
        /* <DEDUP_REMOVED lines=62> */
.L_x_2913:
[----:B------:R-:W-:-:S05]  /*17720*/  LOP3.LUT R33, RZ, R2, RZ, 0x33, !PT ;  /* 0x00000002ff217212 */ /* 0x000fca00078e33ff */
[----:B------:R-:W-:Y:S01]  /*17730*/  IMAD.IADD R33, R0, 0x1, R33 ;  /* 0x0000000100217824 */ /* 0x000fe200078e0221 */
[----:B------:R-:W-:Y:S06]  /*17740*/  BRA `(.L_x_2914) ;  /* 0x0000000000107947 */ /* 0x000fec0003800000 */
.L_x_2909:
[----:B------:R-:W-:Y:S01]  /*17750*/  IMAD.MOV.U32 R32, RZ, RZ, R7 ;  /* 0x000000ffff207224 */ /* 0x000fe200078e0007 */
[----:B------:R-:W-:Y:S01]  /*17760*/  ULDC UR39, c[0x0][0xc3c] ;  /* 0x00030f0000277ab9 */ /* 0x000fe20000000800 */
[----:B------:R-:W-:Y:S02]  /*17770*/  IMAD.MOV.U32 R33, RZ, RZ, RZ ;  /* 0x000000ffff217224 */ /* 0x000fe400078e00ff */
[----:B------:R-:W-:-:S07]  /*17780*/  IMAD.MOV.U32 R34, RZ, RZ, RZ ;  /* 0x000000ffff227224 */ /* 0x000fce00078e00ff */
.L_x_2914:
[----:B------:R1:W2:Y:S01]  /*17790*/  LDL R2, [R1] ;  /* 0x0000000001027983 */ /* 0x0002a20000100800 */
[----:B------:R-:W3:Y:S02]  /*177a0*/  S2R R0, SR_TID.X ;  /* 0x0000000000007919 */ /* 0x000ee40000002100 */
[----:B---3--:R-:W-:Y:S01]  /*177b0*/  LOP3.LUT R0, R0, 0x1f, RZ, 0xc0, !PT ;  /* 0x0000001f00007812 */ /* 0x008fe200078ec0ff */
[----:B------:R-:W-:Y:S03]  /*177c0*/  BAR.SYNC.DEFER_BLOCKING 0x4, 0x180 ;  /* 0x0106000000007b1d */ /* 0x000fe60000010000 */
[----:B------:R-:W-:Y:S01]  /*177d0*/  ISETP.NE.AND P0, PT, R0, RZ, PT ;  /* 0x000000ff0000720c */ /* 0x000fe20003f05270 */
[----:B------:R-:W-:-:S12]  /*177e0*/  IMAD.U32 R35, RZ, RZ, UR39 ;  /* 0x00000027ff237e24 */ /* 0x000fd8000f8e00ff */
[----:B------:R-:W-:Y:S01]  /*177f0*/  @!P0 MOV R0, 0x400 ;  /* 0x0000040000008802 */ /* 0x000fe20000000f00 */
[----:B--2---:R-:W2:Y:S03]  /*17800*/  @!P0 S2R R2, SR_CgaCtaId ;  /* 0x0000000000028919 */ /* 0x004ea60000008800 */
[----:B--2---:R-:W-:Y:S01]  /*17810*/  @!P0 LEA R17, R2, R0, 0x18 ;  /* 0x0000000002118211 */ /* 0x004fe200078ec0ff */
[----:B------:R1:W-:Y:S04]  /*17820*/  @!P0 STL [R1], R2 ;  /* 0x0000000201008387 */ /* 0x0003e80000100800 */
[----:B------:R1:W-:Y:S01]  /*17830*/  @!P0 STS.128 [R17+0x388d0], R32 ;  /* 0x0388d02011008388 */ /* 0x0003e20000000c00 */
[----:B------:R-:W-:Y:S06]  /*17840*/  BAR.ARV 0x5, 0x180 ;  /* 0x0146000000007b1d */ /* 0x000fec0000002000 */
.L_x_2907:
[----:B------:R-:W-:Y:S02]  /*17850*/  ULDC UR4, c[0x0][0xc3c] ;  /* 0x00030f0000047ab9 */ /* 0x000fe40000000800 */
[----:B------:R-:W-:-:S06]  /*17860*/  UISETP.GE.AND UP0, UPT, UR39, UR4, UPT ;  /* 0x000000042700728c */ /* 0x000fcc000bf06270 */
[----:B------:R-:W-:-:S13]  /*17870*/  PLOP3.LUT P0, PT, PT, PT, UP0, 0x80, 0x0 ;  /* 0x000000000000781c */ /* 0x000fda0003f0f008 */
[----:B------:R-:W-:Y:S05]  /*17880*/  @!P0 BRA `(.L_x_2915) ;  /* 0xffffff9c00b88947 */ /* 0x000fea000383ffff */
.L_x_2839:
[----:B0-----:R-:W2:Y:S01]  /*17890*/  LDL.LU R0, [R1+0x14] ;  /* 0x0000140001007983 */ /* 0x001ea20000300800 */
[----:B------:R-:W-:Y:S01]  /*178a0*/  BSSY B0, `(.L_x_2916) ;  /* 0x000000b000007945 */ /* 0x000fe20003800000 */
[----:B------:R-:W0:Y:S01]  /*178b0*/  S2R R5, SR_CgaCtaId ;  /* 0x0000000000057919 */ /* 0x000e220000008800 */
[----:B--2---:R-:W-:-:S05]  /*178c0*/  VIADD R0, R0, 0x1 ;  /* 0x0000000100007836 */ /* 0x004fca0000000000 */
[----:B-1----:R-:W-:-:S04]  /*178d0*/  LEA.HI R2, R0, R0, RZ, 0x1 ;  /* 0x0000000000027211 */ /* 0x002fc800078f08ff */
[----:B------:R-:W-:Y:S02]  /*178e0*/  LOP3.LUT R3, R2, 0xfffffffe, RZ, 0xc0, !PT ;  /* 0xfffffffe02037812 */ /* 0x000fe400078ec0ff */
[----:B------:R-:W-:-:S03]  /*178f0*/  MOV R2, 0x400 ;  /* 0x0000040000027802 */ /* 0x000fc60000000f00 */
[----:B------:R-:W-:Y:S01]  /*17900*/  IMAD.IADD R0, R0, 0x1, -R3 ;  /* 0x0000000100007824 */ /* 0x000fe200078e0a03 */
[----:B0-----:R-:W-:-:S04]  /*17910*/  LEA R4, R5, R2, 0x18 ;  /* 0x0000000205047211 */ /* 0x001fc800078ec0ff */
[----:B------:R-:W-:-:S04]  /*17920*/  SHF.L.U32 R0, R0, 0x1f, RZ ;  /* 0x0000001f00007819 */ /* 0x000fc800000006ff */
[----:B------:R-:W0:Y:S02]  /*17930*/  SYNCS.PHASECHK.TRANS64.TRYWAIT P0, [R4+URZ+0x38820], R0 ;  /* 0x03882000040075a7 */ /* 0x000e24000800017f */
[----:B0-----:R-:W-:Y:S05]  /*17940*/  @!P0 BRA `(.L_x_2917) ;  /* 0x0000003800dc8947 */ /* 0x001fea0003800000 */
.L_x_3034:
[----:B------:R-:W-:Y:S05]  /*17950*/  BSYNC B0 ;  /* 0x0000000000007941 */ /* 0x000fea0003800000 */
.L_x_2916:
[----:B------:R-:W-:-:S03]  /*17960*/  UMOV UR4, 0xffffffff ;  /* 0xffffffff00047882 */ /* 0x000fc60000000000 */
[----:B------:R-:W-:Y:S05]  /*17970*/  BRA.DIV UR4, `(.L_x_2918) ;  /* 0x0000003a04e47947 */ /* 0x000fea000b800000 */
[----:B0-----:R-:W0:Y:S02]  /*17980*/  S2R R0, SR_TID.X ;  /* 0x0000000000007919 */ /* 0x001e240000002100 */
[----:B0-----:R-:W-:-:S04]  /*17990*/  SHF.R.U32.HI R0, RZ, 0x5, R0 ;  /* 0x00000005ff007819 */ /* 0x001fc80000011600 */
[----:B------:R-:W-:-:S05]  /*179a0*/  LOP3.LUT R0, R0, 0x3, RZ, 0xc0, !PT ;  /* 0x0000000300007812 */ /* 0x000fca00078ec0ff */
[----:B------:R0:W1:Y:S02]  /*179b0*/  SHFL.IDX PT, R14, R0, RZ, 0x1f ;  /* 0x00001fff000e7589 */ /* 0x00006400000e0000 */
.L_x_3037:
[----:B-1----:R-:W-:Y:S01]  /*179c0*/  ISETP.NE.AND P0, PT, R14, RZ, PT ;  /* 0x000000ff0e00720c */ /* 0x002fe20003f05270 */
[----:B------:R-:W-:-:S12]  /*179d0*/  BSSY B0, `(.L_x_2919) ;  /* 0x000002c000007945 */ /* 0x000fd80003800000 */
[----:B------:R-:W-:Y:S05]  /*179e0*/  @P0 BRA `(.L_x_2920) ;  /* 0x0000000000a80947 */ /* 0x000fea0003800000 */
[----:B------:R-:W-:-:S03]  /*179f0*/  UMOV UR4, 0xffffffff ;  /* 0xffffffff00047882 */ /* 0x000fc60000000000 */
[----:B------:R-:W-:Y:S05]  /*17a00*/  BRA.DIV UR4, `(.L_x_2921) ;  /* 0x0000003a04f47947 */ /* 0x000fea000b800000 */
[----:B------:R-:W-:-:S13]  /*17a10*/  ELECT P6, URZ, PT ;  /* 0x00000000003f782f */ /* 0x000fda00038c0000 */
.L_x_3040:
[----:B------:R-:W-:Y:S05]  /*17a20*/  @!P6 BRA `(.L_x_2920) ;  /* 0x000000000098e947 */ /* 0x000fea0003800000 */
[----:B------:R-:W-:-:S06]  /*17a30*/  ULOP3.LUT UR4, UR43, 0x2, URZ, 0xfc, !UPT ;  /* 0x000000022b047892 */ /* 0x000fcc000f8efc3f */
[----:B0-----:R-:W-:-:S05]  /*17a40*/  IMAD.U32 R0, RZ, RZ, UR4 ;  /* 0x00000004ff007e24 */ /* 0x001fca000f8e00ff */
[----:B------:R-:W-:-:S13]  /*17a50*/  ISETP.NE.AND P0, PT, R0, 0x3, PT ;  /* 0x000000030000780c */ /* 0x000fda0003f05270 */
[----:B------:R-:W-:Y:S05]  /*17a60*/  @!P0 BRA `(.L_x_2922) ;  /* 0x0000000000048947 */ /* 0x000fea0003800000 */
[----:B------:R-:W-:Y:S01]  /*17a70*/  BPT.TRAP 0x1 ;  /* 0x000000040000795c */ /* 0x000fe20000300000 */
.L_x_2922:
[C---:B------:R-:W-:Y:S01]  /*17a80*/  IMAD R5, R25.reuse, 0x8, R4 ;  /* 0x0000000819057824 */ /* 0x040fe200078e0204 */
[----:B------:R-:W-:Y:S01]  /*17a90*/  SHF.L.U32 R0, R28, 0x1f, RZ ;  /* 0x0000001f1c007819 */ /* 0x000fe200000006ff */
[----:B------:R-:W-:-:S03]  /*17aa0*/  VIADD R25, R25, 0x1 ;  /* 0x0000000119197836 */ /* 0x000fc60000000000 */
[----:B------:R-:W0:Y:S02]  /*17ab0*/  SYNCS.PHASECHK.TRANS64.TRYWAIT P1, [R5+URZ+0x38840], R0 ;  /* 0x03884000050075a7 */ /* 0x000e24000802017f */
[----:B------:R-:W-:-:S04]  /*17ac0*/  ISETP.NE.AND P2, PT, R25, 0x2, PT ;  /* 0x000000021900780c */ /* 0x000fc80003f45270 */
[----:B------:R-:W-:Y:S01]  /*17ad0*/  SEL R3, RZ, 0x1, P2 ;  /* 0x00000001ff037807 */ /* 0x000fe20001000000 */
[----:B0-----:R-:W-:Y:S08]  /*17ae0*/  @!P1 BRA `(.L_x_2923) ;  /* 0x0000003800dc9947 */ /* 0x001ff00003800000 */
.L_x_3041:
[----:B------:R-:W-:Y:S02]  /*17af0*/  SEL R25, R25, RZ, P2 ;  /* 0x000000ff19197207 */ /* 0x000fe40001000000 */
[----:B------:R-:W-:Y:S01]  /*17b00*/  LOP3.LUT R2, R28, R3, RZ, 0x3c, !PT ;  /* 0x000000031c027212 */ /* 0x000fe200078e3cff */
[----:B------:R-:W-:Y:S06]  /*17b10*/  @!P0 BRA `(.L_x_2924) ;  /* 0x0000000000048947 */ /* 0x000fec0003800000 */
[----:B------:R-:W-:Y:S01]  /*17b20*/  BPT.TRAP 0x1 ;  /* 0x000000040000795c */ /* 0x000fe20000300000 */
.L_x_2924:
[----:B------:R-:W-:Y:S01]  /*17b30*/  IMAD R25, R25, 0x8, R4 ;  /* 0x0000000819197824 */ /* 0x000fe200078e0204 */
[----:B------:R-:W-:-:S04]  /*17b40*/  SHF.L.U32 R2, R2, 0x1f, RZ ;  /* 0x0000001f02027819 */ /* 0x000fc800000006ff */
[----:B------:R-:W1:Y:S02]  /*17b50*/  SYNCS.PHASECHK.TRANS64.TRYWAIT P1, [R25+URZ+0x38840], R2 ;  /* 0x03884002190075a7 */ /* 0x000e64000802017f */
[----:B-1----:R-:W-:Y:S05]  /*17b60*/  @!P1 BRA `(.L_x_2925) ;  /* 0x0000003800d09947 */ /* 0x002fea0003800000 */
.L_x_3042:
[----:B------:R-:W-:Y:S05]  /*17b70*/  @!P0 BRA `(.L_x_2926) ;  /* 0x0000000000048947 */ /* 0x000fea0003800000 */
[----:B------:R-:W-:Y:S01]  /*17b80*/  BPT.TRAP 0x1 ;  /* 0x000000040000795c */ /* 0x000fe20000300000 */
.L_x_2926:
[----:B------:R-:W2:Y:S02]  /*17b90*/  SYNCS.PHASECHK.TRANS64.TRYWAIT P1, [R5+URZ+0x38860], R0 ;  /* 0x03886000050075a7 */ /* 0x000ea4000802017f */
[----:B--2---:R-:W-:Y:S05]  /*17ba0*/  @!P1 BRA `(.L_x_2927) ;  /* 0x0000003800d49947 */ /* 0x004fea0003800000 */
.L_x_3043:
[----:B------:R-:W-:Y:S05]  /*17bb0*/  @!P0 BRA `(.L_x_2928) ;  /* 0x0000000000048947 */ /* 0x000fea0003800000 */
[----:B------:R-:W-:Y:S01]  /*17bc0*/  BPT.TRAP 0x1 ;  /* 0x000000040000795c */ /* 0x000fe20000300000 */
.L_x_2928:
[----:B------:R-:W3:Y:S02]  /*17bd0*/  SYNCS.PHASECHK.TRANS64.TRYWAIT P1, [R25+URZ+0x38860], R2 ;  /* 0x03886002190075a7 */ /* 0x000ee4000802017f */
[----:B---3--:R-:W-:Y:S05]  /*17be0*/  @!P1 BRA `(.L_x_2929) ;  /* 0x0000003800d89947 */ /* 0x008fea0003800000 */
.L_x_3044:
[----:B------:R-:W-:Y:S05]  /*17bf0*/  @!P0 BRA `(.L_x_2930) ;  /* 0x0000000000048947 */ /* 0x000fea0003800000 */
[----:B------:R-:W-:Y:S01]  /*17c00*/  BPT.TRAP 0x1 ;  /* 0x000000040000795c */ /* 0x000fe20000300000 */
.L_x_2930:
[----:B------:R-:W4:Y:S02]  /*17c10*/  SYNCS.PHASECHK.TRANS64.TRYWAIT P1, [R5+URZ+0x38880], R0 ;  /* 0x03888000050075a7 */ /* 0x000f24000802017f */
[----:B----4-:R-:W-:Y:S05]  /*17c20*/  @!P1 BRA `(.L_x_2931) ;  /* 0x0000003800dc9947 */ /* 0x010fea0003800000 */
.L_x_3045:
[----:B------:R-:W-:Y:S05]  /*17c30*/  @!P0 BRA `(.L_x_2932) ;  /* 0x0000000000048947 */ /* 0x000fea0003800000 */
[----:B------:R-:W-:Y:S01]  /*17c40*/  BPT.TRAP 0x1 ;  /* 0x000000040000795c */ /* 0x000fe20000300000 */
.L_x_2932:
[----:B------:R0:W0:Y:S02]  /*17c50*/  SYNCS.PHASECHK.TRANS64.TRYWAIT P0, [R25+URZ+0x38880], R2 ;  /* 0x03888002190075a7 */ /* 0x000024000800017f */
[----:B0-----:R-:W-:Y:S05]  /*17c60*/  @!P0 NANOSLEEP.SYNCS 0x989680 ;  /* 0x009896800000895d */ /* 0x001fea0003900000 */
[----:B------:R-:W0:Y:S02]  /*17c70*/  @!P0 SYNCS.PHASECHK.TRANS64 P0, [R25+URZ+0x38880], R2 ;  /* 0x03888002190085a7 */ /* 0x000e24000800007f */
[----:B0-----:R-:W-:Y:S05]  /*17c80*/  @!P0 BRA `(.L_x_2932) ;  /* 0xfffffffc00f08947 */ /* 0x001fea000383ffff */
.L_x_2920:
[----:B------:R-:W-:Y:S05]  /*17c90*/  BSYNC B0 ;  /* 0x0000000000007941 */ /* 0x000fea0003800000 */
.L_x_2919:
[----:B------:R-:W-:Y:S05]  /*17ca0*/  EXIT ;  /* 0x000000000000794d */ /* 0x000fea0003800000 */
.L_x_2773:
[----:B0-----:R-:W-:-:S04]  /*17cb0*/  IMAD.U32 R3, RZ, RZ, UR53 ;  /* 0x00000035ff037e24 */ /* 0x001fc8000f8e00ff */
[----:B------:R0:W1:Y:S03]  /*17cc0*/  SYNCS.PHASECHK.TRANS64.TRYWAIT P0, [R3+URZ+0x38800], R0 ;  /* 0x03880000030075a7 */ /* 0x000066000800017f */
[----:B-1----:R-:W-:Y:S05]  /*17cd0*/  @!P0 NANOSLEEP.SYNCS 0x989680 ;  /* 0x009896800000895d */ /* 0x002fea0003900000 */
[----:B------:R-:W1:Y:S02]  /*17ce0*/  @!P0 SYNCS.PHASECHK.TRANS64 P0, [R3+URZ+0x38800], R0 ;  /* 0x03880000030085a7 */ /* 0x000e64000800007f */
[----:B-1----:R-:W-:Y:S05]  /*17cf0*/  @!P0 BRA `(.L_x_2773) ;  /* 0xfffffffc00ec8947 */ /* 0x002fea000383ffff */
[----:B------:R-:W-:Y:S05]  /*17d00*/  BRA `(.L_x_2933) ;  /* 0xfffffea4007c7947 */ /* 0x000fea000383ffff */
.L_x_2777:
[----:B-1----:R-:W-:-:S04]  /*17d10*/  IMAD.U32 R0, RZ, RZ, UR58 ;  /* 0x0000003aff007e24 */ /* 0x002fc8000f8e00ff */
[----:B------:R1:W2:Y:S03]  /*17d20*/  SYNCS.PHASECHK.TRANS64.TRYWAIT P1, [R0+URZ+0x38830], R7 ;  /* 0x03883007000075a7 */ /* 0x0002a6000802017f */
[----:B--2---:R-:W-:Y:S05]  /*17d30*/  @!P1 NANOSLEEP.SYNCS 0x989680 ;  /* 0x009896800000995d */ /* 0x004fea0003900000 */
[----:B------:R-:W2:Y:S02]  /*17d40*/  @!P1 SYNCS.PHASECHK.TRANS64 P1, [R0+URZ+0x38830], R7 ;  /* 0x03883007000095a7 */ /* 0x000ea4000802007f */
[----:B--2---:R-:W-:Y:S05]  /*17d50*/  @!P1 BRA `(.L_x_2777) ;  /* 0xfffffffc00ec9947 */ /* 0x004fea000383ffff */
[----:B------:R-:W-:Y:S05]  /*17d60*/  BRA `(.L_x_2776) ;  /* 0xfffffea400a07947 */ /* 0x000fea000383ffff */
.L_x_2782:
[----:B-1----:R-:W-:-:S04]  /*17d70*/  IMAD.U32 R8, RZ, RZ, UR58 ;  /* 0x0000003aff087e24 */ /* 0x002fc8000f8e00ff */
[----:B------:R1:W2:Y:S03]  /*17d80*/  SYNCS.PHASECHK.TRANS64.TRYWAIT P1, [R8+URZ+0x38850], R7 ;  /* 0x03885007080075a7 */ /* 0x0002a6000802017f */
[----:B--2---:R-:W-:Y:S05]  /*17d90*/  @!P1 NANOSLEEP.SYNCS 0x989680 ;  /* 0x009896800000995d */ /* 0x004fea0003900000 */
[----:B------:R-:W2:Y:S02]  /*17da0*/  @!P1 SYNCS.PHASECHK.TRANS64 P1, [R8+URZ+0x38850], R7 ;  /* 0x03885007080095a7 */ /* 0x000ea4000802007f */
[----:B--2---:R-:W-:Y:S05]  /*17db0*/  @!P1 BRA `(.L_x_2782) ;  /* 0xfffffffc00ec9947 */ /* 0x004fea000383ffff */
[----:B------:R-:W-:Y:S05]  /*17dc0*/  BRA `(.L_x_2781) ;  /* 0xfffffec400b87947 */ /* 0x000fea000383ffff */
.L_x_2788:
[----:B-1----:R-:W-:-:S04]  /*17dd0*/  IMAD.U32 R3, RZ, RZ, UR56 ;  /* 0x00000038ff037e24 */ /* 0x002fc8000f8e00ff */
[----:B------:R1:W2:Y:S03]  /*17de0*/  SYNCS.PHASECHK.TRANS64.TRYWAIT P1, [R3+URZ+0x38830], R6 ;  /* 0x03883006030075a7 */ /* 0x0002a6000802017f */
[----:B--2---:R-:W-:Y:S05]  /*17df0*/  @!P1 NANOSLEEP.SYNCS 0x989680 ;  /* 0x009896800000995d */ /* 0x004fea0003900000 */
[----:B------:R-:W2:Y:S02]  /*17e00*/  @!P1 SYNCS.PHASECHK.TRANS64 P1, [R3+URZ+0x38830], R6 ;  /* 0x03883006030095a7 */ /* 0x000ea4000802007f */
[----:B--2---:R-:W-:Y:S05]  /*17e10*/  @!P1 BRA `(.L_x_2788) ;  /* 0xfffffffc00ec9947 */ /* 0x004fea000383ffff */
[----:B------:R-:W-:Y:S05]  /*17e20*/  BRA `(.L_x_2787) ;  /* 0xfffffec800bc7947 */ /* 0x000fea000383ffff */
.L_x_2793:
[----:B---3--:R-:W-:-:S04]  /*17e30*/  IMAD.U32 R7, RZ, RZ, UR56 ;  /* 0x00000038ff077e24 */ /* 0x008fc8000f8e00ff */
[----:B------:R3:W4:Y:S03]  /*17e40*/  SYNCS.PHASECHK.TRANS64.TRYWAIT P1, [R7+URZ+0x38850], R6 ;  /* 0x03885006070075a7 */ /* 0x000726000802017f */
[----:B----4-:R-:W-:Y:S05]  /*17e50*/  @!P1 NANOSLEEP.SYNCS 0x989680 ;  /* 0x009896800000995d */ /* 0x010fea0003900000 */
[----:B------:R-:W4:Y:S02]  /*17e60*/  @!P1 SYNCS.PHASECHK.TRANS64 P1, [R7+URZ+0x38850], R6 ;  /* 0x03885006070095a7 */ /* 0x000f24000802007f */
[----:B----4-:R-:W-:Y:S05]  /*17e70*/  @!P1 BRA `(.L_x_2793) ;  /* 0xfffffffc00ec9947 */ /* 0x010fea000383ffff */
[----:B------:R-:W-:Y:S05]  /*17e80*/  BRA `(.L_x_2792) ;  /* 0xfffffef000d07947 */ /* 0x000fea000383ffff */
.L_x_2800:
[----:B-1----:R-:W-:-:S04]  /*17e90*/  IMAD.U32 R3, RZ, RZ, UR50 ;  /* 0x00000032ff037e24 */ /* 0x002fc8000f8e00ff */
[----:B------:R1:W2:Y:S03]  /*17ea0*/  SYNCS.PHASECHK.TRANS64.TRYWAIT P1, [R3+URZ+0x38830], R6 ;  /* 0x03883006030075a7 */ /* 0x0002a6000802017f */
[----:B--2---:R-:W-:Y:S05]  /*17eb0*/  @!P1 NANOSLEEP.SYNCS 0x989680 ;  /* 0x009896800000995d */ /* 0x004fea0003900000 */
[----:B------:R-:W2:Y:S02]  /*17ec0*/  @!P1 SYNCS.PHASECHK.TRANS64 P1, [R3+URZ+0x38830], R6 ;  /* 0x03883006030095a7 */ /* 0x000ea4000802007f */
[----:B--2---:R-:W-:Y:S05]  /*17ed0*/  @!P1 BRA `(.L_x_2800) ;  /* 0xfffffffc00ec9947 */ /* 0x004fea000383ffff */
[----:B------:R-:W-:Y:S05]  /*17ee0*/  BRA `(.L_x_2799) ;  /* 0xfffffef400b47947 */ /* 0x000fea000383ffff */
.L_x_2805:
[----:B---3--:R-:W-:-:S04]  /*17ef0*/  IMAD.U32 R7, RZ, RZ, UR50 ;  /* 0x00000032ff077e24 */ /* 0x008fc8000f8e00ff */
[----:B------:R3:W4:Y:S03]  /*17f00*/  SYNCS.PHASECHK.TRANS64.TRYWAIT P1, [R7+URZ+0x38850], R6 ;  /* 0x03885006070075a7 */ /* 0x000726000802017f */
[----:B----4-:R-:W-:Y:S05]  /*17f10*/  @!P1 NANOSLEEP.SYNCS 0x989680 ;  /* 0x009896800000995d */ /* 0x010fea0003900000 */
[----:B------:R-:W4:Y:S02]  /*17f20*/  @!P1 SYNCS.PHASECHK.TRANS64 P1, [R7+URZ+0x38850], R6 ;  /* 0x03885006070095a7 */ /* 0x000f24000802007f */
[----:B----4-:R-:W-:Y:S05]  /*17f30*/  @!P1 BRA `(.L_x_2805) ;  /* 0xfffffffc00ec9947 */ /* 0x010fea000383ffff */
[----:B------:R-:W-:Y:S05]  /*17f40*/  BRA `(.L_x_2804) ;  /* 0xffffff1400487947 */ /* 0x000fea000383ffff */
.L_x_2855:
        /* <DEDUP_REMOVED lines=10> */
.L_x_2934:
[----:B------:R-:W-:Y:S05]  /*17ff0*/  BRA `(.L_x_2935) ;  /* 0xffffffa8007c7947 */ /* 0x000fea000383ffff */
.L_x_2858:
[----:B0-----:R0:W1:Y:S02]  /*18000*/  SYNCS.PHASECHK.TRANS64.TRYWAIT P0, [R6+URZ+0x38880], R20 ;  /* 0x03888014060075a7 */ /* 0x001064000800017f */
[----:B-1----:R-:W-:Y:S05]  /*18010*/  @!P0 NANOSLEEP.SYNCS 0x989680 ;  /* 0x009896800000895d */ /* 0x002fea0003900000 */
[----:B------:R-:W1:Y:S02]  /*18020*/  @!P0 SYNCS.PHASECHK.TRANS64 P0, [R6+URZ+0x38880], R20 ;  /* 0x03888014060085a7 */ /* 0x000e64000800007f */
[----:B-1----:R-:W-:Y:S05]  /*18030*/  @!P0 BRA `(.L_x_2858) ;  /* 0xfffffffc00f08947 */ /* 0x002fea000383ffff */
[----:B------:R-:W-:Y:S05]  /*18040*/  BRA `(.L_x_2936) ;  /* 0xffffffa8009c7947 */ /* 0x000fea000383ffff */
.L_x_2859:
        /* <DEDUP_REMOVED lines=8> */
.L_x_2938:
[----:B------:R-:W-:Y:S05]  /*180d0*/  BSYNC B0 ;  /* 0x0000000000007941 */ /* 0x000fea0003800000 */
.L_x_2937:
[----:B------:R-:W-:Y:S01]  /*180e0*/  IMAD.MOV.U32 R13, RZ, RZ, R7 ;  /* 0x000000ffff0d7224 */ /* 0x000fe200078e0007 */
[----:B------:R-:W0:Y:S01]  /*180f0*/  LDC R26, c[0x0][0x2f4] ;  /* 0x0000bd00ff1a7b82 */ /* 0x000e220000000800 */
[----:B------:R-:W-:Y:S01]  /*18100*/  IMAD.MOV.U32 R12, RZ, RZ, RZ ;  /* 0x000000ffff0c7224 */ /* 0x000fe200078e00ff */
[----:B------:R-:W-:Y:S01]  /*18110*/  LOP3.LUT R21, R27, 0x80, RZ, 0xfc, !PT ;  /* 0x000000801b157812 */ /* 0x000fe200078efcff */
[----:B------:R-:W-:Y:S01]  /*18120*/  IMAD.MOV.U32 R11, RZ, RZ, 0x181f ;  /* 0x0000181fff0b7424 */ /* 0x000fe200078e00ff */
[----:B------:R-:W-:Y:S01]  /*18130*/  ISETP.GE.AND P3, PT, R18, 0x11, PT ;  /* 0x000000111200780c */ /* 0x000fe20003f66270 */
        /* <DEDUP_REMOVED lines=8> */
.L_x_2939:
[----:B------:R-:W-:Y:S02]  /*181c0*/  ISETP.GE.AND P4, PT, R18, 0x41, PT ;  /* 0x000000411200780c */ /* 0x000fe40003f86270 */
[----:B------:R-:W-:Y:S02]  /*181d0*/  @P3 LOP3.LUT R16, R16, 0x20, RZ, 0xfc, !PT ;  /* 0x0000002010103812 */ /* 0x000fe400078efcff */
[----:B------:R-:W-:Y:S02]  /*181e0*/  ISETP.GE.AND P3, PT, R18, 0x51, PT ;  /* 0x000000511200780c */ /* 0x000fe40003f66270 */
        /* <DEDUP_REMOVED lines=9> */
.L_x_2940:
        /* <DEDUP_REMOVED lines=14> */
.L_x_2941:
[----:B------:R-:W-:Y:S02]  /*18360*/  IMAD.MOV.U32 R13, RZ, RZ, R8 ;  /* 0x000000ffff0d7224 */ /* 0x000fe400078e0008 */
[----:B------:R-:W-:Y:S02]  /*18370*/  IMAD.MOV.U32 R12, RZ, RZ, 0x2 ;  /* 0x00000002ff0c7424 */ /* 0x000fe400078e00ff */
[----:B------:R-:W-:-:S07]  /*18380*/  IMAD.MOV.U32 R2, RZ, RZ, R14 ;  /* 0x000000ffff027224 */ /* 0x000fce00078e000e */
[----:B------:R-:W-:Y:S05]  /*18390*/  WARPSYNC.COLLECTIVE R15, `(.L_x_2942) ;  /* 0x000000000f087348 */ /* 0x000fea0003c00000 */
[----:B------:R0:W1:Y:S02]  /*183a0*/  SHFL.IDX P6, R14, R13, R12, R11 ;  /* 0x0000000c0d0e7389 */ /* 0x00006400000c000b */
[----:B01----:R-:W-:Y:S01]  /*183b0*/  ENDCOLLECTIVE ;  /* 0x000000000000791b */ /* 0x003fe20003800000 */
.L_x_2942:
        /* <DEDUP_REMOVED lines=14> */
.L_x_2943:
[----:B------:R-:W-:Y:S02]  /*184a0*/  IMAD.MOV.U32 R13, RZ, RZ, R8 ;  /* 0x000000ffff0d7224 */ /* 0x000fe400078e0008 */
[----:B------:R-:W-:Y:S02]  /*184b0*/  IMAD.MOV.U32 R12, RZ, RZ, 0x3 ;  /* 0x00000003ff0c7424 */ /* 0x000fe400078e00ff */
[----:B------:R-:W-:-:S07]  /*184c0*/  IMAD.MOV.U32 R2, RZ, RZ, R14 ;  /* 0x000000ffff027224 */ /* 0x000fce00078e000e */
[----:B------:R-:W-:Y:S05]  /*184d0*/  WARPSYNC.COLLECTIVE R15, `(.L_x_2944) ;  /* 0x000000000f087348 */ /* 0x000fea0003c00000 */
[----:B------:R0:W1:Y:S02]  /*184e0*/  SHFL.IDX P6, R14, R13, R12, R11 ;  /* 0x0000000c0d0e7389 */ /* 0x00006400000c000b */
[----:B01----:R-:W-:Y:S01]  /*184f0*/  ENDCOLLECTIVE ;  /* 0x000000000000791b */ /* 0x003fe20003800000 */
.L_x_2944:
        /* <DEDUP_REMOVED lines=14> */
.L_x_2945:
[----:B------:R-:W-:Y:S02]  /*185e0*/  IMAD.MOV.U32 R13, RZ, RZ, R8 ;  /* 0x000000ffff0d7224 */ /* 0x000fe400078e0008 */
[----:B------:R-:W-:Y:S02]  /*185f0*/  IMAD.MOV.U32 R12, RZ, RZ, 0x4 ;  /* 0x00000004ff0c7424 */ /* 0x000fe400078e00ff */
[----:B------:R-:W-:-:S07]  /*18600*/  IMAD.MOV.U32 R2, RZ, RZ, R14 ;  /* 0x000000ffff027224 */ /* 0x000fce00078e000e */
[----:B------:R-:W-:Y:S05]  /*18610*/  WARPSYNC.COLLECTIVE R15, `(.L_x_2946) ;  /* 0x000000000f087348 */ /* 0x000fea0003c00000 */
[----:B------:R0:W1:Y:S02]  /*18620*/  SHFL.IDX P6, R14, R13, R12, R11 ;  /* 0x0000000c0d0e7389 */ /* 0x00006400000c000b */
[----:B01----:R-:W-:Y:S01]  /*18630*/  ENDCOLLECTIVE ;  /* 0x000000000000791b */ /* 0x003fe20003800000 */
.L_x_2946:
        /* <DEDUP_REMOVED lines=14> */
.L_x_2947:
[----:B------:R-:W-:Y:S02]  /*18720*/  IMAD.MOV.U32 R13, RZ, RZ, R8 ;  /* 0x000000ffff0d7224 */ /* 0x000fe400078e0008 */
[----:B------:R-:W-:Y:S02]  /*18730*/  IMAD.MOV.U32 R12, RZ, RZ, 0x5 ;  /* 0x00000005ff0c7424 */ /* 0x000fe400078e00ff */
[----:B------:R-:W-:-:S07]  /*18740*/  IMAD.MOV.U32 R2, RZ, RZ, R14 ;  /* 0x000000ffff027224 */ /* 0x000fce00078e000e */
[----:B------:R-:W-:Y:S05]  /*18750*/  WARPSYNC.COLLECTIVE R15, `(.L_x_2948) ;  /* 0x000000000f087348 */ /* 0x000fea0003c00000 */
[----:B------:R0:W1:Y:S02]  /*18760*/  SHFL.IDX P6, R14, R13, R12, R11 ;  /* 0x0000000c0d0e7389 */ /* 0x00006400000c000b */
[----:B01----:R-:W-:Y:S01]  /*18770*/  ENDCOLLECTIVE ;  /* 0x000000000000791b */ /* 0x003fe20003800000 */
.L_x_2948:
        /* <DEDUP_REMOVED lines=14> */
.L_x_2949:
[----:B------:R-:W-:Y:S02]  /*18860*/  IMAD.MOV.U32 R13, RZ, RZ, R8 ;  /* 0x000000ffff0d7224 */ /* 0x000fe400078e0008 */
[----:B------:R-:W-:Y:S02]  /*18870*/  IMAD.MOV.U32 R12, RZ, RZ, 0x6 ;  /* 0x00000006ff0c7424 */ /* 0x000fe400078e00ff */
[----:B------:R-:W-:-:S07]  /*18880*/  IMAD.MOV.U32 R2, RZ, RZ, R14 ;  /* 0x000000ffff027224 */ /* 0x000fce00078e000e */
[----:B------:R-:W-:Y:S05]  /*18890*/  WARPSYNC.COLLECTIVE R15, `(.L_x_2950) ;  /* 0x000000000f087348 */ /* 0x000fea0003c00000 */
[----:B------:R0:W1:Y:S02]  /*188a0*/  SHFL.IDX P6, R14, R13, R12, R11 ;  /* 0x0000000c0d0e7389 */ /* 0x00006400000c000b */
[----:B01----:R-:W-:Y:S01]  /*188b0*/  ENDCOLLECTIVE ;  /* 0x000000000000791b */ /* 0x003fe20003800000 */
.L_x_2950:
        /* <DEDUP_REMOVED lines=14> */
.L_x_2951:
[----:B------:R-:W-:Y:S02]  /*189a0*/  IMAD.MOV.U32 R13, RZ, RZ, R8 ;  /* 0x000000ffff0d7224 */ /* 0x000fe400078e0008 */
[----:B------:R-:W-:Y:S02]  /*189b0*/  IMAD.MOV.U32 R12, RZ, RZ, 0x7 ;  /* 0x00000007ff0c7424 */ /* 0x000fe400078e00ff */
[----:B------:R-:W-:-:S07]  /*189c0*/  IMAD.MOV.U32 R2, RZ, RZ, R14 ;  /* 0x000000ffff027224 */ /* 0x000fce00078e000e */
[----:B------:R-:W-:Y:S05]  /*189d0*/  WARPSYNC.COLLECTIVE R15, `(.L_x_2952) ;  /* 0x000000000f087348 */ /* 0x000fea0003c00000 */
[----:B------:R0:W1:Y:S02]  /*189e0*/  SHFL.IDX P6, R14, R13, R12, R11 ;  /* 0x0000000c0d0e7389 */ /* 0x00006400000c000b */
[----:B01----:R-:W-:Y:S01]  /*189f0*/  ENDCOLLECTIVE ;  /* 0x000000000000791b */ /* 0x003fe20003800000 */
.L_x_2952:
        /* <DEDUP_REMOVED lines=13> */
.L_x_2953:
        /* <DEDUP_REMOVED lines=12> */
.L_x_2864:
[----:B--2---:R2:W3:Y:S02]  /*18b90*/  SYNCS.PHASECHK.TRANS64.TRYWAIT P0, [R6+URZ+0x38840], R20 ;  /* 0x03884014060075a7 */ /* 0x0044e4000800017f */
[----:B---3--:R-:W-:Y:S05]  /*18ba0*/  @!P0 NANOSLEEP.SYNCS 0x989680 ;  /* 0x009896800000895d */ /* 0x008fea0003900000 */
[----:B------:R-:W3:Y:S02]  /*18bb0*/  @!P0 SYNCS.PHASECHK.TRANS64 P0, [R6+URZ+0x38840], R20 ;  /* 0x03884014060085a7 */ /* 0x000ee4000800007f */
[----:B---3--:R-:W-:Y:S05]  /*18bc0*/  @!P0 BRA `(.L_x_2864) ;  /* 0xfffffffc00f08947 */ /* 0x008fea000383ffff */
[----:B------:R-:W-:Y:S05]  /*18bd0*/  BRA `(.L_x_2955) ;  /* 0xffffffa400c07947 */ /* 0x000fea000383ffff */
.L_x_2865:
[----:B------:R-:W-:Y:S01]  /*18be0*/  BSSY B0, `(.L_x_2956) ;  /* 0x0000008000007945 */ /* 0x000fe20003800000 */
[----:B------:R-:W-:Y:S02]  /*18bf0*/  IMAD.MOV.U32 R13, RZ, RZ, R0 ;  /* 0x000000ffff0d7224 */ /* 0x000fe400078e0000 */
[----:B------:R-:W-:Y:S02]  /*18c00*/  IMAD.MOV.U32 R12, RZ, RZ, RZ ;  /* 0x000000ffff0c7224 */ /* 0x000fe400078e00ff */
[----:B------:R-:W-:Y:S02]  /*18c10*/  IMAD.MOV.U32 R11, RZ, RZ, 0x181f ;  /* 0x0000181fff0b7424 */ /* 0x000fe400078e00ff */
[----:B------:R-:W-:-:S07]  /*18c20*/  IMAD.MOV.U32 R15, RZ, RZ, -0x1 ;  /* 0xffffffffff0f7424 */ /* 0x000fce00078e00ff */
[----:B012---:R-:W-:Y:S05]  /*18c30*/  WARPSYNC.COLLECTIVE R15, `(.L_x_2957) ;  /* 0x000000000f087348 */ /* 0x007fea0003c00000 */
[----:B------:R3:W4:Y:S02]  /*18c40*/  SHFL.IDX P6, R14, R13, R12, R11 ;  /* 0x0000000c0d0e7389 */ /* 0x00072400000c000b */
[----:B01234-:R-:W-:Y:S01]  /*18c50*/  ENDCOLLECTIVE ;  /* 0x000000000000791b */ /* 0x01ffe20003800000 */
.L_x_2957:
[----:B------:R-:W-:Y:S05]  /*18c60*/  BSYNC B0 ;  /* 0x0000000000007941 */ /* 0x000fea0003800000 */
.L_x_2956:
        /* <DEDUP_REMOVED lines=8> */
.L_x_2958:
        /* <DEDUP_REMOVED lines=18> */
.L_x_2959:
[----:B------:R-:W-:Y:S02]  /*18e10*/  IMAD.MOV.U32 R13, RZ, RZ, R4 ;  /* 0x000000ffff0d7224 */ /* 0x000fe400078e0004 */
[----:B------:R-:W-:-:S07]  /*18e20*/  IMAD.MOV.U32 R2, RZ, RZ, R14 ;  /* 0x000000ffff027224 */ /* 0x000fce00078e000e */
[----:B------:R-:W-:Y:S05]  /*18e30*/  WARPSYNC.COLLECTIVE R15, `(.L_x_2960) ;  /* 0x000000000f087348 */ /* 0x000fea0003c00000 */
[----:B------:R0:W1:Y:S02]  /*18e40*/  SHFL.IDX P6, R14, R13, R12, R11 ;  /* 0x0000000c0d0e7389 */ /* 0x00006400000c000b */
[----:B01----:R-:W-:Y:S01]  /*18e50*/  ENDCOLLECTIVE ;  /* 0x000000000000791b */ /* 0x003fe20003800000 */
.L_x_2960:
        /* <DEDUP_REMOVED lines=18> */
.L_x_2961:
[----:B------:R-:W-:Y:S02]  /*18f80*/  IMAD.MOV.U32 R13, RZ, RZ, R4 ;  /* 0x000000ffff0d7224 */ /* 0x000fe400078e0004 */
[----:B------:R-:W-:-:S07]  /*18f90*/  IMAD.MOV.U32 R2, RZ, RZ, R14 ;  /* 0x000000ffff027224 */ /* 0x000fce00078e000e */
[----:B------:R-:W-:Y:S05]  /*18fa0*/  WARPSYNC.COLLECTIVE R15, `(.L_x_2962) ;  /* 0x000000000f087348 */ /* 0x000fea0003c00000 */
[----:B------:R0:W1:Y:S02]  /*18fb0*/  SHFL.IDX P6, R14, R13, R12, R11 ;  /* 0x0000000c0d0e7389 */ /* 0x00006400000c000b */
[----:B01----:R-:W-:Y:S01]  /*18fc0*/  ENDCOLLECTIVE ;  /* 0x000000000000791b */ /* 0x003fe20003800000 */
.L_x_2962:
        /* <DEDUP_REMOVED lines=18> */
.L_x_2963:
[----:B------:R-:W-:Y:S02]  /*190f0*/  IMAD.MOV.U32 R13, RZ, RZ, R4 ;  /* 0x000000ffff0d7224 */ /* 0x000fe400078e0004 */
[----:B------:R-:W-:-:S07]  /*19100*/  IMAD.MOV.U32 R2, RZ, RZ, R14 ;  /* 0x000000ffff027224 */ /* 0x000fce00078e000e */
[----:B------:R-:W-:Y:S05]  /*19110*/  WARPSYNC.COLLECTIVE R15, `(.L_x_2964) ;  /* 0x000000000f087348 */ /* 0x000fea0003c00000 */
[----:B------:R0:W1:Y:S02]  /*19120*/  SHFL.IDX P6, R14, R13, R12, R11 ;  /* 0x0000000c0d0e7389 */ /* 0x00006400000c000b */
[----:B01----:R-:W-:Y:S01]  /*19130*/  ENDCOLLECTIVE ;  /* 0x000000000000791b */ /* 0x003fe20003800000 */
.L_x_2964:
[----:B------:R-:W-:Y:S02]  /*19140*/  IMAD.MOV.U32 R13, RZ, RZ, R0 ;  /* 0x000000ffff0d7224 */ /* 0x000fe400078e0000 */
        /* <DEDUP_REMOVED lines=15> */
.L_x_2965:
        /* <DEDUP_REMOVED lines=10> */
.L_x_2966:
[----:B------:R-:W-:Y:S02]  /*192e0*/  IMAD.MOV.U32 R13, RZ, RZ, R0 ;  /* 0x000000ffff0d7224 */ /* 0x000fe400078e0000 */
[----:B------:R-:W-:Y:S02]  /*192f0*/  IMAD.MOV.U32 R12, RZ, RZ, 0x5 ;  /* 0x00000005ff0c7424 */ /* 0x000fe400078e00ff */
[----:B------:R-:W-:-:S07]  /*19300*/  IMAD.MOV.U32 R3, RZ, RZ, R14 ;  /* 0x000000ffff037224 */ /* 0x000fce00078e000e */
[----:B------:R-:W-:Y:S05]  /*19310*/  WARPSYNC.COLLECTIVE R15, `(.L_x_2967) ;  /* 0x000000000f087348 */ /* 0x000fea0003c00000 */
[----:B------:R0:W1:Y:S02]  /*19320*/  SHFL.IDX P6, R14, R13, R12, R11 ;  /* 0x0000000c0d0e7389 */ /* 0x00006400000c000b */
[----:B01----:R-:W-:Y:S01]  /*19330*/  ENDCOLLECTIVE ;  /* 0x000000000000791b */ /* 0x003fe20003800000 */
.L_x_2967:
        /* <DEDUP_REMOVED lines=15> */
.L_x_2968:
[----:B------:R-:W-:Y:S02]  /*19430*/  IMAD.MOV.U32 R13, RZ, RZ, R0 ;  /* 0x000000ffff0d7224 */ /* 0x000fe400078e0000 */
[----:B------:R-:W-:Y:S02]  /*19440*/  IMAD.MOV.U32 R12, RZ, RZ, 0x6 ;  /* 0x00000006ff0c7424 */ /* 0x000fe400078e00ff */
[----:B------:R-:W-:-:S07]  /*19450*/  IMAD.MOV.U32 R3, RZ, RZ, R14 ;  /* 0x000000ffff037224 */ /* 0x000fce00078e000e */
[----:B------:R-:W-:Y:S05]  /*19460*/  WARPSYNC.COLLECTIVE R15, `(.L_x_2969) ;  /* 0x000000000f087348 */ /* 0x000fea0003c00000 */
[----:B------:R0:W1:Y:S02]  /*19470*/  SHFL.IDX P6, R14, R13, R12, R11 ;  /* 0x0000000c0d0e7389 */ /* 0x00006400000c000b */
[----:B01----:R-:W-:Y:S01]  /*19480*/  ENDCOLLECTIVE ;  /* 0x000000000000791b */ /* 0x003fe20003800000 */
.L_x_2969:
        /* <DEDUP_REMOVED lines=15> */
.L_x_2970:
[----:B------:R-:W-:Y:S02]  /*19580*/  IMAD.MOV.U32 R13, RZ, RZ, R0 ;  /* 0x000000ffff0d7224 */ /* 0x000fe400078e0000 */
[----:B------:R-:W-:Y:S02]  /*19590*/  IMAD.MOV.U32 R12, RZ, RZ, 0x7 ;  /* 0x00000007ff0c7424 */ /* 0x000fe400078e00ff */
[----:B------:R-:W-:-:S07]  /*195a0*/  IMAD.MOV.U32 R3, RZ, RZ, R14 ;  /* 0x000000ffff037224 */ /* 0x000fce00078e000e */
[----:B------:R-:W-:Y:S05]  /*195b0*/  WARPSYNC.COLLECTIVE R15, `(.L_x_2971) ;  /* 0x000000000f087348 */ /* 0x000fea0003c00000 */
[----:B------:R0:W1:Y:S02]  /*195c0*/  SHFL.IDX P6, R14, R13, R12, R11 ;  /* 0x0000000c0d0e7389 */ /* 0x00006400000c000b */
[----:B01----:R-:W-:Y:S01]  /*195d0*/  ENDCOLLECTIVE ;  /* 0x000000000000791b */ /* 0x003fe20003800000 */
.L_x_2971:
[----:B------:R-:W-:-:S05]  /*195e0*/  @P2 IADD3 R3, P0, R27, R3, RZ ;  /* 0x000000031b032210 */ /* 0x000fca0007f1e0ff */
[----:B------:R-:W-:-:S05]  /*195f0*/  @P2 IMAD.X R2, RZ, RZ, R2, P0 ;  /* 0x000000ffff022224 */ /* 0x000fca00000e0602 */
[----:B------:R-:W-:Y:S01]  /*19600*/  @P2 LOP3.LUT R3, R3, R2, RZ, 0x3c, !PT ;  /* 0x0000000203032212 */ /* 0x000fe200078e3cff */
[----:B------:R-:W-:-:S03]  /*19610*/  IMAD.MOV.U32 R13, RZ, RZ, R4 ;  /* 0x000000ffff0d7224 */ /* 0x000fc600078e0004 */
[----:B------:R-:W-:-:S04]  /*19620*/  @P2 LOP3.LUT R2, R3, R2, RZ, 0x3c, !PT ;  /* 0x0000000203022212 */ /* 0x000fc800078e3cff */
[----:B------:R-:W-:Y:S01]  /*19630*/  @P2 LOP3.LUT R3, R3, R2, RZ, 0x3c, !PT ;  /* 0x0000000203032212 */ /* 0x000fe200078e3cff */
[----:B------:R-:W-:-:S04]  /*19640*/  IMAD.MOV.U32 R0, RZ, RZ, R14 ;  /* 0x000000ffff007224 */ /* 0x000fc800078e000e */
        /* <DEDUP_REMOVED lines=8> */
.L_x_2972:
[----:B------:R-:W-:Y:S05]  /*196d0*/  BRA `(.L_x_2973) ;  /* 0xffffffa000907947 */ /* 0x000fea000383ffff */
.L_x_2870:
[----:B------:R-:W-:Y:S02]  /*196e0*/  IMAD.MOV.U32 R13, RZ, RZ, R4 ;  /* 0x000000ffff0d7224 */ /* 0x000fe400078e0004 */
[----:B------:R-:W-:Y:S02]  /*196f0*/  IMAD.MOV.U32 R12, RZ, RZ, RZ ;  /* 0x000000ffff0c7224 */ /* 0x000fe400078e00ff */
[----:B------:R-:W-:Y:S02]  /*19700*/  IMAD.MOV.U32 R11, RZ, RZ, 0x181f ;  /* 0x0000181fff0b7424 */ /* 0x000fe400078e00ff */
[----:B------:R-:W-:Y:S02]  /*19710*/  IMAD.MOV.U32 R15, RZ, RZ, -0x1 ;  /* 0xffffffffff0f7424 */ /* 0x000fe400078e00ff */
[----:B------:R-:W-:Y:S02]  /*19720*/  IMAD R19, R19, R5, RZ ;  /* 0x0000000513137224 */ /* 0x000fe400078e02ff */
[----:B------:R-:W-:-:S07]  /*19730*/  IMAD R33, R33, 0x80, R9 ;  /* 0x0000008021217824 */ /* 0x000fce00078e0209 */
[----:B-----5:R-:W-:Y:S05]  /*19740*/  WARPSYNC.COLLECTIVE R15, `(.L_x_2974) ;  /* 0x000000000f087348 */ /* 0x020fea0003c00000 */
[----:B------:R0:W1:Y:S02]  /*19750*/  SHFL.IDX P6, R14, R13, R12, R11 ;  /* 0x0000000c0d0e7389 */ /* 0x00006400000c000b */
[----:B01---5:R-:W-:Y:S01]  /*19760*/  ENDCOLLECTIVE ;  /* 0x000000000000791b */ /* 0x023fe20003800000 */
.L_x_2974:
[C---:B------:R-:W-:Y:S01]  /*19770*/  VIADD R6, R33.reuse, 0x10 ;  /* 0x0000001021067836 */ /* 0x040fe20000000000 */
[----:B------:R-:W-:Y:S01]  /*19780*/  ISETP.GE.AND P2, PT, R33, R19, PT ;  /* 0x000000132100720c */ /* 0x000fe20003f46270 */
[----:B------:R-:W-:Y:S02]  /*19790*/  IMAD.MOV.U32 R13, RZ, RZ, R0 ;  /* 0x000000ffff0d7224 */ /* 0x000fe400078e0000 */
[----:B------:R-:W-:-:S10]  /*197a0*/  IMAD.MOV.U32 R2, RZ, RZ, R14 ;  /* 0x000000ffff027224 */ /* 0x000fd400078e000e */
[----:B------:R-:W-:Y:S05]  /*197b0*/  WARPSYNC.COLLECTIVE R15, `(.L_x_2975) ;  /* 0x000000000f087348 */ /* 0x000fea0003c00000 */
[----:B------:R0:W1:Y:S02]  /*197c0*/  SHFL.IDX P6, R14, R13, R12, R11 ;  /* 0x0000000c0d0e7389 */ /* 0x00006400000c000b */
[----:B01----:R-:W-:Y:S01]  /*197d0*/  ENDCOLLECTIVE ;  /* 0x000000000000791b */ /* 0x003fe20003800000 */
.L_x_2975:
        /* <DEDUP_REMOVED lines=8> */
.L_x_2976:
[----:B------:R-:W-:Y:S01]  /*19860*/  @!PT LDS RZ, [RZ] ;  /* 0x00000000fffff984 */ /* 0x000fe20000000800 */
[----:B------:R-:W-:Y:S01]  /*19870*/  @!PT LDS RZ, [RZ] ;  /* 0x00000000fffff984 */ /* 0x000fe20000000800 */
[----:B------:R-:W-:Y:S01]  /*19880*/  @!PT LDS RZ, [RZ] ;  /* 0x00000000fffff984 */ /* 0x000fe20000000800 */
[----:B------:R-:W-:Y:S04]  /*19890*/  @!P2 LDGSTS.E.BYPASS.LTC128B.128 [R8+0x20400], desc[UR54][R2.64], !P0 ;  /* 0x204000000208afae */ /* 0x000fe8000c101d76 */
[----:B------:R0:W-:Y:S01]  /*198a0*/  @!P2 LDGSTS.E.BYPASS.LTC128B.128 [R8+0x24400], desc[UR54][R2.64+0x80], !P1 ;  /* 0x244000800208afae */ /* 0x0001e2000c901d76 */
[----:B------:R-:W-:Y:S01]  /*198b0*/  ISETP.GE.AND P2, PT, R6, R19, PT ;  /* 0x000000130600720c */ /* 0x000fe20003f46270 */
[----:B------:R-:W-:Y:S02]  /*198c0*/  VIADD R6, R33, 0x20 ;  /* 0x0000002021067836 */ /* 0x000fe40000000000 */
[----:B------:R-:W-:Y:S02]  /*198d0*/  IMAD.MOV.U32 R13, RZ, RZ, R0 ;  /* 0x000000ffff0d7224 */ /* 0x000fe400078e0000 */
[----:B0-----:R-:W-:-:S08]  /*198e0*/  IMAD.MOV.U32 R2, RZ, RZ, R14 ;  /* 0x000000ffff027224 */ /* 0x001fd000078e000e */
[----:B------:R-:W-:Y:S05]  /*198f0*/  WARPSYNC.COLLECTIVE R15, `(.L_x_2977) ;  /* 0x000000000f087348 */ /* 0x000fea0003c00000 */
[----:B------:R0:W1:Y:S02]  /*19900*/  SHFL.IDX P6, R14, R13, R12, R11 ;  /* 0x0000000c0d0e7389 */ /* 0x00006400000c000b */
[----:B01----:R-:W-:Y:S01]  /*19910*/  ENDCOLLECTIVE ;  /* 0x000000000000791b */ /* 0x003fe20003800000 */
.L_x_2977:
        /* <DEDUP_REMOVED lines=8> */
.L_x_2978:
[----:B------:R-:W-:-:S05]  /*199a0*/  @!P2 IMAD.MOV.U32 R3, RZ, RZ, R5 ;  /* 0x000000ffff03a224 */ /* 0x000fca00078e0005 */
        /* <DEDUP_REMOVED lines=12> */
.L_x_2979:
        /* <DEDUP_REMOVED lines=8> */
.L_x_2980:
        /* <DEDUP_REMOVED lines=13> */
.L_x_2981:
        /* <DEDUP_REMOVED lines=8> */
.L_x_2982:
        /* <DEDUP_REMOVED lines=13> */
.L_x_2983:
        /* <DEDUP_REMOVED lines=8> */
.L_x_2984:
        /* <DEDUP_REMOVED lines=13> */
.L_x_2985:
        /* <DEDUP_REMOVED lines=8> */
.L_x_2986:
[----:B------:R-:W-:-:S05]  /*19ee0*/  @!P2 IMAD.MOV.U32 R3, RZ, RZ, R5 ;  /* 0x000000ffff03a224 */ /* 0x000fca00078e0005 */
        /* <DEDUP_REMOVED lines=11> */
.L_x_2987:
        /* <DEDUP_REMOVED lines=8> */
.L_x_2988:
        /* <DEDUP_REMOVED lines=11> */
.L_x_2989:
[----:B------:R-:W-:Y:S05]  /*1a0d0*/  BRA `(.L_x_2990) ;  /* 0xffffffa000dc7947 */ /* 0x000fea000383ffff */
.L_x_2875:
[----:B0-----:R0:W1:Y:S02]  /*1a0e0*/  SYNCS.PHASECHK.TRANS64.TRYWAIT P1, [R17+URZ+0x38820], R0 ;  /* 0x03882000110075a7 */ /* 0x001064000802017f */
[----:B-1----:R-:W-:Y:S05]  /*1a0f0*/  @!P1 NANOSLEEP.SYNCS 0x989680 ;  /* 0x009896800000995d */ /* 0x002fea0003900000 */
[----:B------:R-:W1:Y:S02]  /*1a100*/  @!P1 SYNCS.PHASECHK.TRANS64 P1, [R17+URZ+0x38820], R0 ;  /* 0x03882000110095a7 */ /* 0x000e64000802007f */
[----:B-1----:R-:W-:Y:S05]  /*1a110*/  @!P1 BRA `(.L_x_2875) ;  /* 0xfffffffc00f09947 */ /* 0x002fea000383ffff */
[----:B------:R-:W-:Y:S05]  /*1a120*/  BRA `(.L_x_2991) ;  /* 0xffffffa400507947 */ /* 0x000fea000383ffff */
.L_x_2879:
[----:B0-----:R0:W1:Y:S02]  /*1a130*/  SYNCS.PHASECHK.TRANS64.TRYWAIT P0, [R0+URZ+0x38880], R20 ;  /* 0x03888014000075a7 */ /* 0x001064000800017f */
[----:B-1----:R-:W-:Y:S05]  /*1a140*/  @!P0 NANOSLEEP.SYNCS 0x989680 ;  /* 0x009896800000895d */ /* 0x002fea0003900000 */
[----:B------:R-:W1:Y:S02]  /*1a150*/  @!P0 SYNCS.PHASECHK.TRANS64 P0, [R0+URZ+0x38880], R20 ;  /* 0x03888014000085a7 */ /* 0x000e64000800007f */
[----:B-1----:R-:W-:Y:S05]  /*1a160*/  @!P0 BRA `(.L_x_2879) ;  /* 0xfffffffc00f08947 */ /* 0x002fea000383ffff */
[----:B------:R-:W-:Y:S05]  /*1a170*/  BRA `(.L_x_2992) ;  /* 0xffffffa800007947 */ /* 0x000fea000383ffff */
.L_x_2880:
        /* <DEDUP_REMOVED lines=8> */
.L_x_2994:
[----:B------:R-:W-:Y:S05]  /*1a200*/  BSYNC B0 ;  /* 0x0000000000007941 */ /* 0x000fea0003800000 */
.L_x_2993:
        /* <DEDUP_REMOVED lines=9> */
.L_x_2995:
[----:B------:R-:W-:Y:S02]  /*1a2a0*/  IMAD.MOV.U32 R13, RZ, RZ, R7 ;  /* 0x000000ffff0d7224 */ /* 0x000fe400078e0007 */
[----:B------:R-:W-:Y:S02]  /*1a2b0*/  IMAD.MOV.U32 R12, RZ, RZ, 0x1 ;  /* 0x00000001ff0c7424 */ /* 0x000fe400078e00ff */
[----:B------:R-:W-:-:S07]  /*1a2c0*/  IMAD.MOV.U32 R2, RZ, RZ, R14 ;  /* 0x000000ffff027224 */ /* 0x000fce00078e000e */
[----:B------:R-:W-:Y:S05]  /*1a2d0*/  WARPSYNC.COLLECTIVE R15, `(.L_x_2996) ;  /* 0x000000000f087348 */ /* 0x000fea0003c00000 */
[----:B------:R0:W1:Y:S02]  /*1a2e0*/  SHFL.IDX P6, R14, R13, R12, R11 ;  /* 0x0000000c0d0e7389 */ /* 0x00006400000c000b */
[----:B01----:R-:W-:Y:S01]  /*1a2f0*/  ENDCOLLECTIVE ;  /* 0x000000000000791b */ /* 0x003fe20003800000 */
.L_x_2996:
        /* <DEDUP_REMOVED lines=12> */
.L_x_2997:
[----:B------:R-:W-:Y:S02]  /*1a3c0*/  IMAD.MOV.U32 R13, RZ, RZ, R7 ;  /* 0x000000ffff0d7224 */ /* 0x000fe400078e0007 */
[----:B------:R-:W-:Y:S02]  /*1a3d0*/  IMAD.MOV.U32 R12, RZ, RZ, 0x2 ;  /* 0x00000002ff0c7424 */ /* 0x000fe400078e00ff */
[----:B------:R-:W-:-:S07]  /*1a3e0*/  IMAD.MOV.U32 R2, RZ, RZ, R14 ;  /* 0x000000ffff027224 */ /* 0x000fce00078e000e */
[----:B------:R-:W-:Y:S05]  /*1a3f0*/  WARPSYNC.COLLECTIVE R15, `(.L_x_2998) ;  /* 0x000000000f087348 */ /* 0x000fea0003c00000 */
[----:B------:R0:W1:Y:S02]  /*1a400*/  SHFL.IDX P6, R14, R13, R12, R11 ;  /* 0x0000000c0d0e7389 */ /* 0x00006400000c000b */
[----:B01----:R-:W-:Y:S01]  /*1a410*/  ENDCOLLECTIVE ;  /* 0x000000000000791b */ /* 0x003fe20003800000 */
.L_x_2998:
        /* <DEDUP_REMOVED lines=12> */
.L_x_2999:
[----:B------:R-:W-:Y:S02]  /*1a4e0*/  IMAD.MOV.U32 R13, RZ, RZ, R7 ;  /* 0x000000ffff0d7224 */ /* 0x000fe400078e0007 */
[----:B------:R-:W-:Y:S02]  /*1a4f0*/  IMAD.MOV.U32 R12, RZ, RZ, 0x3 ;  /* 0x00000003ff0c7424 */ /* 0x000fe400078e00ff */
[----:B------:R-:W-:-:S07]  /*1a500*/  IMAD.MOV.U32 R2, RZ, RZ, R14 ;  /* 0x000000ffff027224 */ /* 0x000fce00078e000e */
[----:B------:R-:W-:Y:S05]  /*1a510*/  WARPSYNC.COLLECTIVE R15, `(.L_x_3000) ;  /* 0x000000000f087348 */ /* 0x000fea0003c00000 */
[----:B------:R0:W1:Y:S02]  /*1a520*/  SHFL.IDX P6, R14, R13, R12, R11 ;  /* 0x0000000c0d0e7389 */ /* 0x00006400000c000b */
[----:B01----:R-:W-:Y:S01]  /*1a530*/  ENDCOLLECTIVE ;  /* 0x000000000000791b */ /* 0x003fe20003800000 */
.L_x_3000:
        /* <DEDUP_REMOVED lines=12> */
.L_x_3001:
[----:B------:R-:W-:Y:S02]  /*1a600*/  IMAD.MOV.U32 R13, RZ, RZ, R7 ;  /* 0x000000ffff0d7224 */ /* 0x000fe400078e0007 */
[----:B------:R-:W-:Y:S02]  /*1a610*/  IMAD.MOV.U32 R12, RZ, RZ, 0x4 ;  /* 0x00000004ff0c7424 */ /* 0x000fe400078e00ff */
[----:B------:R-:W-:-:S07]  /*1a620*/  IMAD.MOV.U32 R2, RZ, RZ, R14 ;  /* 0x000000ffff027224 */ /* 0x000fce00078e000e */
[----:B------:R-:W-:Y:S05]  /*1a630*/  WARPSYNC.COLLECTIVE R15, `(.L_x_3002) ;  /* 0x000000000f087348 */ /* 0x000fea0003c00000 */
[----:B------:R0:W1:Y:S02]  /*1a640*/  SHFL.IDX P6, R14, R13, R12, R11 ;  /* 0x0000000c0d0e7389 */ /* 0x00006400000c000b */
[----:B01----:R-:W-:Y:S01]  /*1a650*/  ENDCOLLECTIVE ;  /* 0x000000000000791b */ /* 0x003fe20003800000 */
.L_x_3002:
        /* <DEDUP_REMOVED lines=12> */
.L_x_3003:
[----:B------:R-:W-:Y:S02]  /*1a720*/  IMAD.MOV.U32 R13, RZ, RZ, R7 ;  /* 0x000000ffff0d7224 */ /* 0x000fe400078e0007 */
[----:B------:R-:W-:Y:S02]  /*1a730*/  IMAD.MOV.U32 R12, RZ, RZ, 0x5 ;  /* 0x00000005ff0c7424 */ /* 0x000fe400078e00ff */
[----:B------:R-:W-:-:S07]  /*1a740*/  IMAD.MOV.U32 R2, RZ, RZ, R14 ;  /* 0x000000ffff027224 */ /* 0x000fce00078e000e */
[----:B------:R-:W-:Y:S05]  /*1a750*/  WARPSYNC.COLLECTIVE R15, `(.L_x_3004) ;  /* 0x000000000f087348 */ /* 0x000fea0003c00000 */
[----:B------:R0:W1:Y:S02]  /*1a760*/  SHFL.IDX P6, R14, R13, R12, R11 ;  /* 0x0000000c0d0e7389 */ /* 0x00006400000c000b */
[----:B01----:R-:W-:Y:S01]  /*1a770*/  ENDCOLLECTIVE ;  /* 0x000000000000791b */ /* 0x003fe20003800000 */
.L_x_3004:
        /* <DEDUP_REMOVED lines=12> */
.L_x_3005:
[----:B------:R-:W-:Y:S02]  /*1a840*/  IMAD.MOV.U32 R13, RZ, RZ, R7 ;  /* 0x000000ffff0d7224 */ /* 0x000fe400078e0007 */
[----:B------:R-:W-:Y:S02]  /*1a850*/  IMAD.MOV.U32 R12, RZ, RZ, 0x6 ;  /* 0x00000006ff0c7424 */ /* 0x000fe400078e00ff */
[----:B------:R-:W-:-:S07]  /*1a860*/  IMAD.MOV.U32 R2, RZ, RZ, R14 ;  /* 0x000000ffff027224 */ /* 0x000fce00078e000e */
[----:B------:R-:W-:Y:S05]  /*1a870*/  WARPSYNC.COLLECTIVE R15, `(.L_x_3006) ;  /* 0x000000000f087348 */ /* 0x000fea0003c00000 */
[----:B------:R0:W1:Y:S02]  /*1a880*/  SHFL.IDX P6, R14, R13, R12, R11 ;  /* 0x0000000c0d0e7389 */ /* 0x00006400000c000b */
[----:B01----:R-:W-:Y:S01]  /*1a890*/  ENDCOLLECTIVE ;  /* 0x000000000000791b */ /* 0x003fe20003800000 */
.L_x_3006:
        /* <DEDUP_REMOVED lines=12> */
.L_x_3007:
[----:B------:R-:W-:Y:S02]  /*1a960*/  IMAD.MOV.U32 R13, RZ, RZ, R7 ;  /* 0x000000ffff0d7224 */ /* 0x000fe400078e0007 */
[----:B------:R-:W-:Y:S02]  /*1a970*/  IMAD.MOV.U32 R12, RZ, RZ, 0x7 ;  /* 0x00000007ff0c7424 */ /* 0x000fe400078e00ff */
[----:B------:R-:W-:-:S07]  /*1a980*/  IMAD.MOV.U32 R2, RZ, RZ, R14 ;  /* 0x000000ffff027224 */ /* 0x000fce00078e000e */
[----:B------:R-:W-:Y:S05]  /*1a990*/  WARPSYNC.COLLECTIVE R15, `(.L_x_3008) ;  /* 0x000000000f087348 */ /* 0x000fea0003c00000 */
[----:B------:R0:W1:Y:S02]  /*1a9a0*/  SHFL.IDX P6, R14, R13, R12, R11 ;  /* 0x0000000c0d0e7389 */ /* 0x00006400000c000b */
[----:B01----:R-:W-:Y:S01]  /*1a9b0*/  ENDCOLLECTIVE ;  /* 0x000000000000791b */ /* 0x003fe20003800000 */
.L_x_3008:
        /* <DEDUP_REMOVED lines=12> */
.L_x_3009:
[----:B------:R-:W-:Y:S01]  /*1aa80*/  IMAD.MOV.U32 R2, RZ, RZ, R14 ;  /* 0x000000ffff027224 */ /* 0x000fe200078e000e */
[----:B------:R-:W-:Y:S06]  /*1aa90*/  BRA `(.L_x_3010) ;  /* 0xffffffa000d47947 */ /* 0x000fec000383ffff */
.L_x_2885:
[----:B----4-:R4:W0:Y:S02]  /*1aaa0*/  SYNCS.PHASECHK.TRANS64.TRYWAIT P0, [R0+URZ+0x38840], R20 ;  /* 0x03884014000075a7 */ /* 0x010824000800017f */
[----:B0-----:R-:W-:Y:S05]  /*1aab0*/  @!P0 NANOSLEEP.SYNCS 0x989680 ;  /* 0x009896800000895d */ /* 0x001fea0003900000 */
[----:B------:R-:W0:Y:S02]  /*1aac0*/  @!P0 SYNCS.PHASECHK.TRANS64 P0, [R0+URZ+0x38840], R20 ;  /* 0x03884014000085a7 */ /* 0x000e24000800007f */
[----:B0-----:R-:W-:Y:S05]  /*1aad0*/  @!P0 BRA `(.L_x_2885) ;  /* 0xfffffffc00f08947 */ /* 0x001fea000383ffff */
[----:B------:R-:W-:Y:S05]  /*1aae0*/  BRA `(.L_x_3011) ;  /* 0xffffffa400287947 */ /* 0x000fea000383ffff */
.L_x_2886:
        /* <DEDUP_REMOVED lines=8> */
.L_x_3013:
[----:B------:R-:W-:Y:S05]  /*1ab70*/  BSYNC B0 ;  /* 0x0000000000007941 */ /* 0x000fea0003800000 */
.L_x_3012:
        /* <DEDUP_REMOVED lines=8> */
.L_x_3014:
[----:B------:R-:W-:Y:S02]  /*1ac00*/  IMAD.MOV.U32 R13, RZ, RZ, R5 ;  /* 0x000000ffff0d7224 */ /* 0x000fe400078e0005 */
[----:B------:R-:W-:Y:S01]  /*1ac10*/  IMAD.MOV.U32 R12, RZ, RZ, 0x1 ;  /* 0x00000001ff0c7424 */ /* 0x000fe200078e00ff */
[----:B------:R-:W-:-:S13]  /*1ac20*/  IADD3 R2, P0, R27, R14, RZ ;  /* 0x0000000e1b027210 */ /* 0x000fda0007f1e0ff */
[----:B------:R-:W-:Y:S05]  /*1ac30*/  WARPSYNC.COLLECTIVE R15, `(.L_x_3015) ;  /* 0x000000000f087348 */ /* 0x000fea0003c00000 */
[----:B------:R0:W1:Y:S02]  /*1ac40*/  SHFL.IDX P6, R14, R13, R12, R11 ;  /* 0x0000000c0d0e7389 */ /* 0x00006400000c000b */
[----:B01----:R-:W-:Y:S01]  /*1ac50*/  ENDCOLLECTIVE ;  /* 0x000000000000791b */ /* 0x003fe20003800000 */
.L_x_3015:
        /* <DEDUP_REMOVED lines=11> */
.L_x_3016:
[----:B------:R-:W-:Y:S02]  /*1ad10*/  IMAD.MOV.U32 R13, RZ, RZ, R5 ;  /* 0x000000ffff0d7224 */ /* 0x000fe400078e0005 */
[----:B------:R-:W-:Y:S01]  /*1ad20*/  IMAD.MOV.U32 R12, RZ, RZ, 0x2 ;  /* 0x00000002ff0c7424 */ /* 0x000fe200078e00ff */
[----:B------:R-:W-:-:S13]  /*1ad30*/  IADD3 R2, P0, R27, R14, RZ ;  /* 0x0000000e1b027210 */ /* 0x000fda0007f1e0ff */
[----:B------:R-:W-:Y:S05]  /*1ad40*/  WARPSYNC.COLLECTIVE R15, `(.L_x_3017) ;  /* 0x000000000f087348 */ /* 0x000fea0003c00000 */
[----:B------:R0:W1:Y:S02]  /*1ad50*/  SHFL.IDX P6, R14, R13, R12, R11 ;  /* 0x0000000c0d0e7389 */ /* 0x00006400000c000b */
[----:B01----:R-:W-:Y:S01]  /*1ad60*/  ENDCOLLECTIVE ;  /* 0x000000000000791b */ /* 0x003fe20003800000 */
.L_x_3017:
        /* <DEDUP_REMOVED lines=11> */
.L_x_3018:
[----:B------:R-:W-:Y:S02]  /*1ae20*/  IMAD.MOV.U32 R13, RZ, RZ, R5 ;  /* 0x000000ffff0d7224 */ /* 0x000fe400078e0005 */
[----:B------:R-:W-:Y:S01]  /*1ae30*/  IMAD.MOV.U32 R12, RZ, RZ, 0x3 ;  /* 0x00000003ff0c7424 */ /* 0x000fe200078e00ff */
[----:B------:R-:W-:-:S13]  /*1ae40*/  IADD3 R2, P0, R27, R14, RZ ;  /* 0x0000000e1b027210 */ /* 0x000fda0007f1e0ff */
[----:B------:R-:W-:Y:S05]  /*1ae50*/  WARPSYNC.COLLECTIVE R15, `(.L_x_3019) ;  /* 0x000000000f087348 */ /* 0x000fea0003c00000 */
[----:B------:R0:W1:Y:S02]  /*1ae60*/  SHFL.IDX P6, R14, R13, R12, R11 ;  /* 0x0000000c0d0e7389 */ /* 0x00006400000c000b */
[----:B01----:R-:W-:Y:S01]  /*1ae70*/  ENDCOLLECTIVE ;  /* 0x000000000000791b */ /* 0x003fe20003800000 */
.L_x_3019:
        /* <DEDUP_REMOVED lines=11> */
.L_x_3020:
[----:B------:R-:W-:Y:S02]  /*1af30*/  IMAD.MOV.U32 R13, RZ, RZ, R5 ;  /* 0x000000ffff0d7224 */ /* 0x000fe400078e0005 */
[----:B------:R-:W-:Y:S01]  /*1af40*/  IMAD.MOV.U32 R12, RZ, RZ, 0x4 ;  /* 0x00000004ff0c7424 */ /* 0x000fe200078e00ff */
[----:B------:R-:W-:-:S13]  /*1af50*/  IADD3 R2, P0, R27, R14, RZ ;  /* 0x0000000e1b027210 */ /* 0x000fda0007f1e0ff */
[----:B------:R-:W-:Y:S05]  /*1af60*/  WARPSYNC.COLLECTIVE R15, `(.L_x_3021) ;  /* 0x000000000f087348 */ /* 0x000fea0003c00000 */
[----:B------:R0:W1:Y:S02]  /*1af70*/  SHFL.IDX P6, R14, R13, R12, R11 ;  /* 0x0000000c0d0e7389 */ /* 0x00006400000c000b */
[----:B01----:R-:W-:Y:S01]  /*1af80*/  ENDCOLLECTIVE ;  /* 0x000000000000791b */ /* 0x003fe20003800000 */
.L_x_3021:
        /* <DEDUP_REMOVED lines=11> */
.L_x_3022:
[----:B------:R-:W-:Y:S02]  /*1b040*/  IMAD.MOV.U32 R13, RZ, RZ, R5 ;  /* 0x000000ffff0d7224 */ /* 0x000fe400078e0005 */
[----:B------:R-:W-:Y:S01]  /*1b050*/  IMAD.MOV.U32 R12, RZ, RZ, 0x5 ;  /* 0x00000005ff0c7424 */ /* 0x000fe200078e00ff */
[----:B------:R-:W-:-:S13]  /*1b060*/  IADD3 R2, P0, R27, R14, RZ ;  /* 0x0000000e1b027210 */ /* 0x000fda0007f1e0ff */
[----:B------:R-:W-:Y:S05]  /*1b070*/  WARPSYNC.COLLECTIVE R15, `(.L_x_3023) ;  /* 0x000000000f087348 */ /* 0x000fea0003c00000 */
[----:B------:R0:W1:Y:S02]  /*1b080*/  SHFL.IDX P6, R14, R13, R12, R11 ;  /* 0x0000000c0d0e7389 */ /* 0x00006400000c000b */
[----:B01----:R-:W-:Y:S01]  /*1b090*/  ENDCOLLECTIVE ;  /* 0x000000000000791b */ /* 0x003fe20003800000 */
.L_x_3023:
        /* <DEDUP_REMOVED lines=11> */
.L_x_3024:
[----:B------:R-:W-:Y:S02]  /*1b150*/  IMAD.MOV.U32 R13, RZ, RZ, R5 ;  /* 0x000000ffff0d7224 */ /* 0x000fe400078e0005 */
[----:B------:R-:W-:Y:S01]  /*1b160*/  IMAD.MOV.U32 R12, RZ, RZ, 0x6 ;  /* 0x00000006ff0c7424 */ /* 0x000fe200078e00ff */
[----:B------:R-:W-:-:S13]  /*1b170*/  IADD3 R2, P0, R27, R14, RZ ;  /* 0x0000000e1b027210 */ /* 0x000fda0007f1e0ff */
[----:B------:R-:W-:Y:S05]  /*1b180*/  WARPSYNC.COLLECTIVE R15, `(.L_x_3025) ;  /* 0x000000000f087348 */ /* 0x000fea0003c00000 */
[----:B------:R0:W1:Y:S02]  /*1b190*/  SHFL.IDX P6, R14, R13, R12, R11 ;  /* 0x0000000c0d0e7389 */ /* 0x00006400000c000b */
[----:B01----:R-:W-:Y:S01]  /*1b1a0*/  ENDCOLLECTIVE ;  /* 0x000000000000791b */ /* 0x003fe20003800000 */
.L_x_3025:
        /* <DEDUP_REMOVED lines=11> */
.L_x_3026:
[----:B------:R-:W-:Y:S02]  /*1b260*/  IMAD.MOV.U32 R13, RZ, RZ, R5 ;  /* 0x000000ffff0d7224 */ /* 0x000fe400078e0005 */
[----:B------:R-:W-:Y:S01]  /*1b270*/  IMAD.MOV.U32 R12, RZ, RZ, 0x7 ;  /* 0x00000007ff0c7424 */ /* 0x000fe200078e00ff */
[----:B------:R-:W-:-:S13]  /*1b280*/  IADD3 R2, P0, R27, R14, RZ ;  /* 0x0000000e1b027210 */ /* 0x000fda0007f1e0ff */
[----:B------:R-:W-:Y:S05]  /*1b290*/  WARPSYNC.COLLECTIVE R15, `(.L_x_3027) ;  /* 0x000000000f087348 */ /* 0x000fea0003c00000 */
[----:B------:R0:W1:Y:S02]  /*1b2a0*/  SHFL.IDX P6, R14, R13, R12, R11 ;  /* 0x0000000c0d0e7389 */ /* 0x00006400000c000b */
[----:B01----:R-:W-:Y:S01]  /*1b2b0*/  ENDCOLLECTIVE ;  /* 0x000000000000791b */ /* 0x003fe20003800000 */
.L_x_3027:
        /* <DEDUP_REMOVED lines=11> */
.L_x_3028:
[----:B------:R-:W-:Y:S05]  /*1b370*/  BRA `(.L_x_3029) ;  /* 0xffffffa000107947 */ /* 0x000fea000383ffff */
.L_x_2891:
[----:B0-----:R0:W1:Y:S02]  /*1b380*/  SYNCS.PHASECHK.TRANS64.TRYWAIT P2, [R18+URZ+0x38870], R3 ;  /* 0x03887003120075a7 */ /* 0x001064000804017f */
[----:B-1----:R-:W-:Y:S05]  /*1b390*/  @!P2 NANOSLEEP.SYNCS 0x989680 ;  /* 0x009896800000a95d */ /* 0x002fea0003900000 */
[----:B------:R-:W1:Y:S02]  /*1b3a0*/  @!P2 SYNCS.PHASECHK.TRANS64 P2, [R18+URZ+0x38870], R3 ;  /* 0x038870031200a5a7 */ /* 0x000e64000804007f */
[----:B-1----:R-:W-:Y:S05]  /*1b3b0*/  @!P2 BRA `(.L_x_2891) ;  /* 0xfffffffc00f0a947 */ /* 0x002fea000383ffff */
[----:B------:R-:W-:Y:S05]  /*1b3c0*/  BRA `(.L_x_3030) ;  /* 0xffffffa000787947 */ /* 0x000fea000383ffff */
.L_x_2893:
[----:B0-----:R0:W1:Y:S02]  /*1b3d0*/  SYNCS.PHASECHK.TRANS64.TRYWAIT P2, [R18+URZ+0x38860], R5 ;  /* 0x03886005120075a7 */ /* 0x001064000804017f */
[----:B-1----:R-:W-:Y:S05]  /*1b3e0*/  @!P2 NANOSLEEP.SYNCS 0x989680 ;  /* 0x009896800000a95d */ /* 0x002fea0003900000 */
[----:B------:R-:W1:Y:S02]  /*1b3f0*/  @!P2 SYNCS.PHASECHK.TRANS64 P2, [R18+URZ+0x38860], R5 ;  /* 0x038860051200a5a7 */ /* 0x000e64000804007f */
[----:B-1----:R-:W-:Y:S05]  /*1b400*/  @!P2 BRA `(.L_x_2893) ;  /* 0xfffffffc00f0a947 */ /* 0x002fea000383ffff */
[----:B------:R-:W-:Y:S05]  /*1b410*/  BRA `(.L_x_3031) ;  /* 0xffffffa000887947 */ /* 0x000fea000383ffff */
.L_x_2901:
[----:B0-----:R0:W3:Y:S02]  /*1b420*/  SYNCS.PHASECHK.TRANS64.TRYWAIT P1, [R19+URZ+0x38870], R0 ;  /* 0x03887000130075a7 */ /* 0x0010e4000802017f */
[----:B---3--:R-:W-:Y:S05]  /*1b430*/  @!P1 NANOSLEEP.SYNCS 0x989680 ;  /* 0x009896800000995d */ /* 0x008fea0003900000 */
[----:B------:R-:W3:Y:S02]  /*1b440*/  @!P1 SYNCS.PHASECHK.TRANS64 P1, [R19+URZ+0x38870], R0 ;  /* 0x03887000130095a7 */ /* 0x000ee4000802007f */
[----:B---3--:R-:W-:Y:S05]  /*1b450*/  @!P1 BRA `(.L_x_2901) ;  /* 0xfffffffc00f09947 */ /* 0x008fea000383ffff */
[----:B------:R-:W-:Y:S05]  /*1b460*/  BRA `(.L_x_3032) ;  /* 0xffffffa800e07947 */ /* 0x000fea000383ffff */
.L_x_2903:
[----:B0-----:R0:W3:Y:S02]  /*1b470*/  SYNCS.PHASECHK.TRANS64.TRYWAIT P1, [R19+URZ+0x38860], R0 ;  /* 0x03886000130075a7 */ /* 0x0010e4000802017f */
[----:B---3--:R-:W-:Y:S05]  /*1b480*/  @!P1 NANOSLEEP.SYNCS 0x989680 ;  /* 0x009896800000995d */ /* 0x008fea0003900000 */
[----:B------:R-:W3:Y:S02]  /*1b490*/  @!P1 SYNCS.PHASECHK.TRANS64 P1, [R19+URZ+0x38860], R0 ;  /* 0x03886000130095a7 */ /* 0x000ee4000802007f */
[----:B---3--:R-:W-:Y:S05]  /*1b4a0*/  @!P1 BRA `(.L_x_2903) ;  /* 0xfffffffc00f09947 */ /* 0x008fea000383ffff */
[----:B------:R-:W-:Y:S05]  /*1b4b0*/  BRA `(.L_x_3033) ;  /* 0xffffffa800ec7947 */ /* 0x000fea000383ffff */
.L_x_2917:
[----:B0-----:R0:W1:Y:S02]  /*1b4c0*/  SYNCS.PHASECHK.TRANS64.TRYWAIT P0, [R4+URZ+0x38820], R0 ;  /* 0x03882000040075a7 */ /* 0x001064000800017f */
[----:B-1----:R-:W-:Y:S05]  /*1b4d0*/  @!P0 NANOSLEEP.SYNCS 0x989680 ;  /* 0x009896800000895d */ /* 0x002fea0003900000 */
[----:B------:R-:W1:Y:S02]  /*1b4e0*/  @!P0 SYNCS.PHASECHK.TRANS64 P0, [R4+URZ+0x38820], R0 ;  /* 0x03882000040085a7 */ /* 0x000e64000800007f */
[----:B-1----:R-:W-:Y:S05]  /*1b4f0*/  @!P0 BRA `(.L_x_2917) ;  /* 0xfffffffc00f08947 */ /* 0x002fea000383ffff */
[----:B------:R-:W-:Y:S05]  /*1b500*/  BRA `(.L_x_3034) ;  /* 0xffffffc400107947 */ /* 0x000fea000383ffff */
.L_x_2918:
        /* <DEDUP_REMOVED lines=11> */
.L_x_3036:
[----:B------:R-:W-:Y:S05]  /*1b5c0*/  BSYNC B0 ;  /* 0x0000000000007941 */ /* 0x000fea0003800000 */
.L_x_3035:
[----:B------:R-:W-:Y:S05]  /*1b5d0*/  BRA `(.L_x_3037) ;  /* 0xffffffc000f87947 */ /* 0x000fea000383ffff */
.L_x_2921:
[----:B------:R-:W-:Y:S01]  /*1b5e0*/  BSSY B1, `(.L_x_3038) ;  /* 0x0000006000017945 */ /* 0x000fe20003800000 */
[----:B------:R-:W-:-:S07]  /*1b5f0*/  IMAD.MOV.U32 R15, RZ, RZ, -0x1 ;  /* 0xffffffffff0f7424 */ /* 0x000fce00078e00ff */
[----:B0-----:R-:W-:Y:S05]  /*1b600*/  WARPSYNC.COLLECTIVE R15, `(.L_x_3039) ;  /* 0x000000000f0c7348 */ /* 0x001fea0003c00000 */
[----:B------:R-:W-:Y:S02]  /*1b610*/  ELECT P6, UR62, PT ;  /* 0x00000000003e782f */ /* 0x000fe400038c0000 */
[----:B------:R-:W-:Y:S01]  /*1b620*/  MOV R14, UR62 ;  /* 0x0000003e000e7c02 */ /* 0x000fe20008000f00 */
[----:B0-----:R-:W-:Y:S10]  /*1b630*/  ENDCOLLECTIVE ;  /* 0x000000000000791b */ /* 0x001ff40003800000 */
.L_x_3039:
[----:B------:R-:W-:Y:S05]  /*1b640*/  BSYNC B1 ;  /* 0x0000000000017941 */ /* 0x000fea0003800000 */
.L_x_3038:
[----:B------:R-:W-:Y:S05]  /*1b650*/  BRA `(.L_x_3040) ;  /* 0xffffffc000f07947 */ /* 0x000fea000383ffff */
.L_x_2923:
[----:B0-----:R0:W1:Y:S02]  /*1b660*/  SYNCS.PHASECHK.TRANS64.TRYWAIT P1, [R5+URZ+0x38840], R0 ;  /* 0x03884000050075a7 */ /* 0x001064000802017f */
[----:B-1----:R-:W-:Y:S05]  /*1b670*/  @!P1 NANOSLEEP.SYNCS 0x989680 ;  /* 0x009896800000995d */ /* 0x002fea0003900000 */
[----:B------:R-:W1:Y:S02]  /*1b680*/  @!P1 SYNCS.PHASECHK.TRANS64 P1, [R5+URZ+0x38840], R0 ;  /* 0x03884000050095a7 */ /* 0x000e64000802007f */
[----:B-1----:R-:W-:Y:S05]  /*1b690*/  @!P1 BRA `(.L_x_2923) ;  /* 0xfffffffc00f09947 */ /* 0x002fea000383ffff */
[----:B------:R-:W-:Y:S05]  /*1b6a0*/  BRA `(.L_x_3041) ;  /* 0xffffffc400107947 */ /* 0x000fea000383ffff */
.L_x_2925:
[----:B-1----:R1:W2:Y:S02]  /*1b6b0*/  SYNCS.PHASECHK.TRANS64.TRYWAIT P1, [R25+URZ+0x38840], R2 ;  /* 0x03884002190075a7 */ /* 0x0022a4000802017f */
[----:B--2---:R-:W-:Y:S05]  /*1b6c0*/  @!P1 NANOSLEEP.SYNCS 0x989680 ;  /* 0x009896800000995d */ /* 0x004fea0003900000 */
[----:B------:R-:W2:Y:S02]  /*1b6d0*/  @!P1 SYNCS.PHASECHK.TRANS64 P1, [R25+URZ+0x38840], R2 ;  /* 0x03884002190095a7 */ /* 0x000ea4000802007f */
[----:B--2---:R-:W-:Y:S05]  /*1b6e0*/  @!P1 BRA `(.L_x_2925) ;  /* 0xfffffffc00f09947 */ /* 0x004fea000383ffff */
[----:B------:R-:W-:Y:S05]  /*1b6f0*/  BRA `(.L_x_3042) ;  /* 0xffffffc4001c7947 */ /* 0x000fea000383ffff */
.L_x_2927:
[----:B--2---:R2:W3:Y:S02]  /*1b700*/  SYNCS.PHASECHK.TRANS64.TRYWAIT P1, [R5+URZ+0x38860], R0 ;  /* 0x03886000050075a7 */ /* 0x0044e4000802017f */
[----:B---3--:R-:W-:Y:S05]  /*1b710*/  @!P1 NANOSLEEP.SYNCS 0x989680 ;  /* 0x009896800000995d */ /* 0x008fea0003900000 */
[----:B------:R-:W3:Y:S02]  /*1b720*/  @!P1 SYNCS.PHASECHK.TRANS64 P1, [R5+URZ+0x38860], R0 ;  /* 0x03886000050095a7 */ /* 0x000ee4000802007f */
[----:B---3--:R-:W-:Y:S05]  /*1b730*/  @!P1 BRA `(.L_x_2927) ;  /* 0xfffffffc00f09947 */ /* 0x008fea000383ffff */
[----:B------:R-:W-:Y:S05]  /*1b740*/  BRA `(.L_x_3043) ;  /* 0xffffffc400187947 */ /* 0x000fea000383ffff */
.L_x_2929:
[----:B---3--:R3:W4:Y:S02]  /*1b750*/  SYNCS.PHASECHK.TRANS64.TRYWAIT P1, [R25+URZ+0x38860], R2 ;  /* 0x03886002190075a7 */ /* 0x008724000802017f */
[----:B----4-:R-:W-:Y:S05]  /*1b760*/  @!P1 NANOSLEEP.SYNCS 0x989680 ;  /* 0x009896800000995d */ /* 0x010fea0003900000 */
[----:B------:R-:W4:Y:S02]  /*1b770*/  @!P1 SYNCS.PHASECHK.TRANS64 P1, [R25+URZ+0x38860], R2 ;  /* 0x03886002190095a7 */ /* 0x000f24000802007f */
[----:B----4-:R-:W-:Y:S05]  /*1b780*/  @!P1 BRA `(.L_x_2929) ;  /* 0xfffffffc00f09947 */ /* 0x010fea000383ffff */
[----:B------:R-:W-:Y:S05]  /*1b790*/  BRA `(.L_x_3044) ;  /* 0xffffffc400147947 */ /* 0x000fea000383ffff */
.L_x_2931:
[----:B----4-:R4:W0:Y:S02]  /*1b7a0*/  SYNCS.PHASECHK.TRANS64.TRYWAIT P1, [R5+URZ+0x38880], R0 ;  /* 0x03888000050075a7 */ /* 0x010824000802017f */
[----:B0-----:R-:W-:Y:S05]  /*1b7b0*/  @!P1 NANOSLEEP.SYNCS 0x989680 ;  /* 0x009896800000995d */ /* 0x001fea0003900000 */
[----:B------:R-:W0:Y:S02]  /*1b7c0*/  @!P1 SYNCS.PHASECHK.TRANS64 P1, [R5+URZ+0x38880], R0 ;  /* 0x03888000050095a7 */ /* 0x000e24000802007f */
[----:B0-----:R-:W-:Y:S05]  /*1b7d0*/  @!P1 BRA `(.L_x_2931) ;  /* 0xfffffffc00f09947 */ /* 0x001fea000383ffff */
[----:B------:R-:W-:Y:S05]  /*1b7e0*/  BRA `(.L_x_3045) ;  /* 0xffffffc400107947 */ /* 0x000fea000383ffff */
.L_x_3046:
        /* <DEDUP_REMOVED lines=9> */
.L_x_3859:


//--------------------- .text._ZN7cutlass13device_kernelIN5flash11enable_sm90INS1_16FlashAttnFwdSm90INS1_25CollectiveMainloopFwdSm90ILi2EN4cute5tupleIJNS5_1CILi1EEES8_S8_EEENS6_IJNS7_ILi128EEESA_NS7_ILi256EEEEEELi256ENS_12float_e4m3_tEfNS_4arch4Sm90ELb1ELb0ELb0ELb1ELb1ELb1ELb0ELb1ELb0ELb1ELb1ELb0EEENS1_21CollectiveEpilogueFwdINS6_IJSA_SB_SA_EEES9_NS_10bfloat16_tESF_Li256ELb1ELb1ELb1ELb1EEENS1_36VarlenDynamicPersistentTileSchedulerILi128ELi128ELi256ELi128ELb1ELb1ELb1ELb1ELb1ELb1EEEEEEEEEvNT_6ParamsE --------------------------
	.section	.text._ZN7cutlass13device_kernelIN5flash11enable_sm90INS1_16FlashAttnFwdSm90INS1_25CollectiveMainloopFwdSm90ILi2EN4cute5tupleIJNS5_1CILi1EEES8_S8_EEENS6_IJNS7_ILi128EEESA_NS7_ILi256EEEEEELi256ENS_12float_e4m3_tEfNS_4arch4Sm90ELb1ELb0ELb0ELb1ELb1ELb1ELb0ELb1ELb0ELb1ELb1ELb0EEENS1_21CollectiveEpilogueFwdINS6_IJSA_SB_SA_EEES9_NS_10bfloat16_tESF_Li256ELb1ELb1ELb1ELb1EEENS1_36VarlenDynamicPersistentTileSchedulerILi128ELi128ELi256ELi128ELb1ELb1ELb1ELb1ELb1ELb1EEEEEEEEEvNT_6ParamsE,"ax",@progbits
	.align	128
.text._ZN7cutlass13device_kernelIN5flash11enable_sm90INS1_16FlashAttnFwdSm90INS1_25CollectiveMainloopFwdSm90ILi2EN4cute5tupleIJNS5_1CILi1EEES8_S8_EEENS6_IJNS7_ILi128EEESA_NS7_ILi256EEEEEELi256ENS_12float_e4m3_tEfNS_4arch4Sm90ELb1ELb0ELb0ELb1ELb1ELb1ELb0ELb1ELb0ELb1ELb1ELb0EEENS1_21CollectiveEpilogueFwdINS6_IJSA_SB_SA_EEES9_NS_10bfloat16_tESF_Li256ELb1ELb1ELb1ELb1EEENS1_36VarlenDynamicPersistentTileSchedulerILi128ELi128ELi256ELi128ELb1ELb1ELb1ELb1ELb1ELb1EEEEEEEEEvNT_6ParamsE:
        .type           _ZN7cutlass13device_kernelIN5flash11enable_sm90INS1_16FlashAttnFwdSm90INS1_25CollectiveMainloopFwdSm90ILi2EN4cute5tupleIJNS5_1CILi1EEES8_S8_EEENS6_IJNS7_ILi128EEESA_NS7_ILi256EEEEEELi256ENS_12float_e4m3_tEfNS_4arch4Sm90ELb1ELb0ELb0ELb1ELb1ELb1ELb0ELb1ELb0ELb1ELb1ELb0EEENS1_21CollectiveEpilogueFwdINS6_IJSA_SB_SA_EEES9_NS_10bfloat16_tESF_Li256ELb1ELb1ELb1ELb1EEENS1_36VarlenDynamicPersistentTileSchedulerILi128ELi128ELi256ELi128ELb1ELb1ELb1ELb1ELb1ELb1EEEEEEEEEvNT_6ParamsE,@function
        .size           _ZN7cutlass13device_kernelIN5flash11enable_sm90INS1_16FlashAttnFwdSm90INS1_25CollectiveMainloopFwdSm90ILi2EN4cute5tupleIJNS5_1CILi1EEES8_S8_EEENS6_IJNS7_ILi128EEESA_NS7_ILi256EEEEEELi256ENS_12float_e4m3_tEfNS_4arch4Sm90ELb1ELb0ELb0ELb1ELb1ELb1ELb0ELb1ELb0ELb1ELb1ELb0EEENS1_21CollectiveEpilogueFwdINS6_IJSA_SB_SA_EEES9_NS_10bfloat16_tESF_Li256ELb1ELb1ELb1ELb1EEENS1_36VarlenDynamicPersistentTileSchedulerILi128ELi128ELi256ELi128ELb1ELb1ELb1ELb1ELb1ELb1EEEEEEEEEvNT_6ParamsE,(.L_x_3860 - _ZN7cutlass13device_kernelIN5flash11enable_sm90INS1_16FlashAttnFwdSm90INS1_25CollectiveMainloopFwdSm90ILi2EN4cute5tupleIJNS5_1CILi1EEES8_S8_EEENS6_IJNS7_ILi128EEESA_NS7_ILi256EEEEEELi256ENS_12float_e4m3_tEfNS_4arch4Sm90ELb1ELb0ELb0ELb1ELb1ELb1ELb0ELb1ELb0ELb1ELb1ELb0EEENS1_21CollectiveEpilogueFwdINS6_IJSA_SB_SA_EEES9_NS_10bfloat16_tESF_Li256ELb1ELb1ELb1ELb1EEENS1_36VarlenDynamicPersistentTileSchedulerILi128ELi128ELi256ELi128ELb1ELb1ELb1ELb1ELb1ELb1EEEEEEEEEvNT_6ParamsE)
        .other          _ZN7cutlass13device_kernelIN5flash11enable_sm90INS1_16FlashAttnFwdSm90INS1_25CollectiveMainloopFwdSm90ILi2EN4cute5tupleIJNS5_1CILi1EEES8_S8_EEENS6_IJNS7_ILi128EEESA_NS7_ILi256EEEEEELi256ENS_12float_e4m3_tEfNS_4arch4Sm90ELb1ELb0ELb0ELb1ELb1ELb1ELb0ELb1ELb0ELb1ELb1ELb0EEENS1_21CollectiveEpilogueFwdINS6_IJSA_SB_SA_EEES9_NS_10bfloat16_tESF_Li256ELb1ELb1ELb1ELb1EEENS1_36VarlenDynamicPersistentTileSchedulerILi128ELi128ELi256ELi128ELb1ELb1ELb1ELb1ELb1ELb1EEEEEEEEEvNT_6ParamsE,@"STO_CUDA_ENTRY STV_DEFAULT"
_ZN7cutlass13device_kernelIN5flash11enable_sm90INS1_16FlashAttnFwdSm90INS1_25CollectiveMainloopFwdSm90ILi2EN4cute5tupleIJNS5_1CILi1EEES8_S8_EEENS6_IJNS7_ILi128EEESA_NS7_ILi256EEEEEELi256ENS_12float_e4m3_tEfNS_4arch4Sm90ELb1ELb0ELb0ELb1ELb1ELb1ELb0ELb1ELb0ELb1ELb1ELb0EEENS1_21CollectiveEpilogueFwdINS6_IJSA_SB_SA_EEES9_NS_10bfloat16_tESF_Li256ELb1ELb1ELb1ELb1EEENS1_36VarlenDynamicPersistentTileSchedulerILi128ELi128ELi256ELi128ELb1ELb1ELb1ELb1ELb1ELb1EEEEEEEEEvNT_6ParamsE:
        /* <DEDUP_REMOVED lines=18> */
.L_x_3048:
[----:B------:R-:W-:Y:S05]  /*0120*/  BSYNC B0 ;  /* 0x0000000000007941 */ /* 0x000fea0003800000 */
.L_x_3047:
        /* <DEDUP_REMOVED lines=41> */
.L_x_3049:
        /* <DEDUP_REMOVED lines=22> */
.L_x_3050:
        /* <DEDUP_REMOVED lines=18> */
.L_x_3051:
        /* <DEDUP_REMOVED lines=22> */
.L_x_3052:
        /* <DEDUP_REMOVED lines=23> */
.L_x_3053:
[----:B------:R-:W-:Y:S01]  /*0910*/  PLOP3.LUT P0, PT, PT, PT, UP0, 0x80, 0x0 ;  /* 0x000000000000781c */ /* 0x000fe20003f0f008 */
[----:B------:R-:W-:Y:S01]  /*0920*/  UMOV UR36, 0x1 ;  /* 0x0000000100247882 */ /* 0x000fe20000000000 */
[----:B------:R-:W-:Y:S01]  /*0930*/  NOP ;  /* 0x0000000000007918 */ /* 0x000fe20000000000 */
[----:B------:R-:W-:Y:S01]  /*0940*/  USEL UR36, UR36, 0x2, !UP0 ;  /* 0x0000000224247887 */ /* 0x000fe2000c000000 */
[----:B------:R-:W-:Y:S01]  /*0950*/  BSSY B8, `(.L_x_3054) ;  /* 0x0002f70000087945 */ /* 0x000fe20003800000 */
[----:B------:R-:W-:Y:S01]  /*0960*/  ULDC.64 UR42, c[0x0][0x208] ;  /* 0x00008200002a7ab9 */ /* 0x000fe20000000a00 */
[----:B01234-:R-:W-:Y:S07]  /*0970*/  BAR.SYNC.DEFER_BLOCKING 0x0 ;  /* 0x0000000000007b1d */ /* 0x01ffee0000010000 */
[----:B------:R-:W-:Y:S05]  /*0980*/  @!P0 BRA `(.L_x_3055) ;  /* 0x0000026800788947 */ /* 0x000fea0003800000 */
.L_x_3056:
[----:B------:R-:W-:-:S08]  /*0990*/  NOP ;  /* 0x0000000000007918 */ /* 0x000fd00000000000 */
[----:B------:R-:W0:Y:S02]  /*09a0*/  USETMAXREG.TRY_ALLOC.CTAPOOL UP0, 0xe8 ;  /* 0x000000e8000079c8 */ /* 0x000e240008000600 */
[----:B0-----:R-:W-:-:S13]  /*09b0*/  PLOP3.LUT P0, PT, PT, PT, UP0, 0x80, 0x0 ;  /* 0x000000000000781c */ /* 0x001fda0003f0f008 */
[----:B------:R-:W-:Y:S05]  /*09c0*/  @!P0 BRA `(.L_x_3056) ;  /* 0xfffffffc00f08947 */ /* 0x000fea000383ffff */
[----:B------:R-:W0:Y:S01]  /*09d0*/  S2R R0, SR_TID.X ;  /* 0x0000000000007919 */ /* 0x000e220000002100 */
[----:B------:R-:W1:Y:S01]  /*09e0*/  S2UR UR37, SR_CgaCtaId ;  /* 0x00000000002579c3 */ /* 0x000e620000008800 */
[----:B------:R-:W-:Y:S01]  /*09f0*/  UMOV UR4, 0x400 ;  /* 0x0000040000047882 */ /* 0x000fe20000000000 */
[----:B------:R-:W-:-:S06]  /*0a00*/  LOP3.LUT R23, R23, 0xffffffef, RZ, 0xc0, !PT ;  /* 0xffffffef17177812 */ /* 0x000fcc00078ec0ff */
[----:B------:R-:W-:Y:S06]  /*0a10*/  BAR.ARV 0x8, 0x180 ;  /* 0x0206000000007b1d */ /* 0x000fec0000002000 */
[----:B-1----:R-:W-:-:S06]  /*0a20*/  ULEA UR4, UR37, UR4, 0x18 ;  /* 0x0000000425047291 */ /* 0x002fcc000f8ec03f */
[----:B------:R-:W-:Y:S01]  /*0a30*/  IMAD.U32 R216, RZ, RZ, UR4 ;  /* 0x00000004ffd87e24 */ /* 0x000fe2000f8e00ff */
[----:B0-----:R-:W-:Y:S01]  /*0a40*/  SHF.R.U32.HI R0, RZ, 0x7, R0 ;  /* 0x00000007ff007819 */ /* 0x001fe20000011600 */
[----:B------:R-:W-:-:S03]  /*0a50*/  ULDC UR4, c[0x0][0xc3c] ;  /* 0x00030f0000047ab9 */ /* 0x000fc60000000800 */
[----:B------:R-:W-:-:S13]  /*0a60*/  ISETP.NE.AND P0, PT, R0, 0x1, PT ;  /* 0x000000010000780c */ /* 0x000fda0003f05270 */
[----:B------:R-:W-:Y:S01]  /*0a70*/  @P0 LOP3.LUT R23, R23, 0x10, RZ, 0xfc, !PT ;  /* 0x0000001017170812 */ /* 0x000fe200078efcff */
[----:B------:R-:W-:Y:S08]  /*0a80*/  @!P0 BAR.ARV 0x9, 0x100 ;  /* 0x0244000000008b1d */ /* 0x000ff00000002000 */
[----:B------:R-:W-:Y:S06]  /*0a90*/  BAR.SYNC.DEFER_BLOCKING 0x5, 0x180 ;  /* 0x0146000000007b1d */ /* 0x000fec0000010000 */
[----:B------:R-:W0:Y:S02]  /*0aa0*/  LDS.128 R32, [R216+0x388d0] ;  /* 0x0388d000d8207984 */ /* 0x000e240000000c00 */
[----:B------:R-:W-:Y:S06]  /*0ab0*/  BAR.ARV 0x4, 0x180 ;  /* 0x0106000000007b1d */ /* 0x000fec0000002000 */
[----:B0-----:R-:W-:-:S13]  /*0ac0*/  ISETP.GE.AND P0, PT, R35, UR4, PT ;  /* 0x0000000423007c0c */ /* 0x001fda000bf06270 */
[----:B------:R-:W-:Y:S05]  /*0ad0*/  @P0 BRA `(.L_x_3057) ;  /* 0x000002f4005c0947 */ /* 0x000fea0003800000 */
[----:B------:R-:W0:Y:S01]  /*0ae0*/  S2R R0, SR_TID.X ;  /* 0x0000000000007919 */ /* 0x000e220000002100 */
[----:B------:R-:W-:Y:S01]  /*0af0*/  IMAD.MOV.U32 R217, RZ, RZ, RZ ;  /* 0x000000ffffd97224 */ /* 0x000fe200078e00ff */
[----:B------:R-:W-:Y:S01]  /*0b00*/  CS2R R222, SRZ ;  /* 0x0000000000de7805 */ /* 0x000fe2000001ff00 */
[----:B------:R-:W-:Y:S01]  /*0b10*/  IMAD.MOV.U32 R224, RZ, RZ, RZ ;  /* 0x000000ffffe07224 */ /* 0x000fe200078e00ff */
[----:B------:R-:W-:Y:S01]  /*0b20*/  ULOP3.LUT UR38, UR36, 0x1, URZ, 0xfc, !UPT ;  /* 0x0000000124267892 */ /* 0x000fe2000f8efc3f */
[----:B0-----:R-:W-:-:S05]  /*0b30*/  VIADD R0, R0, 0xffffff80 ;  /* 0xffffff8000007836 */ /* 0x001fca0000000000 */
[----:B------:R-:W-:-:S04]  /*0b40*/  SHF.R.S32.HI R3, RZ, 0x1f, R0 ;  /* 0x0000001fff037819 */ /* 0x000fc80000011400 */
[CC--:B------:R-:W-:Y:S02]  /*0b50*/  LEA.HI R2, R3.reuse, R0.reuse, RZ, 0x7 ;  /* 0x0000000003027211 */ /* 0x0c0fe400078f38ff */
[CC--:B------:R-:W-:Y:S02]  /*0b60*/  LEA.HI R4, R3.reuse, R0.reuse, RZ, 0x4 ;  /* 0x0000000003047211 */ /* 0x0c0fe400078f20ff */
[----:B------:R-:W-:Y:S02]  /*0b70*/  LOP3.LUT R5, R2, 0xffffff80, RZ, 0xc0, !PT ;  /* 0xffffff8002057812 */ /* 0x000fe400078ec0ff */
[----:B------:R-:W-:Y:S02]  /*0b80*/  SHF.R.S32.HI R7, RZ, 0x4, R4 ;  /* 0x00000004ff077819 */ /* 0x000fe40000011404 */
[CC--:B------:R-:W-:Y:S01]  /*0b90*/  LEA.HI R220, R3.reuse, R0.reuse, RZ, 0x3 ;  /* 0x0000000003dc7211 */ /* 0x0c0fe200078f18ff */
[----:B------:R-:W-:Y:S01]  /*0ba0*/  IMAD.IADD R14, R0, 0x1, -R5 ;  /* 0x00000001000e7824 */ /* 0x000fe200078e0a05 */
[----:B------:R-:W-:-:S04]  /*0bb0*/  LEA.HI R5, R3, R0, RZ, 0x5 ;  /* 0x0000000003057211 */ /* 0x000fc800078f28ff */
[----:B------:R-:W-:Y:S01]  /*0bc0*/  SHF.R.S32.HI R8, RZ, 0x1f, R14 ;  /* 0x0000001fff087819 */ /* 0x000fe2000001140e */
[----:B------:R-:W-:Y:S01]  /*0bd0*/  IMAD.SHL.U32 R6, R5, 0x20, RZ ;  /* 0x0000002005067824 */ /* 0x000fe200078e00ff */
[----:B------:R-:W-:Y:S01]  /*0be0*/  LOP3.LUT R5, R4, 0x3fffff0, RZ, 0xc0, !PT ;  /* 0x03fffff004057812 */ /* 0x000fe200078ec0ff */
[----:B------:R-:W-:Y:S01]  /*0bf0*/  STL [R1+0x100], R14 ;  /* 0x0001000e01007387 */ /* 0x000fe20000100800 */
[----:B------:R-:W-:Y:S02]  /*0c00*/  LEA.HI R10, R8, R14, RZ, 0x2 ;  /* 0x0000000e080a7211 */ /* 0x000fe400078f10ff */
[----:B------:R-:W-:Y:S01]  /*0c10*/  LOP3.LUT R6, R6, 0xfffffc00, RZ, 0xc0, !PT ;  /* 0xfffffc0006067812 */ /* 0x000fe200078ec0ff */
[----:B------:R-:W-:Y:S01]  /*0c20*/  IMAD.IADD R5, R0, 0x1, -R5 ;  /* 0x0000000100057824 */ /* 0x000fe200078e0a05 */
[----:B------:R-:W-:Y:S02]  /*0c30*/  LEA.HI R4, R4, R7, RZ, 0x1 ;  /* 0x0000000704047211 */ /* 0x000fe400078f08ff */
[----:B------:R-:W-:Y:S01]  /*0c40*/  SHF.R.S32.HI R11, RZ, 0x2, R10 ;  /* 0x00000002ff0b7819 */ /* 0x000fe2000001140a */
[----:B------:R-:W-:Y:S01]  /*0c50*/  IMAD R9, R5, 0x40, R6 ;  /* 0x0000004005097824 */ /* 0x000fe200078e0206 */
[----:B------:R-:W-:-:S02]  /*0c60*/  SHF.R.S32.HI R5, RZ, 0x7, R2 ;  /* 0x00000007ff057819 */ /* 0x000fc40000011402 */
[----:B------:R-:W-:Y:S02]  /*0c70*/  SHF.R.S32.HI R12, RZ, 0x1f, R10 ;  /* 0x0000001fff0c7819 */ /* 0x000fe4000001140a */
[----:B------:R-:W-:Y:S02]  /*0c80*/  LEA.HI R2, R2, R5, RZ, 0x1 ;  /* 0x0000000502027211 */ /* 0x000fe400078f08ff */
[----:B------:R-:W-:Y:S02]  /*0c90*/  LOP3.LUT R4, R4, 0x1ffffffe, RZ, 0xc0, !PT ;  /* 0x1ffffffe04047812 */ /* 0x000fe400078ec0ff */
[----:B------:R-:W-:Y:S02]  /*0ca0*/  LOP3.LUT R2, R2, 0x3fffffe, RZ, 0xc0, !PT ;  /* 0x03fffffe02027812 */ /* 0x000fe400078ec0ff */
[----:B------:R-:W-:Y:S02]  /*0cb0*/  LEA.HI R6, R3, R0, RZ, 0x2 ;  /* 0x0000000003067211 */ /* 0x000fe400078f10ff */
[----:B------:R-:W-:Y:S01]  /*0cc0*/  LEA.HI R12, R12, R11, RZ, 0x3 ;  /* 0x0000000b0c0c7211 */ /* 0x000fe200078f18ff */
[----:B------:R-:W-:Y:S01]  /*0cd0*/  IMAD.IADD R2, R5, 0x1, -R2 ;  /* 0x0000000105027824 */ /* 0x000fe200078e0a02 */
[----:B------:R-:W-:-:S02]  /*0ce0*/  IADD3 R4, R7, -R4, RZ ;  /* 0x8000000407047210 */ /* 0x000fc40007ffe0ff */
[----:B------:R-:W-:Y:S02]  /*0cf0*/  LOP3.LUT R7, R6, 0xfffffffc, RZ, 0xc0, !PT ;  /* 0xfffffffc06077812 */ /* 0x000fe400078ec0ff */
[----:B------:R-:W-:Y:S02]  /*0d00*/  LOP3.LUT R5, R220, 0xfffffff8, RZ, 0xc0, !PT ;  /* 0xfffffff8dc057812 */ /* 0x000fe400078ec0ff */
[----:B------:R-:W-:Y:S01]  /*0d10*/  LOP3.LUT R12, R12, 0xfffffff8, RZ, 0xc0, !PT ;  /* 0xfffffff80c0c7812 */ /* 0x000fe200078ec0ff */
[----:B------:R-:W-:Y:S01]  /*0d20*/  IMAD.IADD R7, R0, 0x1, -R7 ;  /* 0x0000000100077824 */ /* 0x000fe200078e0a07 */
[----:B------:R-:W-:Y:S01]  /*0d30*/  LEA.HI R8, R8, R14, RZ, 0x5 ;  /* 0x0000000e08087211 */ /* 0x000fe200078f28ff */
[----:B------:R-:W-:Y:S01]  /*0d40*/  IMAD.IADD R5, R0, 0x1, -R5 ;  /* 0x0000000100057824 */ /* 0x000fe200078e0a05 */
[----:B------:R-:W-:Y:S01]  /*0d50*/  LEA.HI R3, R3, R0, RZ, 0x6 ;  /* 0x0000000003037211 */ /* 0x000fe200078f30ff */
[----:B------:R-:W-:Y:S01]  /*0d60*/  IMAD R0, R4, 0x8, R9 ;  /* 0x0000000804007824 */ /* 0x000fe200078e0209 */
[----:B------:R-:W-:Y:S01]  /*0d70*/  SHF.R.S32.HI R8, RZ, 0x5, R8 ;  /* 0x00000005ff087819 */ /* 0x000fe20000011408 */
[----:B------:R-:W-:Y:S01]  /*0d80*/  IMAD.IADD R11, R11, 0x1, -R12 ;  /* 0x000000010b0b7824 */ /* 0x000fe200078e0a0c */
[----:B------:R-:W-:Y:S01]  /*0d90*/  SHF.R.S32.HI R220, RZ, 0x3, R220 ;  /* 0x00000003ffdc7819 */ /* 0x000fe200000114dc */
[----:B------:R-:W-:Y:S01]  /*0da0*/  IMAD.SHL.U32 R3, R3, 0x10, RZ ;  /* 0x0000001003037824 */ /* 0x000fe200078e00ff */
[----:B------:R-:W-:Y:S01]  /*0db0*/  LEA.HI R6, R7, R7, RZ, 0x1 ;  /* 0x0000000707067211 */ /* 0x000fe200078f08ff */
[----:B------:R0:W-:Y:S01]  /*0dc0*/  STL [R1+0x190], R0 ;  /* 0x0001900001007387 */ /* 0x0001e20000100800 */
[----:B------:R-:W-:Y:S01]  /*0dd0*/  IMAD R11, R8, 0x10, R11 ;  /* 0x00000010080b7824 */ /* 0x000fe200078e020b */
[----:B------:R-:W-:Y:S01]  /*0de0*/  SHF.L.U32 R16, R5, 0x4, RZ ;  /* 0x0000000405107819 */ /* 0x000fe200000006ff */
[----:B------:R-:W-:Y:S01]  /*0df0*/  VIADD R12, R220, 0x20 ;  /* 0x00000020dc0c7836 */ /* 0x000fe20000000000 */
[----:B------:R-:W-:Y:S01]  /*0e00*/  LOP3.LUT R6, R6, 0x1ffffffe, RZ, 0xc0, !PT ;  /* 0x1ffffffe06067812 */ /* 0x000fe200078ec0ff */
[----:B------:R-:W-:Y:S01]  /*0e10*/  VIADD R9, R220, 0x40 ;  /* 0x00000040dc097836 */ /* 0x000fe20000000000 */
[----:B------:R-:W-:Y:S01]  /*0e20*/  LEA R11, R2, R11, 0x6 ;  /* 0x0000000b020b7211 */ /* 0x000fe200078e30ff */
[C---:B------:R-:W-:Y:S01]  /*0e30*/  VIADD R8, R220.reuse, 0x60 ;  /* 0x00000060dc087836 */ /* 0x040fe20000000000 */
[----:B------:R-:W-:Y:S01]  /*0e40*/  LOP3.LUT R13, R3, 0xfffffc00, RZ, 0xc0, !PT ;  /* 0xfffffc00030d7812 */ /* 0x000fe200078ec0ff */
[----:B------:R-:W-:Y:S01]  /*0e50*/  IMAD.SHL.U32 R3, R9, 0x80, RZ ;  /* 0x0000008009037824 */ /* 0x000fe200078e00ff */
[----:B------:R-:W-:Y:S01]  /*0e60*/  SHF.R.S32.HI R2, RZ, 0x1f, R12 ;  /* 0x0000001fff027819 */ /* 0x000fe2000001140c */
[----:B0-----:R-:W-:Y:S01]  /*0e70*/  IMAD.SHL.U32 R0, R220, 0x80, RZ ;  /* 0x00000080dc007824 */ /* 0x001fe200078e00ff */
[----:B------:R-:W-:Y:S01]  /*0e80*/  SHF.R.S32.HI R4, RZ, 0x1f, R9 ;  /* 0x0000001fff047819 */ /* 0x000fe20000011409 */
[----:B------:R-:W-:Y:S01]  /*0e90*/  IMAD.IADD R6, R7, 0x1, -R6 ;  /* 0x0000000107067824 */ /* 0x000fe200078e0a06 */
[----:B------:R-:W-:Y:S01]  /*0ea0*/  SHF.R.S32.HI R7, RZ, 0x1f, R8 ;  /* 0x0000001fff077819 */ /* 0x000fe20000011408 */
[----:B------:R-:W-:Y:S01]  /*0eb0*/  IMAD.SHL.U32 R18, R5, 0x8, RZ ;  /* 0x0000000805127824 */ /* 0x000fe200078e00ff */
[----:B------:R-:W-:Y:S01]  /*0ec0*/  LOP3.LUT R15, R0, 0x380, RZ, 0xc0, !PT ;  /* 0x00000380000f7812 */ /* 0x000fe200078ec0ff */
[----:B------:R-:W-:Y:S01]  /*0ed0*/  IMAD.SHL.U32 R0, R12, 0x80, RZ ;  /* 0x000000800c007824 */ /* 0x000fe200078e00ff */
[----:B------:R-:W-:Y:S01]  /*0ee0*/  LEA.HI R2, R2, R12, RZ, 0x3 ;  /* 0x0000000c02027211 */ /* 0x000fe200078f18ff */
[----:B------:R-:W-:Y:S01]  /*0ef0*/  VIADD R219, R18, 0x40 ;  /* 0x0000004012db7836 */ /* 0x000fe20000000000 */
[----:B------:R-:W-:Y:S01]  /*0f00*/  LEA.HI R4, R4, R9, RZ, 0x3 ;  /* 0x0000000904047211 */ /* 0x000fe200078f18ff */
[----:B------:R-:W-:Y:S01]  /*0f10*/  VIADD R20, R18, 0x80 ;  /* 0x0000008012147836 */ /* 0x000fe20000000000 */
[----:B------:R-:W-:Y:S01]  /*0f20*/  LOP3.LUT R12, R0, 0x380, RZ, 0xc0, !PT ;  /* 0x00000380000c7812 */ /* 0x000fe200078ec0ff */
[----:B------:R-:W-:Y:S01]  /*0f30*/  STL [R1+0x18c], R11 ;  /* 0x00018c0b01007387 */ /* 0x000fe20000100800 */
[----:B------:R-:W-:Y:S01]  /*0f40*/  LOP3.LUT R9, R3, 0x380, RZ, 0xc0, !PT ;  /* 0x0000038003097812 */ /* 0x000fe200078ec0ff */
[----:B------:R-:W-:Y:S01]  /*0f50*/  IMAD.SHL.U32 R5, R8, 0x80, RZ ;  /* 0x0000008008057824 */ /* 0x000fe200078e00ff */
[----:B------:R-:W-:Y:S01]  /*0f60*/  LOP3.LUT R0, R15, 0x70, R16, 0xf8, !PT ;  /* 0x000000700f007812 */ /* 0x000fe200078ef810 */
[----:B------:R-:W-:Y:S01]  /*0f70*/  STL [R1+0x74], RZ ;  /* 0x000074ff01007387 */ /* 0x000fe20000100800 */
[----:B------:R-:W-:Y:S01]  /*0f80*/  SHF.R.U32.HI R3, RZ, 0x3, R15 ;  /* 0x00000003ff037819 */ /* 0x000fe2000001160f */
[----:B------:R-:W-:Y:S01]  /*0f90*/  IMAD.SHL.U32 R2, R2, 0x80, RZ ;  /* 0x0000008002027824 */ /* 0x000fe200078e00ff */
[----:B------:R-:W-:Y:S01]  /*0fa0*/  LEA.HI R7, R7, R8, RZ, 0x3 ;  /* 0x0000000807077211 */ /* 0x000fe200078f18ff */
[----:B------:R0:W-:Y:S01]  /*0fb0*/  STL [R1+0x28], R13 ;  /* 0x0000280d01007387 */ /* 0x0001e20000100800 */
[----:B------:R-:W-:Y:S01]  /*0fc0*/  IADD3 R15, R18, 0xc0, RZ ;  /* 0x000000c0120f7810 */ /* 0x000fe20007ffe0ff */
[----:B------:R-:W-:Y:S01]  /*0fd0*/  IMAD.SHL.U32 R4, R4, 0x80, RZ ;  /* 0x0000008004047824 */ /* 0x000fe200078e00ff */
[----:B------:R-:W-:Y:S01]  /*0fe0*/  LOP3.LUT R10, R10, 0x7ffffffc, RZ, 0xc0, !PT ;  /* 0x7ffffffc0a0a7812 */ /* 0x000fe200078ec0ff */
[----:B------:R1:W-:Y:S01]  /*0ff0*/  STL [R1+0x3c], R20 ;  /* 0x00003c1401007387 */ /* 0x0003e20000100800 */
[----:B------:R-:W-:Y:S01]  /*1000*/  LOP3.LUT R3, R13, R0, R3, 0xf6, !PT ;  /* 0x000000000d037212 */ /* 0x000fe200078ef603 */
[----:B------:R-:W-:Y:S01]  /*1010*/  IMAD.SHL.U32 R7, R7, 0x80, RZ ;  /* 0x0000008007077824 */ /* 0x000fe200078e00ff */
[----:B------:R-:W-:Y:S01]  /*1020*/  SHF.R.S32.HI R21, RZ, 0x1f, R219 ;  /* 0x0000001fff157819 */ /* 0x000fe200000114db */
[----:B------:R2:W-:Y:S01]  /*1030*/  STL [R1+0x40], R15 ;  /* 0x0000400f01007387 */ /* 0x0005e20000100800 */
[----:B------:R-:W-:Y:S01]  /*1040*/  LOP3.LUT R8, R5, 0x380, RZ, 0xc0, !PT ;  /* 0x0000038005087812 */ /* 0x000fe200078ec0ff */
[----:B------:R-:W-:Y:S01]  /*1050*/  IMAD.IADD R10, R14, 0x1, -R10 ;  /* 0x000000010e0a7824 */ /* 0x000fe200078e0a0a */
[----:B------:R-:W-:Y:S01]  /*1060*/  LOP3.LUT R2, R2, 0xfffffc00, RZ, 0xc0, !PT ;  /* 0xfffffc0002027812 */ /* 0x000fe200078ec0ff */
[----:B------:R-:W-:Y:S01]  /*1070*/  IMAD.IADD R14, R216, 0x1, R3 ;  /* 0x00000001d80e7824 */ /* 0x000fe200078e0203 */
[----:B0-----:R-:W-:Y:S01]  /*1080*/  SHF.R.U32.HI R13, RZ, 0x3, R12 ;  /* 0x00000003ff0d7819 */ /* 0x001fe2000001160c */
[----:B------:R-:W-:Y:S01]  /*1090*/  STL [R1+0x60], R21 ;  /* 0x0000601501007387 */ /* 0x000fe20000100800 */
[----:B-1----:R-:W-:Y:S01]  /*10a0*/  SHF.R.S32.HI R20, RZ, 0x1f, R20 ;  /* 0x0000001fff147819 */ /* 0x002fe20000011414 */
[----:B------:R-:W-:Y:S01]  /*10b0*/  VIADD R22, R16, 0x80 ;  /* 0x0000008010167836 */ /* 0x000fe20000000000 */
[----:B------:R-:W-:-:S02]  /*10c0*/  LOP3.LUT R0, R12, 0x70, R16, 0xf8, !PT ;  /* 0x000000700c007812 */ /* 0x000fc400078ef810 */
[----:B--2---:R-:W-:Y:S01]  /*10d0*/  SHF.R.S32.HI R15, RZ, 0x1f, R15 ;  /* 0x0000001fff0f7819 */ /* 0x004fe2000001140f */
[----:B------:R-:W-:Y:S01]  /*10e0*/  STL [R1+0x7c], R20 ;  /* 0x00007c1401007387 */ /* 0x000fe20000100800 */
[----:B------:R-:W-:Y:S02]  /*10f0*/  LOP3.LUT R4, R4, 0xfffffc00, RZ, 0xc0, !PT ;  /* 0xfffffc0004047812 */ /* 0x000fe400078ec0ff */
[----:B------:R-:W-:Y:S01]  /*1100*/  SHF.R.U32.HI R12, RZ, 0x3, R9 ;  /* 0x00000003ff0c7819 */ /* 0x000fe20000011609 */
[----:B------:R-:W-:Y:S01]  /*1110*/  STL [R1+0x78], R15 ;  /* 0x0000780f01007387 */ /* 0x000fe20000100800 */
[----:B------:R-:W-:Y:S02]  /*1120*/  LOP3.LUT R5, R9, 0x70, R16, 0xf8, !PT ;  /* 0x0000007009057812 */ /* 0x000fe400078ef810 */
[----:B------:R-:W-:Y:S01]  /*1130*/  LOP3.LUT R7, R7, 0xfffffc00, RZ, 0xc0, !PT ;  /* 0xfffffc0007077812 */ /* 0x000fe200078ec0ff */
[----:B------:R-:W-:Y:S01]  /*1140*/  STL [R1+0x50], R2 ;  /* 0x0000500201007387 */ /* 0x000fe20000100800 */
[----:B------:R-:W-:-:S02]  /*1150*/  SHF.R.U32.HI R9, RZ, 0x3, R8 ;  /* 0x00000003ff097819 */ /* 0x000fc40000011608 */
[----:B------:R-:W-:Y:S01]  /*1160*/  LOP3.LUT R8, R8, 0x70, R16, 0xf8, !PT ;  /* 0x0000007008087812 */ /* 0x000fe200078ef810 */
[----:B------:R-:W-:Y:S01]  /*1170*/  STL [R1+0x54], R14 ;  /* 0x0000540e01007387 */ /* 0x000fe20000100800 */
[----:B------:R-:W-:Y:S01]  /*1180*/  LOP3.LUT R3, R2, R0, R13, 0xf6, !PT ;  /* 0x0000000002037212 */ /* 0x000fe200078ef60d */
[----:B------:R-:W-:Y:S01]  /*1190*/  IMAD.SHL.U32 R0, R10, 0x2, RZ ;  /* 0x000000020a007824 */ /* 0x000fe200078e00ff */
[----:B------:R-:W-:Y:S01]  /*11a0*/  LOP3.LUT R5, R4, R5, R12, 0xf6, !PT ;  /* 0x0000000504057212 */ /* 0x000fe200078ef60c */
[----:B------:R0:W-:Y:S01]  /*11b0*/  STL [R1+0x4c], R4 ;  /* 0x00004c0401007387 */ /* 0x0001e20000100800 */
[----:B------:R-:W-:Y:S01]  /*11c0*/  SHF.R.S32.HI R19, RZ, 0x1f, R18 ;  /* 0x0000001fff137819 */ /* 0x000fe20000011412 */
[C---:B------:R-:W-:Y:S01]  /*11d0*/  VIADD R43, R0.reuse, 0x8 ;  /* 0x00000008002b7836 */ /* 0x040fe20000000000 */
[C---:B------:R-:W-:Y:S01]  /*11e0*/  IADD3 R37, R0.reuse, 0x38, RZ ;  /* 0x0000003800257810 */ /* 0x040fe20007ffe0ff */
[----:B------:R1:W-:Y:S01]  /*11f0*/  STL [R1+0x48], R7 ;  /* 0x0000480701007387 */ /* 0x0003e20000100800 */
[C---:B------:R-:W-:Y:S01]  /*1200*/  VIADD R42, R0.reuse, 0x10 ;  /* 0x00000010002a7836 */ /* 0x040fe20000000000 */
[C---:B------:R-:W-:Y:S01]  /*1210*/  IADD3 R26, R0.reuse, 0x78, RZ ;  /* 0x00000078001a7810 */ /* 0x040fe20007ffe0ff */
[C---:B------:R-:W-:Y:S01]  /*1220*/  VIADD R41, R0.reuse, 0x18 ;  /* 0x0000001800297836 */ /* 0x040fe20000000000 */
[C---:B------:R-:W-:Y:S01]  /*1230*/  IADD3 R12, R0.reuse, 0xb8, RZ ;  /* 0x000000b8000c7810 */ /* 0x040fe20007ffe0ff */
[----:B------:R-:W-:Y:S01]  /*1240*/  VIADD R40, R0, 0x20 ;  /* 0x0000002000287836 */ /* 0x000fe20000000000 */
[----:B------:R-:W-:Y:S01]  /*1250*/  SHF.R.S32.HI R17, RZ, 0x1f, R16 ;  /* 0x0000001fff117819 */ /* 0x000fe20000011410 */
[C---:B0-----:R-:W-:Y:S01]  /*1260*/  IMAD.IADD R4, R216.reuse, 0x1, R3 ;  /* 0x00000001d8047824 */ /* 0x041fe200078e0203 */
[----:B------:R-:W-:Y:S01]  /*1270*/  IADD3 R3, R216, R5, RZ ;  /* 0x00000005d8037210 */ /* 0x000fe20007ffe0ff */
[C---:B------:R-:W-:Y:S01]  /*1280*/  VIADD R39, R0.reuse, 0x28 ;  /* 0x0000002800277836 */ /* 0x040fe20000000000 */
[----:B-1----:R-:W-:Y:S01]  /*1290*/  LOP3.LUT R7, R7, R8, R9, 0xf6, !PT ;  /* 0x0000000807077212 */ /* 0x002fe200078ef609 */
[C---:B------:R-:W-:Y:S01]  /*12a0*/  VIADD R38, R0.reuse, 0x30 ;  /* 0x0000003000267836 */ /* 0x040fe20000000000 */
[----:B------:R-:W-:Y:S01]  /*12b0*/  STL [R1+0x188], R4 ;  /* 0x0001880401007387 */ /* 0x000fe20000100800 */
[----:B------:R-:W-:Y:S01]  /*12c0*/  VIADD R36, R0, 0x40 ;  /* 0x0000004000247836 */ /* 0x000fe20000000000 */
[----:B------:R-:W-:Y:S01]  /*12d0*/  SHF.R.S32.HI R218, RZ, 0x1f, R22 ;  /* 0x0000001fffda7819 */ /* 0x000fe20000011416 */
[----:B------:R-:W-:Y:S01]  /*12e0*/  IMAD.IADD R2, R216, 0x1, R7 ;  /* 0x00000001d8027824 */ /* 0x000fe200078e0207 */
[----:B------:R-:W-:Y:S01]  /*12f0*/  STL [R1+0x44], R0 ;  /* 0x0000440001007387 */ /* 0x000fe20000100800 */
[C---:B------:R-:W-:Y:S01]  /*1300*/  VIADD R32, R0.reuse, 0x48 ;  /* 0x0000004800207836 */ /* 0x040fe20000000000 */
[----:B------:R-:W-:Y:S01]  /*1310*/  SHF.R.S32.HI R7, RZ, 0x1f, R43 ;  /* 0x0000001fff077819 */ /* 0x000fe2000001142b */
[C---:B------:R-:W-:Y:S01]  /*1320*/  VIADD R31, R0.reuse, 0x50 ;  /* 0x00000050001f7836 */ /* 0x040fe20000000000 */
[----:B------:R-:W-:Y:S01]  /*1330*/  STL [R1+0x184], R3 ;  /* 0x0001840301007387 */ /* 0x000fe20000100800 */
[----:B------:R-:W-:-:S02]  /*1340*/  VIADD R30, R0, 0x58 ;  /* 0x00000058001e7836 */ /* 0x000fc40000000000 */
[C---:B------:R-:W-:Y:S01]  /*1350*/  VIADD R29, R0.reuse, 0x60 ;  /* 0x00000060001d7836 */ /* 0x040fe20000000000 */
[----:B------:R-:W-:Y:S01]  /*1360*/  STL [R1+0x180], R2 ;  /* 0x0001800201007387 */ /* 0x000fe20000100800 */
[C---:B------:R-:W-:Y:S02]  /*1370*/  VIADD R28, R0.reuse, 0x68 ;  /* 0x00000068001c7836 */ /* 0x040fe40000000000 */
[C---:B------:R-:W-:Y:S01]  /*1380*/  VIADD R27, R0.reuse, 0x70 ;  /* 0x00000070001b7836 */ /* 0x040fe20000000000 */
[----:B------:R-:W-:Y:S01]  /*1390*/  STL [R1+0xfc], R43 ;  /* 0x0000fc2b01007387 */ /* 0x000fe20000100800 */
[C---:B------:R-:W-:Y:S02]  /*13a0*/  VIADD R25, R0.reuse, 0x80 ;  /* 0x0000008000197836 */ /* 0x040fe40000000000 */
[C---:B------:R-:W-:Y:S01]  /*13b0*/  VIADD R24, R0.reuse, 0x88 ;  /* 0x0000008800187836 */ /* 0x040fe20000000000 */
[----:B------:R0:W-:Y:S01]  /*13c0*/  STL [R1+0xf8], R42 ;  /* 0x0000f82a01007387 */ /* 0x0001e20000100800 */
[----:B------:R-:W-:-:S02]  /*13d0*/  VIADD R21, R0, 0x90 ;  /* 0x0000009000157836 */ /* 0x000fc40000000000 */
[C---:B------:R-:W-:Y:S01]  /*13e0*/  VIADD R20, R0.reuse, 0x98 ;  /* 0x0000009800147836 */ /* 0x040fe20000000000 */
[----:B------:R-:W-:Y:S01]  /*13f0*/  STL [R1+0xf4], R41 ;  /* 0x0000f42901007387 */ /* 0x000fe20000100800 */
[C---:B------:R-:W-:Y:S02]  /*1400*/  VIADD R15, R0.reuse, 0xa0 ;  /* 0x000000a0000f7836 */ /* 0x040fe40000000000 */
[C---:B------:R-:W-:Y:S01]  /*1410*/  VIADD R14, R0.reuse, 0xa8 ;  /* 0x000000a8000e7836 */ /* 0x040fe20000000000 */
[----:B------:R1:W-:Y:S01]  /*1420*/  STL [R1+0xf0], R40 ;  /* 0x0000f02801007387 */ /* 0x0003e20000100800 */
[C---:B------:R-:W-:Y:S01]  /*1430*/  VIADD R13, R0.reuse, 0xb0 ;  /* 0x000000b0000d7836 */ /* 0x040fe20000000000 */
[----:B0-----:R-:W-:Y:S01]  /*1440*/  SHF.R.S32.HI R42, RZ, 0x1f, R42 ;  /* 0x0000001fff2a7819 */ /* 0x001fe2000001142a */
[C---:B------:R-:W-:Y:S01]  /*1450*/  VIADD R10, R0.reuse, 0xc0 ;  /* 0x000000c0000a7836 */ /* 0x040fe20000000000 */
[----:B------:R0:W-:Y:S01]  /*1460*/  STL [R1+0xec], R39 ;  /* 0x0000ec2701007387 */ /* 0x0001e20000100800 */
[----:B------:R-:W-:-:S02]  /*1470*/  VIADD R9, R0, 0xc8 ;  /* 0x000000c800097836 */ /* 0x000fc40000000000 */
[C---:B------:R-:W-:Y:S01]  /*1480*/  VIADD R8, R0.reuse, 0xd0 ;  /* 0x000000d000087836 */ /* 0x040fe20000000000 */
[----:B------:R-:W-:Y:S01]  /*1490*/  STL [R1+0xe8], R38 ;  /* 0x0000e82601007387 */ /* 0x000fe20000100800 */
[C---:B------:R-:W-:Y:S01]  /*14a0*/  VIADD R5, R0.reuse, 0xd8 ;  /* 0x000000d800057836 */ /* 0x040fe20000000000 */
[----:B-1----:R-:W-:Y:S01]  /*14b0*/  SHF.R.S32.HI R40, RZ, 0x1f, R40 ;  /* 0x0000001fff287819 */ /* 0x002fe20000011428 */
[C---:B------:R-:W-:Y:S01]  /*14c0*/  VIADD R4, R0.reuse, 0xe0 ;  /* 0x000000e000047836 */ /* 0x040fe20000000000 */
[----:B------:R1:W-:Y:S01]  /*14d0*/  STL [R1+0xe4], R37 ;  /* 0x0000e42501007387 */ /* 0x0003e20000100800 */
[C---:B------:R-:W-:Y:S01]  /*14e0*/  VIADD R3, R0.reuse, 0xe8 ;  /* 0x000000e800037836 */ /* 0x040fe20000000000 */
[----:B0-----:R-:W-:Y:S01]  /*14f0*/  SHF.R.S32.HI R39, RZ, 0x1f, R39 ;  /* 0x0000001fff277819 */ /* 0x001fe20000011427 */
[C---:B------:R-:W-:Y:S01]  /*1500*/  VIADD R2, R0.reuse, 0xf0 ;  /* 0x000000f000027836 */ /* 0x040fe20000000000 */
[----:B------:R0:W-:Y:S01]  /*1510*/  STL [R1+0xe0], R36 ;  /* 0x0000e02401007387 */ /* 0x0001e20000100800 */
[----:B------:R-:W-:-:S03]  /*1520*/  IADD3 R0, R0, 0xf8, RZ ;  /* 0x000000f800007810 */ /* 0x000fc60007ffe0ff */
[----:B------:R-:W-:Y:S01]  /*1530*/  STL [R1+0xdc], R32 ;  /* 0x0000dc2001007387 */ /* 0x000fe20000100800 */
[----:B-1----:R-:W-:-:S03]  /*1540*/  SHF.R.S32.HI R37, RZ, 0x1f, R37 ;  /* 0x0000001fff257819 */ /* 0x002fc60000011425 */
[----:B------:R1:W-:Y:S01]  /*1550*/  STL [R1+0xd8], R31 ;  /* 0x0000d81f01007387 */ /* 0x0003e20000100800 */
[----:B0-----:R-:W-:-:S03]  /*1560*/  SHF.R.S32.HI R36, RZ, 0x1f, R36 ;  /* 0x0000001fff247819 */ /* 0x001fc60000011424 */
[----:B------:R0:W-:Y:S04]  /*1570*/  STL [R1+0xd4], R30 ;  /* 0x0000d41e01007387 */ /* 0x0001e80000100800 */
        /* <DEDUP_REMOVED lines=27> */
[----:B------:R-:W-:Y:S01]  /*1730*/  STL [R1+0x90], R4 ;  /* 0x0000900401007387 */ /* 0x000fe20000100800 */
[----:B0-----:R-:W-:-:S03]  /*1740*/  SHF.R.S32.HI R8, RZ, 0x1f, R8 ;  /* 0x0000001fff087819 */ /* 0x001fc60000011408 */
[----:B------:R-:W-:Y:S04]  /*1750*/  STL [R1+0x8c], R3 ;  /* 0x00008c0301007387 */ /* 0x000fe80000100800 */
[----:B------:R0:W-:Y:S04]  /*1760*/  STL [R1+0x17c], R7 ;  /* 0x00017c0701007387 */ /* 0x0001e80000100800 */
[----:B------:R-:W-:Y:S04]  /*1770*/  STL [R1+0x88], R2 ;  /* 0x0000880201007387 */ /* 0x000fe80000100800 */
[----:B------:R-:W-:Y:S01]  /*1780*/  STL [R1+0x178], R42 ;  /* 0x0001782a01007387 */ /* 0x000fe20000100800 */
[----:B0-----:R-:W-:-:S03]  /*1790*/  SHF.R.S32.HI R7, RZ, 0x1f, R41 ;  /* 0x0000001fff077819 */ /* 0x001fc60000011429 */
[----:B------:R-:W-:Y:S04]  /*17a0*/  STL [R1+0x84], R0 ;  /* 0x0000840001007387 */ /* 0x000fe80000100800 */
        /* <DEDUP_REMOVED lines=35> */
[----:B------:R-:W-:Y:S02]  /*19e0*/  SHF.R.S32.HI R3, RZ, 0x1f, R2 ;  /* 0x0000001fff037819 */ /* 0x000fe40000011402 */
[----:B------:R-:W-:Y:S01]  /*19f0*/  SHF.R.S32.HI R2, RZ, 0x1f, R0 ;  /* 0x0000001fff027819 */ /* 0x000fe20000011400 */
[----:B------:R-:W-:Y:S01]  /*1a00*/  IMAD R0, R6, 0x8, R11 ;  /* 0x0000000806007824 */ /* 0x000fe200078e020b */
[----:B------:R1:W-:Y:S04]  /*1a10*/  STL [R1+0x110], R5 ;  /* 0x0001100501007387 */ /* 0x0003e80000100800 */
[----:B------:R1:W-:Y:S04]  /*1a20*/  STL [R1+0x10c], R4 ;  /* 0x00010c0401007387 */ /* 0x0003e80000100800 */
[----:B------:R1:W-:Y:S04]  /*1a30*/  STL [R1+0x108], R3 ;  /* 0x0001080301007387 */ /* 0x0003e80000100800 */
[----:B------:R1:W-:Y:S04]  /*1a40*/  STL [R1+0x58], R0 ;  /* 0x0000580001007387 */ /* 0x0003e80000100800 */
[----:B------:R1:W-:Y:S02]  /*1a50*/  STL [R1+0x104], R2 ;  /* 0x0001040201007387 */ /* 0x0003e40000100800 */
.L_x_3293:
[----:B01----:R-:W0:Y:S02]  /*1a60*/  LDC.64 R2, c[0x0][0xc88] ;  /* 0x00032200ff027b82 */ /* 0x003e240000000a00 */
[----:B0-----:R-:W-:-:S05]  /*1a70*/  IMAD.WIDE R2, R35, 0x4, R2 ;  /* 0x0000000423027825 */ /* 0x001fca00078e0202 */
[----:B--2--5:R-:W2:Y:S01]  /*1a80*/  LDG.E R29, desc[UR42][R2.64] ;  /* 0x0000002a021d7981 */ /* 0x024ea2000c1e1900 */
[----:B------:R-:W-:Y:S05]  /*1a90*/  YIELD ;  /* 0x0000000000007946 */ /* 0x000fea0003800000 */
[----:B------:R-:W-:Y:S01]  /*1aa0*/  ULDC.64 UR4, c[0x0][0xa28] ;  /* 0x00028a0000047ab9 */ /* 0x000fe20000000a00 */
[----:B------:R-:W-:Y:S01]  /*1ab0*/  ULDC.64 UR8, c[0x0][0xa18] ;  /* 0x0002860000087ab9 */ /* 0x000fe20000000a00 */
[----:B------:R-:W-:Y:S01]  /*1ac0*/  ISETP.NE.U32.AND P1, PT, RZ, UR4, PT ;  /* 0x00000004ff007c0c */ /* 0x000fe2000bf25070 */
[----:B---3--:R-:W-:Y:S01]  /*1ad0*/  IMAD.MOV.U32 R9, RZ, RZ, RZ ;  /* 0x000000ffff097224 */ /* 0x008fe200078e00ff */
[----:B------:R-:W-:Y:S01]  /*1ae0*/  ULDC.64 UR6, c[0x0][0xa08] ;  /* 0x0002820000067ab9 */ /* 0x000fe20000000a00 */
[----:B------:R-:W-:Y:S01]  /*1af0*/  IMAD.MOV.U32 R27, RZ, RZ, RZ ;  /* 0x000000ffff1b7224 */ /* 0x000fe200078e00ff */
[----:B------:R-:W-:-:S02]  /*1b00*/  ISETP.NE.AND.EX P1, PT, RZ, UR5, PT, P1 ;  /* 0x00000005ff007c0c */ /* 0x000fc4000bf25310 */
[----:B------:R-:W-:-:S04]  /*1b10*/  ISETP.NE.U32.AND P0, PT, RZ, UR6, PT ;  /* 0x00000006ff007c0c */ /* 0x000fc8000bf05070 */
[----:B------:R-:W-:Y:S02]  /*1b20*/  ISETP.NE.AND.EX P0, PT, RZ, UR7, PT, P0 ;  /* 0x00000007ff007c0c */ /* 0x000fe4000bf05300 */
[----:B--2---:R-:W-:Y:S01]  /*1b30*/  SHF.R.S32.HI R0, RZ, 0x1f, R29 ;  /* 0x0000001fff007819 */ /* 0x004fe2000001141d */
[----:B------:R-:W-:-:S04]  /*1b40*/  IMAD.SHL.U32 R31, R29, 0x4, RZ ;  /* 0x000000041d1f7824 */ /* 0x000fc800078e00ff */
[C---:B------:R-:W-:Y:S01]  /*1b50*/  @P1 LEA R6, P2, R29.reuse, UR4, 0x2 ;  /* 0x000000041d061c11 */ /* 0x040fe2000f8410ff */
[----:B------:R-:W-:Y:S01]  /*1b60*/  STL [R1+0x5c], R29 ;  /* 0x00005c1d01007387 */ /* 0x000fe20000100800 */
[C-C-:B------:R-:W-:Y:S02]  /*1b70*/  SHF.L.U64.HI R30, R29.reuse, 0x2, R0.reuse ;  /* 0x000000021d1e7819 */ /* 0x140fe40000010200 */
[----:B------:R-:W-:Y:S01]  /*1b80*/  @P1 LEA.HI.X R7, R29, UR5, R0, 0x2, P2 ;  /* 0x000000051d071c11 */ /* 0x000fe200090f1400 */
[----:B------:R-:W-:Y:S01]  /*1b90*/  ULDC UR4, c[0x0][0x288] ;  /* 0x0000a20000047ab9 */ /* 0x000fe20000000800 */
[----:B------:R-:W-:Y:S01]  /*1ba0*/  ISETP.NE.U32.AND P2, PT, RZ, UR8, PT ;  /* 0x00000008ff007c0c */ /* 0x000fe2000bf45070 */
[----:B------:R0:W-:Y:S01]  /*1bb0*/  STL [R1+0x70], R0 ;  /* 0x0000700001007387 */ /* 0x0001e20000100800 */
[----:B------:R-:W-:Y:S02]  /*1bc0*/  IADD3 R4, P3, R31, UR6, RZ ;  /* 0x000000061f047c10 */ /* 0x000fe4000ff7e0ff */
[----:B------:R-:W-:Y:S01]  /*1bd0*/  ISETP.NE.AND.EX P2, PT, RZ, UR9, PT, P2 ;  /* 0x00000009ff007c0c */ /* 0x000fe2000bf45320 */
[----:B------:R-:W5:Y:S01]  /*1be0*/  @P1 LDG.E R9, desc[UR42][R6.64] ;  /* 0x0000002a06091981 */ /* 0x000f62000c1e1900 */
[----:B------:R-:W-:-:S03]  /*1bf0*/  IADD3.X R5, R30, UR7, RZ, P3, !PT ;  /* 0x000000071e057c10 */ /* 0x000fc60009ffe4ff */
[----:B------:R1:W-:Y:S01]  /*1c00*/  STL [R1+0x68], R31 ;  /* 0x0000681f01007387 */ /* 0x0003e20000100800 */
[----:B0-----:R-:W-:Y:S01]  /*1c10*/  IMAD.U32 R0, RZ, RZ, UR4 ;  /* 0x00000004ff007e24 */ /* 0x001fe2000f8e00ff */
[----:B------:R-:W-:Y:S02]  /*1c20*/  ULDC.64 UR4, c[0x0][0x418] ;  /* 0x0001060000047ab9 */ /* 0x000fe40000000a00 */
[----:B------:R-:W5:Y:S04]  /*1c30*/  @P0 LDG.E R27, desc[UR42][R4.64] ;  /* 0x0000002a041b0981 */ /* 0x000f68000c1e1900 */
[----:B------:R-:W-:Y:S01]  /*1c40*/  @P2 IADD3 R2, P1, R31, UR8, RZ ;  /* 0x000000081f022c10 */ /* 0x000fe2000ff3e0ff */
[----:B------:R1:W-:Y:S03]  /*1c50*/  STL [R1+0x6c], R30 ;  /* 0x00006c1e01007387 */ /* 0x0003e60000100800 */
        /* <DEDUP_REMOVED lines=10> */
[----:B------:R-:W-:Y:S01]  /*1d00*/  MOV R28, UR4 ;  /* 0x00000004001c7c02 */ /* 0x000fe20008000f00 */
[----:B--2---:R1:W-:Y:S01]  /*1d10*/  STL [R1+0x24], R0 ;  /* 0x0000240001007387 */ /* 0x0043e20000100800 */
[----:B------:R-:W-:Y:S01]  /*1d20*/  IMAD.MOV.U32 R10, RZ, RZ, R0 ;  /* 0x000000ffff0a7224 */ /* 0x000fe200078e0000 */
[----:B----4-:R-:W-:Y:S06]  /*1d30*/  @P2 BRA `(.L_x_3058) ;  /* 0x0000000000282947 */ /* 0x010fec0003800000 */
[----:B------:R-:W-:Y:S02]  /*1d40*/  ULDC.64 UR4, c[0x0][0xa00] ;  /* 0x0002800000047ab9 */ /* 0x000fe40000000a00 */
[----:B------:R-:W-:-:S04]  /*1d50*/  ISETP.NE.U32.AND P1, PT, RZ, UR4, PT ;  /* 0x00000004ff007c0c */ /* 0x000fc8000bf25070 */
[----:B------:R-:W-:-:S13]  /*1d60*/  ISETP.NE.AND.EX P1, PT, RZ, UR5, PT, P1 ;  /* 0x00000005ff007c0c */ /* 0x000fda000bf25310 */
[----:B------:R-:W-:Y:S05]  /*1d70*/  @!P1 BRA `(.L_x_3058) ;  /* 0x0000000000189947 */ /* 0x000fea0003800000 */
[----:B------:R-:W0:Y:S02]  /*1d80*/  LDC.64 R6, c[0x0][0xa00] ;  /* 0x00028000ff067b82 */ /* 0x000e240000000a00 */
[----:B0-----:R-:W-:-:S05]  /*1d90*/  IMAD.WIDE R6, R29, 0x4, R6 ;  /* 0x000000041d067825 */ /* 0x001fca00078e0206 */
[----:B-1----:R-:W2:Y:S04]  /*1da0*/  LDG.E R0, desc[UR42][R6.64] ;  /* 0x0000002a06007981 */ /* 0x002ea8000c1e1900 */
[----:B------:R-:W2:Y:S02]  /*1db0*/  LDG.E R3, desc[UR42][R6.64+0x4] ;  /* 0x0000042a06037981 */ /* 0x000ea4000c1e1900 */
[----:B--2---:R-:W-:-:S05]  /*1dc0*/  IMAD.IADD R10, R3, 0x1, -R0 ;  /* 0x00000001030a7824 */ /* 0x004fca00078e0a00 */
[----:B------:R0:W-:Y:S02]  /*1dd0*/  STL [R1+0x24], R10 ;  /* 0x0000240a01007387 */ /* 0x0001e40000100800 */
.L_x_3058:
[----:B------:R-:W-:Y:S01]  /*1de0*/  ULDC.64 UR4, c[0x0][0xa20] ;  /* 0x0002880000047ab9 */ /* 0x000fe20000000a00 */
[C---:B------:R-:W-:Y:S02]  /*1df0*/  LOP3.LUT R3, R34.reuse, 0xff000000, RZ, 0xc0, !PT ;  /* 0xff00000022037812 */ /* 0x040fe400078ec0ff */
[----:B------:R-:W-:Y:S02]  /*1e00*/  ISETP.NE.U32.AND P1, PT, RZ, UR4, PT ;  /* 0x00000004ff007c0c */ /* 0x000fe4000bf25070 */
[C---:B-1----:R-:W-:Y:S02]  /*1e10*/  LOP3.LUT R0, R34.reuse, 0xff0000, RZ, 0xc0, !PT ;  /* 0x00ff000022007812 */ /* 0x042fe400078ec0ff */
[----:B------:R-:W-:Y:S02]  /*1e20*/  ISETP.NE.AND.EX P1, PT, RZ, UR5, PT, P1 ;  /* 0x00000005ff007c0c */ /* 0x000fe4000bf25310 */
[----:B------:R-:W-:Y:S02]  /*1e30*/  SHF.R.U32.HI R3, RZ, 0x8, R3 ;  /* 0x00000008ff037819 */ /* 0x000fe40000011603 */
[----:B------:R-:W-:-:S02]  /*1e40*/  LOP3.LUT R221, R34, 0xffff, RZ, 0xc0, !PT ;  /* 0x0000ffff22dd7812 */ /* 0x000fc400078ec0ff */
[----:B------:R-:W-:-:S07]  /*1e50*/  LEA.HI R8, R0, R3, RZ, 0x10 ;  /* 0x0000000300087211 */ /* 0x000fce00078f80ff */
[----:B------:R-:W-:Y:S05]  /*1e60*/  @!P1 BRA `(.L_x_3059) ;  /* 0x0000000000109947 */ /* 0x000fea0003800000 */
[----:B------:R-:W-:-:S04]  /*1e70*/  IADD3 R4, P0, R31, UR4, RZ ;  /* 0x000000041f047c10 */ /* 0x000fc8000ff1e0ff */
[----:B------:R-:W-:-:S05]  /*1e80*/  IADD3.X R5, R30, UR5, RZ, P0, !PT ;  /* 0x000000051e057c10 */ /* 0x000fca00087fe4ff */
[----:B------:R1:W5:Y:S01]  /*1e90*/  LDG.E R28, desc[UR42][R4.64] ;  /* 0x0000002a041c7981 */ /* 0x000362000c1e1900 */
[----:B------:R-:W-:Y:S05]  /*1ea0*/  BRA `(.L_x_3060) ;  /* 0x0000000000107947 */ /* 0x000fea0003800000 */
.L_x_3059:
[----:B------:R-:W-:Y:S05]  /*1eb0*/  @!P0 BRA `(.L_x_3060) ;  /* 0x00000000000c8947 */ /* 0x000fea0003800000 */
[----:B------:R-:W2:Y:S04]  /*1ec0*/  LDG.E R3, desc[UR42][R4.64] ;  /* 0x0000002a04037981 */ /* 0x000ea8000c1e1900 */
[----:B------:R-:W2:Y:S02]  /*1ed0*/  LDG.E R28, desc[UR42][R4.64+0x4] ;  /* 0x0000042a041c7981 */ /* 0x000ea4000c1e1900 */
[----:B--2---:R-:W-:-:S07]  /*1ee0*/  IMAD.IADD R28, R28, 0x1, -R3 ;  /* 0x000000011c1c7824 */ /* 0x004fce00078e0a03 */
.L_x_3060:
[----:B------:R-:W-:Y:S01]  /*1ef0*/  ULDC.64 UR4, c[0x0][0xa10] ;  /* 0x0002840000047ab9 */ /* 0x000fe20000000a00 */
[----:B------:R-:W2:Y:S01]  /*1f00*/  LDC R6, c[0x0][0x448] ;  /* 0x00011200ff067b82 */ /* 0x000ea20000000800 */
[----:B------:R-:W-:-:S04]  /*1f10*/  ISETP.NE.U32.AND P0, PT, RZ, UR4, PT ;  /* 0x00000004ff007c0c */ /* 0x000fc8000bf05070 */
[----:B------:R-:W-:Y:S01]  /*1f20*/  ISETP.NE.AND.EX P0, PT, RZ, UR5, PT, P0 ;  /* 0x00000005ff007c0c */ /* 0x000fe2000bf05300 */
[----:B------:R-:W-:-:S12]  /*1f30*/  ULDC.64 UR4, c[0x0][0xa30] ;  /* 0x00028c0000047ab9 */ /* 0x000fd80000000a00 */
[----:B-1----:R-:W1:Y:S02]  /*1f40*/  @P0 LDC.64 R4, c[0x0][0xa10] ;  /* 0x00028400ff040b82 */ /* 0x002e640000000a00 */
[----:B-1----:R-:W-:-:S05]  /*1f50*/  @P0 IMAD.WIDE R4, R29, 0x4, R4 ;  /* 0x000000041d040825 */ /* 0x002fca00078e0204 */
[----:B------:R-:W3:Y:S04]  /*1f60*/  @P0 LDG.E R0, desc[UR42][R4.64] ;  /* 0x0000002a04000981 */ /* 0x000ee8000c1e1900 */
[----:B------:R1:W3:Y:S01]  /*1f70*/  @P0 LDG.E R3, desc[UR42][R4.64+0x4] ;  /* 0x0000042a04030981 */ /* 0x0002e2000c1e1900 */
[----:B------:R-:W-:Y:S01]  /*1f80*/  ISETP.NE.U32.AND P1, PT, RZ, UR4, PT ;  /* 0x00000004ff007c0c */ /* 0x000fe2000bf25070 */
[----:B-----5:R-:W-:-:S03]  /*1f90*/  IMAD.MOV.U32 R24, RZ, RZ, R28 ;  /* 0x000000ffff187224 */ /* 0x020fc600078e001c */
[----:B------:R-:W-:-:S13]  /*1fa0*/  ISETP.NE.AND.EX P1, PT, RZ, UR5, PT, P1 ;  /* 0x00000005ff007c0c */ /* 0x000fda000bf25310 */
[----:B-1----:R-:W-:-:S04]  /*1fb0*/  @P1 IADD3 R4, P2, R31, UR4, RZ ;  /* 0x000000041f041c10 */ /* 0x002fc8000ff5e0ff */
[----:B------:R-:W-:-:S05]  /*1fc0*/  @P1 IADD3.X R5, R30, UR5, RZ, P2, !PT ;  /* 0x000000051e051c10 */ /* 0x000fca00097fe4ff */
[----:B------:R1:W5:Y:S01]  /*1fd0*/  @P1 LDG.E R24, desc[UR42][R4.64] ;  /* 0x0000002a04181981 */ /* 0x000362000c1e1900 */
[----:B--2---:R-:W-:Y:S01]  /*1fe0*/  ISETP.NE.AND P1, PT, R6, 0x1, PT ;  /* 0x000000010600780c */ /* 0x004fe20003f25270 */
[----:B------:R-:W-:Y:S01]  /*1ff0*/  IMAD.SHL.U32 R12, R33, 0x80, RZ ;  /* 0x00000080210c7824 */ /* 0x000fe200078e00ff */
[----:B------:R-:W-:Y:S01]  /*2000*/  LOP3.LUT R13, R8, 0xff, RZ, 0xc0, !PT ;  /* 0x000000ff080d7812 */ /* 0x000fe200078ec0ff */
[----:B------:R-:W-:Y:S01]  /*2010*/  IMAD.IADD R9, R28, 0x1, -R9 ;  /* 0x000000011c097824 */ /* 0x000fe200078e0a09 */
[----:B------:R-:W-:Y:S01]  /*2020*/  BSSY B0, `(.L_x_3061) ;  /* 0x0000037000007945 */ /* 0x000fe20003800000 */
[----:B------:R-:W-:Y:S01]  /*2030*/  VIADD R6, R12, 0x7f ;  /* 0x0000007f0c067836 */ /* 0x000fe20000000000 */
[----:B------:R-:W-:Y:S07]  /*2040*/  STL [R1+0x2c], R12 ;  /* 0x00002c0c01007387 */ /* 0x000fee0000100800 */
[----:B------:R-:W2:Y:S08]  /*2050*/  @P1 LDC R7, c[0x0][0x44c] ;  /* 0x00011300ff071b82 */ /* 0x000eb00000000800 */
[----:B------:R-:W4:Y:S01]  /*2060*/  @P1 LDC R11, c[0x0][0x450] ;  /* 0x00011400ff0b1b82 */ /* 0x000f220000000800 */
[----:B---3--:R-:W-:-:S02]  /*2070*/  @P0 IMAD.IADD R2, R3, 0x1, -R0 ;  /* 0x0000000103020824 */ /* 0x008fc400078e0a00 */
[----:B--2---:R-:W-:-:S03]  /*2080*/  @P1 IMAD.HI.U32 R0, R6, R7, RZ ;  /* 0x0000000706001227 */ /* 0x004fc600078e00ff */
[----:B-1----:R-:W-:Y:S02]  /*2090*/  IADD3 R4, R9, R2, RZ ;  /* 0x0000000209047210 */ /* 0x002fe40007ffe0ff */
[----:B----4-:R-:W-:Y:S02]  /*20a0*/  @P1 SHF.R.U32.HI R6, RZ, R11, R0 ;  /* 0x0000000bff061219 */ /* 0x010fe40000011600 */
[C---:B------:R-:W-:Y:S01]  /*20b0*/  IADD3 R91, R4.reuse, 0x80, -R10 ;  /* 0x00000080045b7810 */ /* 0x040fe20007ffe80a */
[----:B------:R-:W-:Y:S01]  /*20c0*/  VIADD R0, R4, 0x7f ;  /* 0x0000007f04007836 */ /* 0x000fe20000000000 */
[----:B------:R1:W-:Y:S03]  /*20d0*/  STL [R1+0x30], R4 ;  /* 0x0000300401007387 */ /* 0x0003e60000100800 */
[----:B------:R-:W-:Y:S01]  /*20e0*/  IMAD.IADD R6, R91, 0x1, R6 ;  /* 0x000000015b067824 */ /* 0x000fe200078e0206 */
[----:B------:R-:W-:Y:S01]  /*20f0*/  SHF.R.S32.HI R3, RZ, 0x1f, R0 ;  /* 0x0000001fff037819 */ /* 0x000fe20000011400 */
[----:B------:R2:W-:Y:S03]  /*2100*/  STL [R1+0x80], R13 ;  /* 0x0000800d01007387 */ /* 0x0005e60000100800 */
[----:B------:R-:W-:-:S02]  /*2110*/  SHF.R.S32.HI R5, RZ, 0x1f, R6 ;  /* 0x0000001fff057819 */ /* 0x000fc40000011406 */
[----:B------:R-:W-:Y:S01]  /*2120*/  LEA.HI R3, R3, R0, RZ, 0x7 ;  /* 0x0000000003037211 */ /* 0x000fe200078f38ff */
[----:B------:R-:W-:Y:S01]  /*2130*/  IMAD.MOV.U32 R0, RZ, RZ, RZ ;  /* 0x000000ffff007224 */ /* 0x000fe200078e00ff */
[----:B------:R-:W-:Y:S02]  /*2140*/  LEA.HI R5, R5, R6, RZ, 0x7 ;  /* 0x0000000605057211 */ /* 0x000fe400078f38ff */
[----:B-1----:R-:W-:Y:S02]  /*2150*/  SHF.R.U32.HI R4, RZ, 0x10, R8 ;  /* 0x00000010ff047819 */ /* 0x002fe40000011608 */
[----:B------:R-:W-:Y:S02]  /*2160*/  SHF.R.S32.HI R92, RZ, 0x7, R3 ;  /* 0x00000007ff5c7819 */ /* 0x000fe40000011403 */
[----:B------:R-:W-:Y:S01]  /*2170*/  SHF.R.S32.HI R5, RZ, 0x7, R5 ;  /* 0x00000007ff057819 */ /* 0x000fe20000011405 */
[----:B------:R2:W-:Y:S03]  /*2180*/  STL [R1+0x64], R4 ;  /* 0x0000640401007387 */ /* 0x0005e60000100800 */
[----:B0-----:R-:W-:-:S04]  /*2190*/  VIMNMX R10, R92, R5, PT ;  /* 0x000000055c0a7248 */ /* 0x001fc80003fe0100 */
[----:B------:R-:W-:-:S13]  /*21a0*/  ISETP.GE.AND P0, PT, R10, 0x1, PT ;  /* 0x000000010a00780c */ /* 0x000fda0003f06270 */
[----:B--2---:R-:W-:Y:S05]  /*21b0*/  @!P0 BRA `(.L_x_3062) ;  /* 0x0000000000748947 */ /* 0x004fea0003800000 */
[----:B------:R-:W-:Y:S01]  /*21c0*/  ISETP.NE.AND P0, PT, R4, RZ, PT ;  /* 0x000000ff0400720c */ /* 0x000fe20003f05270 */
[----:B------:R-:W-:-:S03]  /*21d0*/  ULDC UR4, c[0x0][0x9f0] ;  /* 0x00027c0000047ab9 */ /* 0x000fc60000000800 */
        /* <DEDUP_REMOVED lines=24> */
[----:B------:R-:W-:-:S04]  /*2360*/  IMAD.MOV.U32 R0, RZ, RZ, R5 ;  /* 0x000000ffff007224 */ /* 0x000fc800078e0005 */
[----:B------:R-:W-:Y:S01]  /*2370*/  @!P2 IMAD.MOV R0, RZ, RZ, -R0 ;  /* 0x000000ffff00a224 */ /* 0x000fe200078e0a00 */
[----:B------:R-:W-:-:S07]  /*2380*/  @!P1 LOP3.LUT R0, RZ, R11, RZ, 0x33, !PT ;  /* 0x0000000bff009212 */ /* 0x000fce00078e33ff */
.L_x_3062:
[----:B------:R-:W-:Y:S05]  /*2390*/  BSYNC B0 ;  /* 0x0000000000007941 */ /* 0x000fea0003800000 */
.L_x_3061:
[----:B------:R-:W-:-:S05]  /*23a0*/  IMAD R3, R13, R0, RZ ;  /* 0x000000000d037224 */ /* 0x000fca00078e02ff */
[C---:B------:R-:W-:Y:S01]  /*23b0*/  VIADDMNMX R0, R3.reuse, R0, R10, PT ;  /* 0x0000000003007246 */ /* 0x040fe2000380010a */
[----:B------:R-:W-:-:S04]  /*23c0*/  IMAD R3, R3, 0x80, -R9 ;  /* 0x0000008003037824 */ /* 0x000fc800078e0a09 */
[----:B------:R-:W-:Y:S01]  /*23d0*/  IMAD R5, R0, 0x80, -R9 ;  /* 0x0000008000057824 */ /* 0x000fe200078e0a09 */
[----:B------:R-:W-:-:S04]  /*23e0*/  VIMNMX R3, RZ, R3, !PT ;  /* 0x00000003ff037248 */ /* 0x000fc80007fe0100 */
[----:B------:R-:W-:Y:S02]  /*23f0*/  VIMNMX R0, R5, R2, PT ;  /* 0x0000000205007248 */ /* 0x000fe40003fe0100 */
[----:B------:R-:W-:Y:S02]  /*2400*/  SHF.R.U32.HI R25, RZ, 0x7, R3 ;  /* 0x00000007ff197819 */ /* 0x000fe40000011603 */
[----:B------:R-:W-:Y:S02]  /*2410*/  ISETP.GT.AND P0, PT, R0, R3, PT ;  /* 0x000000030000720c */ /* 0x000fe40003f04270 */
[----:B------:R-:W-:-:S11]  /*2420*/  MOV R26, R25 ;  /* 0x00000019001a7202 */ /* 0x000fd60000000f00 */
        /* <DEDUP_REMOVED lines=27> */
.L_x_3065:
[----:B------:R-:W-:Y:S05]  /*25e0*/  BSYNC B6 ;  /* 0x0000000000067941 */ /* 0x000fea0003800000 */
.L_x_3064:
        /* <DEDUP_REMOVED lines=9> */
[----:B------:R-:W-:Y:S01]  /*2680*/  IMAD.U32 R5, RZ, RZ, UR5 ;  /* 0x00000005ff057e24 */ /* 0x000fe2000f8e00ff */
[----:B------:R-:W0:Y:S01]  /*2690*/  LDC.64 R14, c[0x4][R14] ;  /* 0x010000000e0e7b82 */ /* 0x000e220000000a00 */
[----:B------:R-:W-:Y:S01]  /*26a0*/  ULDC.64 UR4, c[0x4][0xc8] ;  /* 0x0100320000047ab9 */ /* 0x000fe20000000a00 */
[----:B------:R-:W-:Y:S02]  /*26b0*/  IMAD.U32 R11, RZ, RZ, UR7 ;  /* 0x00000007ff0b7e24 */ /* 0x000fe4000f8e00ff */
[----:B------:R-:W-:-:S02]  /*26c0*/  IMAD.U32 R6, RZ, RZ, UR4 ;  /* 0x00000004ff067e24 */ /* 0x000fc4000f8e00ff */
[----:B------:R-:W-:Y:S02]  /*26d0*/  IMAD.U32 R7, RZ, RZ, UR5 ;  /* 0x00000005ff077e24 */ /* 0x000fe4000f8e00ff */
[----:B------:R-:W-:Y:S02]  /*26e0*/  IMAD.MOV.U32 R8, RZ, RZ, 0x70 ;  /* 0x00000070ff087424 */ /* 0x000fe400078e00ff */
[----:B------:R-:W-:Y:S02]  /*26f0*/  IMAD.MOV.U32 R12, RZ, RZ, 0x1 ;  /* 0x00000001ff0c7424 */ /* 0x000fe400078e00ff */
[----:B------:R-:W-:-:S07]  /*2700*/  IMAD.MOV.U32 R13, RZ, RZ, RZ ;  /* 0x000000ffff0d7224 */ /* 0x000fce00078e00ff */
[----:B------:R-:W-:-:S07]  /*2710*/  LEPC R20, `(.L_x_3067) ;  /* 0x000000001014794e */ /* 0x000fce0000000000 */
[----:B0----5:R-:W-:Y:S05]  /*2720*/  CALL.ABS.NOINC R14 ;  /* 0x000000000e007343 */ /* 0x021fea0003c00000 */
.L_x_3067:
[----:B------:R-:W-:Y:S05]  /*2730*/  BSYNC B6 ;  /* 0x0000000000067941 */ /* 0x000fea0003800000 */
.L_x_3066:
        /* <DEDUP_REMOVED lines=19> */
[----:B------:R-:W-:-:S04]  /*2870*/  IMAD.SHL.U32 R34, R220, 0x80, RZ ;  /* 0x00000080dc227824 */ /* 0x000fc800078e00ff */
[----:B------:R-:W-:Y:S02]  /*2880*/  IMAD.IADD R5, R16, 0x1, R5 ;  /* 0x0000000110057824 */ /* 0x000fe400078e0205 */
[----:B----4-:R-:W-:-:S05]  /*2890*/  VIADD R6, R29, 0xffffff80 ;  /* 0xffffff801d067836 */ /* 0x010fca0000000000 */
[----:B------:R-:W-:-:S04]  /*28a0*/  SHF.R.S32.HI R3, RZ, 0x1f, R6 ;  /* 0x0000001fff037819 */ /* 0x000fc80000011406 */
[----:B------:R-:W-:-:S04]  /*28b0*/  LEA.HI R3, R3, R6, RZ, 0x3 ;  /* 0x0000000603037211 */ /* 0x000fc800078f18ff */
[----:B------:R-:W-:-:S04]  /*28c0*/  LOP3.LUT R7, R3, 0xfffffff8, RZ, 0xc0, !PT ;  /* 0xfffffff803077812 */ /* 0x000fc800078ec0ff */
[----:B------:R-:W-:Y:S01]  /*28d0*/  IADD3 R37, R6, -R7, RZ ;  /* 0x8000000706257210 */ /* 0x000fe20007ffe0ff */
[----:B------:R-:W-:Y:S02]  /*28e0*/  IMAD R7, R220, R15, R4 ;  /* 0x0000000fdc077224 */ /* 0x000fe400078e0204 */
[----:B------:R-:W-:-:S04]  /*28f0*/  IMAD R4, R9, R12, RZ ;  /* 0x0000000c09047224 */ /* 0x000fc800078e02ff */
[----:B------:R-:W-:Y:S01]  /*2900*/  IMAD R9, R220, R13, R4 ;  /* 0x0000000ddc097224 */ /* 0x000fe200078e0204 */
[----:B------:R-:W-:Y:S02]  /*2910*/  SHF.R.S32.HI R4, RZ, 0x1f, R5 ;  /* 0x0000001fff047819 */ /* 0x000fe40000011405 */
[----:B------:R-:W-:Y:S02]  /*2920*/  LOP3.LUT R34, R34, 0x380, RZ, 0xc0, !PT ;  /* 0x0000038022227812 */ /* 0x000fe400078ec0ff */
[CC--:B------:R-:W-:Y:S02]  /*2930*/  LEA.HI R77, R4.reuse, R5.reuse, RZ, 0x4 ;  /* 0x00000005044d7211 */ /* 0x0c0fe400078f20ff */
[----:B------:R-:W-:Y:S01]  /*2940*/  LEA.HI R6, R4, R5, RZ, 0x7 ;  /* 0x0000000504067211 */ /* 0x000fe200078f38ff */
[----:B------:R-:W-:Y:S01]  /*2950*/  VIADD R33, R220, 0x20 ;  /* 0x00000020dc217836 */ /* 0x000fe20000000000 */
[----:B------:R-:W-:Y:S01]  /*2960*/  LOP3.LUT R4, R34, 0x70, R77, 0xf8, !PT ;  /* 0x0000007022047812 */ /* 0x000fe200078ef84d */
[----:B------:R-:W-:-:S02]  /*2970*/  VIADD R34, R220, 0x20 ;  /* 0x00000020dc227836 */ /* 0x000fc40000000000 */
[----:B------:R-:W-:Y:S02]  /*2980*/  IMAD.SHL.U32 R33, R33, 0x80, RZ ;  /* 0x0000008021217824 */ /* 0x000fe400078e00ff */
[----:B------:R-:W-:-:S03]  /*2990*/  IMAD.SHL.U32 R34, R34, 0x80, RZ ;  /* 0x0000008022227824 */ /* 0x000fc600078e00ff */
[----:B------:R-:W-:Y:S02]  /*29a0*/  LOP3.LUT R33, R33, 0x380, RZ, 0xc0, !PT ;  /* 0x0000038021217812 */ /* 0x000fe400078ec0ff */
[----:B------:R-:W-:Y:S01]  /*29b0*/  LOP3.LUT R34, R34, 0x380, RZ, 0xc0, !PT ;  /* 0x0000038022227812 */ /* 0x000fe200078ec0ff */
[----:B------:R-:W-:Y:S01]  /*29c0*/  IMAD.WIDE.U32 R78, R220, R14, R18 ;  /* 0x0000000edc4e7225 */ /* 0x000fe200078e0012 */
[----:B------:R-:W-:-:S03]  /*29d0*/  LOP3.LUT R5, R33, 0x70, R77, 0xf8, !PT ;  /* 0x0000007021057812 */ /* 0x000fc600078ef84d */
[----:B------:R-:W-:Y:S01]  /*29e0*/  IMAD.WIDE.U32 R80, R220, R14, R16 ;  /* 0x0000000edc507225 */ /* 0x000fe200078e0010 */
[----:B------:R-:W-:-:S03]  /*29f0*/  SHF.R.U32.HI R34, RZ, 0x3, R34 ;  /* 0x00000003ff227819 */ /* 0x000fc60000011622 */
[----:B------:R-:W-:Y:S02]  /*2a00*/  IMAD.SHL.U32 R6, R6, 0x80, RZ ;  /* 0x0000008006067824 */ /* 0x000fe400078e00ff */
[----:B------:R-:W-:Y:S02]  /*2a10*/  IMAD.IADD R79, R79, 0x1, R7 ;  /* 0x000000014f4f7824 */ /* 0x000fe400078e0207 */
[----:B------:R-:W-:Y:S01]  /*2a20*/  IMAD.IADD R81, R7, 0x1, R81 ;  /* 0x0000000107517824 */ /* 0x000fe200078e0251 */
[----:B------:R-:W-:Y:S02]  /*2a30*/  LOP3.LUT R7, R6, 0xffffc000, RZ, 0xc0, !PT ;  /* 0xffffc00006077812 */ /* 0x000fe400078ec0ff */
[----:B------:R-:W-:Y:S02]  /*2a40*/  LOP3.LUT R6, R5, R34, RZ, 0x3c, !PT ;  /* 0x0000002205067212 */ /* 0x000fe400078e3cff */
[----:B------:R-:W-:Y:S01]  /*2a50*/  SHF.R.U32.HI R34, RZ, 0x7, R29 ;  /* 0x00000007ff227819 */ /* 0x000fe2000001161d */
[----:B------:R-:W-:-:S03]  /*2a60*/  VIADD R10, R220, 0x60 ;  /* 0x00000060dc0a7836 */ /* 0x000fc60000000000 */
[----:B------:R-:W-:Y:S02]  /*2a70*/  ISETP.NE.AND P6, PT, R34, 0x1, PT ;  /* 0x000000012200780c */ /* 0x000fe40003fc5270 */
[----:B------:R-:W-:Y:S01]  /*2a80*/  SHF.L.U32 R10, R10, 0x7, RZ ;  /* 0x000000070a0a7819 */ /* 0x000fe200000006ff */
[----:B------:R-:W-:-:S03]  /*2a90*/  IMAD.WIDE.U32 R82, R220, R12, R18 ;  /* 0x0000000cdc527225 */ /* 0x000fc600078e0012 */
[----:B------:R-:W-:Y:S01]  /*2aa0*/  LOP3.LUT R10, R10, 0x380, RZ, 0xc0, !PT ;  /* 0x000003800a0a7812 */ /* 0x000fe200078ec0ff */
[C---:B------:R-:W-:Y:S01]  /*2ab0*/  IMAD.WIDE.U32 R84, R220.reuse, R12, R16 ;  /* 0x0000000cdc547225 */ /* 0x040fe200078e0010 */
[----:B------:R-:W-:-:S03]  /*2ac0*/  IADD3 R33, R220, 0x40, RZ ;  /* 0x00000040dc217810 */ /* 0x000fc60007ffe0ff */
[----:B------:R-:W-:Y:S02]  /*2ad0*/  IMAD.IADD R83, R83, 0x1, R9 ;  /* 0x0000000153537824 */ /* 0x000fe400078e0209 */
[----:B------:R-:W-:Y:S01]  /*2ae0*/  IMAD.IADD R85, R9, 0x1, R85 ;  /* 0x0000000109557824 */ /* 0x000fe200078e0255 */
[----:B------:R-:W-:Y:S01]  /*2af0*/  LOP3.LUT R9, R10, 0x70, R77, 0xf8, !PT ;  /* 0x000000700a097812 */ /* 0x000fe200078ef84d */
[C---:B------:R-:W-:Y:S01]  /*2b00*/  VIADD R8, R220.reuse, 0x40 ;  /* 0x00000040dc087836 */ /* 0x040fe20000000000 */
[----:B------:R-:W-:Y:S05]  /*2b10*/  @!P6 WARPSYNC.ALL ;  /* 0x000000000000e948 */ /* 0x000fea0003800000 */
[----:B------:R-:W-:Y:S01]  /*2b20*/  VIADD R10, R220, 0x60 ;  /* 0x00000060dc0a7836 */ /* 0x000fe20000000000 */
[----:B-----5:R-:W-:Y:S01]  /*2b30*/  SHF.R.S32.HI R11, RZ, 0x1f, R24 ;  /* 0x0000001fff0b7819 */ /* 0x020fe20000011418 */
[----:B------:R-:W-:Y:S01]  /*2b40*/  IMAD.SHL.U32 R8, R8, 0x80, RZ ;  /* 0x0000008008087824 */ /* 0x000fe200078e00ff */
[----:B------:R-:W-:Y:S01]  /*2b50*/  ULDC UR4, c[0x0][0x2f4] ;  /* 0x0000bd0000047ab9 */ /* 0x000fe20000000800 */
[----:B------:R-:W-:-:S02]  /*2b60*/  IMAD.SHL.U32 R33, R33, 0x80, RZ ;  /* 0x0000008021217824 */ /* 0x000fc400078e00ff */
[----:B------:R-:W-:Y:S02]  /*2b70*/  IMAD.SHL.U32 R36, R220, 0x80, RZ ;  /* 0x00000080dc247824 */ /* 0x000fe400078e00ff */
[----:B------:R-:W-:Y:S01]  /*2b80*/  IMAD.SHL.U32 R10, R10, 0x80, RZ ;  /* 0x000000800a0a7824 */ /* 0x000fe200078e00ff */
[----:B------:R-:W-:Y:S02]  /*2b90*/  LOP3.LUT R8, R8, 0x380, RZ, 0xc0, !PT ;  /* 0x0000038008087812 */ /* 0x000fe400078ec0ff */
[----:B------:R-:W-:Y:S02]  /*2ba0*/  LOP3.LUT R33, R33, 0x380, RZ, 0xc0, !PT ;  /* 0x0000038021217812 */ /* 0x000fe400078ec0ff */
[----:B------:R-:W-:Y:S02]  /*2bb0*/  LOP3.LUT R36, R36, 0x380, RZ, 0xc0, !PT ;  /* 0x0000038024247812 */ /* 0x000fe400078ec0ff */
[----:B------:R-:W-:Y:S02]  /*2bc0*/  LOP3.LUT R10, R10, 0x380, RZ, 0xc0, !PT ;  /* 0x000003800a0a7812 */ /* 0x000fe400078ec0ff */
[----:B------:R-:W-:Y:S01]  /*2bd0*/  ISETP.GE.AND P2, PT, R22, UR4, PT ;  /* 0x0000000416007c0c */ /* 0x000fe2000bf46270 */
[C---:B------:R-:W-:Y:S01]  /*2be0*/  IMAD R20, R11.reuse, R14, RZ ;  /* 0x0000000e0b147224 */ /* 0x040fe200078e02ff */
[----:B------:R-:W-:Y:S01]  /*2bf0*/  LOP3.LUT R8, R8, 0x70, R77, 0xf8, !PT ;  /* 0x0000007008087812 */ /* 0x000fe200078ef84d */
[----:B------:R-:W-:Y:S01]  /*2c00*/  IMAD R11, R11, R12, RZ ;  /* 0x0000000c0b0b7224 */ /* 0x000fe200078e02ff */
[----:B------:R-:W-:-:S02]  /*2c10*/  SHF.R.U32.HI R36, RZ, 0x3, R36 ;  /* 0x00000003ff247819 */ /* 0x000fc40000011624 */
[----:B------:R-:W-:Y:S02]  /*2c20*/  SHF.R.U32.HI R33, RZ, 0x3, R33 ;  /* 0x00000003ff217819 */ /* 0x000fe40000011621 */
[----:B------:R-:W-:Y:S01]  /*2c30*/  SHF.R.U32.HI R10, RZ, 0x3, R10 ;  /* 0x00000003ff0a7819 */ /* 0x000fe2000001160a */
[----:B------:R-:W-:Y:S01]  /*2c40*/  IMAD R69, R24, R15, R20 ;  /* 0x0000000f18457224 */ /* 0x000fe200078e0214 */
[----:B------:R-:W-:Y:S01]  /*2c50*/  LOP3.LUT R4, R4, R36, RZ, 0x3c, !PT ;  /* 0x0000002404047212 */ /* 0x000fe200078e3cff */
[----:B------:R-:W-:Y:S01]  /*2c60*/  IMAD.WIDE.U32 R78, R24, R14, R78 ;  /* 0x0000000e184e7225 */ /* 0x000fe200078e004e */
[----:B------:R-:W-:Y:S02]  /*2c70*/  LOP3.LUT R8, R8, R33, RZ, 0x3c, !PT ;  /* 0x0000002108087212 */ /* 0x000fe400078e3cff */
[----:B------:R-:W-:Y:S01]  /*2c80*/  LOP3.LUT R10, R9, R10, RZ, 0x3c, !PT ;  /* 0x0000000a090a7212 */ /* 0x000fe200078e3cff */
[C---:B------:R-:W-:Y:S01]  /*2c90*/  IMAD R11, R24.reuse, R13, R11 ;  /* 0x0000000d180b7224 */ /* 0x040fe200078e020b */
[----:B------:R-:W-:Y:S01]  /*2ca0*/  LOP3.LUT R71, R77, 0xfffffff0, RZ, 0xc0, !PT ;  /* 0xfffffff04d477812 */ /* 0x000fe200078ec0ff */
[----:B------:R-:W-:Y:S01]  /*2cb0*/  IMAD.WIDE.U32 R82, R24, R12, R82 ;  /* 0x0000000c18527225 */ /* 0x000fe200078e0052 */
[----:B------:R-:W-:-:S03]  /*2cc0*/  LOP3.LUT R23, R23, 0xfffffffd, RZ, 0xc0, !PT ;  /* 0xfffffffd17177812 */ /* 0x000fc600078ec0ff */
[----:B------:R-:W-:-:S04]  /*2cd0*/  IMAD.WIDE.U32 R80, R24, R14, R80 ;  /* 0x0000000e18507225 */ /* 0x000fc800078e0050 */
[----:B------:R-:W-:Y:S01]  /*2ce0*/  IMAD.WIDE.U32 R84, R24, R12, R84 ;  /* 0x0000000c18547225 */ /* 0x000fe200078e0054 */
[----:B------:R-:W-:-:S03]  /*2cf0*/  SHF.L.U64.HI R9, R14, 0x6, R15 ;  /* 0x000000060e097819 */ /* 0x000fc6000001020f */
[----:B------:R-:W-:Y:S01]  /*2d00*/  VIADD R90, R34, 0x8 ;  /* 0x00000008225a7836 */ /* 0x000fe20000000000 */
[C-C-:B------:R-:W-:Y:S01]  /*2d10*/  SHF.L.U64.HI R29, R12.reuse, 0x6, R13.reuse ;  /* 0x000000060c1d7819 */ /* 0x140fe2000001020d */
[----:B------:R-:W-:Y:S01]  /*2d20*/  IMAD.IADD R3, R27, 0x1, R28 ;  /* 0x000000011b037824 */ /* 0x000fe200078e021c */
[----:B------:R-:W-:Y:S01]  /*2d30*/  SHF.L.U64.HI R28, R12, 0x5, R13 ;  /* 0x000000050c1c7819 */ /* 0x000fe2000001020d */
[----:B------:R-:W-:Y:S01]  /*2d40*/  IMAD.SHL.U32 R34, R35, 0x2, RZ ;  /* 0x0000000223227824 */ /* 0x000fe200078e00ff */
[----:B------:R-:W-:Y:S01]  /*2d50*/  ISETP.GE.AND P1, PT, R16, UR4, PT ;  /* 0x0000000410007c0c */ /* 0x000fe2000bf26270 */
[----:B------:R-:W-:Y:S01]  /*2d60*/  IMAD.IADD R68, R79, 0x1, R69 ;  /* 0x000000014f447824 */ /* 0x000fe200078e0245 */
[----:B------:R-:W-:Y:S01]  /*2d70*/  IADD3 R70, R83, R11, RZ ;  /* 0x0000000b53467210 */ /* 0x000fe20007ffe0ff */
[C---:B------:R-:W-:Y:S01]  /*2d80*/  IMAD.SHL.U32 R20, R14.reuse, 0x20, RZ ;  /* 0x000000200e147824 */ /* 0x040fe200078e00ff */
[----:B------:R-:W-:Y:S01]  /*2d90*/  @P2 LOP3.LUT R23, R23, 0x2, RZ, 0xfc, !PT ;  /* 0x0000000217172812 */ /* 0x000fe200078efcff */
[----:B------:R-:W-:Y:S01]  /*2da0*/  IMAD.SHL.U32 R27, R14, 0x80, RZ ;  /* 0x000000800e1b7824 */ /* 0x000fe200078e00ff */
[----:B------:R-:W-:Y:S01]  /*2db0*/  SHF.R.S32.HI R77, RZ, 0x4, R77 ;  /* 0x00000004ff4d7819 */ /* 0x000fe2000001144d */
[----:B------:R-:W-:Y:S01]  /*2dc0*/  IMAD.SHL.U32 R33, R12, 0x80, RZ ;  /* 0x000000800c217824 */ /* 0x000fe200078e00ff */
[----:B------:R-:W-:Y:S01]  /*2dd0*/  SHF.R.S32.HI R87, RZ, 0x1f, R71 ;  /* 0x0000001fff577819 */ /* 0x000fe20000011447 */
[----:B------:R-:W-:-:S02]  /*2de0*/  IMAD R35, R37, 0x20, R220 ;  /* 0x0000002025237824 */ /* 0x000fc400078e02dc */
[----:B------:R-:W-:Y:S02]  /*2df0*/  IMAD.IADD R69, R69, 0x1, R81 ;  /* 0x0000000145457824 */ /* 0x000fe400078e0251 */
[----:B------:R-:W-:Y:S01]  /*2e00*/  IMAD.IADD R76, R11, 0x1, R85 ;  /* 0x000000010b4c7824 */ /* 0x000fe200078e0255 */
[-C--:B--2---:R-:W-:Y:S01]  /*2e10*/  IADD3 R4, R4, R7.reuse, R32 ;  /* 0x0000000704047210 */ /* 0x084fe20007ffe020 */
[----:B------:R-:W-:Y:S01]  /*2e20*/  IMAD.SHL.U32 R32, R12, 0x40, RZ ;  /* 0x000000400c207824 */ /* 0x000fe200078e00ff */
[-C--:B---3--:R-:W-:Y:S02]  /*2e30*/  IADD3 R5, R6, R7.reuse, R31 ;  /* 0x0000000706057210 */ /* 0x088fe40007ffe01f */
[----:B------:R-:W-:Y:S02]  /*2e40*/  SHF.L.U32 R31, R12, 0x5, RZ ;  /* 0x000000050c1f7819 */ /* 0x000fe400000006ff */
[-C--:B------:R-:W-:Y:S02]  /*2e50*/  IADD3 R6, R8, R7.reuse, R30 ;  /* 0x0000000708067210 */ /* 0x080fe40007ffe01e */
[----:B------:R-:W-:Y:S01]  /*2e60*/  IADD3 R7, R10, R7, R21 ;  /* 0x000000070a077210 */ /* 0x000fe20007ffe015 */
[C---:B------:R-:W-:Y:S01]  /*2e70*/  IMAD.SHL.U32 R21, R14.reuse, 0x40, RZ ;  /* 0x000000400e157824 */ /* 0x040fe200078e00ff */
[----:B------:R-:W-:-:S02]  /*2e80*/  SHF.L.U64.HI R8, R14, 0x5, R15 ;  /* 0x000000050e087819 */ /* 0x000fc4000001020f */
[----:B------:R-:W-:Y:S02]  /*2e90*/  SHF.L.U64.HI R10, R14, 0x7, R15 ;  /* 0x000000070e0a7819 */ /* 0x000fe4000001020f */
[----:B------:R-:W-:Y:S02]  /*2ea0*/  SHF.L.U64.HI R30, R12, 0x7, R13 ;  /* 0x000000070c1e7819 */ /* 0x000fe4000001020d */
[----:B------:R-:W-:Y:S01]  /*2eb0*/  SHF.R.S32.HI R86, RZ, 0x1f, R0 ;  /* 0x0000001fff567819 */ /* 0x000fe20000011400 */
[----:B------:R-:W-:Y:S06]  /*2ec0*/  @!P6 BAR.SYNC.DEFER_BLOCKING 0x9, 0x100 ;  /* 0x024400000000eb1d */ /* 0x000fec0000010000 */
.L_x_3163:
[----:B--2---:R-:W2:Y:S01]  /*2ed0*/  LDL R39, [R1+0x28] ;  /* 0x0000280001277983 */ /* 0x004ea20000100800 */
[----:B0-----:R-:W0:Y:S01]  /*2ee0*/  LDC R94, c[0x0][0x430] ;  /* 0x00010c00ff5e7b82 */ /* 0x001e220000000800 */
[----:B------:R-:W-:Y:S02]  /*2ef0*/  VIADD R38, R26, 0xffffffff ;  /* 0xffffffff1a267836 */ /* 0x000fe40000000000 */
[----:B------:R-:W-:Y:S02]  /*2f00*/  IMAD.MOV.U32 R93, RZ, RZ, RZ ;  /* 0x000000ffff5d7224 */ /* 0x000fe400078e00ff */
[----:B------:R-:W-:-:S03]  /*2f10*/  IMAD R12, R38, 0x80, R35 ;  /* 0x00000080260c7824 */ /* 0x000fc600078e0223 */
[----:B-1----:R-:W1:Y:S01]  /*2f20*/  LDC R101, c[0x0][0x3f4] ;  /* 0x0000fd00ff657b82 */ /* 0x002e620000000800 */
[----:B------:R-:W-:Y:S01]  /*2f30*/  IMAD.IADD R40, R3, 0x1, R12 ;  /* 0x0000000103287824 */ /* 0x000fe200078e020c */
[----:B------:R-:W-:-:S03]  /*2f40*/  ISETP.GE.AND P2, PT, R12, R2, PT ;  /* 0x000000020c00720c */ /* 0x000fc60003f46270 */
[----:B------:R-:W-:Y:S01]  /*2f50*/  IMAD.MOV.U32 R36, RZ, RZ, R40 ;  /* 0x000000ffff247224 */ /* 0x000fe200078e0028 */
[----:B------:R-:W-:Y:S02]  /*2f60*/  ISETP.GT.OR P2, PT, R35, 0x7f, P2 ;  /* 0x0000007f2300780c */ /* 0x000fe40001744670 */
[----:B0-----:R-:W-:-:S11]  /*2f70*/  ISETP.NE.AND P3, PT, R94, 0x1, PT ;  /* 0x000000015e00780c */ /* 0x001fd60003f65270 */
[----:B------:R-:W0:Y:S08]  /*2f80*/  @!P2 LDC.64 R14, c[0x0][0x428] ;  /* 0x00010a00ff0eab82 */ /* 0x000e300000000a00 */
[----:B------:R-:W3:Y:S08]  /*2f90*/  @!P2 LDC.64 R12, c[0x0][0x418] ;  /* 0x00010600ff0cab82 */ /* 0x000ef00000000a00 */
[----:B----4-:R-:W4:Y:S08]  /*2fa0*/  @P3 LDC R11, c[0x0][0x434] ;  /* 0x00010d00ff0b3b82 */ /* 0x010f300000000800 */
[----:B------:R-:W1:Y:S01]  /*2fb0*/  @P3 LDC R26, c[0x0][0x438] ;  /* 0x00010e00ff1a3b82 */ /* 0x000e620000000800 */
[----:B----4-:R-:W-:-:S05]  /*2fc0*/  @P3 IMAD.HI.U32 R11, R40, R11, RZ ;  /* 0x0000000b280b3227 */ /* 0x010fca00078e00ff */
[----:B-1----:R-:W-:Y:S01]  /*2fd0*/  @P3 SHF.R.U32.HI R36, RZ, R26, R11 ;  /* 0x0000001aff243219 */ /* 0x002fe2000001160b */
[----:B0-----:R-:W-:-:S03]  /*2fe0*/  @!P2 IMAD R11, R86, R14, RZ ;  /* 0x0000000e560ba224 */ /* 0x001fc600078e02ff */
[--C-:B------:R-:W-:Y:S01]  /*2ff0*/  @!P2 SHF.R.S32.HI R37, RZ, 0x1f, R36.reuse ;  /* 0x0000001fff25a819 */ /* 0x100fe20000011424 */
[C---:B------:R-:W-:Y:S02]  /*3000*/  @!P2 IMAD R11, R0.reuse, R15, R11 ;  /* 0x0000000f000ba224 */ /* 0x040fe400078e020b */
[----:B------:R-:W-:-:S04]  /*3010*/  @!P2 IMAD.WIDE.U32 R14, R0, R14, R36 ;  /* 0x0000000e000ea225 */ /* 0x000fc800078e0024 */
[----:B------:R-:W-:Y:S01]  /*3020*/  @!P2 IMAD.IADD R11, R15, 0x1, R11 ;  /* 0x000000010f0ba824 */ /* 0x000fe200078e020b */
[----:B---3--:R-:W-:Y:S01]  /*3030*/  @!P2 LEA R12, P3, R14, R12, 0x2 ;  /* 0x0000000c0e0ca211 */ /* 0x008fe200078610ff */
[C---:B------:R-:W-:Y:S01]  /*3040*/  IMAD.SHL.U32 R42, R220.reuse, 0x80, RZ ;  /* 0x00000080dc2a7824 */ /* 0x040fe200078e00ff */
[----:B------:R-:W-:Y:S02]  /*3050*/  SHF.L.U32 R41, R220, 0x7, RZ ;  /* 0x00000007dc297819 */ /* 0x000fe400000006ff */
[----:B------:R-:W-:Y:S02]  /*3060*/  @!P2 LEA.HI.X R13, R14, R13, R11, 0x2, P3 ;  /* 0x0000000d0e0da211 */ /* 0x000fe400018f140b */
[----:B------:R-:W-:Y:S02]  /*3070*/  LOP3.LUT R42, R42, 0x380, RZ, 0xc0, !PT ;  /* 0x000003802a2a7812 */ /* 0x000fe400078ec0ff */
[----:B------:R-:W-:Y:S01]  /*3080*/  LOP3.LUT R41, R41, 0x380, RZ, 0xc0, !PT ;  /* 0x0000038029297812 */ /* 0x000fe200078ec0ff */
[----:B------:R0:W5:Y:S01]  /*3090*/  @!P2 LDG.E R93, desc[UR42][R12.64] ;  /* 0x0000002a0c5da981 */ /* 0x000162000c1e1900 */
[----:B------:R-:W-:Y:S01]  /*30a0*/  ISETP.GE.AND P2, PT, R101, 0x1, PT ;  /* 0x000000016500780c */ /* 0x000fe20003f46270 */
[----:B------:R-:W-:Y:S01]  /*30b0*/  IMAD.MOV R11, RZ, RZ, -R36 ;  /* 0x000000ffff0b7224 */ /* 0x000fe200078e0a24 */
[----:B------:R-:W-:Y:S01]  /*30c0*/  SHF.R.U32.HI R41, RZ, 0x3, R41 ;  /* 0x00000003ff297819 */ /* 0x000fe20000011629 */
[----:B------:R-:W-:Y:S05]  /*30d0*/  YIELD ;  /* 0x0000000000007946 */ /* 0x000fea0003800000 */
[----:B------:R-:W-:Y:S01]  /*30e0*/  LOP3.LUT R14, R42, 0x70, R16, 0xf8, !PT ;  /* 0x000000702a0e7812 */ /* 0x000fe200078ef810 */
[----:B------:R-:W-:Y:S01]  /*30f0*/  BSSY B0, `(.L_x_3068) ;  /* 0x0000946000007945 */ /* 0x000fe20003800000 */
[----:B------:R-:W-:Y:S01]  /*3100*/  ISETP.GT.AND P3, PT, R38, R25, PT ;  /* 0x000000192600720c */ /* 0x000fe20003f64270 */
[----:B------:R-:W-:Y:S01]  /*3110*/  IMAD R94, R94, R11, R40 ;  /* 0x0000000b5e5e7224 */ /* 0x000fe200078e0228 */
[----:B------:R-:W-:Y:S01]  /*3120*/  LOP3.LUT R23, R23, 0xfffffffb, RZ, 0xc0, !PT ;  /* 0xfffffffb17177812 */ /* 0x000fe200078ec0ff */
[----:B------:R-:W-:-:S10]  /*3130*/  IMAD.MOV.U32 R26, RZ, RZ, R38 ;  /* 0x000000ffff1a7224 */ /* 0x000fd400078e0026 */
[----:B------:R-:W-:Y:S02]  /*3140*/  @P3 LOP3.LUT R23, R23, 0x4, RZ, 0xfc, !PT ;  /* 0x0000000417173812 */ /* 0x000fe400078efcff */
[----:B--2---:R-:W-:-:S05]  /*3150*/  LOP3.LUT R14, R39, R14, R41, 0xf6, !PT ;  /* 0x0000000e270e7212 */ /* 0x004fca00078ef629 */
[----:B------:R-:W-:-:S04]  /*3160*/  IMAD R89, R217, 0x8000, R14 ;  /* 0x00008000d9597824 */ /* 0x000fc800078e020e */
        /* <DEDUP_REMOVED lines=15> */
[C---:B------:R-:W-:Y:S01]  /*3260*/  IMAD R11, R93.reuse, UR5, R14 ;  /* 0x000000055d0b7c24 */ /* 0x040fe2000f8e020e */
[----:B------:R-:W-:Y:S01]  /*3270*/  SHF.R.S32.HI R14, RZ, 0x1f, R26 ;  /* 0x0000001fff0e7819 */ /* 0x000fe2000001141a */
[----:B------:R-:W-:Y:S01]  /*3280*/  IMAD.WIDE.U32 R12, R93, UR4, R12 ;  /* 0x000000045d0c7c25 */ /* 0x000fe2000f8e000c */
[----:B------:R-:W-:-:S03]  /*3290*/  ULDC.64 UR4, c[0x0][0x308] ;  /* 0x0000c20000047ab9 */ /* 0x000fc60000000a00 */
[----:B------:R-:W-:Y:S02]  /*32a0*/  IMAD.IADD R13, R13, 0x1, R11 ;  /* 0x000000010d0d7824 */ /* 0x000fe400078e020b */
[----:B------:R-:W-:Y:S02]  /*32b0*/  IMAD R11, R10, R26, RZ ;  /* 0x0000001a0a0b7224 */ /* 0x000fe400078e02ff */
[C---:B------:R-:W-:Y:S01]  /*32c0*/  IMAD.WIDE.U32 R12, R221.reuse, UR4, R12 ;  /* 0x00000004dd0c7c25 */ /* 0x040fe2000f8e000c */
[----:B------:R-:W-:Y:S02]  /*32d0*/  ULDC.U8 UR4, c[0x0][0x410] ;  /* 0x0001040000047ab9 */ /* 0x000fe40000000000 */
[----:B------:R-:W-:Y:S01]  /*32e0*/  ISETP.NE.AND P2, PT, RZ, UR4, PT ;  /* 0x00000004ff007c0c */ /* 0x000fe2000bf45270 */
[----:B------:R-:W-:Y:S01]  /*32f0*/  IMAD R100, R221, UR5, R13 ;  /* 0x00000005dd647c24 */ /* 0x000fe2000f8e020d */
[----:B------:R-:W-:Y:S01]  /*3300*/  IADD3 R99, P3, R12, UR6, RZ ;  /* 0x000000060c637c10 */ /* 0x000fe2000ff7e0ff */
[----:B------:R-:W-:-:S02]  /*3310*/  IMAD R11, R14, R27, R11 ;  /* 0x0000001b0e0b7224 */ /* 0x000fc400078e020b */
[----:B------:R-:W-:Y:S01]  /*3320*/  IMAD.WIDE.U32 R12, R27, R26, RZ ;  /* 0x0000001a1b0c7225 */ /* 0x000fe200078e00ff */
[----:B------:R-:W-:-:S03]  /*3330*/  IADD3.X R100, R100, UR7, RZ, P3, !PT ;  /* 0x0000000764647c10 */ /* 0x000fc60009ffe4ff */
[----:B------:R-:W-:Y:S01]  /*3340*/  IMAD R37, R14, R33, R15 ;  /* 0x000000210e257224 */ /* 0x000fe200078e020f */
[----:B------:R-:W-:Y:S01]  /*3350*/  IADD3 R88, R13, R11, RZ ;  /* 0x0000000b0d587210 */ /* 0x000fe20007ffe0ff */
[----:B------:R-:W-:-:S04]  /*3360*/  IMAD.WIDE.U32 R14, R33, R26, RZ ;  /* 0x0000001a210e7225 */ /* 0x000fc800078e00ff */
[----:B------:R-:W-:Y:S01]  /*3370*/  IMAD.IADD R11, R15, 0x1, R37 ;  /* 0x000000010f0b7824 */ /* 0x000fe200078e0225 */
[----:B------:R-:W-:Y:S06]  /*3380*/  @!P2 BRA `(.L_x_3070) ;  /* 0x000000440028a947 */ /* 0x000fec0003800000 */
[----:B------:R-:W-:Y:S01]  /*3390*/  ISETP.GE.AND P2, PT, R220, R97, PT ;  /* 0x00000061dc00720c */ /* 0x000fe20003f46270 */
[----:B------:R-:W-:Y:S01]  /*33a0*/  BSSY B1, `(.L_x_3071) ;  /* 0x0000019000017945 */ /* 0x000fe20003800000 */
[----:B------:R-:W-:Y:S02]  /*33b0*/  LOP3.LUT R23, R23, 0xfffffffe, RZ, 0xc0, !PT ;  /* 0xfffffffe17177812 */ /* 0x000fe400078ec0ff */
[----:B------:R-:W-:Y:S02]  /*33c0*/  CS2R R52, SRZ ;  /* 0x0000000000347805 */ /* 0x000fe4000001ff00 */
[----:B------:R-:W-:Y:S02]  /*33d0*/  CS2R R60, SRZ ;  /* 0x00000000003c7805 */ /* 0x000fe4000001ff00 */
[----:B------:R-:W-:Y:S02]  /*33e0*/  CS2R R64, SRZ ;  /* 0x0000000000407805 */ /* 0x000fe4000001ff00 */
[----:B------:R-:W-:-:S02]  /*33f0*/  CS2R R62, SRZ ;  /* 0x00000000003e7805 */ /* 0x000fc4000001ff00 */
[----:B------:R-:W-:Y:S02]  /*3400*/  CS2R R66, SRZ ;  /* 0x0000000000427805 */ /* 0x000fe4000001ff00 */
[----:B------:R-:W-:Y:S01]  /*3410*/  @P2 LOP3.LUT R23, R23, 0x1, RZ, 0xfc, !PT ;  /* 0x0000000117172812 */ /* 0x000fe200078efcff */
        /* <DEDUP_REMOVED lines=17> */
.L_x_3072:
[----:B------:R-:W-:Y:S05]  /*3530*/  BSYNC B1 ;  /* 0x0000000000017941 */ /* 0x000fea0003800000 */
.L_x_3071:
[----:B0-----:R-:W-:Y:S01]  /*3540*/  VIADD R36, R220, 0x20 ;  /* 0x00000020dc247836 */ /* 0x001fe20000000000 */
[----:B------:R-:W-:Y:S01]  /*3550*/  BSSY B1, `(.L_x_3073) ;  /* 0x0000024000017945 */ /* 0x000fe20003800000 */
[----:B------:R-:W-:Y:S02]  /*3560*/  CS2R R56, SRZ ;  /* 0x0000000000387805 */ /* 0x000fe4000001ff00 */
[----:B------:R-:W-:Y:S02]  /*3570*/  CS2R R54, SRZ ;  /* 0x0000000000367805 */ /* 0x000fe4000001ff00 */
[----:B------:R-:W-:Y:S02]  /*3580*/  CS2R R44, SRZ ;  /* 0x00000000002c7805 */ /* 0x000fe4000001ff00 */
[----:B------:R-:W-:Y:S02]  /*3590*/  ISETP.GE.AND P2, PT, R36, R97, PT ;  /* 0x000000612400720c */ /* 0x000fe40003f46270 */
[----:B------:R-:W-:-:S02]  /*35a0*/  CS2R R36, SRZ ;  /* 0x0000000000247805 */ /* 0x000fc4000001ff00 */
[----:B------:R-:W-:Y:S02]  /*35b0*/  CS2R R48, SRZ ;  /* 0x0000000000307805 */ /* 0x000fe4000001ff00 */
[----:B------:R-:W-:Y:S02]  /*35c0*/  CS2R R46, SRZ ;  /* 0x00000000002e7805 */ /* 0x000fe4000001ff00 */
[----:B------:R-:W-:Y:S02]  /*35d0*/  CS2R R50, SRZ ;  /* 0x0000000000327805 */ /* 0x000fe4000001ff00 */
[----:B------:R-:W-:Y:S02]  /*35e0*/  CS2R R40, SRZ ;  /* 0x0000000000287805 */ /* 0x000fe4000001ff00 */
[----:B------:R-:W-:Y:S02]  /*35f0*/  CS2R R38, SRZ ;  /* 0x0000000000267805 */ /* 0x000fe4000001ff00 */
[----:B------:R-:W-:Y:S01]  /*3600*/  CS2R R42, SRZ ;  /* 0x00000000002a7805 */ /* 0x000fe2000001ff00 */
[----:B-----5:R-:W-:Y:S01]  /*3610*/  IMAD.MOV.U32 R102, RZ, RZ, R60 ;  /* 0x000000ffff667224 */ /* 0x020fe200078e003c */
[----:B------:R-:W-:Y:S01]  /*3620*/  CS2R R58, SRZ ;  /* 0x00000000003a7805 */ /* 0x000fe2000001ff00 */
[----:B------:R-:W-:Y:S01]  /*3630*/  IMAD.MOV.U32 R105, RZ, RZ, R64 ;  /* 0x000000ffff697224 */ /* 0x000fe200078e0040 */
[----:B------:R-:W-:Y:S06]  /*3640*/  @P2 BRA `(.L_x_3074) ;  /* 0x0000000000502947 */ /* 0x000fec0003800000 */
        /* <DEDUP_REMOVED lines=20> */
.L_x_3074:
[----:B------:R-:W-:Y:S05]  /*3790*/  BSYNC B1 ;  /* 0x0000000000017941 */ /* 0x000fea0003800000 */
.L_x_3073:
        /* <DEDUP_REMOVED lines=24> */
.L_x_3076:
[----:B------:R-:W-:Y:S05]  /*3920*/  BSYNC B1 ;  /* 0x0000000000017941 */ /* 0x000fea0003800000 */
.L_x_3075:
[----:B0-----:R-:W-:Y:S01]  /*3930*/  VIADD R72, R220, 0x60 ;  /* 0x00000060dc487836 */ /* 0x001fe20000000000 */
[----:B------:R-:W-:Y:S04]  /*3940*/  BSSY B1, `(.L_x_3077) ;  /* 0x000001d000017945 */ /* 0x000fe80003800000 */
[----:B------:R-:W-:-:S13]  /*3950*/  ISETP.GE.AND P4, PT, R72, R97, PT ;  /* 0x000000614800720c */ /* 0x000fda0003f86270 */
[----:B------:R-:W-:Y:S05]  /*3960*/  @P4 BRA `(.L_x_3078) ;  /* 0x0000000000684947 */ /* 0x000fea0003800000 */
[----:B------:R-:W0:Y:S01]  /*3970*/  LDC.64 R36, c[0x0][0x3f8] ;  /* 0x0000fe00ff247b82 */ /* 0x000e220000000a00 */
[----:B------:R-:W-:Y:S01]  /*3980*/  IMAD.MOV.U32 R13, RZ, RZ, R88 ;  /* 0x000000ffff0d7224 */ /* 0x000fe200078e0058 */
[----:B------:R-:W-:Y:S01]  /*3990*/  ULDC.64 UR4, c[0x0][0x3e8] ;  /* 0x0000fa0000047ab9 */ /* 0x000fe20000000a00 */
[----:B------:R-:W-:Y:S01]  /*39a0*/  IMAD.MOV.U32 R15, RZ, RZ, R11 ;  /* 0x000000ffff0f7224 */ /* 0x000fe200078e000b */
[----:B------:R-:W-:Y:S02]  /*39b0*/  CS2R R40, SRZ ;  /* 0x0000000000287805 */ /* 0x000fe4000001ff00 */
[----:B------:R-:W-:Y:S01]  /*39c0*/  CS2R R42, SRZ ;  /* 0x00000000002a7805 */ /* 0x000fe2000001ff00 */
[----:B0-----:R-:W-:-:S04]  /*39d0*/  IMAD.WIDE.U32 R12, R36, 0x60, R12 ;  /* 0x00000060240c7825 */ /* 0x001fc800078e000c */
[----:B------:R-:W-:Y:S01]  /*39e0*/  IMAD R37, R37, 0x60, RZ ;  /* 0x0000006025257824 */ /* 0x000fe200078e02ff */
[----:B------:R-:W-:-:S04]  /*39f0*/  IADD3 R12, P5, P6, R78, UR4, R12 ;  /* 0x000000044e0c7c10 */ /* 0x000fc8000febe00c */
[----:B------:R-:W-:Y:S02]  /*3a00*/  IADD3 R13, R13, R37, RZ ;  /* 0x000000250d0d7210 */ /* 0x000fe40007ffe0ff */
[----:B------:R-:W0:Y:S02]  /*3a10*/  LDC.64 R36, c[0x0][0x408] ;  /* 0x00010200ff247b82 */ /* 0x000e240000000a00 */
        /* <DEDUP_REMOVED lines=15> */
.L_x_3078:
[----:B------:R-:W-:Y:S05]  /*3b10*/  BSYNC B1 ;  /* 0x0000000000017941 */ /* 0x000fea0003800000 */
.L_x_3077:
[----:B------:R-:W-:Y:S01]  /*3b20*/  UISETP.NE.AND UP0, UPT, UR38, 0x3, UPT ;  /* 0x000000032600788c */ /* 0x000fe2000bf05270 */
[----:B------:R-:W-:Y:S01]  /*3b30*/  IMAD.MOV.U32 R112, RZ, RZ, R62 ;  /* 0x000000ffff707224 */ /* 0x000fe200078e003e */
[----:B-----5:R-:W-:Y:S01]  /*3b40*/  MOV R111, R58 ;  /* 0x0000003a006f7202 */ /* 0x020fe20000000f00 */
[----:B------:R-:W-:Y:S01]  /*3b50*/  IMAD.MOV.U32 R114, RZ, RZ, R66 ;  /* 0x000000ffff727224 */ /* 0x000fe200078e0042 */
[----:B------:R-:W-:Y:S01]  /*3b60*/  MOV R75, R42 ;  /* 0x0000002a004b7202 */ /* 0x000fe20000000f00 */
[----:B------:R-:W-:Y:S01]  /*3b70*/  IMAD.MOV.U32 R108, RZ, RZ, R52 ;  /* 0x000000ffff6c7224 */ /* 0x000fe200078e0034 */
[----:B------:R-:W-:Y:S01]  /*3b80*/  PLOP3.LUT P5, PT, PT, PT, UP0, 0x80, 0x0 ;  /* 0x000000000000781c */ /* 0x000fe20003faf008 */
[----:B------:R-:W-:Y:S02]  /*3b90*/  IMAD.MOV.U32 R110, RZ, RZ, R56 ;  /* 0x000000ffff6e7224 */ /* 0x000fe400078e0038 */
[----:B------:R-:W-:Y:S02]  /*3ba0*/  IMAD.MOV.U32 R109, RZ, RZ, R54 ;  /* 0x000000ffff6d7224 */ /* 0x000fe400078e0036 */
[----:B------:R-:W-:-:S02]  /*3bb0*/  IMAD.MOV.U32 R103, RZ, RZ, R44 ;  /* 0x000000ffff677224 */ /* 0x000fc400078e002c */
[----:B------:R-:W-:Y:S02]  /*3bc0*/  IMAD.MOV.U32 R106, RZ, RZ, R48 ;  /* 0x000000ffff6a7224 */ /* 0x000fe400078e0030 */
[----:B------:R-:W-:Y:S02]  /*3bd0*/  IMAD.MOV.U32 R104, RZ, RZ, R46 ;  /* 0x000000ffff687224 */ /* 0x000fe400078e002e */
[----:B------:R-:W-:Y:S02]  /*3be0*/  IMAD.MOV.U32 R107, RZ, RZ, R50 ;  /* 0x000000ffff6b7224 */ /* 0x000fe400078e0032 */
[----:B------:R-:W-:Y:S02]  /*3bf0*/  IMAD.MOV.U32 R72, RZ, RZ, R36 ;  /* 0x000000ffff487224 */ /* 0x000fe400078e0024 */
[----:B------:R-:W-:Y:S02]  /*3c00*/  IMAD.MOV.U32 R74, RZ, RZ, R40 ;  /* 0x000000ffff4a7224 */ /* 0x000fe400078e0028 */
[----:B------:R-:W-:Y:S01]  /*3c10*/  IMAD.MOV.U32 R73, RZ, RZ, R38 ;  /* 0x000000ffff497224 */ /* 0x000fe200078e0026 */
[----:B------:R-:W-:Y:S06]  /*3c20*/  @!P5 BRA `(.L_x_3079) ;  /* 0x000000000004d947 */ /* 0x000fec0003800000 */
[----:B------:R-:W-:Y:S01]  /*3c30*/  BPT.TRAP 0x1 ;  /* 0x000000040000795c */ /* 0x000fe20000300000 */
.L_x_3079:
[----:B------:R-:W-:Y:S01]  /*3c40*/  IMAD R88, R217, 0x8, R216 ;  /* 0x00000008d9587824 */ /* 0x000fe200078e02d8 */
[----:B------:R-:W-:Y:S01]  /*3c50*/  SHF.L.U32 R98, R224, 0x1f, RZ ;  /* 0x0000001fe0627819 */ /* 0x000fe200000006ff */
[----:B------:R-:W-:Y:S03]  /*3c60*/  BSSY B1, `(.L_x_3080) ;  /* 0x0000003000017945 */ /* 0x000fe60003800000 */
[----:B------:R-:W1:Y:S02]  /*3c70*/  SYNCS.PHASECHK.TRANS64.TRYWAIT P6, [R88+URZ+0x38890], R98 ;  /* 0x03889062580075a7 */ /* 0x000e6400080c017f */
[----:B-1----:R-:W-:Y:S05]  /*3c80*/  @!P6 BRA `(.L_x_3081) ;  /* 0x000002c000f8e947 */ /* 0x002fea0003800000 */
.L_x_3436:
[----:B------:R-:W-:Y:S05]  /*3c90*/  BSYNC B1 ;  /* 0x0000000000017941 */ /* 0x000fea0003800000 */
.L_x_3080:
[----:B------:R-:W-:-:S03]  /*3ca0*/  UMOV UR4, 0xffffffff ;  /* 0xffffffff00047882 */ /* 0x000fc60000000000 */
[----:B------:R-:W-:Y:S05]  /*3cb0*/  BRA.DIV UR4, `(.L_x_3082) ;  /* 0x000002c604007947 */ /* 0x000fea000b800000 */
[----:B------:R2:W3:Y:S04]  /*3cc0*/  SHFL.IDX PT, R113, R100, RZ, 0x181f ;  /* 0x00181fff64717589 */ /* 0x0004e800000e0000 */
[----:B------:R2:W4:Y:S02]  /*3cd0*/  SHFL.IDX PT, R11, R99, RZ, 0x181f ;  /* 0x00181fff630b7589 */ /* 0x00052400000e0000 */
.L_x_3440:
[----:B------:R-:W-:Y:S01]  /*3ce0*/  LOP3.LUT P6, RZ, R23, 0x1, RZ, 0xc0, !PT ;  /* 0x0000000117ff7812 */ /* 0x000fe200078cc0ff */
[----:B------:R-:W-:-:S12]  /*3cf0*/  BSSY B1, `(.L_x_3083) ;  /* 0x00000ea000017945 */ /* 0x000fd80003800000 */
        /* <DEDUP_REMOVED lines=11> */
[--C-:B------:R-:W-:Y:S01]  /*3db0*/  SHF.R.U32.HI R65, RZ, 0x8, R67.reuse ;  /* 0x00000008ff417819 */ /* 0x100fe20000011643 */
[----:B------:R-:W-:Y:S01]  /*3dc0*/  IMAD.U32 R66, R66, 0x10000, RZ ;  /* 0x0001000042427824 */ /* 0x000fe200078e00ff */
[----:B------:R-:W-:Y:S02]  /*3dd0*/  LOP3.LUT R117, R67, 0xff0000ff, RZ, 0xc0, !PT ;  /* 0xff0000ff43757812 */ /* 0x000fe400078ec0ff */
[----:B------:R-:W-:Y:S01]  /*3de0*/  LOP3.LUT R115, R115, 0xff00, R116, 0xf8, !PT ;  /* 0x0000ff0073737812 */ /* 0x000fe200078ef874 */
[----:B------:R-:W-:Y:S01]  /*3df0*/  IMAD.SHL.U32 R116, R65, 0x100, RZ ;  /* 0x0000010041747824 */ /* 0x000fe200078e00ff */
[----:B------:R-:W-:-:S02]  /*3e00*/  SHF.R.U32.HI R64, RZ, 0x10, R67 ;  /* 0x00000010ff407819 */ /* 0x000fc40000011643 */
[----:B------:R-:W-:Y:S02]  /*3e10*/  LOP3.LUT R65, R115, 0xff0000, R66, 0xf8, !PT ;  /* 0x00ff000073417812 */ /* 0x000fe400078ef842 */
[-C--:B------:R-:W-:Y:S01]  /*3e20*/  F2FP.F16.E4M3.UNPACK_B R66, R114.reuse.H1 ;  /* 0x00000072ff42723e */ /* 0x080fe200030006ff */
[----:B------:R-:W-:Y:S01]  /*3e30*/  IMAD.U32 R64, R64, 0x10000, RZ ;  /* 0x0001000040407824 */ /* 0x000fe200078e00ff */
[----:B0-----:R-:W-:Y:S02]  /*3e40*/  F2FP.F16.E4M3.UNPACK_B R115, R13 ;  /* 0x0000000dff73723e */ /* 0x001fe400020006ff */
[----:B------:R-:W-:Y:S01]  /*3e50*/  LOP3.LUT R117, R117, 0xff00, R116, 0xf8, !PT ;  /* 0x0000ff0075757812 */ /* 0x000fe200078ef874 */
[----:B------:R-:W-:Y:S01]  /*3e60*/  HADD2.F32 R119, -RZ, R66.H0_H0 ;  /* 0x20000042ff777230 */ /* 0x000fe20000004100 */
[-C--:B------:R-:W-:Y:S01]  /*3e70*/  F2FP.F16.E4M3.UNPACK_B R116, R105.reuse.H1 ;  /* 0x00000069ff74723e */ /* 0x080fe200030006ff */
[--C-:B------:R-:W-:Y:S01]  /*3e80*/  HADD2.F32 R67, -RZ, R115.reuse.H1_H1 ;  /* 0x30000073ff437230 */ /* 0x100fe20000004100 */
[----:B------:R-:W-:Y:S01]  /*3e90*/  F2FP.F16.E4M3.UNPACK_B R114, R114 ;  /* 0x00000072ff72723e */ /* 0x000fe200020006ff */
[----:B------:R-:W-:Y:S01]  /*3ea0*/  HADD2.F32 R115, -RZ, R115.H0_H0 ;  /* 0x20000073ff737230 */ /* 0x000fe20000004100 */
[----:B------:R-:W-:Y:S01]  /*3eb0*/  F2FP.F16.E4M3.UNPACK_B R105, R105 ;  /* 0x00000069ff69723e */ /* 0x000fe200020006ff */
[----:B------:R-:W-:-:S02]  /*3ec0*/  HADD2.F32 R118, -RZ, R116.H0_H0 ;  /* 0x20000074ff767230 */ /* 0x000fc40000004100 */
[-C--:B------:R-:W-:Y:S01]  /*3ed0*/  FMUL.FTZ R120, R67, R119.reuse ;  /* 0x0000007743787220 */ /* 0x080fe20000410000 */
[----:B------:R-:W-:Y:S02]  /*3ee0*/  HADD2.F32 R116, -RZ, R116.H1_H1 ;  /* 0x30000074ff747230 */ /* 0x000fe40000004100 */
[C---:B------:R-:W-:Y:S01]  /*3ef0*/  FMUL.FTZ R119, R115.reuse, R119 ;  /* 0x0000007773777220 */ /* 0x040fe20000410000 */
[----:B------:R-:W-:-:S03]  /*3f00*/  FFMA.FTZ R115, R115, R118, -R120 ;  /* 0x0000007673737223 */ /* 0x000fc60000010878 */
[----:B------:R-:W-:Y:S01]  /*3f10*/  FFMA.FTZ R67, R67, R118, R119 ;  /* 0x0000007643437223 */ /* 0x000fe20000010077 */
[----:B------:R-:W-:Y:S01]  /*3f20*/  F2FP.F16.E4M3.UNPACK_B R119, R13.H1 ;  /* 0x0000000dff77723e */ /* 0x000fe200030006ff */
[----:B------:R-:W-:-:S04]  /*3f30*/  HADD2.F32 R118, -RZ, R66.H1_H1 ;  /* 0x30000042ff767230 */ /* 0x000fc80000004100 */
[--C-:B------:R-:W-:Y:S02]  /*3f40*/  HADD2.F32 R13, -RZ, R119.reuse.H1_H1 ;  /* 0x30000077ff0d7230 */ /* 0x100fe40000004100 */
[----:B------:R-:W-:-:S03]  /*3f50*/  HADD2.F32 R66, -RZ, R119.H0_H0 ;  /* 0x20000077ff427230 */ /* 0x000fc60000004100 */
[CC--:B------:R-:W-:Y:S02]  /*3f60*/  FMUL.FTZ R119, R13.reuse, R118.reuse ;  /* 0x000000760d777220 */ /* 0x0c0fe40000410000 */
[C---:B------:R-:W-:Y:S02]  /*3f70*/  FMUL.FTZ R118, R66.reuse, R118 ;  /* 0x0000007642767220 */ /* 0x040fe40000410000 */
[-C--:B------:R-:W-:Y:S02]  /*3f80*/  FFMA.FTZ R66, R66, R116.reuse, -R119 ;  /* 0x0000007442427223 */ /* 0x080fe40000010877 */
[----:B------:R-:W-:Y:S01]  /*3f90*/  FFMA.FTZ R116, R13, R116, R118 ;  /* 0x000000740d747223 */ /* 0x000fe20000010076 */
[----:B------:R-:W-:Y:S01]  /*3fa0*/  LOP3.LUT R13, R117, 0xff0000, R64, 0xf8, !PT ;  /* 0x00ff0000750d7812 */ /* 0x000fe200078ef840 */
[----:B------:R-:W-:Y:S01]  /*3fb0*/  IMAD.MOV.U32 R64, RZ, RZ, R15 ;  /* 0x000000ffff407224 */ /* 0x000fe200078e000f */
[----:B------:R-:W-:Y:S02]  /*3fc0*/  F2FP.F16.E4M3.UNPACK_B R15, R65.H1 ;  /* 0x00000041ff0f723e */ /* 0x000fe400030006ff */
[----:B------:R-:W-:-:S02]  /*3fd0*/  F2FP.F16.E4M3.UNPACK_B R117, R13.H1 ;  /* 0x0000000dff75723e */ /* 0x000fc400030006ff */
[-C--:B------:R-:W-:Y:S01]  /*3fe0*/  F2FP.F16.E4M3.UNPACK_B R120, R64.reuse ;  /* 0x00000040ff78723e */ /* 0x080fe200020006ff */
[----:B------:R-:W-:Y:S01]  /*3ff0*/  HADD2.F32 R119, -RZ, R15.H0_H0 ;  /* 0x2000000fff777230 */ /* 0x000fe20000004100 */
[----:B------:R-:W-:Y:S01]  /*4000*/  F2FP.F16.E4M3.UNPACK_B R64, R64.H1 ;  /* 0x00000040ff40723e */ /* 0x000fe200030006ff */
[--C-:B------:R-:W-:Y:S01]  /*4010*/  HADD2.F32 R121, -RZ, R117.reuse.H0_H0 ;  /* 0x20000075ff797230 */ /* 0x100fe20000004100 */
[----:B------:R-:W-:Y:S01]  /*4020*/  F2FP.SATFINITE.E4M3.F32.PACK_AB_MERGE_C R66, R116, R66, RZ ;  /* 0x000000427442723e */ /* 0x000fe200048070ff */
[--C-:B------:R-:W-:Y:S01]  /*4030*/  HADD2.F32 R118, -RZ, R120.reuse.H1_H1 ;  /* 0x30000078ff767230 */ /* 0x100fe20000004100 */
[----:B------:R-:W-:Y:S01]  /*4040*/  F2FP.F16.E4M3.UNPACK_B R13, R13 ;  /* 0x0000000dff0d723e */ /* 0x000fe200020006ff */
[----:B------:R-:W-:Y:S01]  /*4050*/  HADD2.F32 R120, -RZ, R120.H0_H0 ;  /* 0x20000078ff787230 */ /* 0x000fe20000004100 */
[----:B------:R-:W-:Y:S01]  /*4060*/  F2FP.SATFINITE.E4M3.F32.PACK_AB_MERGE_C R67, R67, R115, R66 ;  /* 0x000000734343723e */ /* 0x000fe20004807042 */
[----:B------:R-:W-:Y:S02]  /*4070*/  HADD2.F32 R117, -RZ, R117.H1_H1 ;  /* 0x30000075ff757230 */ /* 0x000fe40000004100 */
[----:B------:R-:W-:Y:S01]  /*4080*/  FMUL.FTZ R122, R118, R121 ;  /* 0x00000079767a7220 */ /* 0x000fe20000410000 */
[----:B------:R-:W-:Y:S01]  /*4090*/  HADD2.F32 R15, -RZ, R15.H1_H1 ;  /* 0x3000000fff0f7230 */ /* 0x000fe20000004100 */
[----:B------:R-:W-:-:S02]  /*40a0*/  F2FP.F16.E4M3.UNPACK_B R66, R14 ;  /* 0x0000000eff42723e */ /* 0x000fc400020006ff */
[C---:B------:R-:W-:Y:S01]  /*40b0*/  FFMA.FTZ R122, R120.reuse, R119, -R122 ;  /* 0x00000077787a7223 */ /* 0x040fe2000001087a */
[----:B------:R-:W-:Y:S01]  /*40c0*/  FMUL.FTZ R120, R120, R121 ;  /* 0x0000007978787220 */ /* 0x000fe20000410000 */
[----:B------:R-:W-:Y:S02]  /*40d0*/  F2FP.F16.E4M3.UNPACK_B R65, R65 ;  /* 0x00000041ff41723e */ /* 0x000fe400020006ff */
[----:B------:R-:W-:Y:S01]  /*40e0*/  F2FP.F16.E4M3.UNPACK_B R14, R14.H1 ;  /* 0x0000000eff0e723e */ /* 0x000fe200030006ff */
[----:B------:R-:W-:Y:S01]  /*40f0*/  FFMA.FTZ R120, R118, R119, R120 ;  /* 0x0000007776787223 */ /* 0x000fe20000010078 */
[--C-:B------:R-:W-:Y:S02]  /*4100*/  HADD2.F32 R118, -RZ, R64.reuse.H1_H1 ;  /* 0x30000040ff767230 */ /* 0x100fe40000004100 */
[----:B------:R-:W-:Y:S02]  /*4110*/  HADD2.F32 R64, -RZ, R64.H0_H0 ;  /* 0x20000040ff407230 */ /* 0x000fe40000004100 */
[----:B------:R-:W-:-:S02]  /*4120*/  HADD2.F32 R115, -RZ, R65.H0_H0 ;  /* 0x20000041ff737230 */ /* 0x000fc40000004100 */
[----:B------:R-:W-:Y:S01]  /*4130*/  FMUL.FTZ R119, R118, R117 ;  /* 0x0000007576777220 */ /* 0x000fe20000410000 */
[----:B------:R-:W-:-:S03]  /*4140*/  HADD2.F32 R65, -RZ, R65.H1_H1 ;  /* 0x30000041ff417230 */ /* 0x000fc60000004100 */
        /* <DEDUP_REMOVED lines=14> */
[--C-:B------:R-:W-:Y:S02]  /*4230*/  HADD2.F32 R15, -RZ, R14.reuse.H1_H1 ;  /* 0x3000000eff0f7230 */ /* 0x100fe40000004100 */
        /* <DEDUP_REMOVED lines=14> */
[----:B------:R-:W-:Y:S02]  /*4320*/  IMAD.MOV.U32 R13, RZ, RZ, R67 ;  /* 0x000000ffff0d7224 */ /* 0x000fe400078e0043 */
        /* <DEDUP_REMOVED lines=8> */
[-C--:B------:R-:W-:Y:S01]  /*43b0*/  FFMA.FTZ R65, R15, R105.reuse, -R65 ;  /* 0x000000690f417223 */ /* 0x080fe20000010841 */
[----:B------:R-:W-:Y:S01]  /*43c0*/  F2FP.SATFINITE.E4M3.F32.PACK_AB_MERGE_C R15, R120, R122, R119 ;  /* 0x0000007a780f723e */ /* 0x000fe20004807077 */
[----:B------:R-:W-:-:S05]  /*43d0*/  FFMA.FTZ R114, R12, R105, R114 ;  /* 0x000000690c727223 */ /* 0x000fca0000010072 */
[----:B------:R-:W-:-:S07]  /*43e0*/  F2FP.SATFINITE.E4M3.F32.PACK_AB_MERGE_C R12, R114, R65, R115 ;  /* 0x00000041720c723e */ /* 0x000fce0004807073 */
.L_x_3088:
[----:B------:R-:W-:Y:S05]  /*43f0*/  BSYNC B3 ;  /* 0x0000000000037941 */ /* 0x000fea0003800000 */
.L_x_3087:
[----:B----4-:R-:W-:-:S04]  /*4400*/  IADD3 R64, P6, R16, R11, RZ ;  /* 0x0000000b10407210 */ /* 0x010fc80007fde0ff */
[----:B---3--:R-:W-:-:S05]  /*4410*/  IADD3.X R65, R113, R17, RZ, P6, !PT ;  /* 0x0000001171417210 */ /* 0x008fca00037fe4ff */
[----:B0-----:R0:W-:Y:S04]  /*4420*/  ST.E.128 desc[UR42][R64.64], R12 ;  /* 0x0000000c40007985 */ /* 0x0011e8000c101d2a */
.L_x_3086:
[----:B------:R-:W-:Y:S05]  /*4430*/  BSYNC B2 ;  /* 0x0000000000027941 */ /* 0x000fea0003800000 */
.L_x_3085:
        /* <DEDUP_REMOVED lines=8> */
[----:B------:R-:W-:Y:S02]  /*44c0*/  SHF.R.U32.HI R60, RZ, 0x8, R61 ;  /* 0x00000008ff3c7819 */ /* 0x000fe4000001163d */
[----:B------:R-:W-:Y:S02]  /*44d0*/  LOP3.LUT R105, R61, 0xff0000ff, RZ, 0xc0, !PT ;  /* 0xff0000ff3d697812 */ /* 0x000fe400078ec0ff */
[--C-:B------:R-:W-:Y:S01]  /*44e0*/  SHF.R.U32.HI R11, RZ, 0x8, R63.reuse ;  /* 0x00000008ff0b7819 */ /* 0x100fe2000001163f */
[----:B------:R-:W-:Y:S01]  /*44f0*/  IMAD.SHL.U32 R60, R60, 0x100, RZ ;  /* 0x000001003c3c7824 */ /* 0x000fe200078e00ff */
[----:B------:R-:W-:Y:S02]  /*4500*/  LOP3.LUT R62, R63, 0xff0000ff, RZ, 0xc0, !PT ;  /* 0xff0000ff3f3e7812 */ /* 0x000fe400078ec0ff */
[----:B------:R-:W-:Y:S01]  /*4510*/  SHF.R.U32.HI R63, RZ, 0x10, R63 ;  /* 0x00000010ff3f7819 */ /* 0x000fe2000001163f */
[----:B------:R-:W-:Y:S01]  /*4520*/  IMAD.SHL.U32 R11, R11, 0x100, RZ ;  /* 0x000001000b0b7824 */ /* 0x000fe200078e00ff */
[----:B------:R-:W-:Y:S01]  /*4530*/  LOP3.LUT R105, R105, 0xff00, R60, 0xf8, !PT ;  /* 0x0000ff0069697812 */ /* 0x000fe200078ef83c */
[----:B0-----:R-:W-:Y:S01]  /*4540*/  IMAD.MOV.U32 R60, RZ, RZ, R13 ;  /* 0x000000ffff3c7224 */ /* 0x001fe200078e000d */
[----:B------:R-:W-:Y:S01]  /*4550*/  F2FP.F16.E4M3.UNPACK_B R13, R112.H1 ;  /* 0x00000070ff0d723e */ /* 0x000fe200030006ff */
[----:B------:R-:W-:Y:S01]  /*4560*/  IMAD.U32 R63, R63, 0x10000, RZ ;  /* 0x000100003f3f7824 */ /* 0x000fe200078e00ff */
[----:B------:R-:W-:-:S02]  /*4570*/  LOP3.LUT R62, R62, 0xff00, R11, 0xf8, !PT ;  /* 0x0000ff003e3e7812 */ /* 0x000fc400078ef80b */
[----:B------:R-:W-:Y:S01]  /*4580*/  F2FP.F16.E4M3.UNPACK_B R67, R60 ;  /* 0x0000003cff43723e */ /* 0x000fe200020006ff */
[----:B------:R-:W-:Y:S01]  /*4590*/  HADD2.F32 R115, -RZ, R13.H0_H0 ;  /* 0x2000000dff737230 */ /* 0x000fe20000004100 */
[----:B------:R-:W-:Y:S02]  /*45a0*/  F2FP.F16.E4M3.UNPACK_B R11, R102.H1 ;  /* 0x00000066ff0b723e */ /* 0x000fe400030006ff */
[----:B------:R-:W-:Y:S01]  /*45b0*/  F2FP.F16.E4M3.UNPACK_B R60, R60.H1 ;  /* 0x0000003cff3c723e */ /* 0x000fe200030006ff */
[--C-:B------:R-:W-:Y:S01]  /*45c0*/  HADD2.F32 R66, -RZ, R67.reuse.H1_H1 ;  /* 0x30000043ff427230 */ /* 0x100fe20000004100 */
[----:B------:R-:W-:Y:S01]  /*45d0*/  SHF.R.U32.HI R61, RZ, 0x10, R61 ;  /* 0x00000010ff3d7819 */ /* 0x000fe2000001163d */
[----:B------:R-:W-:Y:S01]  /*45e0*/  HADD2.F32 R114, -RZ, R67.H0_H0 ;  /* 0x20000043ff727230 */ /* 0x000fe20000004100 */
[----:B------:R-:W-:Y:S01]  /*45f0*/  LOP3.LUT R62, R62, 0xff0000, R63, 0xf8, !PT ;  /* 0x00ff00003e3e7812 */ /* 0x000fe200078ef83f */
[--C-:B------:R-:W-:Y:S02]  /*4600*/  HADD2.F32 R113, -RZ, R11.reuse.H0_H0 ;  /* 0x2000000bff717230 */ /* 0x100fe40000004100 */
[----:B------:R-:W-:Y:S01]  /*4610*/  FMUL.FTZ R67, R66, R115 ;  /* 0x0000007342437220 */ /* 0x000fe20000410000 */
[----:B------:R-:W-:-:S02]  /*4620*/  HADD2.F32 R11, -RZ, R11.H1_H1 ;  /* 0x3000000bff0b7230 */ /* 0x000fc40000004100 */
[C---:B------:R-:W-:Y:S01]  /*4630*/  FMUL.FTZ R115, R114.reuse, R115 ;  /* 0x0000007372737220 */ /* 0x040fe20000410000 */
[----:B------:R-:W-:Y:S01]  /*4640*/  F2FP.F16.E4M3.UNPACK_B R112, R112 ;  /* 0x00000070ff70723e */ /* 0x000fe200020006ff */
[-C--:B------:R-:W-:Y:S01]  /*4650*/  FFMA.FTZ R67, R114, R113.reuse, -R67 ;  /* 0x0000007172437223 */ /* 0x080fe20000010843 */
[----:B------:R-:W-:Y:S01]  /*4660*/  F2FP.F16.E4M3.UNPACK_B R102, R102 ;  /* 0x00000066ff66723e */ /* 0x000fe200020006ff */
[----:B------:R-:W-:Y:S01]  /*4670*/  FFMA.FTZ R66, R66, R113, R115 ;  /* 0x0000007142427223 */ /* 0x000fe20000010073 */
[----:B------:R-:W-:Y:S02]  /*4680*/  HADD2.F32 R113, -RZ, R13.H1_H1 ;  /* 0x3000000dff717230 */ /* 0x000fe40000004100 */
        /* <DEDUP_REMOVED lines=10> */
[----:B------:R-:W-:Y:S01]  /*4730*/  F2FP.F16.E4M3.UNPACK_B R114, R13 ;  /* 0x0000000dff72723e */ /* 0x000fe200020006ff */
[--C-:B------:R-:W-:Y:S01]  /*4740*/  HADD2.F32 R115, -RZ, R15.reuse.H0_H0 ;  /* 0x2000000fff737230 */ /* 0x100fe20000004100 */
[----:B------:R-:W-:Y:S01]  /*4750*/  F2FP.F16.E4M3.UNPACK_B R63, R61.H1 ;  /* 0x0000003dff3f723e */ /* 0x000fe200030006ff */
[----:B------:R-:W-:Y:S01]  /*4760*/  HADD2.F32 R15, -RZ, R15.H1_H1 ;  /* 0x3000000fff0f7230 */ /* 0x000fe20000004100 */
[----:B------:R-:W-:Y:S01]  /*4770*/  F2FP.F16.E4M3.UNPACK_B R118, R13.H1 ;  /* 0x0000000dff76723e */ /* 0x000fe200030006ff */
[--C-:B------:R-:W-:Y:S01]  /*4780*/  HADD2.F32 R105, -RZ, R114.reuse.H1_H1 ;  /* 0x30000072ff697230 */ /* 0x100fe20000004100 */
[----:B------:R-:W-:Y:S01]  /*4790*/  F2FP.SATFINITE.E4M3.F32.PACK_AB_MERGE_C R11, R11, R60, RZ ;  /* 0x0000003c0b0b723e */ /* 0x000fe200048070ff */
[----:B------:R-:W-:Y:S01]  /*47a0*/  HADD2.F32 R114, -RZ, R114.H0_H0 ;  /* 0x20000072ff727230 */ /* 0x000fe20000004100 */
[----:B------:R-:W-:Y:S01]  /*47b0*/  MOV R60, R14 ;  /* 0x0000000e003c7202 */ /* 0x000fe20000000f00 */
[----:B------:R-:W-:-:S02]  /*47c0*/  HADD2.F32 R113, -RZ, R63.H0_H0 ;  /* 0x2000003fff717230 */ /* 0x000fc40000004100 */
[C---:B------:R-:W-:Y:S01]  /*47d0*/  FMUL.FTZ R116, R105.reuse, R115 ;  /* 0x0000007369747220 */ /* 0x040fe20000410000 */
[----:B------:R-:W-:Y:S01]  /*47e0*/  HADD2.F32 R63, -RZ, R63.H1_H1 ;  /* 0x3000003fff3f7230 */ /* 0x000fe20000004100 */
[----:B------:R-:W-:Y:S02]  /*47f0*/  F2FP.F16.E4M3.UNPACK_B R14, R60 ;  /* 0x0000003cff0e723e */ /* 0x000fe400020006ff */
[C---:B------:R-:W-:Y:S01]  /*4800*/  FFMA.FTZ R116, R114.reuse, R113, -R116 ;  /* 0x0000007172747223 */ /* 0x040fe20000010874 */
[----:B------:R-:W-:Y:S01]  /*4810*/  FMUL.FTZ R114, R114, R115 ;  /* 0x0000007372727220 */ /* 0x000fe20000410000 */
[----:B------:R-:W-:Y:S02]  /*4820*/  F2FP.F16.E4M3.UNPACK_B R62, R62 ;  /* 0x0000003eff3e723e */ /* 0x000fe400020006ff */
[----:B------:R-:W-:Y:S01]  /*4830*/  F2FP.SATFINITE.E4M3.F32.PACK_AB_MERGE_C R66, R66, R67, R11 ;  /* 0x000000434242723e */ /* 0x000fe2000480700b */
[----:B------:R-:W-:Y:S01]  /*4840*/  FFMA.FTZ R105, R105, R113, R114 ;  /* 0x0000007169697223 */ /* 0x000fe20000010072 */
[--C-:B------:R-:W-:Y:S01]  /*4850*/  HADD2.F32 R114, -RZ, R118.reuse.H1_H1 ;  /* 0x30000076ff727230 */ /* 0x100fe20000004100 */
[----:B------:R-:W-:Y:S01]  /*4860*/  F2FP.F16.E4M3.UNPACK_B R61, R61 ;  /* 0x0000003dff3d723e */ /* 0x000fe200020006ff */
[----:B------:R-:W-:-:S02]  /*4870*/  HADD2.F32 R118, -RZ, R118.H0_H0 ;  /* 0x20000076ff767230 */ /* 0x000fc40000004100 */
[--C-:B------:R-:W-:Y:S02]  /*4880*/  HADD2.F32 R11, -RZ, R14.reuse.H1_H1 ;  /* 0x3000000eff0b7230 */ /* 0x100fe40000004100 */
[-C--:B------:R-:W-:Y:S01]  /*4890*/  FMUL.FTZ R13, R114, R15.reuse ;  /* 0x0000000f720d7220 */ /* 0x080fe20000410000 */
[----:B------:R-:W-:Y:S02]  /*48a0*/  HADD2.F32 R14, -RZ, R14.H0_H0 ;  /* 0x2000000eff0e7230 */ /* 0x000fe40000004100 */
[C---:B------:R-:W-:Y:S01]  /*48b0*/  FMUL.FTZ R15, R118.reuse, R15 ;  /* 0x0000000f760f7220 */ /* 0x040fe20000410000 */
[----:B------:R-:W-:-:S03]  /*48c0*/  FFMA.FTZ R13, R118, R63, -R13 ;  /* 0x0000003f760d7223 */ /* 0x000fc6000001080d */
[----:B------:R-:W-:Y:S01]  /*48d0*/  FFMA.FTZ R114, R114, R63, R15 ;  /* 0x0000003f72727223 */ /* 0x000fe2000001000f */
[----:B------:R-:W-:Y:S02]  /*48e0*/  HADD2.F32 R63, -RZ, R62.H0_H0 ;  /* 0x2000003eff3f7230 */ /* 0x000fe40000004100 */
[--C-:B------:R-:W-:Y:S02]  /*48f0*/  HADD2.F32 R15, -RZ, R61.reuse.H0_H0 ;  /* 0x2000003dff0f7230 */ /* 0x100fe40000004100 */
[----:B------:R-:W-:Y:S02]  /*4900*/  HADD2.F32 R61, -RZ, R61.H1_H1 ;  /* 0x3000003dff3d7230 */ /* 0x000fe40000004100 */
[CC--:B------:R-:W-:Y:S01]  /*4910*/  FMUL.FTZ R67, R11.reuse, R63.reuse ;  /* 0x0000003f0b437220 */ /* 0x0c0fe20000410000 */
[----:B------:R-:W-:Y:S01]  /*4920*/  FMUL.FTZ R118, R14, R63 ;  /* 0x0000003f0e767220 */ /* 0x000fe20000410000 */
[----:B------:R-:W-:Y:S02]  /*4930*/  F2FP.SATFINITE.E4M3.F32.PACK_AB_MERGE_C R13, R114, R13, RZ ;  /* 0x0000000d720d723e */ /* 0x000fe400048070ff */
[-C--:B------:R-:W-:Y:S01]  /*4940*/  FFMA.FTZ R14, R14, R15.reuse, -R67 ;  /* 0x0000000f0e0e7223 */ /* 0x080fe20000010843 */
[----:B------:R-:W-:Y:S01]  /*4950*/  FFMA.FTZ R11, R11, R15, R118 ;  /* 0x0000000f0b0b7223 */ /* 0x000fe20000010076 */
[----:B------:R-:W-:Y:S01]  /*4960*/  F2FP.F16.E4M3.UNPACK_B R15, R60.H1 ;  /* 0x0000003cff0f723e */ /* 0x000fe200030006ff */
[----:B------:R-:W-:-:S02]  /*4970*/  IMAD.MOV.U32 R60, RZ, RZ, R12 ;  /* 0x000000ffff3c7224 */ /* 0x000fc400078e000c */
[----:B------:R-:W-:Y:S02]  /*4980*/  HADD2.F32 R12, -RZ, R62.H1_H1 ;  /* 0x3000003eff0c7230 */ /* 0x000fe40000004100 */
[--C-:B------:R-:W-:Y:S02]  /*4990*/  HADD2.F32 R62, -RZ, R15.reuse.H1_H1 ;  /* 0x3000000fff3e7230 */ /* 0x100fe40000004100 */
[----:B------:R-:W-:Y:S02]  /*49a0*/  HADD2.F32 R15, -RZ, R15.H0_H0 ;  /* 0x2000000fff0f7230 */ /* 0x000fe40000004100 */
[--C-:B------:R-:W-:Y:S02]  /*49b0*/  HADD2.F32 R67, -RZ, R112.reuse.H1_H1 ;  /* 0x30000070ff437230 */ /* 0x100fe40000004100 */
[-C--:B------:R-:W-:Y:S01]  /*49c0*/  FMUL.FTZ R118, R62, R12.reuse ;  /* 0x0000000c3e767220 */ /* 0x080fe20000410000 */
[----:B------:R-:W-:Y:S02]  /*49d0*/  HADD2.F32 R112, -RZ, R112.H0_H0 ;  /* 0x20000070ff707230 */ /* 0x000fe40000004100 */
[C---:B------:R-:W-:Y:S01]  /*49e0*/  FMUL.FTZ R63, R15.reuse, R12 ;  /* 0x0000000c0f3f7220 */ /* 0x040fe20000410000 */
[----:B------:R-:W-:-:S03]  /*49f0*/  FFMA.FTZ R12, R15, R61, -R118 ;  /* 0x0000003d0f0c7223 */ /* 0x000fc60000010876 */
[----:B------:R-:W-:Y:S01]  /*4a00*/  FFMA.FTZ R15, R62, R61, R63 ;  /* 0x0000003d3e0f7223 */ /* 0x000fe2000001003f */
[----:B------:R-:W-:Y:S01]  /*4a10*/  F2FP.F16.E4M3.UNPACK_B R61, R60.H1 ;  /* 0x0000003cff3d723e */ /* 0x000fe200030006ff */
[--C-:B------:R-:W-:Y:S02]  /*4a20*/  HADD2.F32 R63, -RZ, R102.reuse.H1_H1 ;  /* 0x30000066ff3f7230 */ /* 0x100fe40000004100 */
[----:B------:R-:W-:Y:S01]  /*4a30*/  HADD2.F32 R102, -RZ, R102.H0_H0 ;  /* 0x20000066ff667230 */ /* 0x000fe20000004100 */
[----:B------:R-:W-:Y:S01]  /*4a40*/  F2FP.SATFINITE.E4M3.F32.PACK_AB_MERGE_C R15, R15, R12, RZ ;  /* 0x0000000c0f0f723e */ /* 0x000fe200048070ff */
[--C-:B------:R-:W-:Y:S02]  /*4a50*/  HADD2.F32 R62, -RZ, R61.reuse.H1_H1 ;  /* 0x3000003dff3e7230 */ /* 0x100fe40000004100 */
[----:B------:R-:W-:Y:S01]  /*4a60*/  HADD2.F32 R61, -RZ, R61.H0_H0 ;  /* 0x2000003dff3d7230 */ /* 0x000fe20000004100 */
[----:B------:R-:W-:Y:S02]  /*4a70*/  F2FP.SATFINITE.E4M3.F32.PACK_AB_MERGE_C R14, R11, R14, R15 ;  /* 0x0000000e0b0e723e */ /* 0x000fe4000480700f */
[-C--:B------:R-:W-:Y:S01]  /*4a80*/  FMUL.FTZ R118, R62, R67.reuse ;  /* 0x000000433e767220 */ /* 0x080fe20000410000 */
[----:B------:R-:W-:Y:S01]  /*4a90*/  F2FP.SATFINITE.E4M3.F32.PACK_AB_MERGE_C R15, R105, R116, R13 ;  /* 0x00000074690f723e */ /* 0x000fe2000480700d */
[----:B------:R-:W-:Y:S01]  /*4aa0*/  FMUL.FTZ R67, R61, R67 ;  /* 0x000000433d437220 */ /* 0x000fe20000410000 */
[----:B------:R-:W-:-:S02]  /*4ab0*/  IMAD.MOV.U32 R13, RZ, RZ, R66 ;  /* 0x000000ffff0d7224 */ /* 0x000fc400078e0042 */
[-C--:B------:R-:W-:Y:S01]  /*4ac0*/  FFMA.FTZ R61, R61, R63.reuse, -R118 ;  /* 0x0000003f3d3d7223 */ /* 0x080fe20000010876 */
[----:B------:R-:W-:Y:S01]  /*4ad0*/  FFMA.FTZ R62, R62, R63, R67 ;  /* 0x0000003f3e3e7223 */ /* 0x000fe20000010043 */
[----:B------:R-:W-:-:S04]  /*4ae0*/  F2FP.F16.E4M3.UNPACK_B R63, R60 ;  /* 0x0000003cff3f723e */ /* 0x000fc800020006ff */
        /* <DEDUP_REMOVED lines=8> */
.L_x_3090:
[----:B------:R-:W-:Y:S05]  /*4b70*/  BSYNC B2 ;  /* 0x0000000000027941 */ /* 0x000fea0003800000 */
.L_x_3089:
[----:B0-----:R0:W-:Y:S02]  /*4b80*/  ST.E.128 desc[UR42][R64.64], R12 ;  /* 0x0000000c40007985 */ /* 0x0011e4000c101d2a */
.L_x_3084:
[----:B------:R-:W-:Y:S05]  /*4b90*/  BSYNC B1 ;  /* 0x0000000000017941 */ /* 0x000fea0003800000 */
.L_x_3083:
[----:B------:R-:W-:-:S03]  /*4ba0*/  UMOV UR4, 0xffffffff ;  /* 0xffffffff00047882 */ /* 0x000fc60000000000 */
[----:B------:R-:W-:Y:S05]  /*4bb0*/  BRA.DIV UR4, `(.L_x_3091) ;  /* 0x000002b6048c7947 */ /* 0x000fea000b800000 */
[----:B------:R1:W1:Y:S04]  /*4bc0*/  SHFL.IDX PT, R63, R100, 0x1, 0x181f ;  /* 0x00381f00643f7f89 */ /* 0x00026800000e0000 */
[----:B0-----:R0:W0:Y:S02]  /*4bd0*/  SHFL.IDX PT, R65, R99, 0x1, 0x181f ;  /* 0x00381f0063417f89 */ /* 0x00102400000e0000 */
.L_x_3444:
[----:B------:R-:W-:Y:S04]  /*4be0*/  BSSY B1, `(.L_x_3092) ;  /* 0x00000eb000017945 */ /* 0x000fe80003800000 */
[----:B------:R-:W-:Y:S05]  /*4bf0*/  @P2 BRA `(.L_x_3093) ;  /* 0x0000000c00a42947 */ /* 0x000fea0003800000 */
[----:B------:R-:W-:Y:S04]  /*4c00*/  BSSY B2, `(.L_x_3094) ;  /* 0x0000075000027945 */ /* 0x000fe80003800000 */
[----:B------:R-:W-:Y:S05]  /*4c10*/  @P1 BRA `(.L_x_3095) ;  /* 0x0000000400cc1947 */ /* 0x000fea0003800000 */
[----:B------:R2:W2:Y:S01]  /*4c20*/  LDS.128 R12, [R89+0x29400] ;  /* 0x02940000590c7984 */ /* 0x0004a20000000c00 */
[----:B0-----:R-:W-:Y:S01]  /*4c30*/  IADD3 R60, P2, R16, R65, RZ ;  /* 0x00000041103c7210 */ /* 0x001fe20007f5e0ff */
[----:B------:R-:W-:Y:S04]  /*4c40*/  BSSY B3, `(.L_x_3096) ;  /* 0x000006f000037945 */ /* 0x000fe80003800000 */
[----:B-1----:R-:W-:Y:S01]  /*4c50*/  IMAD.X R61, R63, 0x1, R17, P2 ;  /* 0x000000013f3d7824 */ /* 0x002fe200010e0611 */
[----:B------:R-:W-:-:S13]  /*4c60*/  ISETP.GE.AND P2, PT, R18, R101, PT ;  /* 0x000000651200720c */ /* 0x000fda0003f46270 */
[----:B------:R-:W-:Y:S05]  /*4c70*/  @P2 BRA `(.L_x_3097) ;  /* 0x0000000400ac2947 */ /* 0x000fea0003800000 */
[----:B--2---:R-:W-:Y:S01]  /*4c80*/  IMAD.MOV.U32 R56, RZ, RZ, R13 ;  /* 0x000000ffff387224 */ /* 0x004fe200078e000d */
[-C--:B------:R-:W-:Y:S02]  /*4c90*/  F2FP.F16.E4M3.UNPACK_B R13, R111.reuse.H1 ;  /* 0x0000006fff0d723e */ /* 0x080fe400030006ff */
[----:B----4-:R-:W-:Y:S02]  /*4ca0*/  F2FP.F16.E4M3.UNPACK_B R11, R110.H1 ;  /* 0x0000006eff0b723e */ /* 0x010fe400030006ff */
[----:B------:R-:W-:Y:S01]  /*4cb0*/  F2FP.F16.E4M3.UNPACK_B R58, R56 ;  /* 0x00000038ff3a723e */ /* 0x000fe200020006ff */
[----:B------:R-:W-:Y:S01]  /*4cc0*/  HADD2.F32 R64, -RZ, R13.H0_H0 ;  /* 0x2000000dff407230 */ /* 0x000fe20000004100 */
[----:B------:R-:W-:Y:S01]  /*4cd0*/  F2FP.F16.E4M3.UNPACK_B R66, R111 ;  /* 0x0000006fff42723e */ /* 0x000fe200020006ff */
[----:B------:R-:W-:Y:S02]  /*4ce0*/  HADD2.F32 R62, -RZ, R11.H0_H0 ;  /* 0x2000000bff3e7230 */ /* 0x000fe40000004100 */
[----:B------:R-:W-:-:S02]  /*4cf0*/  HADD2.F32 R67, -RZ, R58.H1_H1 ;  /* 0x3000003aff437230 */ /* 0x000fc40000004100 */
[----:B------:R-:W-:Y:S02]  /*4d00*/  HADD2.F32 R58, -RZ, R58.H0_H0 ;  /* 0x2000003aff3a7230 */ /* 0x000fe40000004100 */
[----:B------:R-:W-:Y:S02]  /*4d10*/  HADD2.F32 R13, -RZ, R13.H1_H1 ;  /* 0x3000000dff0d7230 */ /* 0x000fe40000004100 */
[-C--:B------:R-:W-:Y:S01]  /*4d20*/  FMUL.FTZ R105, R67, R64.reuse ;  /* 0x0000004043697220 */ /* 0x080fe20000410000 */
[----:B------:R-:W-:Y:S02]  /*4d30*/  HADD2.F32 R11, -RZ, R11.H1_H1 ;  /* 0x3000000bff0b7230 */ /* 0x000fe40000004100 */
[C---:B------:R-:W-:Y:S01]  /*4d40*/  FMUL.FTZ R64, R58.reuse, R64 ;  /* 0x000000403a407220 */ /* 0x040fe20000410000 */
[----:B------:R-:W-:-:S03]  /*4d50*/  FFMA.FTZ R58, R58, R62, -R105 ;  /* 0x0000003e3a3a7223 */ /* 0x000fc60000010869 */
[----:B------:R-:W-:Y:S01]  /*4d60*/  FFMA.FTZ R67, R67, R62, R64 ;  /* 0x0000003e43437223 */ /* 0x000fe20000010040 */
[----:B------:R-:W-:Y:S01]  /*4d70*/  F2FP.F16.E4M3.UNPACK_B R62, R56.H1 ;  /* 0x00000038ff3e723e */ /* 0x000fe200030006ff */
[----:B------:R-:W-:-:S04]  /*4d80*/  IMAD.MOV.U32 R56, RZ, RZ, R12 ;  /* 0x000000ffff387224 */ /* 0x000fc800078e000c */
[--C-:B------:R-:W-:Y:S02]  /*4d90*/  HADD2.F32 R64, -RZ, R62.reuse.H1_H1 ;  /* 0x3000003eff407230 */ /* 0x100fe40000004100 */
[----:B------:R-:W-:-:S03]  /*4da0*/  HADD2.F32 R62, -RZ, R62.H0_H0 ;  /* 0x2000003eff3e7230 */ /* 0x000fc60000004100 */
[-C--:B------:R-:W-:Y:S02]  /*4db0*/  FMUL.FTZ R105, R64, R13.reuse ;  /* 0x0000000d40697220 */ /* 0x080fe40000410000 */
[C---:B---3--:R-:W-:Y:S02]  /*4dc0*/  FMUL.FTZ R113, R62.reuse, R13 ;  /* 0x0000000d3e717220 */ /* 0x048fe40000410000 */
[-C--:B------:R-:W-:Y:S01]  /*4dd0*/  FFMA.FTZ R13, R62, R11.reuse, -R105 ;  /* 0x0000000b3e0d7223 */ /* 0x080fe20000010869 */
[----:B------:R-:W-:Y:S01]  /*4de0*/  F2FP.F16.E4M3.UNPACK_B R62, R110 ;  /* 0x0000006eff3e723e */ /* 0x000fe200020006ff */
[----:B------:R-:W-:Y:S01]  /*4df0*/  FFMA.FTZ R64, R64, R11, R113 ;  /* 0x0000000b40407223 */ /* 0x000fe20000010071 */
[-C--:B------:R-:W-:Y:S01]  /*4e00*/  F2FP.F16.E4M3.UNPACK_B R11, R56.reuse.H1 ;  /* 0x00000038ff0b723e */ /* 0x080fe200030006ff */
        /* <DEDUP_REMOVED lines=8> */
[-C--:B------:R-:W-:Y:S01]  /*4e90*/  FMUL.FTZ R110, R12, R105.reuse ;  /* 0x000000690c6e7220 */ /* 0x080fe20000410000 */
[--C-:B------:R-:W-:Y:S02]  /*4ea0*/  HADD2.F32 R13, -RZ, R56.reuse.H1_H1 ;  /* 0x30000038ff0d7230 */ /* 0x100fe40000004100 */
[----:B------:R-:W-:Y:S01]  /*4eb0*/  FMUL.FTZ R105, R11, R105 ;  /* 0x000000690b697220 */ /* 0x000fe20000410000 */
[----:B------:R-:W-:Y:S01]  /*4ec0*/  HADD2.F32 R56, -RZ, R56.H0_H0 ;  /* 0x20000038ff387230 */ /* 0x000fe20000004100 */
[----:B------:R-:W-:Y:S01]  /*4ed0*/  SHF.R.U32.HI R67, RZ, 0x8, R59 ;  /* 0x00000008ff437819 */ /* 0x000fe2000001163b */
[----:B------:R-:W-:-:S02]  /*4ee0*/  HADD2.F32 R62, -RZ, R62.H0_H0 ;  /* 0x2000003eff3e7230 */ /* 0x000fc40000004100 */
[----:B------:R-:W-:Y:S01]  /*4ef0*/  FFMA.FTZ R12, R12, R102, R105 ;  /* 0x000000660c0c7223 */ /* 0x000fe20000010069 */
[-C--:B------:R-:W-:Y:S01]  /*4f00*/  FMUL.FTZ R105, R13, R66.reuse ;  /* 0x000000420d697220 */ /* 0x080fe20000410000 */
[C---:B------:R-:W-:Y:S01]  /*4f10*/  FMUL.FTZ R66, R56.reuse, R66 ;  /* 0x0000004238427220 */ /* 0x040fe20000410000 */
[----:B------:R-:W-:Y:S01]  /*4f20*/  LOP3.LUT R64, R59, 0xff0000ff, RZ, 0xc0, !PT ;  /* 0xff0000ff3b407812 */ /* 0x000fe200078ec0ff */
[----:B------:R-:W-:Y:S01]  /*4f30*/  FFMA.FTZ R11, R11, R102, -R110 ;  /* 0x000000660b0b7223 */ /* 0x000fe2000001086e */
[-C--:B------:R-:W-:Y:S01]  /*4f40*/  FFMA.FTZ R56, R56, R62.reuse, -R105 ;  /* 0x0000003e38387223 */ /* 0x080fe20000010869 */
[----:B------:R-:W-:Y:S01]  /*4f50*/  FFMA.FTZ R13, R13, R62, R66 ;  /* 0x0000003e0d0d7223 */ /* 0x000fe20000010042 */
[----:B------:R-:W-:Y:S01]  /*4f60*/  SHF.R.U32.HI R66, RZ, 0x10, R59 ;  /* 0x00000010ff427819 */ /* 0x000fe2000001163b */
[----:B------:R-:W-:Y:S01]  /*4f70*/  IMAD.SHL.U32 R59, R67, 0x100, RZ ;  /* 0x00000100433b7824 */ /* 0x000fe200078e00ff */
[----:B------:R-:W-:Y:S02]  /*4f80*/  SHF.R.U32.HI R105, RZ, 0x8, R57 ;  /* 0x00000008ff697819 */ /* 0x000fe40000011639 */
[----:B------:R-:W-:-:S02]  /*4f90*/  LOP3.LUT R62, R57, 0xff0000ff, RZ, 0xc0, !PT ;  /* 0xff0000ff393e7812 */ /* 0x000fc400078ec0ff */
[----:B------:R-:W-:Y:S01]  /*4fa0*/  LOP3.LUT R59, R64, 0xff00, R59, 0xf8, !PT ;  /* 0x0000ff00403b7812 */ /* 0x000fe200078ef83b */
[----:B------:R-:W-:Y:S01]  /*4fb0*/  IMAD.U32 R64, R66, 0x10000, RZ ;  /* 0x0001000042407824 */ /* 0x000fe200078e00ff */
[----:B------:R-:W-:Y:S01]  /*4fc0*/  SHF.R.U32.HI R102, RZ, 0x10, R57 ;  /* 0x00000010ff667819 */ /* 0x000fe20000011639 */
[----:B------:R-:W-:Y:S01]  /*4fd0*/  IMAD.SHL.U32 R57, R105, 0x100, RZ ;  /* 0x0000010069397824 */ /* 0x000fe200078e00ff */
[----:B------:R-:W-:Y:S02]  /*4fe0*/  F2FP.SATFINITE.E4M3.F32.PACK_AB_MERGE_C R11, R12, R11, RZ ;  /* 0x0000000b0c0b723e */ /* 0x000fe400048070ff */
[----:B------:R-:W-:Y:S01]  /*4ff0*/  LOP3.LUT R59, R59, 0xff0000, R64, 0xf8, !PT ;  /* 0x00ff00003b3b7812 */ /* 0x000fe200078ef840 */
[----:B------:R-:W-:Y:S01]  /*5000*/  IMAD.MOV.U32 R64, RZ, RZ, R15 ;  /* 0x000000ffff407224 */ /* 0x000fe200078e000f */
[----:B------:R-:W-:Y:S02]  /*5010*/  LOP3.LUT R57, R62, 0xff00, R57, 0xf8, !PT ;  /* 0x0000ff003e397812 */ /* 0x000fe400078ef839 */
[----:B------:R-:W-:-:S02]  /*5020*/  SHF.L.U32 R62, R102, 0x10, RZ ;  /* 0x00000010663e7819 */ /* 0x000fc400000006ff */
[----:B------:R-:W-:Y:S02]  /*5030*/  F2FP.F16.E4M3.UNPACK_B R15, R64 ;  /* 0x00000040ff0f723e */ /* 0x000fe400020006ff */
[----:B------:R-:W-:Y:S02]  /*5040*/  LOP3.LUT R57, R57, 0xff0000, R62, 0xf8, !PT ;  /* 0x00ff000039397812 */ /* 0x000fe400078ef83e */
[----:B------:R-:W-:Y:S01]  /*5050*/  F2FP.F16.E4M3.UNPACK_B R105, R59.H1 ;  /* 0x0000003bff69723e */ /* 0x000fe200030006ff */
[--C-:B------:R-:W-:Y:S01]  /*5060*/  HADD2.F32 R67, -RZ, R15.reuse.H1_H1 ;  /* 0x3000000fff437230 */ /* 0x100fe20000004100 */
[----:B------:R-:W-:Y:S01]  /*5070*/  F2FP.F16.E4M3.UNPACK_B R66, R57.H1 ;  /* 0x00000039ff42723e */ /* 0x000fe200030006ff */
[----:B------:R-:W-:Y:S01]  /*5080*/  HADD2.F32 R15, -RZ, R15.H0_H0 ;  /* 0x2000000fff0f7230 */ /* 0x000fe20000004100 */
[----:B------:R-:W-:Y:S01]  /*5090*/  F2FP.SATFINITE.E4M3.F32.PACK_AB_MERGE_C R12, R13, R56, R11 ;  /* 0x000000380d0c723e */ /* 0x000fe2000480700b */
[----:B------:R-:W-:Y:S02]  /*50a0*/  HADD2.F32 R62, -RZ, R105.H0_H0 ;  /* 0x20000069ff3e7230 */ /* 0x000fe40000004100 */
[----:B------:R-:W-:-:S02]  /*50b0*/  HADD2.F32 R102, -RZ, R66.H0_H0 ;  /* 0x20000042ff667230 */ /* 0x000fc40000004100 */
[----:B------:R-:W-:Y:S02]  /*50c0*/  HADD2.F32 R105, -RZ, R105.H1_H1 ;  /* 0x30000069ff697230 */ /* 0x000fe40000004100 */
[-C--:B------:R-:W-:Y:S01]  /*50d0*/  FMUL.FTZ R110, R67, R62.reuse ;  /* 0x0000003e436e7220 */ /* 0x080fe20000410000 */
[C---:B------:R-:W-:Y:S01]  /*50e0*/  FMUL.FTZ R112, R15.reuse, R62 ;  /* 0x0000003e0f707220 */ /* 0x040fe20000410000 */
[----:B------:R-:W-:Y:S02]  /*50f0*/  HADD2.F32 R66, -RZ, R66.H1_H1 ;  /* 0x30000042ff427230 */ /* 0x000fe40000004100 */
[-C--:B------:R-:W-:Y:S01]  /*5100*/  FFMA.FTZ R62, R15, R102.reuse, -R110 ;  /* 0x000000660f3e7223 */ /* 0x080fe2000001086e */
[----:B------:R-:W-:Y:S01]  /*5110*/  FFMA.FTZ R15, R67, R102, R112 ;  /* 0x00000066430f7223 */ /* 0x000fe20000010070 */
[----:B------:R-:W-:Y:S01]  /*5120*/  F2FP.F16.E4M3.UNPACK_B R67, R64.H1 ;  /* 0x00000040ff43723e */ /* 0x000fe200030006ff */
[----:B------:R-:W-:Y:S01]  /*5130*/  IMAD.MOV.U32 R64, RZ, RZ, R14 ;  /* 0x000000ffff407224 */ /* 0x000fe200078e000e */
[----:B------:R-:W-:Y:S01]  /*5140*/  F2FP.F16.E4M3.UNPACK_B R110, R59 ;  /* 0x0000003bff6e723e */ /* 0x000fe200020006ff */
[----:B------:R-:W-:Y:S01]  /*5150*/  IMAD.MOV.U32 R13, RZ, RZ, R58 ;  /* 0x000000ffff0d7224 */ /* 0x000fe200078e003a */
[----:B------:R-:W-:Y:S01]  /*5160*/  F2FP.F16.E4M3.UNPACK_B R59, R57 ;  /* 0x00000039ff3b723e */ /* 0x000fe200020006ff */
[----:B------:R-:W-:-:S02]  /*5170*/  HADD2.F32 R102, -RZ, R67.H1_H1 ;  /* 0x30000043ff667230 */ /* 0x000fc40000004100 */
[----:B------:R-:W-:Y:S02]  /*5180*/  HADD2.F32 R67, -RZ, R67.H0_H0 ;  /* 0x20000043ff437230 */ /* 0x000fe40000004100 */
        /* <DEDUP_REMOVED lines=10> */
[--C-:B------:R-:W-:Y:S02]  /*5230*/  HADD2.F32 R102, -RZ, R66.reuse.H1_H1 ;  /* 0x30000042ff667230 */ /* 0x100fe40000004100 */
[----:B------:R-:W-:Y:S01]  /*5240*/  HADD2.F32 R66, -RZ, R66.H0_H0 ;  /* 0x20000042ff427230 */ /* 0x000fe20000004100 */
[----:B------:R-:W-:-:S02]  /*5250*/  F2FP.SATFINITE.E4M3.F32.PACK_AB_MERGE_C R15, R15, R62, R67 ;  /* 0x0000003e0f0f723e */ /* 0x000fc40004807043 */
[-C--:B------:R-:W-:Y:S02]  /*5260*/  FMUL.FTZ R111, R102, R57.reuse ;  /* 0x00000039666f7220 */ /* 0x080fe40000410000 */
[C---:B------:R-:W-:Y:S02]  /*5270*/  FMUL.FTZ R113, R66.reuse, R57 ;  /* 0x0000003942717220 */ /* 0x040fe40000410000 */
[-C--:B------:R-:W-:Y:S02]  /*5280*/  FFMA.FTZ R57, R66, R105.reuse, -R111 ;  /* 0x0000006942397223 */ /* 0x080fe4000001086f */
[----:B------:R-:W-:Y:S01]  /*5290*/  FFMA.FTZ R66, R102, R105, R113 ;  /* 0x0000006966427223 */ /* 0x000fe20000010071 */
[----:B------:R-:W-:Y:S02]  /*52a0*/  HADD2.F32 R105, -RZ, R110.H0_H0 ;  /* 0x2000006eff697230 */ /* 0x000fe40000004100 */
[--C-:B------:R-:W-:Y:S02]  /*52b0*/  HADD2.F32 R102, -RZ, R64.reuse.H1_H1 ;  /* 0x30000040ff667230 */ /* 0x100fe40000004100 */
[----:B------:R-:W-:Y:S01]  /*52c0*/  HADD2.F32 R64, -RZ, R64.H0_H0 ;  /* 0x20000040ff407230 */ /* 0x000fe20000004100 */
[----:B------:R-:W-:-:S02]  /*52d0*/  F2FP.SATFINITE.E4M3.F32.PACK_AB_MERGE_C R57, R66, R57, RZ ;  /* 0x000000394239723e */ /* 0x000fc400048070ff */
[-C--:B------:R-:W-:Y:S02]  /*52e0*/  FMUL.FTZ R111, R102, R105.reuse ;  /* 0x00000069666f7220 */ /* 0x080fe40000410000 */
[C---:B------:R-:W-:Y:S02]  /*52f0*/  FMUL.FTZ R105, R64.reuse, R105 ;  /* 0x0000006940697220 */ /* 0x040fe40000410000 */
[-C--:B------:R-:W-:Y:S02]  /*5300*/  FFMA.FTZ R111, R64, R59.reuse, -R111 ;  /* 0x0000003b406f7223 */ /* 0x080fe4000001086f */
[----:B------:R-:W-:-:S05]  /*5310*/  FFMA.FTZ R102, R102, R59, R105 ;  /* 0x0000003b66667223 */ /* 0x000fca0000010069 */
[----:B------:R-:W-:-:S07]  /*5320*/  F2FP.SATFINITE.E4M3.F32.PACK_AB_MERGE_C R14, R102, R111, R57 ;  /* 0x0000006f660e723e */ /* 0x000fce0004807039 */
.L_x_3097:
[----:B------:R-:W-:Y:S05]  /*5330*/  BSYNC B3 ;  /* 0x0000000000037941 */ /* 0x000fea0003800000 */
.L_x_3096:
[----:B--2---:R0:W-:Y:S02]  /*5340*/  ST.E.128 desc[UR42][R60.64], R12 ;  /* 0x0000000c3c007985 */ /* 0x0041e4000c101d2a */
.L_x_3095:
[----:B------:R-:W-:Y:S05]  /*5350*/  BSYNC B2 ;  /* 0x0000000000027941 */ /* 0x000fea0003800000 */
.L_x_3094:
[----:B------:R-:W-:-:S13]  /*5360*/  LOP3.LUT P2, RZ, R23, 0x2, RZ, 0xc0, !PT ;  /* 0x0000000217ff7812 */ /* 0x000fda000784c0ff */
[----:B------:R-:W-:Y:S05]  /*5370*/  @P2 BRA `(.L_x_3093) ;  /* 0x0000000400c42947 */ /* 0x000fea0003800000 */
[----:B0-----:R0:W0:Y:S01]  /*5380*/  LDS.128 R12, [R89+0x2d400] ;  /* 0x02d40000590c7984 */ /* 0x0010220000000c00 */
[----:B------:R-:W-:Y:S01]  /*5390*/  IADD3 R56, P2, R22, R65, RZ ;  /* 0x0000004116387210 */ /* 0x000fe20007f5e0ff */
[----:B------:R-:W-:Y:S04]  /*53a0*/  BSSY B2, `(.L_x_3098) ;  /* 0x000006d000027945 */ /* 0x000fe80003800000 */
[----:B-1----:R-:W-:Y:S01]  /*53b0*/  IMAD.X R57, R63, 0x1, R218, P2 ;  /* 0x000000013f397824 */ /* 0x002fe200010e06da */
[----:B------:R-:W-:-:S13]  /*53c0*/  ISETP.GE.AND P2, PT, R219, R101, PT ;  /* 0x00000065db00720c */ /* 0x000fda0003f46270 */
[----:B------:R-:W-:Y:S05]  /*53d0*/  @P2 BRA `(.L_x_3099) ;  /* 0x0000000400a42947 */ /* 0x000fea0003800000 */
[----:B0---4-:R-:W-:Y:S02]  /*53e0*/  F2FP.F16.E4M3.UNPACK_B R11, R13 ;  /* 0x0000000dff0b723e */ /* 0x011fe400020006ff */
[----:B------:R-:W-:Y:S02]  /*53f0*/  F2FP.F16.E4M3.UNPACK_B R60, R109.H1 ;  /* 0x0000006dff3c723e */ /* 0x000fe400030006ff */
[----:B------:R-:W-:Y:S01]  /*5400*/  F2FP.F16.E4M3.UNPACK_B R59, R108.H1 ;  /* 0x0000006cff3b723e */ /* 0x000fe200030006ff */
[--C-:B------:R-:W-:Y:S01]  /*5410*/  HADD2.F32 R52, -RZ, R11.reuse.H1_H1 ;  /* 0x3000000bff347230 */ /* 0x100fe20000004100 */
[----:B------:R-:W-:Y:S01]  /*5420*/  F2FP.F16.E4M3.UNPACK_B R13, R13.H1 ;  /* 0x0000000dff0d723e */ /* 0x000fe200030006ff */
[----:B------:R-:W-:Y:S02]  /*5430*/  HADD2.F32 R58, -RZ, R60.H0_H0 ;  /* 0x2000003cff3a7230 */ /* 0x000fe40000004100 */
[----:B------:R-:W-:Y:S02]  /*5440*/  HADD2.F32 R11, -RZ, R11.H0_H0 ;  /* 0x2000000bff0b7230 */ /* 0x000fe40000004100 */
[----:B------:R-:W-:-:S02]  /*5450*/  HADD2.F32 R54, -RZ, R59.H0_H0 ;  /* 0x2000003bff367230 */ /* 0x000fc40000004100 */
[CC--:B------:R-:W-:Y:S01]  /*5460*/  FMUL.FTZ R62, R52.reuse, R58.reuse ;  /* 0x0000003a343e7220 */ /* 0x0c0fe20000410000 */
[----:B------:R-:W-:Y:S02]  /*5470*/  HADD2.F32 R60, -RZ, R60.H1_H1 ;  /* 0x3000003cff3c7230 */ /* 0x000fe40000004100 */
[C---:B------:R-:W-:Y:S01]  /*5480*/  FMUL.FTZ R61, R11.reuse, R58 ;  /* 0x0000003a0b3d7220 */ /* 0x040fe20000410000 */
[----:B------:R-:W-:Y:S02]  /*5490*/  IMAD.MOV.U32 R58, RZ, RZ, R12 ;  /* 0x000000ffff3a7224 */ /* 0x000fe400078e000c */
[-C--:B------:R-:W-:Y:S01]  /*54a0*/  FFMA.FTZ R11, R11, R54.reuse, -R62 ;  /* 0x000000360b0b7223 */ /* 0x080fe2000001083e */
[----:B------:R-:W-:Y:S02]  /*54b0*/  HADD2.F32 R59, -RZ, R59.H1_H1 ;  /* 0x3000003bff3b7230 */ /* 0x000fe40000004100 */
[----:B------:R-:W-:Y:S01]  /*54c0*/  FFMA.FTZ R52, R52, R54, R61 ;  /* 0x0000003634347223 */ /* 0x000fe2000001003d */
[--C-:B------:R-:W-:Y:S01]  /*54d0*/  HADD2.F32 R54, -RZ, R13.reuse.H1_H1 ;  /* 0x3000000dff367230 */ /* 0x100fe20000004100 */
[----:B------:R-:W-:Y:S01]  /*54e0*/  F2FP.F16.E4M3.UNPACK_B R62, R109 ;  /* 0x0000006dff3e723e */ /* 0x000fe200020006ff */
[----:B------:R-:W-:-:S03]  /*54f0*/  HADD2.F32 R13, -RZ, R13.H0_H0 ;  /* 0x2000000dff0d7230 */ /* 0x000fc60000004100 */
[CC--:B------:R-:W-:Y:S01]  /*5500*/  FMUL.FTZ R12, R54.reuse, R60.reuse ;  /* 0x0000003c360c7220 */ /* 0x0c0fe20000410000 */
[--C-:B------:R-:W-:Y:S02]  /*5510*/  HADD2.F32 R63, -RZ, R62.reuse.H1_H1 ;  /* 0x3000003eff3f7230 */ /* 0x100fe40000004100 */
[C---:B------:R-:W-:Y:S01]  /*5520*/  FMUL.FTZ R61, R13.reuse, R60 ;  /* 0x0000003c0d3d7220 */ /* 0x040fe20000410000 */
[----:B------:R-:W-:Y:S01]  /*5530*/  F2FP.F16.E4M3.UNPACK_B R60, R108 ;  /* 0x0000006cff3c723e */ /* 0x000fe200020006ff */
[-C--:B------:R-:W-:Y:S01]  /*5540*/  FFMA.FTZ R12, R13, R59.reuse, -R12 ;  /* 0x0000003b0d0c7223 */ /* 0x080fe2000001080c */
[----:B------:R-:W-:Y:S02]  /*5550*/  HADD2.F32 R62, -RZ, R62.H0_H0 ;  /* 0x2000003eff3e7230 */ /* 0x000fe40000004100 */
[----:B------:R-:W-:Y:S01]  /*5560*/  FFMA.FTZ R13, R54, R59, R61 ;  /* 0x0000003b360d7223 */ /* 0x000fe2000001003d */
[-C--:B------:R-:W-:Y:S01]  /*5570*/  F2FP.F16.E4M3.UNPACK_B R54, R58.reuse.H1 ;  /* 0x0000003aff36723e */ /* 0x080fe200030006ff */
[--C-:B------:R-:W-:Y:S01]  /*5580*/  HADD2.F32 R61, -RZ, R60.reuse.H1_H1 ;  /* 0x3000003cff3d7230 */ /* 0x100fe20000004100 */
[----:B------:R-:W-:Y:S01]  /*5590*/  F2FP.F16.E4M3.UNPACK_B R58, R58 ;  /* 0x0000003aff3a723e */ /* 0x000fe200020006ff */
[----:B------:R-:W-:Y:S01]  /*55a0*/  HADD2.F32 R60, -RZ, R60.H0_H0 ;  /* 0x2000003cff3c7230 */ /* 0x000fe20000004100 */
[----:B------:R-:W-:Y:S01]  /*55b0*/  F2FP.SATFINITE.E4M3.F32.PACK_AB_MERGE_C R12, R13, R12, RZ ;  /* 0x0000000c0d0c723e */ /* 0x000fe200048070ff */
[----:B------:R-:W-:-:S02]  /*55c0*/  HADD2.F32 R59, -RZ, R54.H1_H1 ;  /* 0x30000036ff3b7230 */ /* 0x000fc40000004100 */
[----:B------:R-:W-:Y:S01]  /*55d0*/  HADD2.F32 R54, -RZ, R54.H0_H0 ;  /* 0x20000036ff367230 */ /* 0x000fe20000004100 */
[----:B------:R-:W-:Y:S02]  /*55e0*/  F2FP.SATFINITE.E4M3.F32.PACK_AB_MERGE_C R13, R52, R11, R12 ;  /* 0x0000000b340d723e */ /* 0x000fe4000480700c */
[CC--:B------:R-:W-:Y:S02]  /*55f0*/  FMUL.FTZ R65, R59.reuse, R63.reuse ;  /* 0x0000003f3b417220 */ /* 0x0c0fe40000410000 */
[C---:B------:R-:W-:Y:S02]  /*5600*/  FMUL.FTZ R64, R54.reuse, R63 ;  /* 0x0000003f36407220 */ /* 0x040fe40000410000 */
[-C--:B------:R-:W-:Y:S01]  /*5610*/  FFMA.FTZ R54, R54, R61.reuse, -R65 ;  /* 0x0000003d36367223 */ /* 0x080fe20000010841 */
[--C-:B------:R-:W-:Y:S01]  /*5620*/  SHF.R.U32.HI R65, RZ, 0x10, R53.reuse ;  /* 0x00000010ff417819 */ /* 0x100fe20000011635 */
[----:B------:R-:W-:Y:S01]  /*5630*/  FFMA.FTZ R59, R59, R61, R64 ;  /* 0x0000003d3b3b7223 */ /* 0x000fe20000010040 */
[--C-:B------:R-:W-:Y:S01]  /*5640*/  HADD2.F32 R61, -RZ, R58.reuse.H1_H1 ;  /* 0x3000003aff3d7230 */ /* 0x100fe20000004100 */
[----:B------:R-:W-:Y:S01]  /*5650*/  SHF.R.U32.HI R64, RZ, 0x8, R53 ;  /* 0x00000008ff407819 */ /* 0x000fe20000011635 */
[----:B------:R-:W-:-:S02]  /*5660*/  HADD2.F32 R58, -RZ, R58.H0_H0 ;  /* 0x2000003aff3a7230 */ /* 0x000fc40000004100 */
[----:B------:R-:W-:Y:S01]  /*5670*/  F2FP.SATFINITE.E4M3.F32.PACK_AB_MERGE_C R54, R59, R54, RZ ;  /* 0x000000363b36723e */ /* 0x000fe200048070ff */
[CC--:B------:R-:W-:Y:S02]  /*5680*/  FMUL.FTZ R63, R61.reuse, R62.reuse ;  /* 0x0000003e3d3f7220 */ /* 0x0c0fe40000410000 */
[C---:B------:R-:W-:Y:S02]  /*5690*/  FMUL.FTZ R62, R58.reuse, R62 ;  /* 0x0000003e3a3e7220 */ /* 0x040fe40000410000 */
[-C--:B------:R-:W-:Y:S01]  /*56a0*/  FFMA.FTZ R58, R58, R60.reuse, -R63 ;  /* 0x0000003c3a3a7223 */ /* 0x080fe2000001083f */
[--C-:B------:R-:W-:Y:S01]  /*56b0*/  SHF.R.U32.HI R63, RZ, 0x10, R55.reuse ;  /* 0x00000010ff3f7819 */ /* 0x100fe20000011637 */
[----:B------:R-:W-:Y:S01]  /*56c0*/  FFMA.FTZ R61, R61, R60, R62 ;  /* 0x0000003c3d3d7223 */ /* 0x000fe2000001003e */
[----:B------:R-:W-:Y:S02]  /*56d0*/  SHF.R.U32.HI R60, RZ, 0x8, R55 ;  /* 0x00000008ff3c7819 */ /* 0x000fe40000011637 */
[----:B------:R-:W-:-:S02]  /*56e0*/  LOP3.LUT R62, R55, 0xff0000ff, RZ, 0xc0, !PT ;  /* 0xff0000ff373e7812 */ /* 0x000fc400078ec0ff */
[----:B------:R-:W-:Y:S01]  /*56f0*/  F2FP.SATFINITE.E4M3.F32.PACK_AB_MERGE_C R12, R61, R58, R54 ;  /* 0x0000003a3d0c723e */ /* 0x000fe20004807036 */
[----:B------:R-:W-:Y:S01]  /*5700*/  IMAD.SHL.U32 R55, R60, 0x100, RZ ;  /* 0x000001003c377824 */ /* 0x000fe200078e00ff */
[----:B------:R-:W-:Y:S02]  /*5710*/  LOP3.LUT R60, R53, 0xff0000ff, RZ, 0xc0, !PT ;  /* 0xff0000ff353c7812 */ /* 0x000fe400078ec0ff */
[----:B------:R-:W-:Y:S02]  /*5720*/  SHF.L.U32 R53, R64, 0x8, RZ ;  /* 0x0000000840357819 */ /* 0x000fe400000006ff */
[----:B------:R-:W-:Y:S01]  /*5730*/  LOP3.LUT R62, R62, 0xff00, R55, 0xf8, !PT ;  /* 0x0000ff003e3e7812 */ /* 0x000fe200078ef837 */
[----:B------:R-:W-:Y:S01]  /*5740*/  IMAD.U32 R55, R63, 0x10000, RZ ;  /* 0x000100003f377824 */ /* 0x000fe200078e00ff */
[----:B------:R-:W-:Y:S01]  /*5750*/  LOP3.LUT R60, R60, 0xff00, R53, 0xf8, !PT ;  /* 0x0000ff003c3c7812 */ /* 0x000fe200078ef835 */
[----:B------:R-:W-:-:S03]  /*5760*/  IMAD.U32 R53, R65, 0x10000, RZ ;  /* 0x0001000041357824 */ /* 0x000fc600078e00ff */
[----:B------:R-:W-:Y:S01]  /*5770*/  LOP3.LUT R55, R62, 0xff0000, R55, 0xf8, !PT ;  /* 0x00ff00003e377812 */ /* 0x000fe200078ef837 */
[----:B------:R-:W-:Y:S01]  /*5780*/  IMAD.MOV.U32 R62, RZ, RZ, R15 ;  /* 0x000000ffff3e7224 */ /* 0x000fe200078e000f */
[----:B------:R-:W-:Y:S02]  /*5790*/  LOP3.LUT R53, R60, 0xff0000, R53, 0xf8, !PT ;  /* 0x00ff00003c357812 */ /* 0x000fe400078ef835 */
[----:B------:R-:W-:Y:S02]  /*57a0*/  F2FP.F16.E4M3.UNPACK_B R64, R55.H1 ;  /* 0x00000037ff40723e */ /* 0x000fe400030006ff */
[----:B------:R-:W-:Y:S02]  /*57b0*/  F2FP.F16.E4M3.UNPACK_B R15, R62 ;  /* 0x0000003eff0f723e */ /* 0x000fe400020006ff */
[----:B------:R-:W-:Y:S01]  /*57c0*/  F2FP.F16.E4M3.UNPACK_B R65, R53.H1 ;  /* 0x00000035ff41723e */ /* 0x000fe200030006ff */
[----:B------:R-:W-:Y:S02]  /*57d0*/  HADD2.F32 R66, -RZ, R64.H0_H0 ;  /* 0x20000040ff427230 */ /* 0x000fe40000004100 */
[----:B------:R-:W-:-:S02]  /*57e0*/  HADD2.F32 R60, -RZ, R15.H1_H1 ;  /* 0x3000000fff3c7230 */ /* 0x000fc40000004100 */
[----:B------:R-:W-:Y:S02]  /*57f0*/  HADD2.F32 R15, -RZ, R15.H0_H0 ;  /* 0x2000000fff0f7230 */ /* 0x000fe40000004100 */
[--C-:B------:R-:W-:Y:S02]  /*5800*/  HADD2.F32 R63, -RZ, R65.reuse.H0_H0 ;  /* 0x20000041ff3f7230 */ /* 0x100fe40000004100 */
[-C--:B------:R-:W-:Y:S01]  /*5810*/  FMUL.FTZ R102, R60, R66.reuse ;  /* 0x000000423c667220 */ /* 0x080fe20000410000 */
[----:B------:R-:W-:Y:S02]  /*5820*/  HADD2.F32 R65, -RZ, R65.H1_H1 ;  /* 0x30000041ff417230 */ /* 0x000fe40000004100 */
[C---:B------:R-:W-:Y:S01]  /*5830*/  FMUL.FTZ R67, R15.reuse, R66 ;  /* 0x000000420f437220 */ /* 0x040fe20000410000 */
[----:B------:R-:W-:-:S03]  /*5840*/  FFMA.FTZ R15, R15, R63, -R102 ;  /* 0x0000003f0f0f7223 */ /* 0x000fc60000010866 */
        /* <DEDUP_REMOVED lines=8> */
[-C--:B------:R-:W-:Y:S02]  /*58d0*/  FFMA.FTZ R14, R63, R65.reuse, -R66 ;  /* 0x000000413f0e7223 */ /* 0x080fe40000010842 */
[----:B------:R-:W-:Y:S01]  /*58e0*/  FFMA.FTZ R63, R64, R65, R67 ;  /* 0x00000041403f7223 */ /* 0x000fe20000010043 */
[----:B------:R-:W-:Y:S02]  /*58f0*/  F2FP.F16.E4M3.UNPACK_B R65, R55 ;  /* 0x00000037ff41723e */ /* 0x000fe400020006ff */
[-C--:B------:R-:W-:Y:S02]  /*5900*/  F2FP.F16.E4M3.UNPACK_B R55, R62.reuse.H1 ;  /* 0x0000003eff37723e */ /* 0x080fe400030006ff */
[----:B------:R-:W-:Y:S01]  /*5910*/  F2FP.F16.E4M3.UNPACK_B R64, R53 ;  /* 0x00000035ff40723e */ /* 0x000fe200020006ff */
[----:B------:R-:W-:Y:S01]  /*5920*/  HADD2.F32 R102, -RZ, R65.H1_H1 ;  /* 0x30000041ff667230 */ /* 0x000fe20000004100 */
[----:B------:R-:W-:Y:S01]  /*5930*/  F2FP.F16.E4M3.UNPACK_B R62, R62 ;  /* 0x0000003eff3e723e */ /* 0x000fe200020006ff */
[--C-:B------:R-:W-:Y:S01]  /*5940*/  HADD2.F32 R53, -RZ, R55.reuse.H1_H1 ;  /* 0x30000037ff357230 */ /* 0x100fe20000004100 */
[----:B------:R-:W-:Y:S01]  /*5950*/  F2FP.SATFINITE.E4M3.F32.PACK_AB_MERGE_C R63, R63, R14, RZ ;  /* 0x0000000e3f3f723e */ /* 0x000fe200048070ff */
[----:B------:R-:W-:-:S02]  /*5960*/  HADD2.F32 R55, -RZ, R55.H0_H0 ;  /* 0x20000037ff377230 */ /* 0x000fc40000004100 */
[--C-:B------:R-:W-:Y:S02]  /*5970*/  HADD2.F32 R66, -RZ, R64.reuse.H1_H1 ;  /* 0x30000040ff427230 */ /* 0x100fe40000004100 */
[-C--:B------:R-:W-:Y:S01]  /*5980*/  FMUL.FTZ R108, R53, R102.reuse ;  /* 0x00000066356c7220 */ /* 0x080fe20000410000 */
[----:B------:R-:W-:Y:S02]  /*5990*/  HADD2.F32 R65, -RZ, R65.H0_H0 ;  /* 0x20000041ff417230 */ /* 0x000fe40000004100 */
[C---:B------:R-:W-:Y:S01]  /*59a0*/  FMUL.FTZ R102, R55.reuse, R102 ;  /* 0x0000006637667220 */ /* 0x040fe20000410000 */
[----:B------:R-:W-:Y:S02]  /*59b0*/  HADD2.F32 R64, -RZ, R64.H0_H0 ;  /* 0x20000040ff407230 */ /* 0x000fe40000004100 */
[-C--:B------:R-:W-:Y:S01]  /*59c0*/  FFMA.FTZ R108, R55, R66.reuse, -R108 ;  /* 0x00000042376c7223 */ /* 0x080fe2000001086c */
[----:B------:R-:W-:Y:S01]  /*59d0*/  F2FP.SATFINITE.E4M3.F32.PACK_AB_MERGE_C R15, R60, R15, R63 ;  /* 0x0000000f3c0f723e */ /* 0x000fe2000480703f */
[----:B------:R-:W-:Y:S01]  /*59e0*/  FFMA.FTZ R67, R53, R66, R102 ;  /* 0x0000004235437223 */ /* 0x000fe20000010066 */
[----:B------:R-:W-:-:S02]  /*59f0*/  HADD2.F32 R53, -RZ, R62.H1_H1 ;  /* 0x3000003eff357230 */ /* 0x000fc40000004100 */
[----:B------:R-:W-:Y:S02]  /*5a00*/  HADD2.F32 R62, -RZ, R62.H0_H0 ;  /* 0x2000003eff3e7230 */ /* 0x000fe40000004100 */
[----:B------:R-:W-:Y:S01]  /*5a10*/  F2FP.SATFINITE.E4M3.F32.PACK_AB_MERGE_C R67, R67, R108, RZ ;  /* 0x0000006c4343723e */ /* 0x000fe200048070ff */
[CC--:B------:R-:W-:Y:S02]  /*5a20*/  FMUL.FTZ R55, R53.reuse, R65.reuse ;  /* 0x0000004135377220 */ /* 0x0c0fe40000410000 */
[C---:B------:R-:W-:Y:S02]  /*5a30*/  FMUL.FTZ R66, R62.reuse, R65 ;  /* 0x000000413e427220 */ /* 0x040fe40000410000 */
[-C--:B------:R-:W-:Y:S02]  /*5a40*/  FFMA.FTZ R55, R62, R64.reuse, -R55 ;  /* 0x000000403e377223 */ /* 0x080fe40000010837 */
[----:B------:R-:W-:-:S05]  /*5a50*/  FFMA.FTZ R66, R53, R64, R66 ;  /* 0x0000004035427223 */ /* 0x000fca0000010042 */
[----:B------:R-:W-:-:S07]  /*5a60*/  F2FP.SATFINITE.E4M3.F32.PACK_AB_MERGE_C R14, R66, R55, R67 ;  /* 0x00000037420e723e */ /* 0x000fce0004807043 */
.L_x_3099:
[----:B------:R-:W-:Y:S05]  /*5a70*/  BSYNC B2 ;  /* 0x0000000000027941 */ /* 0x000fea0003800000 */
.L_x_3098:
[----:B0-----:R0:W-:Y:S02]  /*5a80*/  ST.E.128 desc[UR42][R56.64], R12 ;  /* 0x0000000c38007985 */ /* 0x0011e4000c101d2a */
.L_x_3093:
[----:B------:R-:W-:Y:S05]  /*5a90*/  BSYNC B1 ;  /* 0x0000000000017941 */ /* 0x000fea0003800000 */
.L_x_3092:
[----:B------:R-:W-:-:S03]  /*5aa0*/  UMOV UR4, 0xffffffff ;  /* 0xffffffff00047882 */ /* 0x000fc60000000000 */
[----:B------:R-:W-:Y:S05]  /*5ab0*/  BRA.DIV UR4, `(.L_x_3100) ;  /* 0x000002aa04187947 */ /* 0x000fea000b800000 */
[----:B------:R1:W1:Y:S04]  /*5ac0*/  SHFL.IDX PT, R55, R100, 0x2, 0x181f ;  /* 0x00581f0064377f89 */ /* 0x00026800000e0000 */
[----:B0-----:R0:W0:Y:S02]  /*5ad0*/  SHFL.IDX PT, R57, R99, 0x2, 0x181f ;  /* 0x00581f0063397f89 */ /* 0x00102400000e0000 */
.L_x_3448:
        /* <DEDUP_REMOVED lines=10> */
[----:B----4-:R-:W-:Y:S02]  /*5b80*/  SHF.R.U32.HI R11, RZ, 0x8, R49 ;  /* 0x00000008ff0b7819 */ /* 0x010fe40000011631 */
[----:B------:R-:W-:Y:S02]  /*5b90*/  SHF.R.U32.HI R54, RZ, 0x8, R51 ;  /* 0x00000008ff367819 */ /* 0x000fe40000011633 */
[----:B------:R-:W-:Y:S02]  /*5ba0*/  SHF.R.U32.HI R56, RZ, 0x10, R49 ;  /* 0x00000010ff387819 */ /* 0x000fe40000011631 */
[----:B------:R-:W-:Y:S01]  /*5bb0*/  LOP3.LUT R48, R49, 0xff0000ff, RZ, 0xc0, !PT ;  /* 0xff0000ff31307812 */ /* 0x000fe200078ec0ff */
[----:B--2---:R-:W-:Y:S01]  /*5bc0*/  IMAD.MOV.U32 R49, RZ, RZ, R15 ;  /* 0x000000ffff317224 */ /* 0x004fe200078e000f */
[----:B------:R-:W-:Y:S01]  /*5bd0*/  SHF.R.U32.HI R59, RZ, 0x10, R51 ;  /* 0x00000010ff3b7819 */ /* 0x000fe20000011633 */
[----:B------:R-:W-:Y:S01]  /*5be0*/  IMAD.SHL.U32 R15, R11, 0x100, RZ ;  /* 0x000001000b0f7824 */ /* 0x000fe200078e00ff */
[----:B------:R-:W-:Y:S01]  /*5bf0*/  MOV R11, R13 ;  /* 0x0000000d000b7202 */ /* 0x000fe20000000f00 */
[----:B------:R-:W-:Y:S01]  /*5c00*/  IMAD.SHL.U32 R13, R54, 0x100, RZ ;  /* 0x00000100360d7824 */ /* 0x000fe200078e00ff */
[----:B------:R-:W-:Y:S01]  /*5c10*/  LOP3.LUT R50, R51, 0xff0000ff, RZ, 0xc0, !PT ;  /* 0xff0000ff33327812 */ /* 0x000fe200078ec0ff */
[----:B------:R-:W-:Y:S01]  /*5c20*/  IMAD.MOV.U32 R51, RZ, RZ, R12 ;  /* 0x000000ffff337224 */ /* 0x000fe200078e000c */
[----:B------:R-:W-:Y:S01]  /*5c30*/  LOP3.LUT R15, R48, 0xff00, R15, 0xf8, !PT ;  /* 0x0000ff00300f7812 */ /* 0x000fe200078ef80f */
[----:B------:R-:W-:Y:S01]  /*5c40*/  IMAD.U32 R12, R56, 0x10000, RZ ;  /* 0x00010000380c7824 */ /* 0x000fe200078e00ff */
[----:B------:R-:W-:-:S02]  /*5c50*/  LOP3.LUT R58, R50, 0xff00, R13, 0xf8, !PT ;  /* 0x0000ff00323a7812 */ /* 0x000fc400078ef80d */
[----:B------:R-:W-:Y:S02]  /*5c60*/  F2FP.F16.E4M3.UNPACK_B R54, R107.H1 ;  /* 0x0000006bff36723e */ /* 0x000fe400030006ff */
[----:B------:R-:W-:Y:S02]  /*5c70*/  F2FP.F16.E4M3.UNPACK_B R13, R11 ;  /* 0x0000000bff0d723e */ /* 0x000fe400020006ff */
[----:B------:R-:W-:Y:S01]  /*5c80*/  LOP3.LUT R12, R15, 0xff0000, R12, 0xf8, !PT ;  /* 0x00ff00000f0c7812 */ /* 0x000fe200078ef80c */
[----:B------:R-:W-:Y:S01]  /*5c90*/  IMAD.U32 R15, R59, 0x10000, RZ ;  /* 0x000100003b0f7824 */ /* 0x000fe200078e00ff */
[-C--:B------:R-:W-:Y:S01]  /*5ca0*/  F2FP.F16.E4M3.UNPACK_B R56, R106.reuse.H1 ;  /* 0x0000006aff38723e */ /* 0x080fe200030006ff */
[----:B------:R-:W-:Y:S01]  /*5cb0*/  HADD2.F32 R61, -RZ, R54.H0_H0 ;  /* 0x20000036ff3d7230 */ /* 0x000fe20000004100 */
[----:B------:R-:W-:Y:S01]  /*5cc0*/  F2FP.F16.E4M3.UNPACK_B R107, R107 ;  /* 0x0000006bff6b723e */ /* 0x000fe200020006ff */
[--C-:B------:R-:W-:Y:S01]  /*5cd0*/  HADD2.F32 R50, -RZ, R13.reuse.H1_H1 ;  /* 0x3000000dff327230 */ /* 0x100fe20000004100 */
[----:B------:R-:W-:Y:S01]  /*5ce0*/  F2FP.F16.E4M3.UNPACK_B R106, R106 ;  /* 0x0000006aff6a723e */ /* 0x000fe200020006ff */
[----:B------:R-:W-:Y:S01]  /*5cf0*/  HADD2.F32 R48, -RZ, R13.H0_H0 ;  /* 0x2000000dff307230 */ /* 0x000fe20000004100 */
[----:B------:R-:W-:Y:S01]  /*5d00*/  LOP3.LUT R13, R58, 0xff0000, R15, 0xf8, !PT ;  /* 0x00ff00003a0d7812 */ /* 0x000fe200078ef80f */
[----:B------:R-:W-:Y:S01]  /*5d10*/  HADD2.F32 R59, -RZ, R56.H0_H0 ;  /* 0x20000038ff3b7230 */ /* 0x000fe20000004100 */
[----:B------:R-:W-:Y:S01]  /*5d20*/  F2FP.F16.E4M3.UNPACK_B R15, R11.H1 ;  /* 0x0000000bff0f723e */ /* 0x000fe200030006ff */
[-C--:B------:R-:W-:Y:S01]  /*5d30*/  FMUL.FTZ R11, R50, R61.reuse ;  /* 0x0000003d320b7220 */ /* 0x080fe20000410000 */
[C---:B------:R-:W-:Y:S01]  /*5d40*/  FMUL.FTZ R61, R48.reuse, R61 ;  /* 0x0000003d303d7220 */ /* 0x040fe20000410000 */
[----:B------:R-:W-:Y:S01]  /*5d50*/  HADD2.F32 R58, -RZ, R54.H1_H1 ;  /* 0x30000036ff3a7230 */ /* 0x000fe20000004100 */
[----:B------:R-:W-:Y:S01]  /*5d60*/  F2FP.F16.E4M3.UNPACK_B R62, R13.H1 ;  /* 0x0000000dff3e723e */ /* 0x000fe200030006ff */
[----:B------:R-:W-:Y:S01]  /*5d70*/  FFMA.FTZ R11, R48, R59, -R11 ;  /* 0x0000003b300b7223 */ /* 0x000fe2000001080b */
[----:B------:R-:W-:-:S02]  /*5d80*/  HADD2.F32 R54, -RZ, R15.H1_H1 ;  /* 0x3000000fff367230 */ /* 0x000fc40000004100 */
[----:B------:R-:W-:Y:S01]  /*5d90*/  FFMA.FTZ R48, R50, R59, R61 ;  /* 0x0000003b32307223 */ /* 0x000fe2000001003d */
[----:B------:R-:W-:Y:S02]  /*5da0*/  HADD2.F32 R15, -RZ, R15.H0_H0 ;  /* 0x2000000fff0f7230 */ /* 0x000fe40000004100 */
[----:B------:R-:W-:Y:S01]  /*5db0*/  HADD2.F32 R50, -RZ, R56.H1_H1 ;  /* 0x30000038ff327230 */ /* 0x000fe20000004100 */
[-C--:B------:R-:W-:Y:S01]  /*5dc0*/  F2FP.F16.E4M3.UNPACK_B R56, R51.reuse.H1 ;  /* 0x00000033ff38723e */ /* 0x080fe200030006ff */
[CC--:B------:R-:W-:Y:S01]  /*5dd0*/  FMUL.FTZ R60, R54.reuse, R58.reuse ;  /* 0x0000003a363c7220 */ /* 0x0c0fe20000410000 */
[C---:B------:R-:W-:Y:S01]  /*5de0*/  FMUL.FTZ R59, R15.reuse, R58 ;  /* 0x0000003a0f3b7220 */ /* 0x040fe20000410000 */
[----:B------:R-:W-:Y:S02]  /*5df0*/  HADD2.F32 R63, -RZ, R107.H1_H1 ;  /* 0x3000006bff3f7230 */ /* 0x000fe40000004100 */
[--C-:B------:R-:W-:Y:S02]  /*5e00*/  HADD2.F32 R58, -RZ, R56.reuse.H1_H1 ;  /* 0x30000038ff3a7230 */ /* 0x100fe40000004100 */
[-C--:B------:R-:W-:Y:S01]  /*5e10*/  FFMA.FTZ R15, R15, R50.reuse, -R60 ;  /* 0x000000320f0f7223 */ /* 0x080fe2000001083c */
[----:B------:R-:W-:Y:S01]  /*5e20*/  FFMA.FTZ R50, R54, R50, R59 ;  /* 0x0000003236327223 */ /* 0x000fe2000001003b */
[----:B------:R-:W-:Y:S01]  /*5e30*/  F2FP.F16.E4M3.UNPACK_B R54, R51 ;  /* 0x00000033ff36723e */ /* 0x000fe200020006ff */
[----:B------:R-:W-:-:S02]  /*5e40*/  HADD2.F32 R56, -RZ, R56.H0_H0 ;  /* 0x20000038ff387230 */ /* 0x000fc40000004100 */
[----:B------:R-:W-:Y:S01]  /*5e50*/  FMUL.FTZ R51, R58, R63 ;  /* 0x0000003f3a337220 */ /* 0x000fe20000410000 */
[----:B------:R-:W-:Y:S01]  /*5e60*/  HADD2.F32 R61, -RZ, R106.H1_H1 ;  /* 0x3000006aff3d7230 */ /* 0x000fe20000004100 */
[----:B------:R-:W-:Y:S01]  /*5e70*/  F2FP.F16.E4M3.UNPACK_B R60, R49 ;  /* 0x00000031ff3c723e */ /* 0x000fe200020006ff */
[----:B------:R-:W-:Y:S02]  /*5e80*/  HADD2.F32 R107, -RZ, R107.H0_H0 ;  /* 0x2000006bff6b7230 */ /* 0x000fe40000004100 */
[C---:B------:R-:W-:Y:S01]  /*5e90*/  FMUL.FTZ R65, R56.reuse, R63 ;  /* 0x0000003f38417220 */ /* 0x040fe20000410000 */
[--C-:B------:R-:W-:Y:S02]  /*5ea0*/  HADD2.F32 R59, -RZ, R54.reuse.H1_H1 ;  /* 0x30000036ff3b7230 */ /* 0x100fe40000004100 */
[-C--:B------:R-:W-:Y:S01]  /*5eb0*/  FFMA.FTZ R51, R56, R61.reuse, -R51 ;  /* 0x0000003d38337223 */ /* 0x080fe20000010833 */
[----:B------:R-:W-:Y:S02]  /*5ec0*/  HADD2.F32 R56, -RZ, R54.H0_H0 ;  /* 0x20000036ff387230 */ /* 0x000fe40000004100 */
[----:B------:R-:W-:Y:S01]  /*5ed0*/  FFMA.FTZ R54, R58, R61, R65 ;  /* 0x0000003d3a367223 */ /* 0x000fe20000010041 */
[----:B------:R-:W-:-:S02]  /*5ee0*/  HADD2.F32 R106, -RZ, R106.H0_H0 ;  /* 0x2000006aff6a7230 */ /* 0x000fc40000004100 */
[CC--:B------:R-:W-:Y:S01]  /*5ef0*/  FMUL.FTZ R63, R59.reuse, R107.reuse ;  /* 0x0000006b3b3f7220 */ /* 0x0c0fe20000410000 */
[----:B------:R-:W-:Y:S02]  /*5f00*/  HADD2.F32 R61, -RZ, R60.H1_H1 ;  /* 0x3000003cff3d7230 */ /* 0x000fe40000004100 */
[C---:B------:R-:W-:Y:S01]  /*5f10*/  FMUL.FTZ R58, R56.reuse, R107 ;  /* 0x0000006b383a7220 */ /* 0x040fe20000410000 */
[----:B------:R-:W-:Y:S02]  /*5f20*/  HADD2.F32 R65, -RZ, R62.H0_H0 ;  /* 0x2000003eff417230 */ /* 0x000fe40000004100 */
[----:B------:R-:W-:Y:S01]  /*5f30*/  FFMA.FTZ R56, R56, R106, -R63 ;  /* 0x0000006a38387223 */ /* 0x000fe2000001083f */
[----:B------:R-:W-:Y:S01]  /*5f40*/  F2FP.F16.E4M3.UNPACK_B R63, R12.H1 ;  /* 0x0000000cff3f723e */ /* 0x000fe200030006ff */
[----:B------:R-:W-:Y:S01]  /*5f50*/  FFMA.FTZ R59, R59, R106, R58 ;  /* 0x0000006a3b3b7223 */ /* 0x000fe2000001003a */
[----:B------:R-:W-:Y:S01]  /*5f60*/  HADD2.F32 R58, -RZ, R60.H0_H0 ;  /* 0x2000003cff3a7230 */ /* 0x000fe20000004100 */
[----:B------:R-:W-:Y:S01]  /*5f70*/  F2FP.F16.E4M3.UNPACK_B R60, R49.H1 ;  /* 0x00000031ff3c723e */ /* 0x000fe200030006ff */
[----:B------:R-:W-:Y:S01]  /*5f80*/  FMUL.FTZ R67, R61, R65 ;  /* 0x000000413d437220 */ /* 0x000fe20000410000 */
[----:B------:R-:W-:Y:S01]  /*5f90*/  HADD2.F32 R64, -RZ, R63.H0_H0 ;  /* 0x2000003fff407230 */ /* 0x000fe20000004100 */
[----:B------:R-:W-:Y:S01]  /*5fa0*/  F2FP.SATFINITE.E4M3.F32.PACK_AB_MERGE_C R50, R50, R15, RZ ;  /* 0x0000000f3232723e */ /* 0x000fe200048070ff */
[----:B------:R-:W-:Y:S01]  /*5fb0*/  FMUL.FTZ R66, R58, R65 ;  /* 0x000000413a427220 */ /* 0x000fe20000410000 */
[----:B------:R-:W-:Y:S01]  /*5fc0*/  HADD2.F32 R65, -RZ, R62.H1_H1 ;  /* 0x3000003eff417230 */ /* 0x000fe20000004100 */
[----:B------:R-:W-:Y:S01]  /*5fd0*/  F2FP.SATFINITE.E4M3.F32.PACK_AB_MERGE_C R51, R54, R51, RZ ;  /* 0x000000333633723e */ /* 0x000fe200048070ff */
[----:B------:R-:W-:-:S02]  /*5fe0*/  HADD2.F32 R62, -RZ, R60.H1_H1 ;  /* 0x3000003cff3e7230 */ /* 0x000fc40000004100 */
[-C--:B------:R-:W-:Y:S01]  /*5ff0*/  FFMA.FTZ R49, R58, R64.reuse, -R67 ;  /* 0x000000403a317223 */ /* 0x080fe20000010843 */
[----:B------:R-:W-:Y:S02]  /*6000*/  HADD2.F32 R60, -RZ, R60.H0_H0 ;  /* 0x2000003cff3c7230 */ /* 0x000fe40000004100 */
[----:B------:R-:W-:Y:S01]  /*6010*/  FFMA.FTZ R58, R61, R64, R66 ;  /* 0x000000403d3a7223 */ /* 0x000fe20000010042 */
[----:B------:R-:W-:Y:S02]  /*6020*/  HADD2.F32 R63, -RZ, R63.H1_H1 ;  /* 0x3000003fff3f7230 */ /* 0x000fe40000004100 */
[----:B------:R-:W-:Y:S01]  /*6030*/  FMUL.FTZ R61, R62, R65 ;  /* 0x000000413e3d7220 */ /* 0x000fe20000410000 */
[----:B------:R-:W-:Y:S01]  /*6040*/  F2FP.F16.E4M3.UNPACK_B R64, R13 ;  /* 0x0000000dff40723e */ /* 0x000fe200020006ff */
[C---:B------:R-:W-:Y:S01]  /*6050*/  FMUL.FTZ R65, R60.reuse, R65 ;  /* 0x000000413c417220 */ /* 0x040fe20000410000 */
[----:B------:R-:W-:Y:S01]  /*6060*/  F2FP.SATFINITE.E4M3.F32.PACK_AB_MERGE_C R51, R59, R56, R51 ;  /* 0x000000383b33723e */ /* 0x000fe20004807033 */
[-C--:B------:R-:W-:Y:S01]  /*6070*/  FFMA.FTZ R60, R60, R63.reuse, -R61 ;  /* 0x0000003f3c3c7223 */ /* 0x080fe2000001083d */
[----:B------:R-:W-:Y:S01]  /*6080*/  F2FP.F16.E4M3.UNPACK_B R61, R14.H1 ;  /* 0x0000000eff3d723e */ /* 0x000fe200030006ff */
[----:B------:R-:W-:Y:S01]  /*6090*/  FFMA.FTZ R13, R62, R63, R65 ;  /* 0x0000003f3e0d7223 */ /* 0x000fe20000010041 */
[----:B------:R-:W-:Y:S01]  /*60a0*/  F2FP.F16.E4M3.UNPACK_B R63, R12 ;  /* 0x0000000cff3f723e */ /* 0x000fe200020006ff */
[----:B------:R-:W-:Y:S01]  /*60b0*/  HADD2.F32 R65, -RZ, R64.H1_H1 ;  /* 0x30000040ff417230 */ /* 0x000fe20000004100 */
[----:B------:R-:W-:Y:S01]  /*60c0*/  F2FP.F16.E4M3.UNPACK_B R14, R14 ;  /* 0x0000000eff0e723e */ /* 0x000fe200020006ff */
[--C-:B------:R-:W-:Y:S01]  /*60d0*/  HADD2.F32 R62, -RZ, R61.reuse.H1_H1 ;  /* 0x3000003dff3e7230 */ /* 0x100fe20000004100 */
[----:B------:R-:W-:Y:S01]  /*60e0*/  F2FP.SATFINITE.E4M3.F32.PACK_AB_MERGE_C R60, R13, R60, RZ ;  /* 0x0000003c0d3c723e */ /* 0x000fe200048070ff */
[----:B------:R-:W-:Y:S01]  /*60f0*/  HADD2.F32 R61, -RZ, R61.H0_H0 ;  /* 0x2000003dff3d7230 */ /* 0x000fe20000004100 */
[----:B------:R-:W-:Y:S01]  /*6100*/  F2FP.SATFINITE.E4M3.F32.PACK_AB_MERGE_C R13, R48, R11, R50 ;  /* 0x0000000b300d723e */ /* 0x000fe20004807032 */
[----:B------:R-:W-:-:S02]  /*6110*/  HADD2.F32 R12, -RZ, R63.H1_H1 ;  /* 0x3000003fff0c7230 */ /* 0x000fc40000004100 */
[CC--:B------:R-:W-:Y:S01]  /*6120*/  FMUL.FTZ R66, R62.reuse, R65.reuse ;  /* 0x000000413e427220 */ /* 0x0c0fe20000410000 */
[----:B------:R-:W-:Y:S02]  /*6130*/  HADD2.F32 R63, -RZ, R63.H0_H0 ;  /* 0x2000003fff3f7230 */ /* 0x000fe40000004100 */
[C---:B------:R-:W-:Y:S01]  /*6140*/  FMUL.FTZ R65, R61.reuse, R65 ;  /* 0x000000413d417220 */ /* 0x040fe20000410000 */
[-C--:B------:R-:W-:Y:S01]  /*6150*/  FFMA.FTZ R66, R61, R12.reuse, -R66 ;  /* 0x0000000c3d427223 */ /* 0x080fe20000010842 */
[----:B------:R-:W-:Y:S02]  /*6160*/  HADD2.F32 R61, -RZ, R64.H0_H0 ;  /* 0x20000040ff3d7230 */ /* 0x000fe40000004100 */
[----:B------:R-:W-:Y:S01]  /*6170*/  FFMA.FTZ R65, R62, R12, R65 ;  /* 0x0000000c3e417223 */ /* 0x000fe20000010041 */
[--C-:B------:R-:W-:Y:S02]  /*6180*/  HADD2.F32 R12, -RZ, R14.reuse.H1_H1 ;  /* 0x3000000eff0c7230 */ /* 0x100fe40000004100 */
[----:B------:R-:W-:-:S02]  /*6190*/  HADD2.F32 R14, -RZ, R14.H0_H0 ;  /* 0x2000000eff0e7230 */ /* 0x000fc40000004100 */
[----:B------:R-:W-:Y:S01]  /*61a0*/  F2FP.SATFINITE.E4M3.F32.PACK_AB_MERGE_C R65, R65, R66, RZ ;  /* 0x000000424141723e */ /* 0x000fe200048070ff */
[-C--:B------:R-:W-:Y:S02]  /*61b0*/  FMUL.FTZ R15, R12, R61.reuse ;  /* 0x0000003d0c0f7220 */ /* 0x080fe40000410000 */
[C---:B------:R-:W-:Y:S02]  /*61c0*/  FMUL.FTZ R61, R14.reuse, R61 ;  /* 0x0000003d0e3d7220 */ /* 0x040fe40000410000 */
[-C--:B------:R-:W-:Y:S02]  /*61d0*/  FFMA.FTZ R15, R14, R63.reuse, -R15 ;  /* 0x0000003f0e0f7223 */ /* 0x080fe4000001080f */
[----:B------:R-:W-:-:S05]  /*61e0*/  FFMA.FTZ R12, R12, R63, R61 ;  /* 0x0000003f0c0c7223 */ /* 0x000fca000001003d */
[----:B------:R-:W-:Y:S01]  /*61f0*/  F2FP.SATFINITE.E4M3.F32.PACK_AB_MERGE_C R14, R12, R15, R65 ;  /* 0x0000000f0c0e723e */ /* 0x000fe20004807041 */
[----:B------:R-:W-:Y:S01]  /*6200*/  IMAD.MOV.U32 R12, RZ, RZ, R51 ;  /* 0x000000ffff0c7224 */ /* 0x000fe200078e0033 */
[----:B------:R-:W-:-:S07]  /*6210*/  F2FP.SATFINITE.E4M3.F32.PACK_AB_MERGE_C R15, R58, R49, R60 ;  /* 0x000000313a0f723e */ /* 0x000fce000480703c */
.L_x_3106:
[----:B------:R-:W-:Y:S05]  /*6220*/  BSYNC B3 ;  /* 0x0000000000037941 */ /* 0x000fea0003800000 */
.L_x_3105:
[----:B--2---:R0:W-:Y:S02]  /*6230*/  ST.E.128 desc[UR42][R52.64], R12 ;  /* 0x0000000c34007985 */ /* 0x0041e4000c101d2a */
.L_x_3104:
[----:B------:R-:W-:Y:S05]  /*6240*/  BSYNC B2 ;  /* 0x0000000000027941 */ /* 0x000fea0003800000 */
.L_x_3103:
        /* <DEDUP_REMOVED lines=8> */
[----:B----4-:R-:W-:Y:S02]  /*62d0*/  SHF.R.U32.HI R11, RZ, 0x8, R45 ;  /* 0x00000008ff0b7819 */ /* 0x010fe4000001162d */
[--C-:B------:R-:W-:Y:S02]  /*62e0*/  SHF.R.U32.HI R51, RZ, 0x8, R47.reuse ;  /* 0x00000008ff337819 */ /* 0x100fe4000001162f */
[----:B------:R-:W-:Y:S02]  /*62f0*/  LOP3.LUT R46, R47, 0xff0000ff, RZ, 0xc0, !PT ;  /* 0xff0000ff2f2e7812 */ /* 0x000fe400078ec0ff */
[----:B------:R-:W-:Y:S01]  /*6300*/  SHF.R.U32.HI R50, RZ, 0x10, R47 ;  /* 0x00000010ff327819 */ /* 0x000fe2000001162f */
[----:B------:R-:W-:Y:S01]  /*6310*/  IMAD.SHL.U32 R47, R11, 0x100, RZ ;  /* 0x000001000b2f7824 */ /* 0x000fe200078e00ff */
[----:B------:R-:W-:Y:S01]  /*6320*/  LOP3.LUT R44, R45, 0xff0000ff, RZ, 0xc0, !PT ;  /* 0xff0000ff2d2c7812 */ /* 0x000fe200078ec0ff */
[----:B0-----:R-:W-:Y:S01]  /*6330*/  IMAD.MOV.U32 R11, RZ, RZ, R13 ;  /* 0x000000ffff0b7224 */ /* 0x001fe200078e000d */
        /* <DEDUP_REMOVED lines=26> */
[-C--:B------:R-:W-:Y:S01]  /*64e0*/  FMUL.FTZ R54, R50, R52.reuse ;  /* 0x0000003432367220 */ /* 0x080fe20000410000 */
[----:B------:R-:W-:Y:S01]  /*64f0*/  FMUL.FTZ R57, R47, R52 ;  /* 0x000000342f397220 */ /* 0x000fe20000410000 */
[----:B------:R-:W-:Y:S01]  /*6500*/  F2FP.F16.E4M3.UNPACK_B R46, R45.H1 ;  /* 0x0000002dff2e723e */ /* 0x000fe200030006ff */
[----:B------:R-:W-:-:S02]  /*6510*/  HADD2.F32 R52, -RZ, R104.H1_H1 ;  /* 0x30000068ff347230 */ /* 0x000fc40000004100 */
[-C--:B------:R-:W-:Y:S01]  /*6520*/  FFMA.FTZ R54, R47, R51.reuse, -R54 ;  /* 0x000000332f367223 */ /* 0x080fe20000010836 */
[----:B------:R-:W-:Y:S01]  /*6530*/  FFMA.FTZ R57, R50, R51, R57 ;  /* 0x0000003332397223 */ /* 0x000fe20000010039 */
[----:B------:R-:W-:Y:S01]  /*6540*/  F2FP.F16.E4M3.UNPACK_B R45, R45 ;  /* 0x0000002dff2d723e */ /* 0x000fe200020006ff */
[--C-:B------:R-:W-:Y:S01]  /*6550*/  HADD2.F32 R51, -RZ, R46.reuse.H1_H1 ;  /* 0x3000002eff337230 */ /* 0x100fe20000004100 */
[----:B------:R-:W-:Y:S01]  /*6560*/  F2FP.F16.E4M3.UNPACK_B R103, R103 ;  /* 0x00000067ff67723e */ /* 0x000fe200020006ff */
[----:B------:R-:W-:Y:S01]  /*6570*/  HADD2.F32 R50, -RZ, R46.H0_H0 ;  /* 0x2000002eff327230 */ /* 0x000fe20000004100 */
[----:B------:R-:W-:Y:S01]  /*6580*/  F2FP.F16.E4M3.UNPACK_B R58, R44.H1 ;  /* 0x0000002cff3a723e */ /* 0x000fe200030006ff */
[--C-:B------:R-:W-:Y:S02]  /*6590*/  HADD2.F32 R46, -RZ, R45.reuse.H0_H0 ;  /* 0x2000002dff2e7230 */ /* 0x100fe40000004100 */
[----:B------:R-:W-:Y:S01]  /*65a0*/  FMUL.FTZ R55, R51, R52 ;  /* 0x0000003433377220 */ /* 0x000fe20000410000 */
[----:B------:R-:W-:-:S02]  /*65b0*/  HADD2.F32 R47, -RZ, R45.H1_H1 ;  /* 0x3000002dff2f7230 */ /* 0x000fc40000004100 */
[----:B------:R-:W-:Y:S01]  /*65c0*/  FMUL.FTZ R52, R50, R52 ;  /* 0x0000003432347220 */ /* 0x000fe20000410000 */
[----:B------:R-:W-:Y:S02]  /*65d0*/  HADD2.F32 R104, -RZ, R104.H0_H0 ;  /* 0x20000068ff687230 */ /* 0x000fe40000004100 */
[--C-:B------:R-:W-:Y:S02]  /*65e0*/  HADD2.F32 R45, -RZ, R103.reuse.H1_H1 ;  /* 0x30000067ff2d7230 */ /* 0x100fe40000004100 */
[----:B------:R-:W-:Y:S02]  /*65f0*/  HADD2.F32 R103, -RZ, R103.H0_H0 ;  /* 0x20000067ff677230 */ /* 0x000fe40000004100 */
[-C--:B------:R-:W-:Y:S01]  /*6600*/  FMUL.FTZ R53, R47, R104.reuse ;  /* 0x000000682f357220 */ /* 0x080fe20000410000 */
[----:B------:R-:W-:Y:S01]  /*6610*/  FMUL.FTZ R104, R46, R104 ;  /* 0x000000682e687220 */ /* 0x000fe20000410000 */
[-C--:B------:R-:W-:Y:S01]  /*6620*/  FFMA.FTZ R51, R51, R45.reuse, R52 ;  /* 0x0000002d33337223 */ /* 0x080fe20000010034 */
[----:B------:R-:W-:Y:S01]  /*6630*/  FFMA.FTZ R50, R50, R45, -R55 ;  /* 0x0000002d32327223 */ /* 0x000fe20000010837 */
[----:B------:R-:W-:Y:S01]  /*6640*/  F2FP.F16.E4M3.UNPACK_B R52, R15.H1 ;  /* 0x0000000fff34723e */ /* 0x000fe200030006ff */
[-C--:B------:R-:W-:Y:S01]  /*6650*/  FFMA.FTZ R45, R46, R103.reuse, -R53 ;  /* 0x000000672e2d7223 */ /* 0x080fe20000010835 */
[----:B------:R-:W-:Y:S01]  /*6660*/  FFMA.FTZ R46, R47, R103, R104 ;  /* 0x000000672f2e7223 */ /* 0x000fe20000010068 */
[----:B------:R-:W-:Y:S01]  /*6670*/  F2FP.SATFINITE.E4M3.F32.PACK_AB_MERGE_C R47, R57, R54, RZ ;  /* 0x00000036392f723e */ /* 0x000fe200048070ff */
[----:B------:R-:W-:Y:S01]  /*6680*/  HADD2.F32 R60, -RZ, R58.H1_H1 ;  /* 0x3000003aff3c7230 */ /* 0x000fe20000004100 */
[----:B------:R-:W-:Y:S01]  /*6690*/  F2FP.SATFINITE.E4M3.F32.PACK_AB_MERGE_C R50, R51, R50, RZ ;  /* 0x000000323332723e */ /* 0x000fe200048070ff */
[--C-:B------:R-:W-:Y:S01]  /*66a0*/  HADD2.F32 R53, -RZ, R52.reuse.H0_H0 ;  /* 0x20000034ff357230 */ /* 0x100fe20000004100 */
[-C--:B------:R-:W-:Y:S01]  /*66b0*/  F2FP.F16.E4M3.UNPACK_B R55, R13.reuse.H1 ;  /* 0x0000000dff37723e */ /* 0x080fe200030006ff */
[----:B------:R-:W-:Y:S01]  /*66c0*/  HADD2.F32 R52, -RZ, R52.H1_H1 ;  /* 0x30000034ff347230 */ /* 0x000fe20000004100 */
[----:B------:R-:W-:Y:S01]  /*66d0*/  F2FP.F16.E4M3.UNPACK_B R51, R14.H1 ;  /* 0x0000000eff33723e */ /* 0x000fe200030006ff */
[----:B------:R-:W-:Y:S01]  /*66e0*/  HADD2.F32 R58, -RZ, R58.H0_H0 ;  /* 0x2000003aff3a7230 */ /* 0x000fe20000004100 */
[----:B------:R-:W-:Y:S01]  /*66f0*/  F2FP.F16.E4M3.UNPACK_B R57, R44 ;  /* 0x0000002cff39723e */ /* 0x000fe200020006ff */
        /* <DEDUP_REMOVED lines=13> */
[----:B------:R-:W-:Y:S01]  /*67d0*/  FFMA.FTZ R60, R51, R53, -R60 ;  /* 0x00000035333c7223 */ /* 0x000fe2000001083c */
[----:B------:R-:W-:-:S02]  /*67e0*/  HADD2.F32 R57, -RZ, R57.H0_H0 ;  /* 0x20000039ff397230 */ /* 0x000fc40000004100 */
[----:B------:R-:W-:Y:S01]  /*67f0*/  FFMA.FTZ R59, R44, R53, R59 ;  /* 0x000000352c3b7223 */ /* 0x000fe2000001003b */
[--C-:B------:R-:W-:Y:S02]  /*6800*/  HADD2.F32 R44, -RZ, R15.reuse.H0_H0 ;  /* 0x2000000fff2c7230 */ /* 0x100fe40000004100 */
[----:B------:R-:W-:Y:S01]  /*6810*/  FFMA.FTZ R56, R52, R56, R61 ;  /* 0x0000003834387223 */ /* 0x000fe2000001003d */
[----:B------:R-:W-:Y:S02]  /*6820*/  HADD2.F32 R51, -RZ, R15.H1_H1 ;  /* 0x3000000fff337230 */ /* 0x000fe40000004100 */
[--C-:B------:R-:W-:Y:S01]  /*6830*/  HADD2.F32 R15, -RZ, R14.reuse.H0_H0 ;  /* 0x2000000eff0f7230 */ /* 0x100fe20000004100 */
[----:B------:R-:W-:Y:S01]  /*6840*/  F2FP.SATFINITE.E4M3.F32.PACK_AB_MERGE_C R59, R59, R60, RZ ;  /* 0x0000003c3b3b723e */ /* 0x000fe200048070ff */
[----:B------:R-:W-:Y:S02]  /*6850*/  HADD2.F32 R14, -RZ, R14.H1_H1 ;  /* 0x3000000eff0e7230 */ /* 0x000fe40000004100 */
[----:B------:R-:W-:Y:S01]  /*6860*/  FMUL.FTZ R53, R51, R58 ;  /* 0x0000003a33357220 */ /* 0x000fe20000410000 */
[----:B------:R-:W-:-:S02]  /*6870*/  HADD2.F32 R55, -RZ, R55.H0_H0 ;  /* 0x20000037ff377230 */ /* 0x000fc40000004100 */
        /* <DEDUP_REMOVED lines=8> */
[----:B------:R-:W-:Y:S02]  /*6900*/  F2FP.SATFINITE.E4M3.F32.PACK_AB_MERGE_C R56, R56, R13, RZ ;  /* 0x0000000d3838723e */ /* 0x000fe400048070ff */
[----:B------:R-:W-:-:S02]  /*6910*/  F2FP.SATFINITE.E4M3.F32.PACK_AB_MERGE_C R13, R12, R11, R47 ;  /* 0x0000000b0c0d723e */ /* 0x000fc4000480702f */
[----:B------:R-:W-:Y:S02]  /*6920*/  F2FP.SATFINITE.E4M3.F32.PACK_AB_MERGE_C R12, R46, R45, R50 ;  /* 0x0000002d2e0c723e */ /* 0x000fe40004807032 */
[----:B------:R-:W-:Y:S02]  /*6930*/  F2FP.SATFINITE.E4M3.F32.PACK_AB_MERGE_C R14, R57, R52, R59 ;  /* 0x00000034390e723e */ /* 0x000fe4000480703b */
[----:B------:R-:W-:-:S07]  /*6940*/  F2FP.SATFINITE.E4M3.F32.PACK_AB_MERGE_C R15, R58, R53, R56 ;  /* 0x000000353a0f723e */ /* 0x000fce0004807038 */
.L_x_3108:
[----:B------:R-:W-:Y:S05]  /*6950*/  BSYNC B2 ;  /* 0x0000000000027941 */ /* 0x000fea0003800000 */
.L_x_3107:
[----:B0-----:R0:W-:Y:S02]  /*6960*/  ST.E.128 desc[UR42][R48.64], R12 ;  /* 0x0000000c30007985 */ /* 0x0011e4000c101d2a */
.L_x_3102:
[----:B------:R-:W-:Y:S05]  /*6970*/  BSYNC B1 ;  /* 0x0000000000017941 */ /* 0x000fea0003800000 */
.L_x_3101:
[----:B------:R-:W-:-:S03]  /*6980*/  UMOV UR4, 0xffffffff ;  /* 0xffffffff00047882 */ /* 0x000fc60000000000 */
[----:B------:R-:W-:Y:S05]  /*6990*/  BRA.DIV UR4, `(.L_x_3109) ;  /* 0x0000029a04ac7947 */ /* 0x000fea000b800000 */
[----:B------:R1:W1:Y:S04]  /*69a0*/  SHFL.IDX PT, R47, R100, 0x3, 0x181f ;  /* 0x00781f00642f7f89 */ /* 0x00026800000e0000 */
[----:B0-2---:R-:W0:Y:S02]  /*69b0*/  SHFL.IDX PT, R99, R99, 0x3, 0x181f ;  /* 0x00781f0063637f89 */ /* 0x005e2400000e0000 */
.L_x_3452:
        /* <DEDUP_REMOVED lines=15> */
[----:B------:R-:W-:Y:S01]  /*6ab0*/  IMAD.SHL.U32 R49, R49, 0x100, RZ ;  /* 0x0000010031317824 */ /* 0x000fe200078e00ff */
[----:B------:R-:W-:Y:S01]  /*6ac0*/  SHF.R.U32.HI R48, RZ, 0x10, R41 ;  /* 0x00000010ff307819 */ /* 0x000fe20000011629 */
[----:B--2---:R-:W-:Y:S01]  /*6ad0*/  IMAD.MOV.U32 R41, RZ, RZ, R12 ;  /* 0x000000ffff297224 */ /* 0x004fe200078e000c */
[----:B------:R-:W-:-:S02]  /*6ae0*/  MOV R11, R13 ;  /* 0x0000000d000b7202 */ /* 0x000fc40000000f00 */
        /* <DEDUP_REMOVED lines=32> */
[----:B------:R-:W-:Y:S01]  /*6cf0*/  F2FP.F16.E4M3.UNPACK_B R54, R40 ;  /* 0x00000028ff36723e */ /* 0x000fe200020006ff */
        /* <DEDUP_REMOVED lines=18> */
[----:B------:R-:W-:Y:S01]  /*6e20*/  F2FP.F16.E4M3.UNPACK_B R55, R40.H1 ;  /* 0x00000028ff37723e */ /* 0x000fe200030006ff */
[--C-:B------:R-:W-:Y:S01]  /*6e30*/  HADD2.F32 R50, -RZ, R49.reuse.H0_H0 ;  /* 0x20000031ff327230 */ /* 0x100fe20000004100 */
[-C--:B------:R-:W-:Y:S01]  /*6e40*/  F2FP.F16.E4M3.UNPACK_B R52, R13.reuse.H1 ;  /* 0x0000000dff34723e */ /* 0x080fe200030006ff */
[----:B------:R-:W-:Y:S01]  /*6e50*/  HADD2.F32 R49, -RZ, R49.H1_H1 ;  /* 0x30000031ff317230 */ /* 0x000fe20000004100 */
[----:B------:R-:W-:Y:S01]  /*6e60*/  F2FP.F16.E4M3.UNPACK_B R48, R14.H1 ;  /* 0x0000000eff30723e */ /* 0x000fe200030006ff */
[----:B------:R-:W-:Y:S01]  /*6e70*/  HADD2.F32 R56, -RZ, R55.H1_H1 ;  /* 0x30000037ff387230 */ /* 0x000fe20000004100 */
[----:B------:R-:W-:Y:S01]  /*6e80*/  F2FP.SATFINITE.E4M3.F32.PACK_AB_MERGE_C R46, R53, R46, RZ ;  /* 0x0000002e352e723e */ /* 0x000fe200048070ff */
[----:B------:R-:W-:Y:S01]  /*6e90*/  HADD2.F32 R53, -RZ, R52.H1_H1 ;  /* 0x30000034ff357230 */ /* 0x000fe20000004100 */
[----:B------:R-:W-:Y:S01]  /*6ea0*/  F2FP.F16.E4M3.UNPACK_B R51, R13 ;  /* 0x0000000dff33723e */ /* 0x000fe200020006ff */
[----:B------:R-:W-:-:S02]  /*6eb0*/  HADD2.F32 R40, -RZ, R48.H1_H1 ;  /* 0x30000030ff287230 */ /* 0x000fc40000004100 */
[-C--:B------:R-:W-:Y:S01]  /*6ec0*/  FMUL.FTZ R13, R49, R56.reuse ;  /* 0x00000038310d7220 */ /* 0x080fe20000410000 */
[----:B------:R-:W-:Y:S01]  /*6ed0*/  HADD2.F32 R48, -RZ, R48.H0_H0 ;  /* 0x20000030ff307230 */ /* 0x000fe20000004100 */
[----:B------:R-:W-:Y:S01]  /*6ee0*/  F2FP.F16.E4M3.UNPACK_B R15, R15 ;  /* 0x0000000fff0f723e */ /* 0x000fe200020006ff */
[C---:B------:R-:W-:Y:S01]  /*6ef0*/  FMUL.FTZ R56, R50.reuse, R56 ;  /* 0x0000003832387220 */ /* 0x040fe20000410000 */
[----:B------:R-:W-:Y:S01]  /*6f00*/  FFMA.FTZ R58, R50, R53, -R13 ;  /* 0x00000035323a7223 */ /* 0x000fe2000001080d */
[----:B------:R-:W-:Y:S02]  /*6f10*/  HADD2.F32 R13, -RZ, R51.H1_H1 ;  /* 0x30000033ff0d7230 */ /* 0x000fe40000004100 */
[-C--:B------:R-:W-:Y:S01]  /*6f20*/  FMUL.FTZ R59, R40, R57.reuse ;  /* 0x00000039283b7220 */ /* 0x080fe20000410000 */
[----:B------:R-:W-:Y:S01]  /*6f30*/  FMUL.FTZ R57, R48, R57 ;  /* 0x0000003930397220 */ /* 0x000fe20000410000 */
[----:B------:R-:W-:Y:S01]  /*6f40*/  F2FP.F16.E4M3.UNPACK_B R14, R14 ;  /* 0x0000000eff0e723e */ /* 0x000fe200020006ff */
[----:B------:R-:W-:-:S02]  /*6f50*/  HADD2.F32 R55, -RZ, R55.H0_H0 ;  /* 0x20000037ff377230 */ /* 0x000fc40000004100 */
[-C--:B------:R-:W-:Y:S01]  /*6f60*/  FFMA.FTZ R59, R48, R13.reuse, -R59 ;  /* 0x0000000d303b7223 */ /* 0x080fe2000001083b */
[----:B------:R-:W-:Y:S01]  /*6f70*/  FFMA.FTZ R50, R40, R13, R57 ;  /* 0x0000000d28327223 */ /* 0x000fe20000010039 */
[--C-:B------:R-:W-:Y:S02]  /*6f80*/  HADD2.F32 R40, -RZ, R15.reuse.H0_H0 ;  /* 0x2000000fff287230 */ /* 0x100fe40000004100 */
[----:B------:R-:W-:Y:S01]  /*6f90*/  FFMA.FTZ R61, R49, R53, R56 ;  /* 0x00000035313d7223 */ /* 0x000fe20000010038 */
[--C-:B------:R-:W-:Y:S02]  /*6fa0*/  HADD2.F32 R13, -RZ, R14.reuse.H0_H0 ;  /* 0x2000000eff0d7230 */ /* 0x100fe40000004100 */
[----:B------:R-:W-:Y:S02]  /*6fb0*/  HADD2.F32 R15, -RZ, R15.H1_H1 ;  /* 0x3000000fff0f7230 */ /* 0x000fe40000004100 */
[----:B------:R-:W-:Y:S01]  /*6fc0*/  FMUL.FTZ R56, R40, R55 ;  /* 0x0000003728387220 */ /* 0x000fe20000410000 */
[----:B------:R-:W-:-:S02]  /*6fd0*/  HADD2.F32 R14, -RZ, R14.H1_H1 ;  /* 0x3000000eff0e7230 */ /* 0x000fc40000004100 */
[-C--:B------:R-:W-:Y:S01]  /*6fe0*/  FMUL.FTZ R49, R13, R54.reuse ;  /* 0x000000360d317220 */ /* 0x080fe20000410000 */
[----:B------:R-:W-:Y:S02]  /*6ff0*/  HADD2.F32 R52, -RZ, R52.H0_H0 ;  /* 0x20000034ff347230 */ /* 0x000fe40000004100 */
[C---:B------:R-:W-:Y:S01]  /*7000*/  FMUL.FTZ R53, R15.reuse, R55 ;  /* 0x000000370f357220 */ /* 0x040fe20000410000 */
[----:B------:R-:W-:Y:S02]  /*7010*/  HADD2.F32 R51, -RZ, R51.H0_H0 ;  /* 0x20000033ff337230 */ /* 0x000fe40000004100 */
[----:B------:R-:W-:Y:S01]  /*7020*/  FMUL.FTZ R48, R14, R54 ;  /* 0x000000360e307220 */ /* 0x000fe20000410000 */
[----:B------:R-:W-:Y:S01]  /*7030*/  F2FP.SATFINITE.E4M3.F32.PACK_AB_MERGE_C R50, R50, R59, RZ ;  /* 0x0000003b3232723e */ /* 0x000fe200048070ff */
        /* <DEDUP_REMOVED lines=9> */
.L_x_3114:
[----:B------:R-:W-:Y:S05]  /*70d0*/  BSYNC B2 ;  /* 0x0000000000027941 */ /* 0x000fea0003800000 */
.L_x_3113:
[----:B--2---:R2:W-:Y:S02]  /*70e0*/  ST.E.128 desc[UR42][R44.64], R12 ;  /* 0x0000000c2c007985 */ /* 0x0045e4000c101d2a */
.L_x_3112:
[----:B------:R-:W-:Y:S05]  /*70f0*/  BSYNC B1 ;  /* 0x0000000000017941 */ /* 0x000fea0003800000 */
.L_x_3111:
[----:B------:R-:W-:-:S13]  /*7100*/  LOP3.LUT P2, RZ, R23, 0x2, RZ, 0xc0, !PT ;  /* 0x0000000217ff7812 */ /* 0x000fda000784c0ff */
[----:B------:R-:W-:Y:S05]  /*7110*/  @P2 BRA `(.L_x_3110) ;  /* 0x00000054000c2947 */ /* 0x000fea0003800000 */
[----:B--2---:R2:W2:Y:S01]  /*7120*/  LDS.128 R12, [R89+0x2f400] ;  /* 0x02f40000590c7984 */ /* 0x0044a20000000c00 */
[----:B0-----:R-:W-:Y:S01]  /*7130*/  IADD3 R40, P2, R22, R99, RZ ;  /* 0x0000006316287210 */ /* 0x001fe20007f5e0ff */
[----:B------:R-:W-:Y:S04]  /*7140*/  BSSY B1, `(.L_x_3115) ;  /* 0x000006c000017945 */ /* 0x000fe80003800000 */
[----:B-1----:R-:W-:Y:S01]  /*7150*/  IMAD.X R41, R47, 0x1, R218, P2 ;  /* 0x000000012f297824 */ /* 0x002fe200010e06da */
[----:B------:R-:W-:-:S13]  /*7160*/  ISETP.GE.AND P2, PT, R219, R101, PT ;  /* 0x00000065db00720c */ /* 0x000fda0003f46270 */
[----:B------:R-:W-:Y:S05]  /*7170*/  @P2 BRA `(.L_x_3116) ;  /* 0x0000000400a02947 */ /* 0x000fea0003800000 */
[----:B----4-:R-:W-:Y:S02]  /*7180*/  SHF.R.U32.HI R11, RZ, 0x8, R37 ;  /* 0x00000008ff0b7819 */ /* 0x010fe40000011625 */
[--C-:B------:R-:W-:Y:S02]  /*7190*/  SHF.R.U32.HI R38, RZ, 0x8, R39.reuse ;  /* 0x00000008ff267819 */ /* 0x100fe40000011627 */
[----:B------:R-:W-:Y:S01]  /*71a0*/  LOP3.LUT R36, R37, 0xff0000ff, RZ, 0xc0, !PT ;  /* 0xff0000ff25247812 */ /* 0x000fe200078ec0ff */
[----:B------:R-:W-:Y:S01]  /*71b0*/  IMAD.SHL.U32 R11, R11, 0x100, RZ ;  /* 0x000001000b0b7824 */ /* 0x000fe200078e00ff */
[----:B------:R-:W-:Y:S01]  /*71c0*/  SHF.R.U32.HI R42, RZ, 0x10, R39 ;  /* 0x00000010ff2a7819 */ /* 0x000fe20000011627 */
[----:B------:R-:W-:Y:S01]  /*71d0*/  IMAD.SHL.U32 R38, R38, 0x100, RZ ;  /* 0x0000010026267824 */ /* 0x000fe200078e00ff */
[----:B------:R-:W-:Y:S01]  /*71e0*/  SHF.R.U32.HI R44, RZ, 0x10, R37 ;  /* 0x00000010ff2c7819 */ /* 0x000fe20000011625 */
[----:B--2---:R-:W-:Y:S01]  /*71f0*/  IMAD.MOV.U32 R37, RZ, RZ, R12 ;  /* 0x000000ffff257224 */ /* 0x004fe200078e000c */
[----:B------:R-:W-:-:S02]  /*7200*/  LOP3.LUT R43, R39, 0xff0000ff, RZ, 0xc0, !PT ;  /* 0xff0000ff272b7812 */ /* 0x000fc400078ec0ff */
[----:B------:R-:W-:Y:S01]  /*7210*/  LOP3.LUT R39, R36, 0xff00, R11, 0xf8, !PT ;  /* 0x0000ff0024277812 */ /* 0x000fe200078ef80b */
[----:B------:R-:W-:Y:S01]  /*7220*/  IMAD.U32 R36, R42, 0x10000, RZ ;  /* 0x000100002a247824 */ /* 0x000fe200078e00ff */
[----:B------:R-:W-:Y:S02]  /*7230*/  LOP3.LUT R43, R43, 0xff00, R38, 0xf8, !PT ;  /* 0x0000ff002b2b7812 */ /* 0x000fe400078ef826 */
[----:B------:R-:W-:Y:S02]  /*7240*/  SHF.L.U32 R12, R44, 0x10, RZ ;  /* 0x000000102c0c7819 */ /* 0x000fe400000006ff */
[----:B------:R-:W-:Y:S02]  /*7250*/  F2FP.F16.E4M3.UNPACK_B R38, R73.H1 ;  /* 0x00000049ff26723e */ /* 0x000fe400030006ff */
[-C--:B------:R-:W-:Y:S02]  /*7260*/  F2FP.F16.E4M3.UNPACK_B R11, R13.reuse ;  /* 0x0000000dff0b723e */ /* 0x080fe400020006ff */
[----:B------:R-:W-:Y:S01]  /*7270*/  LOP3.LUT R12, R39, 0xff0000, R12, 0xf8, !PT ;  /* 0x00ff0000270c7812 */ /* 0x000fe200078ef80c */
[--C-:B------:R-:W-:Y:S01]  /*7280*/  HADD2.F32 R44, -RZ, R38.reuse.H1_H1 ;  /* 0x30000026ff2c7230 */ /* 0x100fe20000004100 */
[----:B------:R-:W-:Y:S01]  /*7290*/  LOP3.LUT R45, R43, 0xff0000, R36, 0xf8, !PT ;  /* 0x00ff00002b2d7812 */ /* 0x000fe200078ef824 */
[----:B------:R-:W-:Y:S01]  /*72a0*/  HADD2.F32 R43, -RZ, R38.H0_H0 ;  /* 0x20000026ff2b7230 */ /* 0x000fe20000004100 */
[----:B------:R-:W-:Y:S01]  /*72b0*/  F2FP.F16.E4M3.UNPACK_B R39, R72.H1 ;  /* 0x00000048ff27723e */ /* 0x000fe200030006ff */
[--C-:B------:R-:W-:Y:S01]  /*72c0*/  HADD2.F32 R36, -RZ, R11.reuse.H1_H1 ;  /* 0x3000000bff247230 */ /* 0x100fe20000004100 */
[----:B------:R-:W-:Y:S01]  /*72d0*/  F2FP.F16.E4M3.UNPACK_B R13, R13.H1 ;  /* 0x0000000dff0d723e */ /* 0x000fe200030006ff */
[----:B------:R-:W-:Y:S01]  /*72e0*/  HADD2.F32 R11, -RZ, R11.H0_H0 ;  /* 0x2000000bff0b7230 */ /* 0x000fe20000004100 */
[----:B------:R-:W-:Y:S01]  /*72f0*/  F2FP.F16.E4M3.UNPACK_B R73, R73 ;  /* 0x00000049ff49723e */ /* 0x000fe200020006ff */
[----:B------:R-:W-:-:S02]  /*7300*/  HADD2.F32 R42, -RZ, R39.H0_H0 ;  /* 0x20000027ff2a7230 */ /* 0x000fc40000004100 */
[-C--:B------:R-:W-:Y:S01]  /*7310*/  FMUL.FTZ R46, R36, R43.reuse ;  /* 0x0000002b242e7220 */ /* 0x080fe20000410000 */
[--C-:B------:R-:W-:Y:S02]  /*7320*/  HADD2.F32 R38, -RZ, R13.reuse.H1_H1 ;  /* 0x3000000dff267230 */ /* 0x100fe40000004100 */
[C---:B------:R-:W-:Y:S01]  /*7330*/  FMUL.FTZ R43, R11.reuse, R43 ;  /* 0x0000002b0b2b7220 */ /* 0x040fe20000410000 */
[----:B------:R-:W-:Y:S02]  /*7340*/  HADD2.F32 R13, -RZ, R13.H0_H0 ;  /* 0x2000000dff0d7230 */ /* 0x000fe40000004100 */
[----:B------:R-:W-:Y:S01]  /*7350*/  FFMA.FTZ R11, R11, R42, -R46 ;  /* 0x0000002a0b0b7223 */ /* 0x000fe2000001082e */
[----:B------:R-:W-:Y:S02]  /*7360*/  HADD2.F32 R39, -RZ, R39.H1_H1 ;  /* 0x30000027ff277230 */ /* 0x000fe40000004100 */
[----:B------:R-:W-:Y:S01]  /*7370*/  FMUL.FTZ R46, R38, R44 ;  /* 0x0000002c262e7220 */ /* 0x000fe20000410000 */
[----:B------:R-:W-:Y:S01]  /*7380*/  FFMA.FTZ R36, R36, R42, R43 ;  /* 0x0000002a24247223 */ /* 0x000fe2000001002b */
[C---:B------:R-:W-:Y:S01]  /*7390*/  FMUL.FTZ R47, R13.reuse, R44 ;  /* 0x0000002c0d2f7220 */ /* 0x040fe20000410000 */
[----:B------:R-:W-:Y:S01]  /*73a0*/  F2FP.F16.E4M3.UNPACK_B R72, R72 ;  /* 0x00000048ff48723e */ /* 0x000fe200020006ff */
[----:B------:R-:W-:Y:S01]  /*73b0*/  FFMA.FTZ R49, R13, R39, -R46 ;  /* 0x000000270d317223 */ /* 0x000fe2000001082e */
[----:B------:R-:W-:Y:S01]  /*73c0*/  F2FP.F16.E4M3.UNPACK_B R13, R37.H1 ;  /* 0x00000025ff0d723e */ /* 0x000fe200030006ff */
[----:B------:R-:W-:Y:S01]  /*73d0*/  FFMA.FTZ R50, R38, R39, R47 ;  /* 0x0000002726327223 */ /* 0x000fe2000001002f */
[----:B------:R-:W-:Y:S01]  /*73e0*/  HADD2.F32 R43, -RZ, R73.H1_H1 ;  /* 0x30000049ff2b7230 */ /* 0x000fe20000004100 */
[----:B------:R-:W-:Y:S01]  /*73f0*/  F2FP.F16.E4M3.UNPACK_B R37, R37 ;  /* 0x00000025ff25723e */ /* 0x000fe200020006ff */
[----:B------:R-:W-:-:S02]  /*7400*/  HADD2.F32 R42, -RZ, R72.H1_H1 ;  /* 0x30000048ff2a7230 */ /* 0x000fc40000004100 */
[--C-:B------:R-:W-:Y:S01]  /*7410*/  HADD2.F32 R38, -RZ, R13.reuse.H0_H0 ;  /* 0x2000000dff267230 */ /* 0x100fe20000004100 */
[----:B------:R-:W-:Y:S01]  /*7420*/  F2FP.SATFINITE.E4M3.F32.PACK_AB_MERGE_C R53, R50, R49, RZ ;  /* 0x000000313235723e */ /* 0x000fe200048070ff */
[----:B------:R-:W-:Y:S02]  /*7430*/  HADD2.F32 R39, -RZ, R13.H1_H1 ;  /* 0x3000000dff277230 */ /* 0x000fe40000004100 */
[----:B------:R-:W-:Y:S02]  /*7440*/  HADD2.F32 R13, -RZ, R37.H0_H0 ;  /* 0x20000025ff0d7230 */ /* 0x000fe40000004100 */
[-C--:B------:R-:W-:Y:S01]  /*7450*/  FMUL.FTZ R48, R38, R43.reuse ;  /* 0x0000002b26307220 */ /* 0x080fe20000410000 */
[----:B------:R-:W-:Y:S02]  /*7460*/  HADD2.F32 R44, -RZ, R73.H0_H0 ;  /* 0x20000049ff2c7230 */ /* 0x000fe40000004100 */
[----:B------:R-:W-:Y:S01]  /*7470*/  FMUL.FTZ R47, R39, R43 ;  /* 0x0000002b272f7220 */ /* 0x000fe20000410000 */
[----:B------:R-:W-:-:S02]  /*7480*/  HADD2.F32 R37, -RZ, R37.H1_H1 ;  /* 0x30000025ff257230 */ /* 0x000fc40000004100 */
[-C--:B------:R-:W-:Y:S01]  /*7490*/  FFMA.FTZ R48, R39, R42.reuse, R48 ;  /* 0x0000002a27307223 */ /* 0x080fe20000010030 */
[----:B------:R-:W-:Y:S02]  /*74a0*/  HADD2.F32 R72, -RZ, R72.H0_H0 ;  /* 0x20000048ff487230 */ /* 0x000fe40000004100 */
[----:B------:R-:W-:Y:S01]  /*74b0*/  FFMA.FTZ R47, R38, R42, -R47 ;  /* 0x0000002a262f7223 */ /* 0x000fe2000001082f */
[----:B------:R-:W-:Y:S01]  /*74c0*/  F2FP.F16.E4M3.UNPACK_B R38, R15.H1 ;  /* 0x0000000fff26723e */ /* 0x000fe200030006ff */
[-C--:B------:R-:W-:Y:S01]  /*74d0*/  FMUL.FTZ R46, R37, R44.reuse ;  /* 0x0000002c252e7220 */ /* 0x080fe20000410000 */
[C---:B------:R-:W-:Y:S01]  /*74e0*/  FMUL.FTZ R44, R13.reuse, R44 ;  /* 0x0000002c0d2c7220 */ /* 0x040fe20000410000 */
[----:B------:R-:W-:Y:S02]  /*74f0*/  F2FP.F16.E4M3.UNPACK_B R43, R12 ;  /* 0x0000000cff2b723e */ /* 0x000fe400020006ff */
[----:B------:R-:W-:Y:S01]  /*7500*/  F2FP.SATFINITE.E4M3.F32.PACK_AB_MERGE_C R52, R48, R47, RZ ;  /* 0x0000002f3034723e */ /* 0x000fe200048070ff */
[-C--:B------:R-:W-:Y:S01]  /*7510*/  FFMA.FTZ R13, R13, R72.reuse, -R46 ;  /* 0x000000480d0d7223 */ /* 0x080fe2000001082e */
[-C--:B------:R-:W-:Y:S01]  /*7520*/  F2FP.F16.E4M3.UNPACK_B R47, R45.reuse.H1 ;  /* 0x0000002dff2f723e */ /* 0x080fe200030006ff */
[----:B------:R-:W-:Y:S01]  /*7530*/  FFMA.FTZ R72, R37, R72, R44 ;  /* 0x0000004825487223 */ /* 0x000fe2000001002c */
[----:B------:R-:W-:Y:S01]  /*7540*/  F2FP.F16.E4M3.UNPACK_B R44, R12.H1 ;  /* 0x0000000cff2c723e */ /* 0x000fe200030006ff */
[--C-:B------:R-:W-:Y:S01]  /*7550*/  HADD2.F32 R42, -RZ, R38.reuse.H1_H1 ;  /* 0x30000026ff2a7230 */ /* 0x100fe20000004100 */
[----:B------:R-:W-:Y:S01]  /*7560*/  F2FP.F16.E4M3.UNPACK_B R37, R14.H1 ;  /* 0x0000000eff25723e */ /* 0x000fe200030006ff */
        /* <DEDUP_REMOVED lines=8> */
[----:B------:R-:W-:Y:S02]  /*75f0*/  HADD2.F32 R48, -RZ, R46.H1_H1 ;  /* 0x3000002eff307230 */ /* 0x000fe40000004100 */
[----:B------:R-:W-:Y:S01]  /*7600*/  FFMA.FTZ R51, R39, R45, -R12 ;  /* 0x0000002d27337223 */ /* 0x000fe2000001080c */
[----:B------:R-:W-:Y:S01]  /*7610*/  HADD2.F32 R37, -RZ, R37.H0_H0 ;  /* 0x20000025ff257230 */ /* 0x000fe20000004100 */
[----:B------:R-:W-:Y:S01]  /*7620*/  F2FP.F16.E4M3.UNPACK_B R14, R14 ;  /* 0x0000000eff0e723e */ /* 0x000fe200020006ff */
[----:B------:R-:W-:Y:S02]  /*7630*/  HADD2.F32 R12, -RZ, R43.H1_H1 ;  /* 0x3000002bff0c7230 */ /* 0x000fe40000004100 */
[----:B------:R-:W-:Y:S01]  /*7640*/  FMUL.FTZ R50, R38, R48 ;  /* 0x0000003026327220 */ /* 0x000fe20000410000 */
[----:B------:R-:W-:-:S02]  /*7650*/  HADD2.F32 R44, -RZ, R44.H0_H0 ;  /* 0x2000002cff2c7230 */ /* 0x000fc40000004100 */
[C---:B------:R-:W-:Y:S01]  /*7660*/  FMUL.FTZ R39, R37.reuse, R48 ;  /* 0x0000003025277220 */ /* 0x040fe20000410000 */
[----:B------:R-:W-:Y:S01]  /*7670*/  FFMA.FTZ R48, R42, R45, R49 ;  /* 0x0000002d2a307223 */ /* 0x000fe20000010031 */
[-C--:B------:R-:W-:Y:S01]  /*7680*/  FFMA.FTZ R50, R37, R12.reuse, -R50 ;  /* 0x0000000c25327223 */ /* 0x080fe20000010832 */
[--C-:B------:R-:W-:Y:S02]  /*7690*/  HADD2.F32 R37, -RZ, R15.reuse.H0_H0 ;  /* 0x2000000fff257230 */ /* 0x100fe40000004100 */
[----:B------:R-:W-:Y:S01]  /*76a0*/  FFMA.FTZ R49, R38, R12, R39 ;  /* 0x0000000c26317223 */ /* 0x000fe20000010027 */
[--C-:B------:R-:W-:Y:S01]  /*76b0*/  HADD2.F32 R12, -RZ, R14.reuse.H0_H0 ;  /* 0x2000000eff0c7230 */ /* 0x100fe20000004100 */
[----:B------:R-:W-:Y:S01]  /*76c0*/  F2FP.SATFINITE.E4M3.F32.PACK_AB_MERGE_C R11, R36, R11, R53 ;  /* 0x0000000b240b723e */ /* 0x000fe20004807035 */
[----:B------:R-:W-:Y:S01]  /*76d0*/  HADD2.F32 R15, -RZ, R15.H1_H1 ;  /* 0x3000000fff0f7230 */ /* 0x000fe20000004100 */
[----:B------:R-:W-:Y:S01]  /*76e0*/  F2FP.SATFINITE.E4M3.F32.PACK_AB_MERGE_C R48, R48, R51, RZ ;  /* 0x000000333030723e */ /* 0x000fe200048070ff */
[----:B------:R-:W-:Y:S01]  /*76f0*/  HADD2.F32 R38, -RZ, R47.H0_H0 ;  /* 0x2000002fff267230 */ /* 0x000fe20000004100 */
[----:B------:R-:W-:Y:S01]  /*7700*/  F2FP.SATFINITE.E4M3.F32.PACK_AB_MERGE_C R49, R49, R50, RZ ;  /* 0x000000323131723e */ /* 0x000fe200048070ff */
[----:B------:R-:W-:-:S02]  /*7710*/  HADD2.F32 R14, -RZ, R14.H1_H1 ;  /* 0x3000000eff0e7230 */ /* 0x000fc40000004100 */
[----:B------:R-:W-:Y:S02]  /*7720*/  HADD2.F32 R39, -RZ, R46.H0_H0 ;  /* 0x2000002eff277230 */ /* 0x000fe40000004100 */
[-C--:B------:R-:W-:Y:S01]  /*7730*/  FMUL.FTZ R42, R15, R38.reuse ;  /* 0x000000260f2a7220 */ /* 0x080fe20000410000 */
[----:B------:R-:W-:Y:S02]  /*7740*/  HADD2.F32 R43, -RZ, R43.H0_H0 ;  /* 0x2000002bff2b7230 */ /* 0x000fe40000004100 */
[C---:B------:R-:W-:Y:S01]  /*7750*/  FMUL.FTZ R38, R37.reuse, R38 ;  /* 0x0000002625267220 */ /* 0x040fe20000410000 */
[-C--:B------:R-:W-:Y:S01]  /*7760*/  FMUL.FTZ R45, R14, R39.reuse ;  /* 0x000000270e2d7220 */ /* 0x080fe20000410000 */
[C---:B------:R-:W-:Y:S01]  /*7770*/  FMUL.FTZ R39, R12.reuse, R39 ;  /* 0x000000270c277220 */ /* 0x040fe20000410000 */
[-C--:B------:R-:W-:Y:S01]  /*7780*/  FFMA.FTZ R42, R37, R44.reuse, -R42 ;  /* 0x0000002c252a7223 */ /* 0x080fe2000001082a */
[----:B------:R-:W-:Y:S01]  /*7790*/  FFMA.FTZ R15, R15, R44, R38 ;  /* 0x0000002c0f0f7223 */ /* 0x000fe20000010026 */
[-C--:B------:R-:W-:Y:S01]  /*77a0*/  FFMA.FTZ R45, R12, R43.reuse, -R45 ;  /* 0x0000002b0c2d7223 */ /* 0x080fe2000001082d */
[----:B------:R-:W-:Y:S01]  /*77b0*/  FFMA.FTZ R14, R14, R43, R39 ;  /* 0x0000002b0e0e7223 */ /* 0x000fe20000010027 */
[----:B------:R-:W-:Y:S01]  /*77c0*/  F2FP.SATFINITE.E4M3.F32.PACK_AB_MERGE_C R12, R72, R13, R52 ;  /* 0x0000000d480c723e */ /* 0x000fe20004807034 */
[----:B------:R-:W-:Y:S01]  /*77d0*/  IMAD.MOV.U32 R13, RZ, RZ, R11 ;  /* 0x000000ffff0d7224 */ /* 0x000fe200078e000b */
[----:B------:R-:W-:-:S02]  /*77e0*/  F2FP.SATFINITE.E4M3.F32.PACK_AB_MERGE_C R15, R15, R42, R48 ;  /* 0x0000002a0f0f723e */ /* 0x000fc40004807030 */
[----:B------:R-:W-:-:S07]  /*77f0*/  F2FP.SATFINITE.E4M3.F32.PACK_AB_MERGE_C R14, R14, R45, R49 ;  /* 0x0000002d0e0e723e */ /* 0x000fce0004807031 */
.L_x_3116:
[----:B------:R-:W-:Y:S05]  /*7800*/  BSYNC B1 ;  /* 0x0000000000017941 */ /* 0x000fea0003800000 */
.L_x_3115:
[----:B--2---:R0:W-:Y:S01]  /*7810*/  ST.E.128 desc[UR42][R40.64], R12 ;  /* 0x0000000c28007985 */ /* 0x0041e2000c101d2a */
[----:B------:R-:W-:Y:S05]  /*7820*/  BRA `(.L_x_3110) ;  /* 0x0000004c00487947 */ /* 0x000fea0003800000 */
.L_x_3070:
[C---:B------:R-:W-:Y:S01]  /*7830*/  ISETP.GE.AND P5, PT, R220.reuse, R97, PT ;  /* 0x00000061dc00720c */ /* 0x040fe20003fa6270 */
[C---:B------:R-:W-:Y:S01]  /*7840*/  VIADD R36, R220.reuse, 0x60 ;  /* 0x00000060dc247836 */ /* 0x040fe20000000000 */
[----:B------:R-:W-:Y:S02]  /*7850*/  IADD3 R41, R220, 0x20, RZ ;  /* 0x00000020dc297810 */ /* 0x000fe40007ffe0ff */
[----:B------:R-:W-:Y:S02]  /*7860*/  CS2R R42, SRZ ;  /* 0x00000000002a7805 */ /* 0x000fe4000001ff00 */
[----:B------:R-:W-:Y:S02]  /*7870*/  ISETP.GE.OR P5, PT, R16, R101, P5 ;  /* 0x000000651000720c */ /* 0x000fe40002fa6670 */
[----:B------:R-:W-:-:S11]  /*7880*/  P2R R40, PR, RZ, 0x1 ;  /* 0x00000001ff287803 */ /* 0x000fd60000000000 */
[----:B------:R-:W0:Y:S08]  /*7890*/  @!P5 LDC.64 R44, c[0x0][0x3e8] ;  /* 0x0000fa00ff2cdb82 */ /* 0x000e300000000a00 */
[----:B------:R-:W1:Y:S01]  /*78a0*/  @!P5 LDC.64 R46, c[0x0][0x400] ;  /* 0x00010000ff2edb82 */ /* 0x000e620000000a00 */
[----:B0-----:R-:W-:-:S04]  /*78b0*/  @!P5 IADD3 R44, P2, P3, R80, R44, R12 ;  /* 0x0000002c502cd210 */ /* 0x001fc80007b5e00c */
[----:B------:R-:W-:Y:S02]  /*78c0*/  @!P5 IADD3.X R45, R69, R45, R88, P2, P3 ;  /* 0x0000002d452dd210 */ /* 0x000fe400017e6458 */
[----:B------:R-:W-:-:S04]  /*78d0*/  ISETP.GE.AND P2, PT, R36, R97, PT ;  /* 0x000000612400720c */ /* 0x000fc80003f46270 */
[----:B------:R-:W-:-:S13]  /*78e0*/  ISETP.GE.OR P2, PT, R16, R101, P2 ;  /* 0x000000651000720c */ /* 0x000fda0001746670 */
[----:B------:R-:W0:Y:S01]  /*78f0*/  @!P2 LDC.64 R36, c[0x0][0x3f8] ;  /* 0x0000fe00ff24ab82 */ /* 0x000e220000000a00 */
[----:B------:R-:W-:Y:S02]  /*7900*/  @!P2 IMAD.MOV.U32 R13, RZ, RZ, R88 ;  /* 0x000000ffff0da224 */ /* 0x000fe400078e0058 */
[----:B------:R-:W-:-:S05]  /*7910*/  @!P2 IMAD.MOV.U32 R15, RZ, RZ, R11 ;  /* 0x000000ffff0fa224 */ /* 0x000fca00078e000b */
        /* <DEDUP_REMOVED lines=15> */
[----:B------:R-:W-:Y:S01]  /*7a10*/  ISETP.GE.AND P4, PT, R41, R97, PT ;  /* 0x000000612900720c */ /* 0x000fe20003f86270 */
[----:B------:R-:W-:-:S03]  /*7a20*/  VIADD R41, R220, 0x40 ;  /* 0x00000040dc297836 */ /* 0x000fc60000000000 */
[----:B------:R-:W-:-:S13]  /*7a30*/  ISETP.GE.OR P4, PT, R16, R101, P4 ;  /* 0x000000651000720c */ /* 0x000fda0002786670 */
[----:B------:R-:W-:Y:S01]  /*7a40*/  @!P4 IADD3 R39, P3, P6, R80, R12, R20 ;  /* 0x0000000c5027c210 */ /* 0x000fe20007e7e014 */
[----:B------:R-:W0:Y:S03]  /*7a50*/  @!P4 LDC.64 R52, c[0x0][0x3e8] ;  /* 0x0000fa00ff34cb82 */ /* 0x000e260000000a00 */
[----:B------:R-:W-:Y:S02]  /*7a60*/  @!P4 IADD3.X R38, R69, R88, R8, P3, P6 ;  /* 0x000000584526c210 */ /* 0x000fe40001fec408 */
[----:B------:R-:W-:-:S03]  /*7a70*/  ISETP.GE.AND P3, PT, R41, R97, PT ;  /* 0x000000612900720c */ /* 0x000fc60003f66270 */
        /* <DEDUP_REMOVED lines=9> */
[----:B------:R-:W-:Y:S02]  /*7b10*/  ISETP.NE.AND P0, PT, R40, RZ, PT ;  /* 0x000000ff2800720c */ /* 0x000fe40003f05270 */
[----:B------:R-:W-:Y:S01]  /*7b20*/  CS2R R40, SRZ ;  /* 0x0000000000287805 */ /* 0x000fe2000001ff00 */
[----:B------:R-:W-:Y:S01]  /*7b30*/  @!P4 IMAD.X R53, R38, 0x1, R53, P6 ;  /* 0x000000012635c824 */ /* 0x000fe200030e0635 */
[----:B-1----:R-:W-:Y:S02]  /*7b40*/  @!P4 IADD3 R54, P6, R15, R54, RZ ;  /* 0x000000360f36c210 */ /* 0x002fe40007fde0ff */
[----:B------:R-:W-:Y:S01]  /*7b50*/  CS2R R38, SRZ ;  /* 0x0000000000267805 */ /* 0x000fe2000001ff00 */
[----:B------:R-:W0:Y:S01]  /*7b60*/  @!P3 LDC.64 R14, c[0x0][0x3e8] ;  /* 0x0000fa00ff0ebb82 */ /* 0x000e220000000a00 */
[----:B------:R1:W2:Y:S01]  /*7b70*/  @!P5 LDG.E.128 R40, desc[UR42][R46.64] ;  /* 0x0000002a2e28d981 */ /* 0x0002a2000c1e1d00 */
[----:B------:R-:W-:Y:S01]  /*7b80*/  @!P4 IMAD.X R55, R12, 0x1, R55, P6 ;  /* 0x000000010c37c824 */ /* 0x000fe200030e0637 */
[----:B0-----:R-:W-:-:S05]  /*7b90*/  @!P3 IADD3 R14, P6, R13, R14, RZ ;  /* 0x0000000e0d0eb210 */ /* 0x001fca0007fde0ff */
[----:B------:R-:W0:Y:S01]  /*7ba0*/  @!P3 LDC.64 R12, c[0x0][0x400] ;  /* 0x00010000ff0cbb82 */ /* 0x000e220000000a00 */
[----:B------:R-:W-:Y:S01]  /*7bb0*/  @!P3 IMAD.X R15, R88, 0x1, R15, P6 ;  /* 0x00000001580fb824 */ /* 0x000fe200030e060f */
[----:B-1----:R-:W-:Y:S02]  /*7bc0*/  CS2R R46, SRZ ;  /* 0x00000000002e7805 */ /* 0x002fe4000001ff00 */
[----:B------:R-:W-:Y:S02]  /*7bd0*/  CS2R R48, SRZ ;  /* 0x0000000000307805 */ /* 0x000fe4000001ff00 */
[----:B------:R-:W-:Y:S02]  /*7be0*/  CS2R R50, SRZ ;  /* 0x0000000000327805 */ /* 0x000fe4000001ff00 */
[----:B------:R-:W-:Y:S02]  /*7bf0*/  CS2R R56, SRZ ;  /* 0x0000000000387805 */ /* 0x000fe4000001ff00 */
[----:B------:R-:W-:-:S02]  /*7c00*/  CS2R R58, SRZ ;  /* 0x00000000003a7805 */ /* 0x000fc4000001ff00 */
        /* <DEDUP_REMOVED lines=22> */
[----:B---3--:R-:W-:Y:S02]  /*7d70*/  IMAD.MOV.U32 R114, RZ, RZ, R48 ;  /* 0x000000ffff727224 */ /* 0x008fe400078e0030 */
[----:B------:R-:W-:Y:S02]  /*7d80*/  IMAD.MOV.U32 R115, RZ, RZ, R50 ;  /* 0x000000ffff737224 */ /* 0x000fe400078e0032 */
[----:B----4-:R-:W-:-:S02]  /*7d90*/  IMAD.MOV.U32 R101, RZ, RZ, R60 ;  /* 0x000000ffff657224 */ /* 0x010fc400078e003c */
[----:B------:R-:W-:Y:S02]  /*7da0*/  IMAD.MOV.U32 R102, RZ, RZ, R62 ;  /* 0x000000ffff667224 */ /* 0x000fe400078e003e */
[----:B-----5:R-:W-:Y:S02]  /*7db0*/  IMAD.MOV.U32 R103, RZ, RZ, R64 ;  /* 0x000000ffff677224 */ /* 0x020fe400078e0040 */
[----:B------:R-:W-:Y:S01]  /*7dc0*/  IMAD.MOV.U32 R104, RZ, RZ, R66 ;  /* 0x000000ffff687224 */ /* 0x000fe200078e0042 */
[----:B------:R-:W-:Y:S01]  /*7dd0*/  MOV R109, R56 ;  /* 0x00000038006d7202 */ /* 0x000fe20000000f00 */
        /* <DEDUP_REMOVED lines=9> */
.L_x_3117:
[----:B------:R-:W-:Y:S01]  /*7e70*/  IMAD R88, R217, 0x8, R216 ;  /* 0x00000008d9587824 */ /* 0x000fe200078e02d8 */
[----:B------:R-:W-:Y:S01]  /*7e80*/  SHF.L.U32 R98, R224, 0x1f, RZ ;  /* 0x0000001fe0627819 */ /* 0x000fe200000006ff */
[----:B------:R-:W0:Y:S01]  /*7e90*/  LDC R105, c[0x0][0x2f4] ;  /* 0x0000bd00ff697b82 */ /* 0x000e220000000800 */
[----:B------:R-:W-:Y:S02]  /*7ea0*/  BSSY B1, `(.L_x_3118) ;  /* 0x0000003000017945 */ /* 0x000fe40003800000 */
[----:B------:R-:W1:Y:S02]  /*7eb0*/  SYNCS.PHASECHK.TRANS64.TRYWAIT P3, [R88+URZ+0x38890], R98 ;  /* 0x03889062580075a7 */ /* 0x000e64000806017f */
[----:B-1----:R-:W-:Y:S05]  /*7ec0*/  @!P3 BRA `(.L_x_3119) ;  /* 0x0000028400acb947 */ /* 0x002fea0003800000 */
.L_x_3453:
[----:B------:R-:W-:Y:S05]  /*7ed0*/  BSYNC B1 ;  /* 0x0000000000017941 */ /* 0x000fea0003800000 */
.L_x_3118:
[----:B------:R-:W-:Y:S01]  /*7ee0*/  UMOV UR4, 0xffffffff ;  /* 0xffffffff00047882 */ /* 0x000fe20000000000 */
[----:B0-----:R-:W-:Y:S02]  /*7ef0*/  IMAD.IADD R106, R105, 0x1, -R34 ;  /* 0x00000001696a7824 */ /* 0x001fe400078e0a22 */
[----:B------:R-:W-:Y:S05]  /*7f00*/  BRA.DIV UR4, `(.L_x_3120) ;  /* 0x0000028604b07947 */ /* 0x000fea000b800000 */
[----:B------:R0:W2:Y:S04]  /*7f10*/  SHFL.IDX PT, R111, R100, RZ, 0x181f ;  /* 0x00181fff646f7589 */ /* 0x0000a800000e0000 */
[----:B------:R0:W3:Y:S02]  /*7f20*/  SHFL.IDX PT, R11, R99, RZ, 0x181f ;  /* 0x00181fff630b7589 */ /* 0x0000e400000e0000 */
.L_x_3457:
[----:B------:R-:W-:Y:S01]  /*7f30*/  ISETP.GE.OR P3, PT, R220, R97, P1 ;  /* 0x00000061dc00720c */ /* 0x000fe20000f66670 */
[----:B------:R-:W-:-:S12]  /*7f40*/  BSSY B1, `(.L_x_3121) ;  /* 0x00000f9000017945 */ /* 0x000fd80003800000 */
[----:B------:R-:W-:Y:S05]  /*7f50*/  @P3 BRA `(.L_x_3122) ;  /* 0x0000000c00dc3947 */ /* 0x000fea0003800000 */
[----:B------:R-:W4:Y:S01]  /*7f60*/  LDL R14, [R1+0x28] ;  /* 0x00002800010e7983 */ /* 0x000f220000100800 */
[----:B------:R-:W-:Y:S01]  /*7f70*/  SEL R12, R34, R106, !P0 ;  /* 0x0000006a220c7207 */ /* 0x000fe20004000000 */
[C---:B------:R-:W-:Y:S01]  /*7f80*/  IMAD.SHL.U32 R72, R220.reuse, 0x80, RZ ;  /* 0x00000080dc487824 */ /* 0x040fe200078e00ff */
[----:B------:R-:W-:Y:S01]  /*7f90*/  SHF.L.U32 R15, R220, 0x7, RZ ;  /* 0x00000007dc0f7819 */ /* 0x000fe200000006ff */
[----:B------:R-:W-:Y:S01]  /*7fa0*/  BSSY B2, `(.L_x_3123) ;  /* 0x00000eb000027945 */ /* 0x000fe20003800000 */
[----:B------:R-:W-:Y:S02]  /*7fb0*/  SHF.R.S32.HI R13, RZ, 0x1f, R12 ;  /* 0x0000001fff0d7819 */ /* 0x000fe4000001140c */
[----:B------:R-:W-:Y:S02]  /*7fc0*/  LOP3.LUT R15, R15, 0x380, RZ, 0xc0, !PT ;  /* 0x000003800f0f7812 */ /* 0x000fe400078ec0ff */
[----:B------:R-:W-:Y:S02]  /*7fd0*/  LEA.HI R12, R13, R12, RZ, 0x5 ;  /* 0x0000000c0d0c7211 */ /* 0x000fe400078f28ff */
[----:B------:R-:W-:-:S02]  /*7fe0*/  LOP3.LUT R72, R72, 0x380, RZ, 0xc0, !PT ;  /* 0x0000038048487812 */ /* 0x000fc400078ec0ff */
[----:B------:R-:W-:Y:S02]  /*7ff0*/  LEA.HI.SX32 R12, R12, R77, 0x1b ;  /* 0x0000004d0c0c7211 */ /* 0x000fe400078fdaff */
[----:B------:R-:W-:Y:S02]  /*8000*/  SHF.R.U32.HI R15, RZ, 0x3, R15 ;  /* 0x00000003ff0f7819 */ /* 0x000fe4000001160f */
[----:B------:R-:W-:Y:S01]  /*8010*/  SHF.R.S32.HI R13, RZ, 0x1f, R12 ;  /* 0x0000001fff0d7819 */ /* 0x000fe2000001140c */
[----:B------:R-:W-:-:S03]  /*8020*/  IMAD.SHL.U32 R120, R12, 0x10, RZ ;  /* 0x000000100c787824 */ /* 0x000fc600078e00ff */
[----:B------:R-:W-:Y:S02]  /*8030*/  LEA.HI R13, R13, R12, RZ, 0x3 ;  /* 0x0000000c0d0d7211 */ /* 0x000fe400078f18ff */
[----:B------:R-:W-:-:S03]  /*8040*/  LOP3.LUT R12, R72, 0x70, R120, 0xf8, !PT ;  /* 0x00000070480c7812 */ /* 0x000fc600078ef878 */
[----:B------:R-:W-:Y:S01]  /*8050*/  IMAD.SHL.U32 R13, R13, 0x800, RZ ;  /* 0x000008000d0d7824 */ /* 0x000fe200078e00ff */
[----:B------:R-:W-:-:S04]  /*8060*/  LOP3.LUT R12, R12, R15, RZ, 0x3c, !PT ;  /* 0x0000000f0c0c7212 */ /* 0x000fc800078e3cff */
[----:B------:R-:W-:-:S04]  /*8070*/  LOP3.LUT R13, R13, 0xffffc000, RZ, 0xc0, !PT ;  /* 0xffffc0000d0d7812 */ /* 0x000fc800078ec0ff */
[----:B----4-:R-:W-:Y:S01]  /*8080*/  IADD3 R12, R12, R13, R14 ;  /* 0x0000000d0c0c7210 */ /* 0x010fe20007ffe00e */
[----:B------:R-:W-:-:S04]  /*8090*/  IMAD R13, R217, 0x8000, R4 ;  /* 0x00008000d90d7824 */ /* 0x000fc800078e0204 */
[----:B------:R-:W-:Y:S02]  /*80a0*/  IMAD R15, R217, 0x8000, R12 ;  /* 0x00008000d90f7824 */ /* 0x000fe400078e020c */
[C---:B------:R-:W-:Y:S02]  /*80b0*/  IMAD.IADD R13, R216.reuse, 0x1, R13 ;  /* 0x00000001d80d7824 */ /* 0x040fe400078e020d */
[----:B------:R-:W-:-:S04]  /*80c0*/  IMAD.IADD R72, R216, 0x1, R15 ;  /* 0x00000001d8487824 */ /* 0x000fc800078e020f */
[----:B------:R-:W4:Y:S04]  /*80d0*/  LDS.128 R12, [R13+0x28400] ;  /* 0x028400000d0c7984 */ /* 0x000f280000000c00 */
[----:B------:R-:W0:Y:S01]  /*80e0*/  LDS.128 R72, [R72+0x28400] ;  /* 0x0284000048487984 */ /* 0x000e220000000c00 */
[----:B------:R-:W-:Y:S05]  /*80f0*/  @P2 BRA `(.L_x_3124) ;  /* 0x0000000c00542947 */ /* 0x000fea0003800000 */
[----:B------:R-:W-:Y:S02]  /*8100*/  SHF.R.U32.HI R123, RZ, 0x8, R41 ;  /* 0x00000008ff7b7819 */ /* 0x000fe40000011629 */
[--C-:B------:R-:W-:Y:S02]  /*8110*/  SHF.R.U32.HI R38, RZ, 0x8, R37.reuse ;  /* 0x00000008ff267819 */ /* 0x100fe40000011625 */
[----:B------:R-:W-:Y:S01]  /*8120*/  SHF.R.U32.HI R42, RZ, 0x10, R37 ;  /* 0x00000010ff2a7819 */ /* 0x000fe20000011625 */
[----:B------:R-:W-:Y:S01]  /*8130*/  IMAD.SHL.U32 R123, R123, 0x100, RZ ;  /* 0x000001007b7b7824 */ /* 0x000fe200078e00ff */
[----:B------:R-:W-:Y:S02]  /*8140*/  SHF.R.U32.HI R124, RZ, 0x10, R41 ;  /* 0x00000010ff7c7819 */ /* 0x000fe40000011629 */
[----:B------:R-:W-:Y:S01]  /*8150*/  LOP3.LUT R40, R37, 0xff0000ff, RZ, 0xc0, !PT ;  /* 0xff0000ff25287812 */ /* 0x000fe200078ec0ff */
[----:B------:R-:W-:Y:S01]  /*8160*/  IMAD.U32 R42, R42, 0x10000, RZ ;  /* 0x000100002a2a7824 */ /* 0x000fe200078e00ff */
[----:B------:R-:W-:Y:S01]  /*8170*/  SHF.R.U32.HI R122, RZ, 0x8, R39 ;  /* 0x00000008ff7a7819 */ /* 0x000fe20000011627 */
[----:B------:R-:W-:Y:S01]  /*8180*/  IMAD.U32 R124, R124, 0x10000, RZ ;  /* 0x000100007c7c7824 */ /* 0x000fe200078e00ff */
[----:B------:R-:W-:-:S02]  /*8190*/  LOP3.LUT R121, R39, 0xff0000ff, RZ, 0xc0, !PT ;  /* 0xff0000ff27797812 */ /* 0x000fc400078ec0ff */
[----:B------:R-:W-:Y:S02]  /*81a0*/  SHF.R.U32.HI R36, RZ, 0x10, R39 ;  /* 0x00000010ff247819 */ /* 0x000fe40000011627 */
[----:B------:R-:W-:Y:S02]  /*81b0*/  SHF.L.U32 R125, R38, 0x8, RZ ;  /* 0x00000008267d7819 */ /* 0x000fe400000006ff */
[----:B------:R-:W-:Y:S01]  /*81c0*/  LOP3.LUT R39, R41, 0xff0000ff, RZ, 0xc0, !PT ;  /* 0xff0000ff29277812 */ /* 0x000fe200078ec0ff */
[----:B------:R-:W-:Y:S01]  /*81d0*/  IMAD.U32 R36, R36, 0x10000, RZ ;  /* 0x0001000024247824 */ /* 0x000fe200078e00ff */
[----:B------:R-:W-:Y:S02]  /*81e0*/  LOP3.LUT R40, R40, 0xff00, R125, 0xf8, !PT ;  /* 0x0000ff0028287812 */ /* 0x000fe400078ef87d */
[----:B------:R-:W-:Y:S02]  /*81f0*/  LOP3.LUT R39, R39, 0xff00, R123, 0xf8, !PT ;  /* 0x0000ff0027277812 */ /* 0x000fe400078ef87b */
[----:B------:R-:W-:-:S02]  /*8200*/  SHF.R.U32.HI R37, RZ, 0x8, R43 ;  /* 0x00000008ff257819 */ /* 0x000fc4000001162b */
[----:B------:R-:W-:Y:S02]  /*8210*/  LOP3.LUT R38, R43, 0xff0000ff, RZ, 0xc0, !PT ;  /* 0xff0000ff2b267812 */ /* 0x000fe400078ec0ff */
[----:B------:R-:W-:Y:S01]  /*8220*/  SHF.R.U32.HI R41, RZ, 0x10, R43 ;  /* 0x00000010ff297819 */ /* 0x000fe2000001162b */
[----:B------:R-:W-:Y:S01]  /*8230*/  IMAD.SHL.U32 R43, R122, 0x100, RZ ;  /* 0x000001007a2b7824 */ /* 0x000fe200078e00ff */
[----:B------:R-:W-:Y:S01]  /*8240*/  LOP3.LUT R123, R40, 0xff0000, R42, 0xf8, !PT ;  /* 0x00ff0000287b7812 */ /* 0x000fe200078ef82a */
[----:B------:R-:W-:Y:S01]  /*8250*/  IMAD.SHL.U32 R37, R37, 0x100, RZ ;  /* 0x0000010025257824 */ /* 0x000fe200078e00ff */
[----:B------:R-:W-:Y:S01]  /*8260*/  LOP3.LUT R42, R39, 0xff0000, R124, 0xf8, !PT ;  /* 0x00ff0000272a7812 */ /* 0x000fe200078ef87c */
[----:B------:R-:W-:Y:S01]  /*8270*/  IMAD.U32 R41, R41, 0x10000, RZ ;  /* 0x0001000029297824 */ /* 0x000fe200078e00ff */
        /* <DEDUP_REMOVED lines=19> */
[----:B------:R-:W-:Y:S02]  /*83b0*/  LOP3.LUT R38, R38, 0xff00, R37, 0xf8, !PT ;  /* 0x0000ff0026267812 */ /* 0x000fe400078ef825 */
[----:B------:R-:W-:-:S02]  /*83c0*/  LOP3.LUT R43, R43, 0xff0000, R36, 0xf8, !PT ;  /* 0x00ff00002b2b7812 */ /* 0x000fc400078ef824 */
[CC--:B------:R-:W-:Y:S01]  /*83d0*/  FMUL.FTZ R121, R126.reuse, R124.reuse ;  /* 0x0000007c7e797220 */ /* 0x0c0fe20000410000 */
[C---:B------:R-:W-:Y:S01]  /*83e0*/  FMUL.FTZ R124, R39.reuse, R124 ;  /* 0x0000007c277c7220 */ /* 0x040fe20000410000 */
[----:B------:R-:W-:Y:S01]  /*83f0*/  MOV R37, R75 ;  /* 0x0000004b00257202 */ /* 0x000fe20000000f00 */
        /* <DEDUP_REMOVED lines=57> */
[----:B------:R-:W-:-:S02]  /*8790*/  HADD2.F32 R75, -RZ, R37.H0_H0 ;  /* 0x20000025ff4b7230 */ /* 0x000fc40000004100 */
[----:B------:R-:W-:Y:S02]  /*87a0*/  HADD2.F32 R37, -RZ, R37.H1_H1 ;  /* 0x30000025ff257230 */ /* 0x000fe40000004100 */
[--C-:B------:R-:W-:Y:S02]  /*87b0*/  HADD2.F32 R125, -RZ, R41.reuse.H0_H0 ;  /* 0x20000029ff7d7230 */ /* 0x100fe40000004100 */
[-C--:B------:R-:W-:Y:S01]  /*87c0*/  FMUL.FTZ R128, R75, R127.reuse ;  /* 0x0000007f4b807220 */ /* 0x080fe20000410000 */
[----:B------:R-:W-:Y:S02]  /*87d0*/  HADD2.F32 R41, -RZ, R41.H1_H1 ;  /* 0x30000029ff297230 */ /* 0x000fe40000004100 */
[--C-:B------:R-:W-:Y:S02]  /*87e0*/  HADD2.F32 R123, -RZ, R73.reuse.H0_H0 ;  /* 0x20000049ff7b7230 */ /* 0x100fe40000004100 */
[C---:B------:R-:W-:Y:S01]  /*87f0*/  FFMA.FTZ R128, R125.reuse, R124, -R128 ;  /* 0x0000007c7d807223 */ /* 0x040fe20000010880 */
[----:B------:R-:W-:Y:S01]  /*8800*/  FMUL.FTZ R125, R125, R127 ;  /* 0x0000007f7d7d7220 */ /* 0x000fe20000410000 */
[----:B------:R-:W-:-:S03]  /*8810*/  HADD2.F32 R73, -RZ, R73.H1_H1 ;  /* 0x30000049ff497230 */ /* 0x000fc60000004100 */
        /* <DEDUP_REMOVED lines=19> */
[-C--:B------:R-:W-:Y:S02]  /*8950*/  FFMA.FTZ R124, R122, R123.reuse, -R124 ;  /* 0x0000007b7a7c7223 */ /* 0x080fe4000001087c */
        /* <DEDUP_REMOVED lines=45> */
[----:B------:R-:W-:-:S03]  /*8c30*/  FFMA.FTZ R124, R116, R117, -R124 ;  /* 0x00000075747c7223 */ /* 0x000fc6000001087c */
[----:B------:R-:W-:Y:S01]  /*8c40*/  FFMA.FTZ R128, R72, R117, R128 ;  /* 0x0000007548807223 */ /* 0x000fe20000010080 */
[CC--:B------:R-:W-:Y:S01]  /*8c50*/  FMUL.FTZ R72, R43.reuse, R14.reuse ;  /* 0x0000000e2b487220 */ /* 0x0c0fe20000410000 */
[C---:B------:R-:W-:Y:S01]  /*8c60*/  FMUL.FTZ R14, R42.reuse, R14 ;  /* 0x0000000e2a0e7220 */ /* 0x040fe20000410000 */
[----:B------:R-:W-:Y:S02]  /*8c70*/  HADD2.F32 R117, -RZ, R118.H0_H0 ;  /* 0x20000076ff757230 */ /* 0x000fe40000004100 */
[-C--:B------:R-:W-:Y:S01]  /*8c80*/  FFMA.FTZ R42, R42, R73.reuse, -R72 ;  /* 0x000000492a2a7223 */ /* 0x080fe20000010848 */
[----:B------:R-:W-:Y:S01]  /*8c90*/  FFMA.FTZ R14, R43, R73, R14 ;  /* 0x000000492b0e7223 */ /* 0x000fe2000001000e */
[----:B------:R-:W-:Y:S02]  /*8ca0*/  HADD2.F32 R43, -RZ, R74.H0_H0 ;  /* 0x2000004aff2b7230 */ /* 0x000fe40000004100 */
        /* <DEDUP_REMOVED lines=11> */
[----:B------:R-:W-:Y:S01]  /*8d60*/  FMUL.FTZ R43, R74, R118 ;  /* 0x000000764a2b7220 */ /* 0x000fe20000410000 */
[----:B------:R-:W-:Y:S01]  /*8d70*/  F2FP.SATFINITE.E4M3.F32.PACK_AB_MERGE_C R14, R14, R128, RZ ;  /* 0x000000800e0e723e */ /* 0x000fe200048070ff */
[----:B------:R-:W-:Y:S01]  /*8d80*/  FMUL.FTZ R118, R41, R118 ;  /* 0x0000007629767220 */ /* 0x000fe20000410000 */
[----:B------:R-:W-:Y:S01]  /*8d90*/  F2FP.SATFINITE.E4M3.F32.PACK_AB_MERGE_C R73, R39, R40, R13 ;  /* 0x000000282749723e */ /* 0x000fe2000480700d */
[-C--:B------:R-:W-:Y:S01]  /*8da0*/  FFMA.FTZ R43, R41, R119.reuse, -R43 ;  /* 0x00000077292b7223 */ /* 0x080fe2000001082b */
[----:B------:R-:W-:Y:S02]  /*8db0*/  IMAD.MOV.U32 R13, RZ, RZ, R121 ;  /* 0x000000ffff0d7224 */ /* 0x000fe400078e0079 */
[----:B------:R-:W-:Y:S01]  /*8dc0*/  FFMA.FTZ R118, R74, R119, R118 ;  /* 0x000000774a767223 */ /* 0x000fe20000010076 */
[----:B------:R-:W-:Y:S01]  /*8dd0*/  IMAD.MOV.U32 R72, RZ, RZ, R36 ;  /* 0x000000ffff487224 */ /* 0x000fe200078e0024 */
[----:B------:R-:W-:Y:S02]  /*8de0*/  F2FP.SATFINITE.E4M3.F32.PACK_AB_MERGE_C R42, R43, R116, R42 ;  /* 0x000000742b2a723e */ /* 0x000fe4000480702a */
[----:B------:R-:W-:-:S02]  /*8df0*/  F2FP.SATFINITE.E4M3.F32.PACK_AB_MERGE_C R43, R38, R129, R75 ;  /* 0x00000081262b723e */ /* 0x000fc4000480704b */
[----:B------:R-:W-:Y:S01]  /*8e00*/  F2FP.SATFINITE.E4M3.F32.PACK_AB_MERGE_C R117, R118, R117, R14 ;  /* 0x000000757675723e */ /* 0x000fe2000480700e */
[----:B------:R-:W-:Y:S01]  /*8e10*/  IMAD.MOV.U32 R14, RZ, RZ, R42 ;  /* 0x000000ffff0e7224 */ /* 0x000fe200078e002a */
[----:B------:R-:W-:Y:S01]  /*8e20*/  F2FP.SATFINITE.E4M3.F32.PACK_AB_MERGE_C R75, R15, R126, R37 ;  /* 0x0000007e0f4b723e */ /* 0x000fe20004807025 */
[----:B------:R-:W-:Y:S01]  /*8e30*/  IMAD.MOV.U32 R15, RZ, RZ, R43 ;  /* 0x000000ffff0f7224 */ /* 0x000fe200078e002b */
[----:B------:R-:W-:-:S07]  /*8e40*/  MOV R74, R117 ;  /* 0x00000075004a7202 */ /* 0x000fce0000000f00 */
.L_x_3124:
[----:B------:R-:W-:Y:S05]  /*8e50*/  BSYNC B2 ;  /* 0x0000000000027941 */ /* 0x000fea0003800000 */
.L_x_3123:
[----:B------:R-:W-:-:S13]  /*8e60*/  ISETP.GE.AND P3, PT, R120, R105, PT ;  /* 0x000000697800720c */ /* 0x000fda0003f66270 */
[----:B---3--:R-:W-:-:S04]  /*8e70*/  @!P3 IADD3 R36, P4, R11, R120, RZ ;  /* 0x000000780b24b210 */ /* 0x008fc80007f9e0ff */
[----:B--2---:R-:W-:Y:S02]  /*8e80*/  @!P3 LEA.HI.X.SX32 R37, R120, R111, 0x1, P4 ;  /* 0x0000006f7825b211 */ /* 0x004fe400020f0eff */
[----:B------:R-:W-:-:S05]  /*8e90*/  IADD3 R38, P4, R71, R11, RZ ;  /* 0x0000000b47267210 */ /* 0x000fca0007f9e0ff */
[----:B------:R-:W-:-:S05]  /*8ea0*/  IMAD.X R39, R111, 0x1, R87, P4 ;  /* 0x000000016f277824 */ /* 0x000fca00020e0657 */
[----:B----4-:R4:W-:Y:S04]  /*8eb0*/  ST.E.128 desc[UR42][R38.64], R12 ;  /* 0x0000000c26007985 */ /* 0x0109e8000c101d2a */
[----:B0-----:R4:W-:Y:S02]  /*8ec0*/  @!P3 ST.E.128 desc[UR42][R36.64], R72 ;  /* 0x000000482400b985 */ /* 0x0019e4000c101d2a */
.L_x_3122:
[----:B------:R-:W-:Y:S05]  /*8ed0*/  BSYNC B1 ;  /* 0x0000000000017941 */ /* 0x000fea0003800000 */
.L_x_3121:
[----:B------:R-:W-:-:S03]  /*8ee0*/  UMOV UR4, 0xffffffff ;  /* 0xffffffff00047882 */ /* 0x000fc60000000000 */
[----:B------:R-:W-:Y:S05]  /*8ef0*/  BRA.DIV UR4, `(.L_x_3125) ;  /* 0x0000027a04007947 */ /* 0x000fea000b800000 */
[----:B------:R0:W0:Y:S04]  /*8f00*/  SHFL.IDX PT, R43, R100, 0x1, 0x181f ;  /* 0x00381f00642b7f89 */ /* 0x00002800000e0000 */
[----:B------:R0:W0:Y:S02]  /*8f10*/  SHFL.IDX PT, R42, R99, 0x1, 0x181f ;  /* 0x00381f00632a7f89 */ /* 0x00002400000e0000 */
.L_x_3461:
[----:B---3--:R-:W-:Y:S01]  /*8f20*/  VIADD R11, R220, 0x20 ;  /* 0x00000020dc0b7836 */ /* 0x008fe20000000000 */
[----:B------:R-:W-:Y:S04]  /*8f30*/  BSSY B1, `(.L_x_3126) ;  /* 0x00000f7000017945 */ /* 0x000fe80003800000 */
[----:B------:R-:W-:-:S13]  /*8f40*/  ISETP.GE.OR P3, PT, R11, R97, P1 ;  /* 0x000000610b00720c */ /* 0x000fda0000f66670 */
[----:B------:R-:W-:Y:S05]  /*8f50*/  @P3 BRA `(.L_x_3127) ;  /* 0x0000000c00d03947 */ /* 0x000fea0003800000 */
[----:B----4-:R-:W3:Y:S01]  /*8f60*/  LDL R14, [R1+0x50] ;  /* 0x00005000010e7983 */ /* 0x010ee20000100800 */
[----:B------:R-:W-:Y:S01]  /*8f70*/  SEL R11, R34, R106, !P0 ;  /* 0x0000006a220b7207 */ /* 0x000fe20004000000 */
[C---:B------:R-:W-:Y:S01]  /*8f80*/  VIADD R15, R220.reuse, 0x20 ;  /* 0x00000020dc0f7836 */ /* 0x040fe20000000000 */
[----:B------:R-:W-:Y:S01]  /*8f90*/  BSSY B2, `(.L_x_3128) ;  /* 0x00000e9000027945 */ /* 0x000fe20003800000 */
[----:B------:R-:W-:Y:S01]  /*8fa0*/  VIADD R36, R220, 0x20 ;  /* 0x00000020dc247836 */ /* 0x000fe20000000000 */
        /* <DEDUP_REMOVED lines=25> */
[----:B------:R-:W-:Y:S02]  /*9140*/  SHF.R.U32.HI R75, RZ, 0x8, R45 ;  /* 0x00000008ff4b7819 */ /* 0x000fe4000001162d */
[----:B------:R-:W-:Y:S02]  /*9150*/  LOP3.LUT R44, R45, 0xff0000ff, RZ, 0xc0, !PT ;  /* 0xff0000ff2d2c7812 */ /* 0x000fe400078ec0ff */
[--C-:B------:R-:W-:Y:S01]  /*9160*/  SHF.R.U32.HI R40, RZ, 0x10, R47.reuse ;  /* 0x00000010ff287819 */ /* 0x100fe2000001162f */
[----:B------:R-:W-:Y:S01]  /*9170*/  IMAD.SHL.U32 R75, R75, 0x100, RZ ;  /* 0x000001004b4b7824 */ /* 0x000fe200078e00ff */
[----:B------:R-:W-:-:S02]  /*9180*/  SHF.R.U32.HI R48, RZ, 0x8, R47 ;  /* 0x00000008ff307819 */ /* 0x000fc4000001162f */
[----:B------:R-:W-:Y:S01]  /*9190*/  LOP3.LUT R73, R47, 0xff0000ff, RZ, 0xc0, !PT ;  /* 0xff0000ff2f497812 */ /* 0x000fe200078ec0ff */
[----:B------:R-:W-:Y:S01]  /*91a0*/  IMAD.U32 R40, R40, 0x10000, RZ ;  /* 0x0001000028287824 */ /* 0x000fe200078e00ff */
[----:B------:R-:W-:Y:S01]  /*91b0*/  SHF.R.U32.HI R46, RZ, 0x10, R49 ;  /* 0x00000010ff2e7819 */ /* 0x000fe20000011631 */
[----:B------:R-:W-:Y:S01]  /*91c0*/  IMAD.SHL.U32 R48, R48, 0x100, RZ ;  /* 0x0000010030307824 */ /* 0x000fe200078e00ff */
[----:B------:R-:W-:Y:S02]  /*91d0*/  LOP3.LUT R72, R49, 0xff0000ff, RZ, 0xc0, !PT ;  /* 0xff0000ff31487812 */ /* 0x000fe400078ec0ff */
[--C-:B------:R-:W-:Y:S01]  /*91e0*/  SHF.R.U32.HI R45, RZ, 0x10, R51.reuse ;  /* 0x00000010ff2d7819 */ /* 0x100fe20000011633 */
[----:B------:R-:W-:Y:S01]  /*91f0*/  IMAD.U32 R46, R46, 0x10000, RZ ;  /* 0x000100002e2e7824 */ /* 0x000fe200078e00ff */
[----:B------:R-:W-:Y:S02]  /*9200*/  SHF.R.U32.HI R47, RZ, 0x8, R51 ;  /* 0x00000008ff2f7819 */ /* 0x000fe40000011633 */
[----:B------:R-:W-:Y:S01]  /*9210*/  LOP3.LUT R49, R51, 0xff0000ff, RZ, 0xc0, !PT ;  /* 0xff0000ff33317812 */ /* 0x000fe200078ec0ff */
[----:B------:R-:W-:Y:S01]  /*9220*/  IMAD.SHL.U32 R51, R50, 0x100, RZ ;  /* 0x0000010032337824 */ /* 0x000fe200078e00ff */
[----:B------:R-:W-:-:S02]  /*9230*/  LOP3.LUT R44, R44, 0xff00, R75, 0xf8, !PT ;  /* 0x0000ff002c2c7812 */ /* 0x000fc400078ef84b */
[----:B------:R-:W-:Y:S02]  /*9240*/  SHF.L.U32 R41, R41, 0x10, RZ ;  /* 0x0000001029297819 */ /* 0x000fe400000006ff */
[----:B------:R-:W-:Y:S02]  /*9250*/  LOP3.LUT R51, R72, 0xff00, R51, 0xf8, !PT ;  /* 0x0000ff0048337812 */ /* 0x000fe400078ef833 */
[----:B------:R-:W-:Y:S02]  /*9260*/  LOP3.LUT R73, R73, 0xff00, R48, 0xf8, !PT ;  /* 0x0000ff0049497812 */ /* 0x000fe400078ef830 */
[----:B------:R-:W-:Y:S02]  /*9270*/  LOP3.LUT R46, R51, 0xff0000, R46, 0xf8, !PT ;  /* 0x00ff0000332e7812 */ /* 0x000fe400078ef82e */
[----:B------:R-:W-:Y:S02]  /*9280*/  LOP3.LUT R48, R44, 0xff0000, R41, 0xf8, !PT ;  /* 0x00ff00002c307812 */ /* 0x000fe400078ef829 */
[----:B----4-:R-:W-:-:S02]  /*9290*/  F2FP.F16.E4M3.UNPACK_B R50, R37 ;  /* 0x00000025ff32723e */ /* 0x010fc400020006ff */
[----:B------:R-:W-:Y:S02]  /*92a0*/  F2FP.F16.E4M3.UNPACK_B R72, R46 ;  /* 0x0000002eff48723e */ /* 0x000fe400020006ff */
[----:B---3--:R-:W-:Y:S01]  /*92b0*/  F2FP.F16.E4M3.UNPACK_B R41, R13 ;  /* 0x0000000dff29723e */ /* 0x008fe200020006ff */
[----:B------:R-:W-:Y:S01]  /*92c0*/  HADD2.F32 R44, -RZ, R50.H0_H0 ;  /* 0x20000032ff2c7230 */ /* 0x000fe20000004100 */
[-C--:B------:R-:W-:Y:S01]  /*92d0*/  F2FP.F16.E4M3.UNPACK_B R74, R48.reuse ;  /* 0x00000030ff4a723e */ /* 0x080fe200020006ff */
[----:B--2---:R-:W-:Y:S01]  /*92e0*/  HADD2.F32 R111, -RZ, R72.H0_H0 ;  /* 0x20000048ff6f7230 */ /* 0x004fe20000004100 */
        /* <DEDUP_REMOVED lines=28> */
[----:B------:R-:W-:Y:S01]  /*94b0*/  FFMA.FTZ R13, R13, R75, R111 ;  /* 0x0000004b0d0d7223 */ /* 0x000fe2000001006f */
[----:B------:R-:W-:Y:S02]  /*94c0*/  HADD2.F32 R75, -RZ, R74.H1_H1 ;  /* 0x3000004aff4b7230 */ /* 0x000fe40000004100 */
[----:B------:R-:W-:-:S03]  /*94d0*/  FMUL.FTZ R74, R37, R72 ;  /* 0x00000048254a7220 */ /* 0x000fc60000410000 */
[C---:B------:R-:W-:Y:S01]  /*94e0*/  FMUL.FTZ R116, R75.reuse, R72 ;  /* 0x000000484b747220 */ /* 0x040fe20000410000 */
[-C--:B------:R-:W-:Y:S01]  /*94f0*/  FFMA.FTZ R72, R75, R48.reuse, -R74 ;  /* 0x000000304b487223 */ /* 0x080fe2000001084a */
[----:B------:R-:W-:Y:S01]  /*9500*/  IMAD.SHL.U32 R74, R47, 0x100, RZ ;  /* 0x000001002f4a7824 */ /* 0x000fe200078e00ff */
[----:B------:R-:W-:Y:S01]  /*9510*/  LOP3.LUT R47, R73, 0xff0000, R40, 0xf8, !PT ;  /* 0x00ff0000492f7812 */ /* 0x000fe200078ef828 */
[----:B------:R-:W-:Y:S01]  /*9520*/  FFMA.FTZ R48, R37, R48, R116 ;  /* 0x0000003025307223 */ /* 0x000fe20000010074 */
[----:B------:R-:W-:Y:S01]  /*9530*/  IMAD.U32 R37, R45, 0x10000, RZ ;  /* 0x000100002d257824 */ /* 0x000fe200078e00ff */
[-C--:B------:R-:W-:Y:S02]  /*9540*/  F2FP.F16.E4M3.UNPACK_B R40, R39.reuse ;  /* 0x00000027ff28723e */ /* 0x080fe400020006ff */
[----:B------:R-:W-:Y:S01]  /*9550*/  LOP3.LUT R74, R49, 0xff00, R74, 0xf8, !PT ;  /* 0x0000ff00314a7812 */ /* 0x000fe200078ef84a */
[----:B------:R-:W-:Y:S01]  /*9560*/  IMAD.MOV.U32 R49, RZ, RZ, R15 ;  /* 0x000000ffff317224 */ /* 0x000fe200078e000f */
[----:B------:R-:W-:Y:S01]  /*9570*/  F2FP.F16.E4M3.UNPACK_B R39, R39.H1 ;  /* 0x00000027ff27723e */ /* 0x000fe200030006ff */
[----:B------:R-:W-:Y:S01]  /*9580*/  HADD2.F32 R75, -RZ, R40.H0_H0 ;  /* 0x20000028ff4b7230 */ /* 0x000fe20000004100 */
[----:B------:R-:W-:-:S02]  /*9590*/  LOP3.LUT R37, R74, 0xff0000, R37, 0xf8, !PT ;  /* 0x00ff00004a257812 */ /* 0x000fc400078ef825 */
[----:B------:R-:W-:Y:S02]  /*95a0*/  F2FP.F16.E4M3.UNPACK_B R15, R49 ;  /* 0x00000031ff0f723e */ /* 0x000fe400020006ff */
[----:B------:R-:W-:Y:S02]  /*95b0*/  F2FP.F16.E4M3.UNPACK_B R73, R37 ;  /* 0x00000025ff49723e */ /* 0x000fe400020006ff */
[----:B------:R-:W-:Y:S01]  /*95c0*/  F2FP.F16.E4M3.UNPACK_B R74, R47 ;  /* 0x0000002fff4a723e */ /* 0x000fe200020006ff */
[----:B------:R-:W-:Y:S01]  /*95d0*/  HADD2.F32 R116, -RZ, R15.H0_H0 ;  /* 0x2000000fff747230 */ /* 0x000fe20000004100 */
[----:B------:R-:W-:Y:S01]  /*95e0*/  F2FP.F16.E4M3.UNPACK_B R37, R37.H1 ;  /* 0x00000025ff25723e */ /* 0x000fe200030006ff */
[--C-:B------:R-:W-:Y:S01]  /*95f0*/  HADD2.F32 R45, -RZ, R73.reuse.H0_H0 ;  /* 0x20000049ff2d7230 */ /* 0x100fe20000004100 */
[----:B------:R-:W-:Y:S01]  /*9600*/  F2FP.F16.E4M3.UNPACK_B R47, R47.H1 ;  /* 0x0000002fff2f723e */ /* 0x000fe200030006ff */
[----:B------:R-:W-:Y:S01]  /*9610*/  HADD2.F32 R111, -RZ, R74.H0_H0 ;  /* 0x2000004aff6f7230 */ /* 0x000fe20000004100 */
[----:B------:R-:W-:Y:S01]  /*9620*/  F2FP.SATFINITE.E4M3.F32.PACK_AB_MERGE_C R46, R72, R46, RZ ;  /* 0x0000002e482e723e */ /* 0x000fe200048070ff */
[----:B------:R-:W-:-:S02]  /*9630*/  HADD2.F32 R73, -RZ, R73.H1_H1 ;  /* 0x30000049ff497230 */ /* 0x000fc40000004100 */
[CC--:B------:R-:W-:Y:S01]  /*9640*/  FMUL.FTZ R117, R75.reuse, R45.reuse ;  /* 0x0000002d4b757220 */ /* 0x0c0fe20000410000 */
[----:B------:R-:W-:Y:S01]  /*9650*/  FMUL.FTZ R45, R116, R45 ;  /* 0x0000002d742d7220 */ /* 0x000fe20000410000 */
[----:B------:R-:W-:Y:S01]  /*9660*/  HADD2.F32 R15, -RZ, R15.H1_H1 ;  /* 0x3000000fff0f7230 */ /* 0x000fe20000004100 */
[----:B------:R-:W-:Y:S01]  /*9670*/  F2FP.SATFINITE.E4M3.F32.PACK_AB_MERGE_C R50, R50, R51, R46 ;  /* 0x000000333232723e */ /* 0x000fe2000480702e */
[----:B------:R-:W-:Y:S02]  /*9680*/  HADD2.F32 R74, -RZ, R74.H1_H1 ;  /* 0x3000004aff4a7230 */ /* 0x000fe40000004100 */
[-C--:B------:R-:W-:Y:S01]  /*9690*/  FFMA.FTZ R75, R75, R111.reuse, R45 ;  /* 0x0000006f4b4b7223 */ /* 0x080fe2000001002d */
[----:B------:R-:W-:Y:S02]  /*96a0*/  HADD2.F32 R45, -RZ, R40.H1_H1 ;  /* 0x30000028ff2d7230 */ /* 0x000fe40000004100 */
[----:B------:R-:W-:Y:S01]  /*96b0*/  FFMA.FTZ R117, R116, R111, -R117 ;  /* 0x0000006f74757223 */ /* 0x000fe20000010875 */
[--C-:B------:R-:W-:Y:S01]  /*96c0*/  HADD2.F32 R111, -RZ, R37.reuse.H0_H0 ;  /* 0x20000025ff6f7230 */ /* 0x100fe20000004100 */
[----:B------:R-:W-:Y:S01]  /*96d0*/  F2FP.F16.E4M3.UNPACK_B R46, R36.H1 ;  /* 0x00000024ff2e723e */ /* 0x000fe200030006ff */
[----:B------:R-:W-:-:S02]  /*96e0*/  HADD2.F32 R37, -RZ, R37.H1_H1 ;  /* 0x30000025ff257230 */ /* 0x000fc40000004100 */
[----:B------:R-:W-:Y:S01]  /*96f0*/  FMUL.FTZ R40, R45, R73 ;  /* 0x000000492d287220 */ /* 0x000fe20000410000 */
[----:B------:R-:W-:Y:S02]  /*9700*/  F2FP.SATFINITE.E4M3.F32.PACK_AB_MERGE_C R13, R48, R13, RZ ;  /* 0x0000000d300d723e */ /* 0x000fe400048070ff */
[----:B------:R-:W-:Y:S01]  /*9710*/  F2FP.F16.E4M3.UNPACK_B R48, R112.H1 ;  /* 0x00000070ff30723e */ /* 0x000fe200030006ff */
[C---:B------:R-:W-:Y:S01]  /*9720*/  FFMA.FTZ R40, R15.reuse, R74, -R40 ;  /* 0x0000004a0f287223 */ /* 0x040fe20000010828 */
[----:B------:R-:W-:Y:S01]  /*9730*/  FMUL.FTZ R15, R15, R73 ;  /* 0x000000490f0f7220 */ /* 0x000fe20000410000 */
[--C-:B------:R-:W-:Y:S01]  /*9740*/  HADD2.F32 R73, -RZ, R47.reuse.H0_H0 ;  /* 0x2000002fff497230 */ /* 0x100fe20000004100 */
[----:B------:R-:W-:Y:S01]  /*9750*/  F2FP.F16.E4M3.UNPACK_B R36, R36 ;  /* 0x00000024ff24723e */ /* 0x000fe200020006ff */
[----:B------:R-:W-:Y:S02]  /*9760*/  HADD2.F32 R47, -RZ, R47.H1_H1 ;  /* 0x3000002fff2f7230 */ /* 0x000fe40000004100 */
[----:B------:R-:W-:Y:S01]  /*9770*/  FFMA.FTZ R15, R45, R74, R15 ;  /* 0x0000004a2d0f7223 */ /* 0x000fe2000001000f */
[----:B------:R-:W-:Y:S01]  /*9780*/  F2FP.F16.E4M3.UNPACK_B R45, R49.H1 ;  /* 0x00000031ff2d723e */ /* 0x000fe200030006ff */
[--C-:B------:R-:W-:Y:S01]  /*9790*/  HADD2.F32 R49, -RZ, R39.reuse.H0_H0 ;  /* 0x20000027ff317230 */ /* 0x100fe20000004100 */
[----:B------:R-:W-:Y:S01]  /*97a0*/  F2FP.F16.E4M3.UNPACK_B R112, R112 ;  /* 0x00000070ff70723e */ /* 0x000fe200020006ff */
[----:B------:R-:W-:-:S02]  /*97b0*/  HADD2.F32 R39, -RZ, R39.H1_H1 ;  /* 0x30000027ff277230 */ /* 0x000fc40000004100 */
[--C-:B------:R-:W-:Y:S02]  /*97c0*/  HADD2.F32 R74, -RZ, R45.reuse.H0_H0 ;  /* 0x2000002dff4a7230 */ /* 0x100fe40000004100 */
[----:B------:R-:W-:Y:S01]  /*97d0*/  FMUL.FTZ R116, R49, R111 ;  /* 0x0000006f31747220 */ /* 0x000fe20000410000 */
[----:B------:R-:W-:Y:S02]  /*97e0*/  HADD2.F32 R45, -RZ, R45.H1_H1 ;  /* 0x3000002dff2d7230 */ /* 0x000fe40000004100 */
[----:B------:R-:W-:Y:S02]  /*97f0*/  HADD2.F32 R72, -RZ, R48.H0_H0 ;  /* 0x20000030ff487230 */ /* 0x000fe40000004100 */
[C---:B------:R-:W-:Y:S01]  /*9800*/  FFMA.FTZ R116, R74.reuse, R73, -R116 ;  /* 0x000000494a747223 */ /* 0x040fe20000010874 */
[----:B------:R-:W-:-:S04]  /*9810*/  FMUL.FTZ R74, R74, R111 ;  /* 0x0000006f4a4a7220 */ /* 0x000fc80000410000 */
        /* <DEDUP_REMOVED lines=22> */
[----:B------:R-:W-:Y:S02]  /*9980*/  HADD2.F32 R72, -RZ, R45.H1_H1 ;  /* 0x3000002dff487230 */ /* 0x000fe40000004100 */
[----:B------:R-:W-:Y:S01]  /*9990*/  FMUL.FTZ R45, R46, R37 ;  /* 0x000000252e2d7220 */ /* 0x000fe20000410000 */
[----:B------:R-:W-:Y:S01]  /*99a0*/  HADD2.F32 R47, -RZ, R48.H1_H1 ;  /* 0x30000030ff2f7230 */ /* 0x000fe20000004100 */
[----:B------:R-:W-:Y:S01]  /*99b0*/  F2FP.SATFINITE.E4M3.F32.PACK_AB_MERGE_C R39, R15, R75, R74 ;  /* 0x0000004b0f27723e */ /* 0x000fe2000480704a */
[----:B------:R-:W-:-:S02]  /*99c0*/  HADD2.F32 R48, -RZ, R12.H0_H0 ;  /* 0x2000000cff307230 */ /* 0x000fc40000004100 */
[C---:B------:R-:W-:Y:S01]  /*99d0*/  FMUL.FTZ R37, R72.reuse, R37 ;  /* 0x0000002548257220 */ /* 0x040fe20000410000 */
[----:B------:R-:W-:Y:S01]  /*99e0*/  MOV R15, R49 ;  /* 0x00000031000f7202 */ /* 0x000fe20000000f00 */
[-C--:B------:R-:W-:Y:S01]  /*99f0*/  FFMA.FTZ R45, R72, R47.reuse, -R45 ;  /* 0x0000002f482d7223 */ /* 0x080fe2000001082d */
[----:B------:R-:W-:Y:S02]  /*9a00*/  HADD2.F32 R72, -RZ, R114.H0_H0 ;  /* 0x20000072ff487230 */ /* 0x000fe40000004100 */
[----:B------:R-:W-:Y:S01]  /*9a10*/  FFMA.FTZ R37, R46, R47, R37 ;  /* 0x0000002f2e257223 */ /* 0x000fe20000010025 */
[----:B------:R-:W-:Y:S02]  /*9a20*/  HADD2.F32 R46, -RZ, R36.H0_H0 ;  /* 0x20000024ff2e7230 */ /* 0x000fe40000004100 */
[----:B------:R-:W-:Y:S01]  /*9a30*/  HADD2.F32 R47, -RZ, R112.H0_H0 ;  /* 0x20000070ff2f7230 */ /* 0x000fe20000004100 */
[----:B------:R-:W-:Y:S01]  /*9a40*/  F2FP.SATFINITE.E4M3.F32.PACK_AB_MERGE_C R73, R45, R73, RZ ;  /* 0x000000492d49723e */ /* 0x000fe200048070ff */
[----:B------:R-:W-:-:S02]  /*9a50*/  HADD2.F32 R114, -RZ, R114.H1_H1 ;  /* 0x30000072ff727230 */ /* 0x000fc40000004100 */
[-C--:B------:R-:W-:Y:S01]  /*9a60*/  FMUL.FTZ R51, R46, R72.reuse ;  /* 0x000000482e337220 */ /* 0x080fe20000410000 */
[C---:B------:R-:W-:Y:S01]  /*9a70*/  FMUL.FTZ R72, R48.reuse, R72 ;  /* 0x0000004830487220 */ /* 0x040fe20000410000 */
[----:B------:R-:W-:Y:S01]  /*9a80*/  HADD2.F32 R112, -RZ, R112.H1_H1 ;  /* 0x30000070ff707230 */ /* 0x000fe20000004100 */
[----:B------:R-:W-:Y:S01]  /*9a90*/  F2FP.SATFINITE.E4M3.F32.PACK_AB_MERGE_C R37, R37, R111, RZ ;  /* 0x0000006f2525723e */ /* 0x000fe200048070ff */
[-C--:B------:R-:W-:Y:S01]  /*9aa0*/  FFMA.FTZ R51, R48, R47.reuse, -R51 ;  /* 0x0000002f30337223 */ /* 0x080fe20000010833 */
[----:B------:R-:W-:Y:S01]  /*9ab0*/  FFMA.FTZ R72, R46, R47, R72 ;  /* 0x0000002f2e487223 */ /* 0x000fe20000010048 */
[----:B------:R-:W-:Y:S01]  /*9ac0*/  HADD2.F32 R47, -RZ, R36.H1_H1 ;  /* 0x30000024ff2f7230 */ /* 0x000fe20000004100 */
[-C--:B------:R-:W-:Y:S01]  /*9ad0*/  F2FP.F16.E4M3.UNPACK_B R48, R38.reuse.H1 ;  /* 0x00000026ff30723e */ /* 0x080fe200030006ff */
[----:B------:R-:W-:Y:S01]  /*9ae0*/  IMAD.MOV.U32 R46, RZ, RZ, R14 ;  /* 0x000000ffff2e7224 */ /* 0x000fe200078e000e */
[----:B------:R-:W-:Y:S02]  /*9af0*/  F2FP.F16.E4M3.UNPACK_B R38, R38 ;  /* 0x00000026ff26723e */ /* 0x000fe400020006ff */
[-C--:B------:R-:W-:Y:S01]  /*9b00*/  FMUL.FTZ R12, R47, R114.reuse ;  /* 0x000000722f0c7220 */ /* 0x080fe20000410000 */
[----:B------:R-:W-:Y:S01]  /*9b10*/  FMUL.FTZ R114, R119, R114 ;  /* 0x0000007277727220 */ /* 0x000fe20000410000 */
[----:B------:R-:W-:-:S02]  /*9b20*/  HADD2.F32 R36, -RZ, R48.H0_H0 ;  /* 0x20000030ff247230 */ /* 0x000fc40000004100 */
[-C--:B------:R-:W-:Y:S01]  /*9b30*/  FFMA.FTZ R12, R119, R112.reuse, -R12 ;  /* 0x00000070770c7223 */ /* 0x080fe2000001080c */
[----:B------:R-:W-:Y:S01]  /*9b40*/  FFMA.FTZ R45, R47, R112, R114 ;  /* 0x000000702f2d7223 */ /* 0x000fe20000010072 */
[-C--:B------:R-:W-:Y:S01]  /*9b50*/  F2FP.F16.E4M3.UNPACK_B R47, R115.reuse.H1 ;  /* 0x00000073ff2f723e */ /* 0x080fe200030006ff */
[----:B------:R-:W-:Y:S01]  /*9b60*/  HADD2.F32 R48, -RZ, R48.H1_H1 ;  /* 0x30000030ff307230 */ /* 0x000fe20000004100 */
[----:B------:R-:W-:Y:S02]  /*9b70*/  F2FP.F16.E4M3.UNPACK_B R115, R115 ;  /* 0x00000073ff73723e */ /* 0x000fe400020006ff */
[----:B------:R-:W-:Y:S01]  /*9b80*/  F2FP.SATFINITE.E4M3.F32.PACK_AB_MERGE_C R12, R12, R51, R73 ;  /* 0x000000330c0c723e */ /* 0x000fe20004807049 */
[--C-:B------:R-:W-:Y:S01]  /*9b90*/  HADD2.F32 R121, -RZ, R47.reuse.H0_H0 ;  /* 0x2000002fff797230 */ /* 0x100fe20000004100 */
[----:B------:R-:W-:Y:S01]  /*9ba0*/  F2FP.F16.E4M3.UNPACK_B R51, R46.H1 ;  /* 0x0000002eff33723e */ /* 0x000fe200030006ff */
[----:B------:R-:W-:Y:S01]  /*9bb0*/  HADD2.F32 R47, -RZ, R47.H1_H1 ;  /* 0x3000002fff2f7230 */ /* 0x000fe20000004100 */
[----:B------:R-:W-:-:S02]  /*9bc0*/  F2FP.F16.E4M3.UNPACK_B R73, R113.H1 ;  /* 0x00000071ff49723e */ /* 0x000fc400030006ff */
[----:B------:R-:W-:Y:S01]  /*9bd0*/  FMUL.FTZ R123, R36, R121 ;  /* 0x00000079247b7220 */ /* 0x000fe20000410000 */
[--C-:B------:R-:W-:Y:S01]  /*9be0*/  HADD2.F32 R14, -RZ, R51.reuse.H0_H0 ;  /* 0x20000033ff0e7230 */ /* 0x100fe20000004100 */
[----:B------:R-:W-:Y:S01]  /*9bf0*/  F2FP.F16.E4M3.UNPACK_B R46, R46 ;  /* 0x0000002eff2e723e */ /* 0x000fe200020006ff */
[----:B------:R-:W-:Y:S02]  /*9c00*/  HADD2.F32 R112, -RZ, R51.H1_H1 ;  /* 0x30000033ff707230 */ /* 0x000fe40000004100 */
[----:B------:R-:W-:Y:S01]  /*9c10*/  FMUL.FTZ R51, R48, R47 ;  /* 0x0000002f30337220 */ /* 0x000fe20000410000 */
[--C-:B------:R-:W-:Y:S02]  /*9c20*/  HADD2.F32 R119, -RZ, R73.reuse.H0_H0 ;  /* 0x20000049ff777230 */ /* 0x100fe40000004100 */
[----:B------:R-:W-:Y:S01]  /*9c30*/  FMUL.FTZ R121, R14, R121 ;  /* 0x000000790e797220 */ /* 0x000fe20000410000 */
[----:B------:R-:W-:Y:S02]  /*9c40*/  HADD2.F32 R73, -RZ, R73.H1_H1 ;  /* 0x30000049ff497230 */ /* 0x000fe40000004100 */
[----:B------:R-:W-:Y:S01]  /*9c50*/  FMUL.FTZ R47, R112, R47 ;  /* 0x0000002f702f7220 */ /* 0x000fe20000410000 */
[----:B------:R-:W-:Y:S01]  /*9c60*/  F2FP.F16.E4M3.UNPACK_B R113, R113 ;  /* 0x00000071ff71723e */ /* 0x000fe200020006ff */
[-C--:B------:R-:W-:Y:S01]  /*9c70*/  FFMA.FTZ R14, R14, R119.reuse, -R123 ;  /* 0x000000770e0e7223 */ /* 0x080fe2000001087b */
[----:B------:R-:W-:Y:S01]  /*9c80*/  FFMA.FTZ R36, R36, R119, R121 ;  /* 0x0000007724247223 */ /* 0x000fe20000010079 */
[-C--:B------:R-:W-:Y:S01]  /*9c90*/  FFMA.FTZ R47, R48, R73.reuse, R47 ;  /* 0x00000049302f7223 */ /* 0x080fe2000001002f */
[----:B------:R-:W-:Y:S01]  /*9ca0*/  FFMA.FTZ R51, R112, R73, -R51 ;  /* 0x0000004970337223 */ /* 0x000fe20000010833 */
[----:B------:R-:W-:-:S02]  /*9cb0*/  HADD2.F32 R119, -RZ, R115.H0_H0 ;  /* 0x20000073ff777230 */ /* 0x000fc40000004100 */
[----:B------:R-:W-:Y:S01]  /*9cc0*/  HADD2.F32 R48, -RZ, R38.H0_H0 ;  /* 0x20000026ff307230 */ /* 0x000fe20000004100 */
[----:B------:R-:W-:Y:S01]  /*9cd0*/  F2FP.SATFINITE.E4M3.F32.PACK_AB_MERGE_C R47, R47, R36, RZ ;  /* 0x000000242f2f723e */ /* 0x000fe200048070ff */
        /* <DEDUP_REMOVED lines=12> */
[----:B------:R-:W-:Y:S01]  /*9da0*/  F2FP.SATFINITE.E4M3.F32.PACK_AB_MERGE_C R36, R45, R72, R37 ;  /* 0x000000482d24723e */ /* 0x000fe20004807025 */
[C---:B------:R-:W-:Y:S01]  /*9db0*/  FMUL.FTZ R115, R46.reuse, R115 ;  /* 0x000000732e737220 */ /* 0x040fe20000410000 */
[----:B------:R-:W-:Y:S01]  /*9dc0*/  F2FP.SATFINITE.E4M3.F32.PACK_AB_MERGE_C R37, R41, R44, R13 ;  /* 0x0000002c2925723e */ /* 0x000fe2000480700d */
[----:B------:R-:W-:Y:S01]  /*9dd0*/  FFMA.FTZ R73, R46, R113, -R73 ;  /* 0x000000712e497223 */ /* 0x000fe20000010849 */
[----:B------:R-:W-:-:S02]  /*9de0*/  IMAD.MOV.U32 R13, RZ, RZ, R50 ;  /* 0x000000ffff0d7224 */ /* 0x000fc400078e0032 */
[----:B------:R-:W-:Y:S02]  /*9df0*/  FFMA.FTZ R38, R38, R113, R115 ;  /* 0x0000007126267223 */ /* 0x000fe40000010073 */
[----:B------:R-:W-:-:S03]  /*9e00*/  F2FP.SATFINITE.E4M3.F32.PACK_AB_MERGE_C R14, R73, R112, R14 ;  /* 0x00000070490e723e */ /* 0x000fc6000480700e */
[----:B------:R-:W-:-:S07]  /*9e10*/  F2FP.SATFINITE.E4M3.F32.PACK_AB_MERGE_C R38, R38, R119, R47 ;  /* 0x000000772626723e */ /* 0x000fce000480702f */
.L_x_3129:
[----:B------:R-:W-:Y:S05]  /*9e20*/  BSYNC B2 ;  /* 0x0000000000027941 */ /* 0x000fea0003800000 */
.L_x_3128:
[----:B0-----:R-:W-:-:S05]  /*9e30*/  IADD3 R40, P3, R71, R42, RZ ;  /* 0x0000002a47287210 */ /* 0x001fca0007f7e0ff */
[----:B------:R-:W-:Y:S01]  /*9e40*/  IMAD.X R41, R43, 0x1, R87, P3 ;  /* 0x000000012b297824 */ /* 0x000fe200018e0657 */
[----:B------:R-:W-:-:S04]  /*9e50*/  ISETP.GE.AND P3, PT, R11, R105, PT ;  /* 0x000000690b00720c */ /* 0x000fc80003f66270 */
[----:B---3--:R3:W-:Y:S09]  /*9e60*/  ST.E.128 desc[UR42][R40.64], R12 ;  /* 0x0000000c28007985 */ /* 0x0087f2000c101d2a */
[----:B------:R-:W-:-:S04]  /*9e70*/  @!P3 IADD3 R42, P4, R11, R42, RZ ;  /* 0x0000002a0b2ab210 */ /* 0x000fc80007f9e0ff */
[----:B------:R-:W-:-:S05]  /*9e80*/  @!P3 LEA.HI.X.SX32 R43, R11, R43, 0x1, P4 ;  /* 0x0000002b0b2bb211 */ /* 0x000fca00020f0eff */
[----:B----4-:R3:W-:Y:S04]  /*9e90*/  @!P3 ST.E.128 desc[UR42][R42.64], R36 ;  /* 0x000000242a00b985 */ /* 0x0107e8000c101d2a */
.L_x_3127:
[----:B------:R-:W-:Y:S05]  /*9ea0*/  BSYNC B1 ;  /* 0x0000000000017941 */ /* 0x000fea0003800000 */
.L_x_3126:
[----:B------:R-:W-:-:S03]  /*9eb0*/  UMOV UR4, 0xffffffff ;  /* 0xffffffff00047882 */ /* 0x000fc60000000000 */
[----:B------:R-:W-:Y:S05]  /*9ec0*/  BRA.DIV UR4, `(.L_x_3130) ;  /* 0x0000026a04587947 */ /* 0x000fea000b800000 */
[----:B------:R1:W1:Y:S04]  /*9ed0*/  SHFL.IDX PT, R44, R100, 0x2, 0x181f ;  /* 0x00581f00642c7f89 */ /* 0x00026800000e0000 */
[----:B0--3--:R0:W3:Y:S02]  /*9ee0*/  SHFL.IDX PT, R42, R99, 0x2, 0x181f ;  /* 0x00581f00632a7f89 */ /* 0x0090e400000e0000 */
.L_x_3465:
[----:B------:R-:W-:Y:S01]  /*9ef0*/  VIADD R11, R220, 0x40 ;  /* 0x00000040dc0b7836 */ /* 0x000fe20000000000 */
[----:B------:R-:W-:Y:S04]  /*9f00*/  BSSY B1, `(.L_x_3131) ;  /* 0x00000f9000017945 */ /* 0x000fe80003800000 */
[----:B------:R-:W-:-:S13]  /*9f10*/  ISETP.GE.OR P3, PT, R11, R97, P1 ;  /* 0x000000610b00720c */ /* 0x000fda0000f66670 */
[----:B------:R-:W-:Y:S05]  /*9f20*/  @P3 BRA `(.L_x_3132) ;  /* 0x0000000c00d83947 */ /* 0x000fea0003800000 */
[----:B----4-:R-:W4:Y:S01]  /*9f30*/  LDL R14, [R1+0x4c] ;  /* 0x00004c00010e7983 */ /* 0x010f220000100800 */
[----:B------:R-:W-:Y:S01]  /*9f40*/  SEL R11, R34, R106, !P0 ;  /* 0x0000006a220b7207 */ /* 0x000fe20004000000 */
[C---:B------:R-:W-:Y:S01]  /*9f50*/  VIADD R15, R220.reuse, 0x40 ;  /* 0x00000040dc0f7836 */ /* 0x040fe20000000000 */
[----:B---3--:R-:W-:Y:S01]  /*9f60*/  IADD3 R40, P3, R71, R42, RZ ;  /* 0x0000002a47287210 */ /* 0x008fe20007f7e0ff */
[----:B------:R-:W-:Y:S01]  /*9f70*/  VIADD R36, R220, 0x40 ;  /* 0x00000040dc247836 */ /* 0x000fe20000000000 */
[----:B------:R-:W-:Y:S01]  /*9f80*/  SHF.R.S32.HI R12, RZ, 0x1f, R11 ;  /* 0x0000001fff0c7819 */ /* 0x000fe2000001140b */
[----:B------:R-:W-:Y:S01]  /*9f90*/  IMAD.SHL.U32 R15, R15, 0x80, RZ ;  /* 0x000000800f0f7824 */ /* 0x000fe200078e00ff */
[----:B------:R-:W-:Y:S01]  /*9fa0*/  BSSY B2, `(.L_x_3133) ;  /* 0x00000e9000027945 */ /* 0x000fe20003800000 */
[----:B-1----:R-:W-:Y:S01]  /*9fb0*/  IMAD.X R41, R44, 0x1, R87, P3 ;  /* 0x000000012c297824 */ /* 0x002fe200018e0657 */
[----:B------:R-:W-:Y:S02]  /*9fc0*/  LEA.HI R12, R12, R11, RZ, 0x5 ;  /* 0x0000000b0c0c7211 */ /* 0x000fe400078f28ff */
[----:B------:R-:W-:-:S02]  /*9fd0*/  SHF.L.U32 R36, R36, 0x7, RZ ;  /* 0x0000000724247819 */ /* 0x000fc400000006ff */
[----:B------:R-:W-:Y:S02]  /*9fe0*/  LEA.HI.SX32 R12, R12, R77, 0x1b ;  /* 0x0000004d0c0c7211 */ /* 0x000fe400078fdaff */
[----:B------:R-:W-:Y:S02]  /*9ff0*/  LOP3.LUT R36, R36, 0x380, RZ, 0xc0, !PT ;  /* 0x0000038024247812 */ /* 0x000fe400078ec0ff */
[----:B------:R-:W-:Y:S01]  /*a000*/  SHF.R.S32.HI R13, RZ, 0x1f, R12 ;  /* 0x0000001fff0d7819 */ /* 0x000fe2000001140c */
[----:B------:R-:W-:Y:S01]  /*a010*/  IMAD.SHL.U32 R11, R12, 0x10, RZ ;  /* 0x000000100c0b7824 */ /* 0x000fe200078e00ff */
[----:B------:R-:W-:Y:S02]  /*a020*/  LOP3.LUT R15, R15, 0x380, RZ, 0xc0, !PT ;  /* 0x000003800f0f7812 */ /* 0x000fe400078ec0ff */
[----:B------:R-:W-:Y:S02]  /*a030*/  LEA.HI R13, R13, R12, RZ, 0x3 ;  /* 0x0000000c0d0d7211 */ /* 0x000fe400078f18ff */
[----:B------:R-:W-:-:S02]  /*a040*/  SHF.R.U32.HI R15, RZ, 0x3, R15 ;  /* 0x00000003ff0f7819 */ /* 0x000fc4000001160f */
[----:B------:R-:W-:Y:S01]  /*a050*/  LOP3.LUT R12, R36, 0x70, R11, 0xf8, !PT ;  /* 0x00000070240c7812 */ /* 0x000fe200078ef80b */
[----:B------:R-:W-:-:S03]  /*a060*/  IMAD.SHL.U32 R13, R13, 0x800, RZ ;  /* 0x000008000d0d7824 */ /* 0x000fc600078e00ff */
[----:B------:R-:W-:Y:S02]  /*a070*/  LOP3.LUT R12, R12, R15, RZ, 0x3c, !PT ;  /* 0x0000000f0c0c7212 */ /* 0x000fe400078e3cff */
[----:B------:R-:W-:-:S04]  /*a080*/  LOP3.LUT R13, R13, 0xffffc000, RZ, 0xc0, !PT ;  /* 0xffffc0000d0d7812 */ /* 0x000fc800078ec0ff */
[----:B----4-:R-:W-:Y:S01]  /*a090*/  IADD3 R12, R12, R13, R14 ;  /* 0x0000000d0c0c7210 */ /* 0x010fe20007ffe00e */
[----:B------:R-:W-:-:S04]  /*a0a0*/  IMAD R13, R217, 0x8000, R6 ;  /* 0x00008000d90d7824 */ /* 0x000fc800078e0206 */
[----:B------:R-:W-:Y:S02]  /*a0b0*/  IMAD R15, R217, 0x8000, R12 ;  /* 0x00008000d90f7824 */ /* 0x000fe400078e020c */
[C---:B------:R-:W-:Y:S02]  /*a0c0*/  IMAD.IADD R13, R216.reuse, 0x1, R13 ;  /* 0x00000001d80d7824 */ /* 0x040fe400078e020d */
[----:B------:R-:W-:-:S04]  /*a0d0*/  IMAD.IADD R36, R216, 0x1, R15 ;  /* 0x00000001d8247824 */ /* 0x000fc800078e020f */
[----:B------:R-:W1:Y:S04]  /*a0e0*/  LDS.128 R12, [R13+0x28400] ;  /* 0x028400000d0c7984 */ /* 0x000e680000000c00 */
[----:B------:R-:W3:Y:S01]  /*a0f0*/  LDS.128 R36, [R36+0x28400] ;  /* 0x0284000024247984 */ /* 0x000ee20000000c00 */
[----:B------:R-:W-:Y:S05]  /*a100*/  @P2 BRA `(.L_x_3134) ;  /* 0x0000000c00482947 */ /* 0x000fea0003800000 */
[----:B---3--:R-:W-:Y:S01]  /*a110*/  IMAD.MOV.U32 R58, RZ, RZ, R36 ;  /* 0x000000ffff3a7224 */ /* 0x008fe200078e0024 */
[--C-:B------:R-:W-:Y:S01]  /*a120*/  SHF.R.U32.HI R43, RZ, 0x8, R53.reuse ;  /* 0x00000008ff2b7819 */ /* 0x100fe20000011635 */
[----:B-1----:R-:W-:Y:S01]  /*a130*/  IMAD.MOV.U32 R56, RZ, RZ, R12 ;  /* 0x000000ffff387224 */ /* 0x002fe200078e000c */
[----:B------:R-:W-:Y:S02]  /*a140*/  LOP3.LUT R45, R53, 0xff0000ff, RZ, 0xc0, !PT ;  /* 0xff0000ff352d7812 */ /* 0x000fe400078ec0ff */
[----:B------:R-:W-:Y:S02]  /*a150*/  SHF.R.U32.HI R48, RZ, 0x10, R53 ;  /* 0x00000010ff307819 */ /* 0x000fe40000011635 */
[--C-:B------:R-:W-:Y:S02]  /*a160*/  SHF.R.U32.HI R47, RZ, 0x8, R55.reuse ;  /* 0x00000008ff2f7819 */ /* 0x100fe40000011637 */
[----:B------:R-:W-:Y:S01]  /*a170*/  LOP3.LUT R46, R55, 0xff0000ff, RZ, 0xc0, !PT ;  /* 0xff0000ff372e7812 */ /* 0x000fe200078ec0ff */
[----:B------:R-:W-:Y:S01]  /*a180*/  IMAD.U32 R48, R48, 0x10000, RZ ;  /* 0x0001000030307824 */ /* 0x000fe200078e00ff */
[----:B------:R-:W-:Y:S01]  /*a190*/  SHF.R.U32.HI R49, RZ, 0x10, R55 ;  /* 0x00000010ff317819 */ /* 0x000fe20000011637 */
[----:B------:R-:W-:Y:S01]  /*a1a0*/  IMAD.SHL.U32 R47, R47, 0x100, RZ ;  /* 0x000001002f2f7824 */ /* 0x000fe200078e00ff */
[----:B------:R-:W-:-:S02]  /*a1b0*/  SHF.R.U32.HI R53, RZ, 0x8, R59 ;  /* 0x00000008ff357819 */ /* 0x000fc4000001163b */
[----:B------:R-:W-:Y:S02]  /*a1c0*/  LOP3.LUT R54, R59, 0xff0000ff, RZ, 0xc0, !PT ;  /* 0xff0000ff3b367812 */ /* 0x000fe400078ec0ff */
[----:B------:R-:W-:Y:S01]  /*a1d0*/  SHF.R.U32.HI R55, RZ, 0x10, R59 ;  /* 0x00000010ff377819 */ /* 0x000fe2000001163b */
[----:B------:R-:W-:Y:S01]  /*a1e0*/  IMAD.SHL.U32 R53, R53, 0x100, RZ ;  /* 0x0000010035357824 */ /* 0x000fe200078e00ff */
[----:B------:R-:W-:Y:S02]  /*a1f0*/  F2FP.F16.E4M3.UNPACK_B R74, R109.H1 ;  /* 0x0000006dff4a723e */ /* 0x000fe400030006ff */
[----:B------:R-:W-:Y:S01]  /*a200*/  F2FP.F16.E4M3.UNPACK_B R72, R58.H1 ;  /* 0x0000003aff48723e */ /* 0x000fe200030006ff */
[----:B------:R-:W-:Y:S01]  /*a210*/  IMAD.U32 R55, R55, 0x10000, RZ ;  /* 0x0001000037377824 */ /* 0x000fe200078e00ff */
[----:B------:R-:W-:Y:S01]  /*a220*/  F2FP.F16.E4M3.UNPACK_B R59, R56.H1 ;  /* 0x00000038ff3b723e */ /* 0x000fe200030006ff */
[----:B------:R-:W-:Y:S01]  /*a230*/  HADD2.F32 R75, -RZ, R74.H0_H0 ;  /* 0x2000004aff4b7230 */ /* 0x000fe20000004100 */
[--C-:B------:R-:W-:Y:S01]  /*a240*/  SHF.R.U32.HI R50, RZ, 0x8, R57.reuse ;  /* 0x00000008ff327819 */ /* 0x100fe20000011639 */
[----:B------:R-:W-:Y:S01]  /*a250*/  HADD2.F32 R36, -RZ, R72.H0_H0 ;  /* 0x20000048ff247230 */ /* 0x000fe20000004100 */
[----:B------:R-:W-:Y:S01]  /*a260*/  LOP3.LUT R51, R57, 0xff0000ff, RZ, 0xc0, !PT ;  /* 0xff0000ff39337812 */ /* 0x000fe200078ec0ff */
[----:B------:R-:W-:Y:S01]  /*a270*/  HADD2.F32 R12, -RZ, R59.H0_H0 ;  /* 0x2000003bff0c7230 */ /* 0x000fe20000004100 */
[----:B------:R-:W-:Y:S01]  /*a280*/  SHF.R.U32.HI R52, RZ, 0x10, R57 ;  /* 0x00000010ff347819 */ /* 0x000fe20000011639 */
[----:B------:R-:W-:Y:S01]  /*a290*/  HADD2.F32 R74, -RZ, R74.H1_H1 ;  /* 0x3000004aff4a7230 */ /* 0x000fe20000004100 */
[----:B------:R-:W-:Y:S01]  /*a2a0*/  F2FP.F16.E4M3.UNPACK_B R57, R107.H1 ;  /* 0x0000006bff39723e */ /* 0x000fe200030006ff */
[----:B--2---:R-:W-:Y:S01]  /*a2b0*/  FMUL.FTZ R111, R36, R75 ;  /* 0x0000004b246f7220 */ /* 0x004fe20000410000 */
[----:B------:R-:W-:-:S02]  /*a2c0*/  HADD2.F32 R72, -RZ, R72.H1_H1 ;  /* 0x30000048ff487230 */ /* 0x000fc40000004100 */
[----:B------:R-:W-:Y:S01]  /*a2d0*/  FMUL.FTZ R75, R12, R75 ;  /* 0x0000004b0c4b7220 */ /* 0x000fe20000410000 */
[----:B------:R-:W-:Y:S01]  /*a2e0*/  HADD2.F32 R59, -RZ, R59.H1_H1 ;  /* 0x3000003bff3b7230 */ /* 0x000fe20000004100 */
[----:B------:R-:W-:Y:S01]  /*a2f0*/  F2FP.F16.E4M3.UNPACK_B R109, R109 ;  /* 0x0000006dff6d723e */ /* 0x000fe200020006ff */
[--C-:B------:R-:W-:Y:S02]  /*a300*/  HADD2.F32 R73, -RZ, R57.reuse.H0_H0 ;  /* 0x20000039ff497230 */ /* 0x100fe40000004100 */
[----:B------:R-:W-:Y:S01]  /*a310*/  FMUL.FTZ R112, R72, R74 ;  /* 0x0000004a48707220 */ /* 0x000fe20000410000 */
[----:B------:R-:W-:Y:S01]  /*a320*/  HADD2.F32 R57, -RZ, R57.H1_H1 ;  /* 0x30000039ff397230 */ /* 0x000fe20000004100 */
[----:B------:R-:W-:Y:S01]  /*a330*/  F2FP.F16.E4M3.UNPACK_B R58, R58 ;  /* 0x0000003aff3a723e */ /* 0x000fe200020006ff */
[----:B------:R-:W-:Y:S02]  /*a340*/  IMAD.SHL.U32 R50, R50, 0x100, RZ ;  /* 0x0000010032327824 */ /* 0x000fe400078e00ff */
        /* <DEDUP_REMOVED lines=8> */
[----:B------:R-:W-:Y:S01]  /*a3d0*/  LOP3.LUT R50, R51, 0xff00, R50, 0xf8, !PT ;  /* 0x0000ff0033327812 */ /* 0x000fe200078ef832 */
[----:B------:R-:W-:Y:S01]  /*a3e0*/  HADD2.F32 R73, -RZ, R58.H0_H0 ;  /* 0x2000003aff497230 */ /* 0x000fe20000004100 */
[----:B------:R-:W-:Y:S01]  /*a3f0*/  F2FP.F16.E4M3.UNPACK_B R51, R37 ;  /* 0x00000025ff33723e */ /* 0x000fe200020006ff */
        /* <DEDUP_REMOVED lines=10> */
[----:B------:R-:W-:Y:S01]  /*a4a0*/  HADD2.F32 R72, -RZ, R58.H1_H1 ;  /* 0x3000003aff487230 */ /* 0x000fe20000004100 */
[----:B------:R-:W-:-:S02]  /*a4b0*/  MOV R74, R38 ;  /* 0x00000026004a7202 */ /* 0x000fc40000000f00 */
[-C--:B------:R-:W-:Y:S02]  /*a4c0*/  F2FP.F16.E4M3.UNPACK_B R112, R108.reuse.H1 ;  /* 0x0000006cff70723e */ /* 0x080fe400030006ff */
[-C--:B------:R-:W-:Y:S01]  /*a4d0*/  FMUL.FTZ R111, R72, R109.reuse ;  /* 0x0000006d486f7220 */ /* 0x080fe20000410000 */
[C---:B------:R-:W-:Y:S01]  /*a4e0*/  FMUL.FTZ R109, R56.reuse, R109 ;  /* 0x0000006d386d7220 */ /* 0x040fe20000410000 */
[----:B------:R-:W-:Y:S01]  /*a4f0*/  F2FP.F16.E4M3.UNPACK_B R108, R108 ;  /* 0x0000006cff6c723e */ /* 0x000fe200020006ff */
[--C-:B------:R-:W-:Y:S02]  /*a500*/  HADD2.F32 R113, -RZ, R112.reuse.H0_H0 ;  /* 0x20000070ff717230 */ /* 0x100fe40000004100 */
[-C--:B------:R-:W-:Y:S01]  /*a510*/  FFMA.FTZ R58, R56, R107.reuse, -R111 ;  /* 0x0000006b383a7223 */ /* 0x080fe2000001086f */
[----:B------:R-:W-:Y:S01]  /*a520*/  FFMA.FTZ R56, R72, R107, R109 ;  /* 0x0000006b48387223 */ /* 0x000fe2000001006d */
[----:B------:R-:W-:Y:S01]  /*a530*/  IMAD.MOV.U32 R72, RZ, RZ, R14 ;  /* 0x000000ffff487224 */ /* 0x000fe200078e000e */
[----:B------:R-:W-:Y:S01]  /*a540*/  F2FP.F16.E4M3.UNPACK_B R107, R110.H1 ;  /* 0x0000006eff6b723e */ /* 0x000fe200030006ff */
[----:B------:R-:W-:Y:S01]  /*a550*/  HADD2.F32 R112, -RZ, R112.H1_H1 ;  /* 0x30000070ff707230 */ /* 0x000fe20000004100 */
[----:B------:R-:W-:-:S02]  /*a560*/  F2FP.F16.E4M3.UNPACK_B R109, R74.H1 ;  /* 0x0000004aff6d723e */ /* 0x000fc400030006ff */
[----:B------:R-:W-:Y:S01]  /*a570*/  F2FP.F16.E4M3.UNPACK_B R111, R72.H1 ;  /* 0x00000048ff6f723e */ /* 0x000fe200030006ff */
[--C-:B------:R-:W-:Y:S01]  /*a580*/  HADD2.F32 R115, -RZ, R107.reuse.H0_H0 ;  /* 0x2000006bff737230 */ /* 0x100fe20000004100 */
[----:B------:R-:W-:Y:S01]  /*a590*/  F2FP.F16.E4M3.UNPACK_B R110, R110 ;  /* 0x0000006eff6e723e */ /* 0x000fe200020006ff */
[----:B------:R-:W-:Y:S01]  /*a5a0*/  HADD2.F32 R114, -RZ, R107.H1_H1 ;  /* 0x3000006bff727230 */ /* 0x000fe20000004100 */
[----:B------:R-:W-:Y:S01]  /*a5b0*/  F2FP.SATFINITE.E4M3.F32.PACK_AB_MERGE_C R36, R56, R73, R36 ;  /* 0x000000493824723e */ /* 0x000fe20004807024 */
[----:B------:R-:W-:Y:S01]  /*a5c0*/  HADD2.F32 R14, -RZ, R111.H0_H0 ;  /* 0x2000006fff0e7230 */ /* 0x000fe20000004100 */
[----:B------:R-:W-:Y:S01]  /*a5d0*/  F2FP.SATFINITE.E4M3.F32.PACK_AB_MERGE_C R12, R59, R12, RZ ;  /* 0x0000000c3b0c723e */ /* 0x000fe200048070ff */
[----:B------:R-:W-:Y:S01]  /*a5e0*/  HADD2.F32 R107, -RZ, R109.H1_H1 ;  /* 0x3000006dff6b7230 */ /* 0x000fe20000004100 */
[----:B------:R-:W-:Y:S01]  /*a5f0*/  LOP3.LUT R54, R54, 0xff00, R53, 0xf8, !PT ;  /* 0x0000ff0036367812 */ /* 0x000fe200078ef835 */
[----:B------:R-:W-:Y:S01]  /*a600*/  HADD2.F32 R111, -RZ, R111.H1_H1 ;  /* 0x3000006fff6f7230 */ /* 0x000fe20000004100 */
[----:B------:R-:W-:Y:S01]  /*a610*/  F2FP.SATFINITE.E4M3.F32.PACK_AB_MERGE_C R12, R58, R75, R12 ;  /* 0x0000004b3a0c723e */ /* 0x000fe2000480700c */
[----:B------:R-:W-:-:S02]  /*a620*/  HADD2.F32 R38, -RZ, R109.H0_H0 ;  /* 0x2000006dff267230 */ /* 0x000fc40000004100 */
[-C--:B------:R-:W-:Y:S01]  /*a630*/  FMUL.FTZ R116, R107, R114.reuse ;  /* 0x000000726b747220 */ /* 0x080fe20000410000 */
[C---:B------:R-:W-:Y:S02]  /*a640*/  FMUL.FTZ R114, R111.reuse, R114 ;  /* 0x000000726f727220 */ /* 0x040fe40000410000 */
[-C--:B------:R-:W-:Y:S01]  /*a650*/  FMUL.FTZ R117, R38, R115.reuse ;  /* 0x0000007326757220 */ /* 0x080fe20000410000 */
[-C--:B------:R-:W-:Y:S01]  /*a660*/  FFMA.FTZ R109, R111, R112.reuse, -R116 ;  /* 0x000000706f6d7223 */ /* 0x080fe20000010874 */
[C---:B------:R-:W-:Y:S01]  /*a670*/  FMUL.FTZ R115, R14.reuse, R115 ;  /* 0x000000730e737220 */ /* 0x040fe20000410000 */
[----:B------:R-:W-:Y:S01]  /*a680*/  FFMA.FTZ R107, R107, R112, R114 ;  /* 0x000000706b6b7223 */ /* 0x000fe20000010072 */
[----:B------:R-:W-:Y:S01]  /*a690*/  F2FP.F16.E4M3.UNPACK_B R111, R74 ;  /* 0x0000004aff6f723e */ /* 0x000fe200020006ff */
[-C--:B------:R-:W-:Y:S01]  /*a6a0*/  FFMA.FTZ R14, R14, R113.reuse, -R117 ;  /* 0x000000710e0e7223 */ /* 0x080fe20000010875 */
[----:B------:R-:W-:Y:S01]  /*a6b0*/  F2FP.F16.E4M3.UNPACK_B R112, R72 ;  /* 0x00000048ff70723e */ /* 0x000fe200020006ff */
[----:B------:R-:W-:Y:S01]  /*a6c0*/  FFMA.FTZ R38, R38, R113, R115 ;  /* 0x0000007126267223 */ /* 0x000fe20000010073 */
[----:B------:R-:W-:-:S02]  /*a6d0*/  HADD2.F32 R115, -RZ, R110.H0_H0 ;  /* 0x2000006eff737230 */ /* 0x000fc40000004100 */
[--C-:B------:R-:W-:Y:S01]  /*a6e0*/  HADD2.F32 R74, -RZ, R111.reuse.H0_H0 ;  /* 0x2000006fff4a7230 */ /* 0x100fe20000004100 */
        /* <DEDUP_REMOVED lines=12> */
[----:B------:R-:W-:-:S03]  /*a7b0*/  FMUL.FTZ R112, R111, R110 ;  /* 0x0000006e6f707220 */ /* 0x000fc60000410000 */
[C---:B------:R-:W-:Y:S01]  /*a7c0*/  FMUL.FTZ R110, R113.reuse, R110 ;  /* 0x0000006e716e7220 */ /* 0x040fe20000410000 */
[----:B------:R-:W-:-:S03]  /*a7d0*/  FFMA.FTZ R113, R113, R108, -R112 ;  /* 0x0000006c71717223 */ /* 0x000fc60000010870 */
[----:B------:R-:W-:Y:S01]  /*a7e0*/  FFMA.FTZ R111, R111, R108, R110 ;  /* 0x0000006c6f6f7223 */ /* 0x000fe2000001006e */
[----:B------:R-:W-:Y:S01]  /*a7f0*/  IMAD.SHL.U32 R108, R43, 0x100, RZ ;  /* 0x000001002b6c7824 */ /* 0x000fe200078e00ff */
[----:B------:R-:W-:Y:S01]  /*a800*/  LOP3.LUT R43, R46, 0xff00, R47, 0xf8, !PT ;  /* 0x0000ff002e2b7812 */ /* 0x000fe200078ef82f */
[----:B------:R-:W-:Y:S01]  /*a810*/  IMAD.U32 R46, R49, 0x10000, RZ ;  /* 0x00010000312e7824 */ /* 0x000fe200078e00ff */
[----:B------:R-:W-:Y:S02]  /*a820*/  SHF.L.U32 R49, R52, 0x10, RZ ;  /* 0x0000001034317819 */ /* 0x000fe400000006ff */
[----:B------:R-:W-:Y:S02]  /*a830*/  LOP3.LUT R45, R45, 0xff00, R108, 0xf8, !PT ;  /* 0x0000ff002d2d7812 */ /* 0x000fe400078ef86c */
[----:B------:R-:W-:Y:S02]  /*a840*/  LOP3.LUT R49, R50, 0xff0000, R49, 0xf8, !PT ;  /* 0x00ff000032317812 */ /* 0x000fe400078ef831 */
[----:B------:R-:W-:Y:S01]  /*a850*/  LOP3.LUT R47, R45, 0xff0000, R48, 0xf8, !PT ;  /* 0x00ff00002d2f7812 */ /* 0x000fe200078ef830 */
[----:B------:R-:W-:Y:S01]  /*a860*/  HADD2.F32 R45, -RZ, R51.H0_H0 ;  /* 0x20000033ff2d7230 */ /* 0x000fe20000004100 */
[----:B------:R-:W-:-:S02]  /*a870*/  F2FP.F16.E4M3.UNPACK_B R57, R49 ;  /* 0x00000031ff39723e */ /* 0x000fc400020006ff */
[----:B------:R-:W-:Y:S02]  /*a880*/  F2FP.F16.E4M3.UNPACK_B R50, R13 ;  /* 0x0000000dff32723e */ /* 0x000fe400020006ff */
[----:B------:R-:W-:Y:S01]  /*a890*/  F2FP.F16.E4M3.UNPACK_B R56, R47 ;  /* 0x0000002fff38723e */ /* 0x000fe200020006ff */
[--C-:B------:R-:W-:Y:S01]  /*a8a0*/  HADD2.F32 R48, -RZ, R57.reuse.H0_H0 ;  /* 0x20000039ff307230 */ /* 0x100fe20000004100 */
[----:B------:R-:W-:Y:S01]  /*a8b0*/  LOP3.LUT R43, R43, 0xff0000, R46, 0xf8, !PT ;  /* 0x00ff00002b2b7812 */ /* 0x000fe200078ef82e */
[----:B------:R-:W-:Y:S01]  /*a8c0*/  HADD2.F32 R46, -RZ, R50.H0_H0 ;  /* 0x20000032ff2e7230 */ /* 0x000fe20000004100 */
[----:B------:R-:W-:Y:S01]  /*a8d0*/  F2FP.SATFINITE.E4M3.F32.PACK_AB_MERGE_C R14, R113, R72, R14 ;  /* 0x00000048710e723e */ /* 0x000fe2000480700e */
[----:B------:R-:W-:Y:S02]  /*a8e0*/  HADD2.F32 R52, -RZ, R56.H0_H0 ;  /* 0x20000038ff347230 */ /* 0x000fe40000004100 */
[----:B------:R-:W-:Y:S01]  /*a8f0*/  FMUL.FTZ R53, R45, R48 ;  /* 0x000000302d357220 */ /* 0x000fe20000410000 */
[----:B------:R-:W-:-:S02]  /*a900*/  HADD2.F32 R57, -RZ, R57.H1_H1 ;  /* 0x30000039ff397230 */ /* 0x000fc40000004100 */
[C---:B------:R-:W-:Y:S01]  /*a910*/  FMUL.FTZ R58, R46.reuse, R48 ;  /* 0x000000302e3a7220 */ /* 0x040fe20000410000 */
[----:B------:R-:W-:Y:S02]  /*a920*/  HADD2.F32 R50, -RZ, R50.H1_H1 ;  /* 0x30000032ff327230 */ /* 0x000fe40000004100 */
[-C--:B------:R-:W-:Y:S01]  /*a930*/  FFMA.FTZ R46, R46, R52.reuse, -R53 ;  /* 0x000000342e2e7223 */ /* 0x080fe20000010835 */
[----:B------:R-:W-:Y:S01]  /*a940*/  HADD2.F32 R53, -RZ, R51.H1_H1 ;  /* 0x30000033ff357230 */ /* 0x000fe20000004100 */
[----:B------:R-:W-:Y:S01]  /*a950*/  LOP3.LUT R48, R54, 0xff0000, R55, 0xf8, !PT ;  /* 0x00ff000036307812 */ /* 0x000fe200078ef837 */
[----:B------:R-:W-:Y:S01]  /*a960*/  FFMA.FTZ R45, R45, R52, R58 ;  /* 0x000000342d2d7223 */ /* 0x000fe2000001003a */
[----:B------:R-:W-:Y:S01]  /*a970*/  F2FP.F16.E4M3.UNPACK_B R52, R37.H1 ;  /* 0x00000025ff34723e */ /* 0x000fe200030006ff */
[----:B------:R-:W-:Y:S01]  /*a980*/  HADD2.F32 R56, -RZ, R56.H1_H1 ;  /* 0x30000038ff387230 */ /* 0x000fe20000004100 */
[----:B------:R-:W-:Y:S01]  /*a990*/  F2FP.F16.E4M3.UNPACK_B R55, R49.H1 ;  /* 0x00000031ff37723e */ /* 0x000fe200030006ff */
[----:B------:R-:W-:Y:S01]  /*a9a0*/  FMUL.FTZ R58, R50, R57 ;  /* 0x00000039323a7220 */ /* 0x000fe20000410000 */
[----:B------:R-:W-:Y:S01]  /*a9b0*/  F2FP.F16.E4M3.UNPACK_B R51, R13.H1 ;  /* 0x0000000dff33723e */ /* 0x000fe200030006ff */
[----:B------:R-:W-:Y:S01]  /*a9c0*/  FMUL.FTZ R13, R53, R57 ;  /* 0x00000039350d7220 */ /* 0x000fe20000410000 */
[----:B------:R-:W-:Y:S01]  /*a9d0*/  HADD2.F32 R49, -RZ, R52.H0_H0 ;  /* 0x20000034ff317230 */ /* 0x000fe20000004100 */
[----:B------:R-:W-:Y:S01]  /*a9e0*/  F2FP.F16.E4M3.UNPACK_B R54, R47.H1 ;  /* 0x0000002fff36723e */ /* 0x000fe200030006ff */
[----:B------:R-:W-:-:S02]  /*a9f0*/  HADD2.F32 R72, -RZ, R55.H0_H0 ;  /* 0x20000037ff487230 */ /* 0x000fc40000004100 */
[-C--:B------:R-:W-:Y:S01]  /*aa00*/  FFMA.FTZ R13, R50, R56.reuse, -R13 ;  /* 0x00000038320d7223 */ /* 0x080fe2000001080d */
[----:B------:R-:W-:Y:S02]  /*aa10*/  HADD2.F32 R37, -RZ, R51.H0_H0 ;  /* 0x20000033ff257230 */ /* 0x000fe40000004100 */
[----:B------:R-:W-:Y:S01]  /*aa20*/  FFMA.FTZ R50, R53, R56, R58 ;  /* 0x0000003835327223 */ /* 0x000fe2000001003a */
[----:B------:R-:W-:Y:S01]  /*aa30*/  HADD2.F32 R56, -RZ, R52.H1_H1 ;  /* 0x30000034ff387230 */ /* 0x000fe20000004100 */
[----:B------:R-:W-:Y:S01]  /*aa40*/  F2FP.SATFINITE.E4M3.F32.PACK_AB_MERGE_C R38, R111, R74, R38 ;  /* 0x0000004a6f26723e */ /* 0x000fe20004807026 */
[----:B------:R-:W-:Y:S02]  /*aa50*/  HADD2.F32 R52, -RZ, R55.H1_H1 ;  /* 0x30000037ff347230 */ /* 0x000fe40000004100 */
[-C--:B------:R-:W-:Y:S01]  /*aa60*/  FMUL.FTZ R74, R49, R72.reuse ;  /* 0x00000048314a7220 */ /* 0x080fe20000410000 */
[--C-:B------:R-:W-:Y:S02]  /*aa70*/  HADD2.F32 R58, -RZ, R54.reuse.H0_H0 ;  /* 0x20000036ff3a7230 */ /* 0x100fe40000004100 */
[----:B------:R-:W-:Y:S01]  /*aa80*/  FMUL.FTZ R72, R37, R72 ;  /* 0x0000004825487220 */ /* 0x000fe20000410000 */
[----:B------:R-:W-:Y:S01]  /*aa90*/  HADD2.F32 R51, -RZ, R51.H1_H1 ;  /* 0x30000033ff337230 */ /* 0x000fe20000004100 */
[----:B------:R-:W-:Y:S01]  /*aaa0*/  F2FP.F16.E4M3.UNPACK_B R53, R39 ;  /* 0x00000027ff35723e */ /* 0x000fe200020006ff */
[----:B------:R-:W-:-:S02]  /*aab0*/  HADD2.F32 R55, -RZ, R54.H1_H1 ;  /* 0x30000036ff377230 */ /* 0x000fc40000004100 */
[C---:B------:R-:W-:Y:S01]  /*aac0*/  FMUL.FTZ R54, R56.reuse, R52 ;  /* 0x0000003438367220 */ /* 0x040fe20000410000 */
[----:B------:R-:W-:Y:S01]  /*aad0*/  FFMA.FTZ R47, R49, R58, R72 ;  /* 0x0000003a312f7223 */ /* 0x000fe20000010048 */
[----:B------:R-:W-:Y:S01]  /*aae0*/  F2FP.F16.E4M3.UNPACK_B R49, R48 ;  /* 0x00000030ff31723e */ /* 0x000fe200020006ff */
[C---:B------:R-:W-:Y:S01]  /*aaf0*/  FMUL.FTZ R59, R51.reuse, R52 ;  /* 0x00000034333b7220 */ /* 0x040fe20000410000 */
[----:B------:R-:W-:Y:S01]  /*ab00*/  FFMA.FTZ R52, R51, R55, -R54 ;  /* 0x0000003733347223 */ /* 0x000fe20000010836 */
[----:B------:R-:W-:Y:S01]  /*ab10*/  F2FP.F16.E4M3.UNPACK_B R54, R15 ;  /* 0x0000000fff36723e */ /* 0x000fe200020006ff */
[----:B------:R-:W-:Y:S01]  /*ab20*/  FFMA.FTZ R37, R37, R58, -R74 ;  /* 0x0000003a25257223 */ /* 0x000fe2000001084a */
[----:B------:R-:W-:Y:S01]  /*ab30*/  F2FP.F16.E4M3.UNPACK_B R51, R43 ;  /* 0x0000002bff33723e */ /* 0x000fe200020006ff */
[----:B------:R-:W-:Y:S02]  /*ab40*/  HADD2.F32 R58, -RZ, R53.H0_H0 ;  /* 0x20000035ff3a7230 */ /* 0x000fe40000004100 */
[----:B------:R-:W-:Y:S01]  /*ab50*/  FFMA.FTZ R56, R56, R55, R59 ;  /* 0x0000003738387223 */ /* 0x000fe2000001003b */
[----:B------:R-:W-:Y:S01]  /*ab60*/  HADD2.F32 R57, -RZ, R49.H0_H0 ;  /* 0x20000031ff397230 */ /* 0x000fe20000004100 */
[----:B------:R-:W-:Y:S01]  /*ab70*/  F2FP.SATFINITE.E4M3.F32.PACK_AB_MERGE_C R37, R52, R37, RZ ;  /* 0x000000253425723e */ /* 0x000fe200048070ff */
[----:B------:R-:W-:-:S02]  /*ab80*/  HADD2.F32 R55, -RZ, R54.H0_H0 ;  /* 0x20000036ff377230 */ /* 0x000fc40000004100 */
[----:B------:R-:W-:Y:S02]  /*ab90*/  HADD2.F32 R59, -RZ, R51.H0_H0 ;  /* 0x20000033ff3b7230 */ /* 0x000fe40000004100 */
[CC--:B------:R-:W-:Y:S01]  /*aba0*/  FMUL.FTZ R72, R58.reuse, R57.reuse ;  /* 0x000000393a487220 */ /* 0x0c0fe20000410000 */
[----:B------:R-:W-:Y:S02]  /*abb0*/  HADD2.F32 R53, -RZ, R53.H1_H1 ;  /* 0x30000035ff357230 */ /* 0x000fe40000004100 */
[C---:B------:R-:W-:Y:S01]  /*abc0*/  FMUL.FTZ R73, R55.reuse, R57 ;  /* 0x0000003937497220 */ /* 0x040fe20000410000 */
[----:B------:R-:W-:Y:S01]  /*abd0*/  F2FP.F16.E4M3.UNPACK_B R57, R39.H1 ;  /* 0x00000027ff39723e */ /* 0x000fe200030006ff */
[----:B------:R-:W-:Y:S01]  /*abe0*/  FFMA.FTZ R55, R55, R59, -R72 ;  /* 0x0000003b37377223 */ /* 0x000fe20000010848 */
[----:B------:R-:W-:Y:S01]  /*abf0*/  F2FP.F16.E4M3.UNPACK_B R72, R48.H1 ;  /* 0x00000030ff48723e */ /* 0x000fe200030006ff */
[----:B------:R-:W-:Y:S01]  /*ac00*/  HADD2.F32 R49, -RZ, R49.H1_H1 ;  /* 0x30000031ff317230 */ /* 0x000fe20000004100 */
[----:B------:R-:W-:Y:S01]  /*ac10*/  F2FP.F16.E4M3.UNPACK_B R48, R15.H1 ;  /* 0x0000000fff30723e */ /* 0x000fe200030006ff */
[----:B------:R-:W-:Y:S01]  /*ac20*/  FFMA.FTZ R15, R58, R59, R73 ;  /* 0x0000003b3a0f7223 */ /* 0x000fe20000010049 */
[----:B------:R-:W-:Y:S01]  /*ac30*/  F2FP.F16.E4M3.UNPACK_B R59, R43.H1 ;  /* 0x0000002bff3b723e */ /* 0x000fe200030006ff */
[----:B------:R-:W-:Y:S01]  /*ac40*/  HADD2.F32 R58, -RZ, R57.H0_H0 ;  /* 0x20000039ff3a7230 */ /* 0x000fe20000004100 */
[----:B------:R-:W-:Y:S01]  /*ac50*/  F2FP.SATFINITE.E4M3.F32.PACK_AB_MERGE_C R47, R56, R47, RZ ;  /* 0x0000002f382f723e */ /* 0x000fe200048070ff */
[----:B------:R-:W-:Y:S01]  /*ac60*/  HADD2.F32 R73, -RZ, R72.H0_H0 ;  /* 0x20000048ff497230 */ /* 0x000fe20000004100 */
[----:B------:R-:W-:Y:S01]  /*ac70*/  F2FP.SATFINITE.E4M3.F32.PACK_AB_MERGE_C R13, R13, R46, R37 ;  /* 0x0000002e0d0d723e */ /* 0x000fe20004807025 */
[----:B------:R-:W-:Y:S01]  /*ac80*/  HADD2.F32 R39, -RZ, R48.H0_H0 ;  /* 0x20000030ff277230 */ /* 0x000fe20000004100 */
[----:B------:R-:W-:Y:S01]  /*ac90*/  F2FP.SATFINITE.E4M3.F32.PACK_AB_MERGE_C R37, R50, R45, R47 ;  /* 0x0000002d3225723e */ /* 0x000fe2000480702f */
        /* <DEDUP_REMOVED lines=9> */
[CC--:B------:R-:W-:Y:S01]  /*ad30*/  FMUL.FTZ R73, R57.reuse, R72.reuse ;  /* 0x0000004839497220 */ /* 0x0c0fe20000410000 */
[----:B------:R-:W-:Y:S02]  /*ad40*/  HADD2.F32 R54, -RZ, R54.H1_H1 ;  /* 0x30000036ff367230 */ /* 0x000fe40000004100 */
[C---:B------:R-:W-:Y:S01]  /*ad50*/  FMUL.FTZ R72, R48.reuse, R72 ;  /* 0x0000004830487220 */ /* 0x040fe20000410000 */
[----:B------:R-:W-:Y:S02]  /*ad60*/  HADD2.F32 R51, -RZ, R51.H1_H1 ;  /* 0x30000033ff337230 */ /* 0x000fe40000004100 */
[-C--:B------:R-:W-:Y:S01]  /*ad70*/  FFMA.FTZ R58, R48, R59.reuse, -R73 ;  /* 0x0000003b303a7223 */ /* 0x080fe20000010849 */
[----:B------:R-:W-:Y:S01]  /*ad80*/  FFMA.FTZ R72, R57, R59, R72 ;  /* 0x0000003b39487223 */ /* 0x000fe20000010048 */
[CC--:B------:R-:W-:Y:S01]  /*ad90*/  FMUL.FTZ R57, R53.reuse, R49.reuse ;  /* 0x0000003135397220 */ /* 0x0c0fe20000410000 */
[----:B------:R-:W-:Y:S02]  /*ada0*/  FMUL.FTZ R48, R54, R49 ;  /* 0x0000003136307220 */ /* 0x000fe40000410000 */
[----:B------:R-:W-:Y:S01]  /*adb0*/  F2FP.SATFINITE.E4M3.F32.PACK_AB_MERGE_C R39, R58, R39, RZ ;  /* 0x000000273a27723e */ /* 0x000fe200048070ff */
[-C--:B------:R-:W-:Y:S01]  /*adc0*/  FFMA.FTZ R54, R54, R51.reuse, -R57 ;  /* 0x0000003336367223 */ /* 0x080fe20000010839 */
[----:B------:R-:W-:Y:S01]  /*add0*/  FFMA.FTZ R48, R53, R51, R48 ;  /* 0x0000003335307223 */ /* 0x000fe20000010030 */
[----:B------:R-:W-:-:S03]  /*ade0*/  F2FP.SATFINITE.E4M3.F32.PACK_AB_MERGE_C R43, R72, R43, RZ ;  /* 0x0000002b482b723e */ /* 0x000fc600048070ff */
[----:B------:R-:W-:Y:S02]  /*adf0*/  F2FP.SATFINITE.E4M3.F32.PACK_AB_MERGE_C R39, R54, R55, R39 ;  /* 0x000000373627723e */ /* 0x000fe40004807027 */
[----:B------:R-:W-:-:S03]  /*ae00*/  F2FP.SATFINITE.E4M3.F32.PACK_AB_MERGE_C R43, R48, R15, R43 ;  /* 0x0000000f302b723e */ /* 0x000fc6000480702b */
[----:B------:R-:W-:Y:S02]  /*ae10*/  IMAD.MOV.U32 R15, RZ, RZ, R39 ;  /* 0x000000ffff0f7224 */ /* 0x000fe400078e0027 */
[----:B------:R-:W-:-:S07]  /*ae20*/  IMAD.MOV.U32 R39, RZ, RZ, R43 ;  /* 0x000000ffff277224 */ /* 0x000fce00078e002b */
.L_x_3134:
[----:B------:R-:W-:Y:S05]  /*ae30*/  BSYNC B2 ;  /* 0x0000000000027941 */ /* 0x000fea0003800000 */
.L_x_3133:
[----:B------:R-:W-:Y:S01]  /*ae40*/  ISETP.GE.AND P3, PT, R11, R105, PT ;  /* 0x000000690b00720c */ /* 0x000fe20003f66270 */
[----:B-1----:R1:W-:-:S12]  /*ae50*/  ST.E.128 desc[UR42][R40.64], R12 ;  /* 0x0000000c28007985 */ /* 0x0023d8000c101d2a */
[----:B------:R-:W-:-:S04]  /*ae60*/  @!P3 IADD3 R42, P4, R11, R42, RZ ;  /* 0x0000002a0b2ab210 */ /* 0x000fc80007f9e0ff */
[----:B------:R-:W-:-:S05]  /*ae70*/  @!P3 LEA.HI.X.SX32 R43, R11, R44, 0x1, P4 ;  /* 0x0000002c0b2bb211 */ /* 0x000fca00020f0eff */
[----:B---3--:R1:W-:Y:S04]  /*ae80*/  @!P3 ST.E.128 desc[UR42][R42.64], R36 ;  /* 0x000000242a00b985 */ /* 0x0083e8000c101d2a */
.L_x_3132:
[----:B------:R-:W-:Y:S05]  /*ae90*/  BSYNC B1 ;  /* 0x0000000000017941 */ /* 0x000fea0003800000 */
.L_x_3131:
[----:B------:R-:W-:-:S03]  /*aea0*/  UMOV UR4, 0xffffffff ;  /* 0xffffffff00047882 */ /* 0x000fc60000000000 */
[----:B------:R-:W-:Y:S05]  /*aeb0*/  BRA.DIV UR4, `(.L_x_3135) ;  /* 0x0000025a04a87947 */ /* 0x000fea000b800000 */
[----:B-1----:R-:W1:Y:S04]  /*aec0*/  SHFL.IDX PT, R100, R100, 0x3, 0x181f ;  /* 0x00781f0064647f89 */ /* 0x002e6800000e0000 */
[----:B---3--:R3:W0:Y:S02]  /*aed0*/  SHFL.IDX PT, R42, R99, 0x3, 0x181f ;  /* 0x00781f00632a7f89 */ /* 0x00862400000e0000 */
.L_x_3469:
[----:B------:R-:W-:-:S05]  /*aee0*/  VIADD R11, R220, 0x60 ;  /* 0x00000060dc0b7836 */ /* 0x000fca0000000000 */
[----:B------:R-:W-:-:S13]  /*aef0*/  ISETP.GE.OR P3, PT, R11, R97, P1 ;  /* 0x000000610b00720c */ /* 0x000fda0000f66670 */
[----:B------:R-:W-:Y:S05]  /*af00*/  @P3 BRA `(.L_x_3110) ;  /* 0x0000001400903947 */ /* 0x000fea0003800000 */
[----:B----4-:R-:W4:Y:S01]  /*af10*/  LDL R14, [R1+0x48] ;  /* 0x00004800010e7983 */ /* 0x010f220000100800 */
[----:B------:R-:W-:Y:S01]  /*af20*/  SEL R106, R34, R106, !P0 ;  /* 0x0000006a226a7207 */ /* 0x000fe20004000000 */
[C---:B------:R-:W-:Y:S01]  /*af30*/  VIADD R15, R220.reuse, 0x60 ;  /* 0x00000060dc0f7836 */ /* 0x040fe20000000000 */
[----:B0-----:R-:W-:Y:S01]  /*af40*/  IADD3 R40, P3, R71, R42, RZ ;  /* 0x0000002a47287210 */ /* 0x001fe20007f7e0ff */
[----:B------:R-:W-:Y:S01]  /*af50*/  VIADD R12, R220, 0x60 ;  /* 0x00000060dc0c7836 */ /* 0x000fe20000000000 */
[----:B------:R-:W-:Y:S01]  /*af60*/  SHF.R.S32.HI R11, RZ, 0x1f, R106 ;  /* 0x0000001fff0b7819 */ /* 0x000fe2000001146a */
[----:B------:R-:W-:Y:S01]  /*af70*/  BSSY B1, `(.L_x_3136) ;  /* 0x00000ed000017945 */ /* 0x000fe20003800000 */
[----:B------:R-:W-:Y:S01]  /*af80*/  SHF.L.U32 R15, R15, 0x7, RZ ;  /* 0x000000070f0f7819 */ /* 0x000fe200000006ff */
[----:B------:R-:W-:Y:S01]  /*af90*/  IMAD.SHL.U32 R12, R12, 0x80, RZ ;  /* 0x000000800c0c7824 */ /* 0x000fe200078e00ff */
[----:B------:R-:W-:Y:S01]  /*afa0*/  LEA.HI R106, R11, R106, RZ, 0x5 ;  /* 0x0000006a0b6a7211 */ /* 0x000fe200078f28ff */
[----:B-1----:R-:W-:Y:S01]  /*afb0*/  IMAD.X R41, R100, 0x1, R87, P3 ;  /* 0x0000000164297824 */ /* 0x002fe200018e0657 */
[----:B------:R-:W-:-:S02]  /*afc0*/  LOP3.LUT R15, R15, 0x380, RZ, 0xc0, !PT ;  /* 0x000003800f0f7812 */ /* 0x000fc400078ec0ff */
[----:B------:R-:W-:Y:S02]  /*afd0*/  LEA.HI.SX32 R106, R106, R77, 0x1b ;  /* 0x0000004d6a6a7211 */ /* 0x000fe400078fdaff */
[----:B------:R-:W-:Y:S02]  /*afe0*/  LOP3.LUT R12, R12, 0x380, RZ, 0xc0, !PT ;  /* 0x000003800c0c7812 */ /* 0x000fe400078ec0ff */
[----:B------:R-:W-:Y:S01]  /*aff0*/  SHF.R.S32.HI R13, RZ, 0x1f, R106 ;  /* 0x0000001fff0d7819 */ /* 0x000fe2000001146a */
[----:B------:R-:W-:Y:S01]  /*b000*/  IMAD.SHL.U32 R11, R106, 0x10, RZ ;  /* 0x000000106a0b7824 */ /* 0x000fe200078e00ff */
[----:B------:R-:W-:Y:S02]  /*b010*/  SHF.R.U32.HI R15, RZ, 0x3, R15 ;  /* 0x00000003ff0f7819 */ /* 0x000fe4000001160f */
        /* <DEDUP_REMOVED lines=10> */
[----:B------:R-:W0:Y:S04]  /*b0c0*/  LDS.128 R12, [R13+0x28400] ;  /* 0x028400000d0c7984 */ /* 0x000e280000000c00 */
[----:B------:R-:W1:Y:S01]  /*b0d0*/  LDS.128 R36, [R36+0x28400] ;  /* 0x0284000024247984 */ /* 0x000e620000000c00 */
[----:B------:R-:W-:Y:S05]  /*b0e0*/  @P2 BRA `(.L_x_3137) ;  /* 0x0000000c00542947 */ /* 0x000fea0003800000 */
[----:B------:R-:W-:Y:S01]  /*b0f0*/  SHF.R.U32.HI R43, RZ, 0x8, R61 ;  /* 0x00000008ff2b7819 */ /* 0x000fe2000001163d */
[----:B-1----:R-:W-:Y:S01]  /*b100*/  IMAD.MOV.U32 R48, RZ, RZ, R36 ;  /* 0x000000ffff307224 */ /* 0x002fe200078e0024 */
[----:B0-----:R-:W-:Y:S01]  /*b110*/  MOV R47, R12 ;  /* 0x0000000c002f7202 */ /* 0x001fe20000000f00 */
[----:B------:R-:W-:Y:S01]  /*b120*/  IMAD.MOV.U32 R44, RZ, RZ, R38 ;  /* 0x000000ffff2c7224 */ /* 0x000fe200078e0026 */
[----:B------:R-:W-:Y:S01]  /*b130*/  LOP3.LUT R49, R61, 0xff0000ff, RZ, 0xc0, !PT ;  /* 0xff0000ff3d317812 */ /* 0x000fe200078ec0ff */
[----:B------:R-:W-:Y:S01]  /*b140*/  IMAD.SHL.U32 R12, R43, 0x100, RZ ;  /* 0x000001002b0c7824 */ /* 0x000fe200078e00ff */
[----:B------:R-:W-:Y:S01]  /*b150*/  SHF.R.U32.HI R52, RZ, 0x8, R63 ;  /* 0x00000008ff347819 */ /* 0x000fe2000001163f */
[----:B------:R-:W-:Y:S01]  /*b160*/  IMAD.MOV.U32 R43, RZ, RZ, R14 ;  /* 0x000000ffff2b7224 */ /* 0x000fe200078e000e */
[----:B------:R-:W-:Y:S02]  /*b170*/  SHF.R.U32.HI R53, RZ, 0x10, R61 ;  /* 0x00000010ff357819 */ /* 0x000fe4000001163d */
[----:B------:R-:W-:Y:S01]  /*b180*/  LOP3.LUT R49, R49, 0xff00, R12, 0xf8, !PT ;  /* 0x0000ff0031317812 */ /* 0x000fe200078ef80c */
[----:B------:R-:W-:Y:S01]  /*b190*/  IMAD.SHL.U32 R12, R52, 0x100, RZ ;  /* 0x00000100340c7824 */ /* 0x000fe200078e00ff */
[----:B------:R-:W-:-:S02]  /*b1a0*/  SHF.R.U32.HI R54, RZ, 0x10, R63 ;  /* 0x00000010ff367819 */ /* 0x000fc4000001163f */
[----:B------:R-:W-:Y:S02]  /*b1b0*/  LOP3.LUT R51, R63, 0xff0000ff, RZ, 0xc0, !PT ;  /* 0xff0000ff3f337812 */ /* 0x000fe400078ec0ff */
[----:B------:R-:W-:Y:S02]  /*b1c0*/  SHF.R.U32.HI R50, RZ, 0x8, R65 ;  /* 0x00000008ff327819 */ /* 0x000fe40000011641 */
[----:B------:R-:W-:Y:S02]  /*b1d0*/  SHF.L.U32 R36, R53, 0x10, RZ ;  /* 0x0000001035247819 */ /* 0x000fe400000006ff */
[----:B------:R-:W-:Y:S01]  /*b1e0*/  SHF.R.U32.HI R46, RZ, 0x8, R67 ;  /* 0x00000008ff2e7819 */ /* 0x000fe20000011643 */
[----:B------:R-:W-:Y:S01]  /*b1f0*/  IMAD.SHL.U32 R14, R50, 0x100, RZ ;  /* 0x00000100320e7824 */ /* 0x000fe200078e00ff */
[----:B------:R-:W-:Y:S01]  /*b200*/  LOP3.LUT R53, R51, 0xff00, R12, 0xf8, !PT ;  /* 0x0000ff0033357812 */ /* 0x000fe200078ef80c */
[----:B------:R-:W-:Y:S01]  /*b210*/  IMAD.U32 R12, R54, 0x10000, RZ ;  /* 0x00010000360c7824 */ /* 0x000fe200078e00ff */
[----:B------:R-:W-:Y:S01]  /*b220*/  LOP3.LUT R55, R65, 0xff0000ff, RZ, 0xc0, !PT ;  /* 0xff0000ff41377812 */ /* 0x000fe200078ec0ff */
[----:B------:R-:W-:Y:S01]  /*b230*/  IMAD.SHL.U32 R38, R46, 0x100, RZ ;  /* 0x000001002e267824 */ /* 0x000fe200078e00ff */
[----:B------:R-:W-:-:S02]  /*b240*/  LOP3.LUT R36, R49, 0xff0000, R36, 0xf8, !PT ;  /* 0x00ff000031247812 */ /* 0x000fc400078ef824 */
[----:B------:R-:W-:Y:S02]  /*b250*/  F2FP.F16.E4M3.UNPACK_B R54, R103.H1 ;  /* 0x00000067ff36723e */ /* 0x000fe400030006ff */
[----:B------:R-:W-:Y:S02]  /*b260*/  F2FP.F16.E4M3.UNPACK_B R51, R48.H1 ;  /* 0x00000030ff33723e */ /* 0x000fe400030006ff */
[----:B------:R-:W-:Y:S02]  /*b270*/  F2FP.F16.E4M3.UNPACK_B R49, R47.H1 ;  /* 0x0000002fff31723e */ /* 0x000fe400030006ff */
[----:B------:R-:W-:Y:S01]  /*b280*/  SHF.R.U32.HI R45, RZ, 0x10, R65 ;  /* 0x00000010ff2d7819 */ /* 0x000fe20000011641 */
[----:B------:R-:W-:Y:S01]  /*b290*/  HADD2.F32 R50, -RZ, R51.H0_H0 ;  /* 0x20000033ff327230 */ /* 0x000fe20000004100 */
[----:B------:R-:W-:Y:S01]  /*b2a0*/  LOP3.LUT R59, R67, 0xff0000ff, RZ, 0xc0, !PT ;  /* 0xff0000ff433b7812 */ /* 0x000fe200078ec0ff */
[----:B------:R-:W-:Y:S01]  /*b2b0*/  HADD2.F32 R46, -RZ, R49.H0_H0 ;  /* 0x20000031ff2e7230 */ /* 0x000fe20000004100 */
[----:B------:R-:W-:Y:S01]  /*b2c0*/  LOP3.LUT R57, R55, 0xff00, R14, 0xf8, !PT ;  /* 0x0000ff0037397812 */ /* 0x000fe200078ef80e */
[----:B------:R-:W-:Y:S01]  /*b2d0*/  HADD2.F32 R55, -RZ, R54.H0_H0 ;  /* 0x20000036ff377230 */ /* 0x000fe20000004100 */
[----:B------:R-:W-:-:S02]  /*b2e0*/  F2FP.F16.E4M3.UNPACK_B R52, R101.H1 ;  /* 0x00000065ff34723e */ /* 0x000fc400030006ff */
[----:B------:R-:W-:Y:S01]  /*b2f0*/  LOP3.LUT R59, R59, 0xff00, R38, 0xf8, !PT ;  /* 0x0000ff003b3b7812 */ /* 0x000fe200078ef826 */
[----:B------:R-:W-:Y:S01]  /*b300*/  IMAD.U32 R38, R45, 0x10000, RZ ;  /* 0x000100002d267824 */ /* 0x000fe200078e00ff */
[----:B------:R-:W-:Y:S01]  /*b310*/  LOP3.LUT R12, R53, 0xff0000, R12, 0xf8, !PT ;  /* 0x00ff0000350c7812 */ /* 0x000fe200078ef80c */
[----:B------:R-:W-:Y:S02]  /*b320*/  HADD2.F32 R53, -RZ, R52.H0_H0 ;  /* 0x20000034ff357230 */ /* 0x000fe40000004100 */
[-C--:B------:R-:W-:Y:S01]  /*b330*/  FMUL.FTZ R45, R50, R55.reuse ;  /* 0x00000037322d7220 */ /* 0x080fe20000410000 */
[C---:B------:R-:W-:Y:S01]  /*b340*/  FMUL.FTZ R55, R46.reuse, R55 ;  /* 0x000000372e377220 */ /* 0x040fe20000410000 */
[----:B------:R-:W-:Y:S02]  /*b350*/  SHF.R.U32.HI R56, RZ, 0x10, R67 ;  /* 0x00000010ff387819 */ /* 0x000fe40000011643 */
[-C--:B------:R-:W-:Y:S01]  /*b360*/  FFMA.FTZ R45, R46, R53.reuse, -R45 ;  /* 0x000000352e2d7223 */ /* 0x080fe2000001082d */
[----:B------:R-:W-:Y:S01]  /*b370*/  FFMA.FTZ R46, R50, R53, R55 ;  /* 0x00000035322e7223 */ /* 0x000fe20000010037 */
        /* <DEDUP_REMOVED lines=8> */
[----:B------:R-:W-:Y:S01]  /*b400*/  IMAD.U32 R14, R56, 0x10000, RZ ;  /* 0x00010000380e7824 */ /* 0x000fe200078e00ff */
[----:B------:R-:W-:Y:S01]  /*b410*/  F2FP.F16.E4M3.UNPACK_B R101, R101 ;  /* 0x00000065ff65723e */ /* 0x000fe200020006ff */
[-C--:B------:R-:W-:Y:S01]  /*b420*/  FMUL.FTZ R57, R50, R53.reuse ;  /* 0x0000003532397220 */ /* 0x080fe20000410000 */
[----:B------:R-:W-:Y:S01]  /*b430*/  FMUL.FTZ R47, R54, R53 ;  /* 0x00000035362f7220 */ /* 0x000fe20000410000 */
[----:B------:R-:W-:Y:S01]  /*b440*/  HADD2.F32 R56, -RZ, R103.H0_H0 ;  /* 0x20000067ff387230 */ /* 0x000fe20000004100 */
[----:B------:R-:W-:Y:S01]  /*b450*/  LOP3.LUT R14, R59, 0xff0000, R14, 0xf8, !PT ;  /* 0x00ff00003b0e7812 */ /* 0x000fe200078ef80e */
[----:B------:R-:W-:-:S02]  /*b460*/  HADD2.F32 R53, -RZ, R52.H0_H0 ;  /* 0x20000034ff357230 */ /* 0x000fc40000004100 */
[-C--:B------:R-:W-:Y:S01]  /*b470*/  FFMA.FTZ R48, R50, R55.reuse, -R47 ;  /* 0x0000003732307223 */ /* 0x080fe2000001082f */
[----:B------:R-:W-:Y:S02]  /*b480*/  HADD2.F32 R49, -RZ, R51.H0_H0 ;  /* 0x20000033ff317230 */ /* 0x000fe40000004100 */
[----:B------:R-:W-:Y:S01]  /*b490*/  FFMA.FTZ R47, R54, R55, R57 ;  /* 0x00000037362f7223 */ /* 0x000fe20000010039 */
[----:B------:R-:W-:Y:S02]  /*b4a0*/  HADD2.F32 R50, -RZ, R101.H0_H0 ;  /* 0x20000065ff327230 */ /* 0x000fe40000004100 */
[-C--:B------:R-:W-:Y:S01]  /*b4b0*/  FMUL.FTZ R58, R53, R56.reuse ;  /* 0x00000038353a7220 */ /* 0x080fe20000410000 */
[----:B------:R-:W-:Y:S02]  /*b4c0*/  HADD2.F32 R103, -RZ, R103.H1_H1 ;  /* 0x30000067ff677230 */ /* 0x000fe40000004100 */
[C---:B------:R-:W-:Y:S01]  /*b4d0*/  FMUL.FTZ R56, R49.reuse, R56 ;  /* 0x0000003831387220 */ /* 0x040fe20000410000 */
[----:B------:R-:W-:Y:S01]  /*b4e0*/  HADD2.F32 R54, -RZ, R52.H1_H1 ;  /* 0x30000034ff367230 */ /* 0x000fe20000004100 */
[----:B------:R-:W-:Y:S01]  /*b4f0*/  F2FP.F16.E4M3.UNPACK_B R57, R104.H1 ;  /* 0x00000068ff39723e */ /* 0x000fe200030006ff */
[----:B------:R-:W-:Y:S01]  /*b500*/  HADD2.F32 R51, -RZ, R51.H1_H1 ;  /* 0x30000033ff337230 */ /* 0x000fe20000004100 */
[----:B------:R-:W-:Y:S01]  /*b510*/  F2FP.F16.E4M3.UNPACK_B R55, R44.H1 ;  /* 0x0000002cff37723e */ /* 0x000fe200030006ff */
[----:B------:R-:W-:Y:S01]  /*b520*/  FFMA.FTZ R49, R49, R50, -R58 ;  /* 0x0000003231317223 */ /* 0x000fe2000001083a */
[----:B------:R-:W-:-:S02]  /*b530*/  HADD2.F32 R101, -RZ, R101.H1_H1 ;  /* 0x30000065ff657230 */ /* 0x000fc40000004100 */
[----:B------:R-:W-:Y:S01]  /*b540*/  FFMA.FTZ R50, R53, R50, R56 ;  /* 0x0000003235327223 */ /* 0x000fe20000010038 */
[CC--:B------:R-:W-:Y:S01]  /*b550*/  FMUL.FTZ R52, R54.reuse, R103.reuse ;  /* 0x0000006736347220 */ /* 0x0c0fe20000410000 */
[C---:B------:R-:W-:Y:S01]  /*b560*/  FMUL.FTZ R103, R51.reuse, R103 ;  /* 0x0000006733677220 */ /* 0x040fe20000410000 */
[----:B------:R-:W-:Y:S01]  /*b570*/  F2FP.F16.E4M3.UNPACK_B R58, R102.H1 ;  /* 0x00000066ff3a723e */ /* 0x000fe200030006ff */
[----:B------:R-:W-:Y:S01]  /*b580*/  HADD2.F32 R61, -RZ, R57.H0_H0 ;  /* 0x20000039ff3d7230 */ /* 0x000fe20000004100 */
[----:B------:R-:W-:Y:S01]  /*b590*/  F2FP.F16.E4M3.UNPACK_B R53, R43.H1 ;  /* 0x0000002bff35723e */ /* 0x000fe200030006ff */
[----:B------:R-:W-:Y:S02]  /*b5a0*/  HADD2.F32 R56, -RZ, R55.H0_H0 ;  /* 0x20000037ff387230 */ /* 0x000fe40000004100 */
[-C--:B------:R-:W-:Y:S01]  /*b5b0*/  FFMA.FTZ R52, R51, R101.reuse, -R52 ;  /* 0x0000006533347223 */ /* 0x080fe20000010834 */
[----:B------:R-:W-:Y:S01]  /*b5c0*/  FFMA.FTZ R51, R54, R101, R103 ;  /* 0x0000006536337223 */ /* 0x000fe20000010067 */
[----:B------:R-:W-:Y:S01]  /*b5d0*/  HADD2.F32 R60, -RZ, R57.H1_H1 ;  /* 0x30000039ff3c7230 */ /* 0x000fe20000004100 */
[----:B------:R-:W-:Y:S01]  /*b5e0*/  F2FP.F16.E4M3.UNPACK_B R104, R104 ;  /* 0x00000068ff68723e */ /* 0x000fe200020006ff */
[----:B------:R-:W-:-:S02]  /*b5f0*/  HADD2.F32 R54, -RZ, R53.H0_H0 ;  /* 0x20000035ff367230 */ /* 0x000fc40000004100 */
[----:B------:R-:W-:Y:S01]  /*b600*/  FMUL.FTZ R63, R56, R61 ;  /* 0x0000003d383f7220 */ /* 0x000fe20000410000 */
[--C-:B------:R-:W-:Y:S01]  /*b610*/  HADD2.F32 R59, -RZ, R58.reuse.H0_H0 ;  /* 0x2000003aff3b7230 */ /* 0x100fe20000004100 */
[----:B------:R-:W-:Y:S01]  /*b620*/  F2FP.F16.E4M3.UNPACK_B R43, R43 ;  /* 0x0000002bff2b723e */ /* 0x000fe200020006ff */
[----:B------:R-:W-:Y:S02]  /*b630*/  HADD2.F32 R57, -RZ, R55.H1_H1 ;  /* 0x30000037ff397230 */ /* 0x000fe40000004100 */
[C---:B------:R-:W-:Y:S01]  /*b640*/  FMUL.FTZ R61, R54.reuse, R61 ;  /* 0x0000003d363d7220 */ /* 0x040fe20000410000 */
[----:B------:R-:W-:Y:S02]  /*b650*/  HADD2.F32 R55, -RZ, R53.H1_H1 ;  /* 0x30000035ff377230 */ /* 0x000fe40000004100 */
[-C--:B------:R-:W-:Y:S01]  /*b660*/  FFMA.FTZ R53, R54, R59.reuse, -R63 ;  /* 0x0000003b36357223 */ /* 0x080fe2000001083f */
[----:B------:R-:W-:Y:S02]  /*b670*/  HADD2.F32 R58, -RZ, R58.H1_H1 ;  /* 0x3000003aff3a7230 */ /* 0x000fe40000004100 */
[----:B------:R-:W-:Y:S01]  /*b680*/  FMUL.FTZ R54, R57, R60 ;  /* 0x0000003c39367220 */ /* 0x000fe20000410000 */
[----:B------:R-:W-:Y:S01]  /*b690*/  F2FP.F16.E4M3.UNPACK_B R102, R102 ;  /* 0x00000066ff66723e */ /* 0x000fe200020006ff */
[C---:B------:R-:W-:Y:S01]  /*b6a0*/  FMUL.FTZ R60, R55.reuse, R60 ;  /* 0x0000003c373c7220 */ /* 0x040fe20000410000 */
[----:B------:R-:W-:Y:S01]  /*b6b0*/  FFMA.FTZ R61, R56, R59, R61 ;  /* 0x0000003b383d7223 */ /* 0x000fe2000001003d */
[----:B------:R-:W-:Y:S01]  /*b6c0*/  FFMA.FTZ R62, R55, R58, -R54 ;  /* 0x0000003a373e7223 */ /* 0x000fe20000010836 */
[----:B------:R-:W-:Y:S01]  /*b6d0*/  F2FP.F16.E4M3.UNPACK_B R54, R44 ;  /* 0x0000002cff36723e */ /* 0x000fe200020006ff */
[----:B------:R-:W-:Y:S01]  /*b6e0*/  FFMA.FTZ R64, R57, R58, R60 ;  /* 0x0000003a39407223 */ /* 0x000fe2000001003c */
[----:B------:R-:W-:Y:S01]  /*b6f0*/  HADD2.F32 R57, -RZ, R104.H0_H0 ;  /* 0x20000068ff397230 */ /* 0x000fe20000004100 */
[----:B------:R-:W-:Y:S01]  /*b700*/  F2FP.SATFINITE.E4M3.F32.PACK_AB_MERGE_C R45, R48, R45, RZ ;  /* 0x0000002d302d723e */ /* 0x000fe200048070ff */
[----:B------:R-:W-:Y:S01]  /*b710*/  HADD2.F32 R44, -RZ, R43.H0_H0 ;  /* 0x2000002bff2c7230 */ /* 0x000fe20000004100 */
[----:B------:R-:W-:Y:S01]  /*b720*/  F2FP.SATFINITE.E4M3.F32.PACK_AB_MERGE_C R62, R62, R53, RZ ;  /* 0x000000353e3e723e */ /* 0x000fe200048070ff */
[----:B------:R-:W-:Y:S01]  /*b730*/  HADD2.F32 R55, -RZ, R54.H0_H0 ;  /* 0x20000036ff377230 */ /* 0x000fe20000004100 */
[----:B------:R-:W-:Y:S01]  /*b740*/  F2FP.SATFINITE.E4M3.F32.PACK_AB_MERGE_C R47, R47, R46, RZ ;  /* 0x0000002e2f2f723e */ /* 0x000fe200048070ff */
[----:B------:R-:W-:-:S02]  /*b750*/  HADD2.F32 R104, -RZ, R104.H1_H1 ;  /* 0x30000068ff687230 */ /* 0x000fc40000004100 */
[CC--:B------:R-:W-:Y:S01]  /*b760*/  FMUL.FTZ R58, R44.reuse, R57.reuse ;  /* 0x000000392c3a7220 */ /* 0x0c0fe20000410000 */
[----:B------:R-:W-:Y:S02]  /*b770*/  HADD2.F32 R43, -RZ, R43.H1_H1 ;  /* 0x3000002bff2b7230 */ /* 0x000fe40000004100 */
[----:B------:R-:W-:Y:S01]  /*b780*/  FMUL.FTZ R59, R55, R57 ;  /* 0x00000039373b7220 */ /* 0x000fe20000410000 */
[----:B------:R-:W-:Y:S01]  /*b790*/  HADD2.F32 R56, -RZ, R102.H0_H0 ;  /* 0x20000066ff387230 */ /* 0x000fe20000004100 */
[----:B------:R-:W-:Y:S01]  /*b7a0*/  F2FP.F16.E4M3.UNPACK_B R53, R37 ;  /* 0x00000025ff35723e */ /* 0x000fe200020006ff */
[----:B------:R-:W-:Y:S02]  /*b7b0*/  HADD2.F32 R54, -RZ, R54.H1_H1 ;  /* 0x30000036ff367230 */ /* 0x000fe40000004100 */
[C---:B------:R-:W-:Y:S01]  /*b7c0*/  FMUL.FTZ R57, R43.reuse, R104 ;  /* 0x000000682b397220 */ /* 0x040fe20000410000 */
[----:B------:R-:W-:Y:S01]  /*b7d0*/  HADD2.F32 R102, -RZ, R102.H1_H1 ;  /* 0x30000066ff667230 */ /* 0x000fe20000004100 */
[----:B------:R-:W-:Y:S01]  /*b7e0*/  F2FP.F16.E4M3.UNPACK_B R48, R13 ;  /* 0x0000000dff30723e */ /* 0x000fe200020006ff */
[----:B------:R-:W-:Y:S01]  /*b7f0*/  FFMA.FTZ R44, R44, R56, -R59 ;  /* 0x000000382c2c7223 */ /* 0x000fe2000001083b */
[----:B------:R-:W-:Y:S01]  /*b800*/  FMUL.FTZ R60, R54, R104 ;  /* 0x00000068363c7220 */ /* 0x000fe20000410000 */
[----:B------:R-:W-:Y:S01]  /*b810*/  F2FP.SATFINITE.E4M3.F32.PACK_AB_MERGE_C R46, R52, R49, R45 ;  /* 0x00000031342e723e */ /* 0x000fe2000480702d */
[----:B------:R-:W-:Y:S01]  /*b820*/  FFMA.FTZ R57, R54, R102, R57 ;  /* 0x0000006636397223 */ /* 0x000fe20000010039 */
[----:B------:R-:W-:Y:S01]  /*b830*/  F2FP.F16.E4M3.UNPACK_B R54, R38 ;  /* 0x00000026ff36723e */ /* 0x000fe200020006ff */
[----:B------:R-:W-:Y:S01]  /*b840*/  FFMA.FTZ R43, R43, R102, -R60 ;  /* 0x000000662b2b7223 */ /* 0x000fe2000001083c */
[----:B------:R-:W-:Y:S01]  /*b850*/  FFMA.FTZ R58, R55, R56, R58 ;  /* 0x00000038373a7223 */ /* 0x000fe2000001003a */
[----:B------:R-:W-:Y:S01]  /*b860*/  F2FP.SATFINITE.E4M3.F32.PACK_AB_MERGE_C R45, R51, R50, R47 ;  /* 0x00000032332d723e */ /* 0x000fe2000480702f */
[--C-:B------:R-:W-:Y:S01]  /*b870*/  HADD2.F32 R49, -RZ, R53.reuse.H0_H0 ;  /* 0x20000035ff317230 */ /* 0x100fe20000004100 */
[----:B------:R-:W-:Y:S01]  /*b880*/  F2FP.SATFINITE.E4M3.F32.PACK_AB_MERGE_C R61, R64, R61, RZ ;  /* 0x0000003d403d723e */ /* 0x000fe200048070ff */
[----:B------:R-:W-:Y:S01]  /*b890*/  HADD2.F32 R50, -RZ, R54.H0_H0 ;  /* 0x20000036ff327230 */ /* 0x000fe20000004100 */
[----:B------:R-:W-:Y:S01]  /*b8a0*/  F2FP.F16.E4M3.UNPACK_B R51, R36 ;  /* 0x00000024ff33723e */ /* 0x000fe200020006ff */
[----:B------:R-:W-:Y:S01]  /*b8b0*/  HADD2.F32 R47, -RZ, R48.H0_H0 ;  /* 0x20000030ff2f7230 */ /* 0x000fe20000004100 */
[----:B------:R-:W-:Y:S01]  /*b8c0*/  F2FP.SATFINITE.E4M3.F32.PACK_AB_MERGE_C R44, R43, R44, R62 ;  /* 0x0000002c2b2c723e */ /* 0x000fe2000480703e */
[----:B------:R-:W-:Y:S01]  /*b8d0*/  HADD2.F32 R53, -RZ, R53.H1_H1 ;  /* 0x30000035ff357230 */ /* 0x000fe20000004100 */
[----:B------:R-:W-:Y:S01]  /*b8e0*/  F2FP.SATFINITE.E4M3.F32.PACK_AB_MERGE_C R43, R57, R58, R61 ;  /* 0x0000003a392b723e */ /* 0x000fe2000480703d */
[----:B------:R-:W-:-:S02]  /*b8f0*/  HADD2.F32 R52, -RZ, R51.H0_H0 ;  /* 0x20000033ff347230 */ /* 0x000fc40000004100 */
[-C--:B------:R-:W-:Y:S01]  /*b900*/  FMUL.FTZ R56, R49, R50.reuse ;  /* 0x0000003231387220 */ /* 0x080fe20000410000 */
[C---:B------:R-:W-:Y:S01]  /*b910*/  FMUL.FTZ R58, R47.reuse, R50 ;  /* 0x000000322f3a7220 */ /* 0x040fe20000410000 */
[----:B------:R-:W-:Y:S01]  /*b920*/  HADD2.F32 R54, -RZ, R54.H1_H1 ;  /* 0x30000036ff367230 */ /* 0x000fe20000004100 */
[----:B------:R-:W-:Y:S01]  /*b930*/  F2FP.F16.E4M3.UNPACK_B R36, R36.H1 ;  /* 0x00000024ff24723e */ /* 0x000fe200030006ff */
        /* <DEDUP_REMOVED lines=8> */
[-C--:B------:R-:W-:Y:S01]  /*b9c0*/  FFMA.FTZ R50, R50, R52.reuse, -R55 ;  /* 0x0000003432327223 */ /* 0x080fe20000010837 */
[----:B------:R-:W-:Y:S01]  /*b9d0*/  F2FP.F16.E4M3.UNPACK_B R49, R13.H1 ;  /* 0x0000000dff31723e */ /* 0x000fe200030006ff */
[----:B------:R-:W-:Y:S01]  /*b9e0*/  FFMA.FTZ R13, R53, R52, R56 ;  /* 0x00000034350d7223 */ /* 0x000fe20000010038 */
[----:B------:R-:W-:Y:S01]  /*b9f0*/  HADD2.F32 R38, -RZ, R51.H0_H0 ;  /* 0x20000033ff267230 */ /* 0x000fe20000004100 */
[-C--:B------:R-:W-:Y:S01]  /*ba00*/  F2FP.F16.E4M3.UNPACK_B R60, R14.reuse.H1 ;  /* 0x0000000eff3c723e */ /* 0x080fe200030006ff */
[----:B------:R-:W-:Y:S01]  /*ba10*/  HADD2.F32 R53, -RZ, R54.H0_H0 ;  /* 0x20000036ff357230 */ /* 0x000fe20000004100 */
[----:B------:R-:W-:Y:S01]  /*ba20*/  F2FP.F16.E4M3.UNPACK_B R59, R14 ;  /* 0x0000000eff3b723e */ /* 0x000fe200020006ff */
[----:B------:R-:W-:Y:S01]  /*ba30*/  HADD2.F32 R37, -RZ, R49.H0_H0 ;  /* 0x20000031ff257230 */ /* 0x000fe20000004100 */
[----:B------:R-:W-:Y:S01]  /*ba40*/  F2FP.F16.E4M3.UNPACK_B R14, R12 ;  /* 0x0000000cff0e723e */ /* 0x000fe200020006ff */
[----:B------:R-:W-:-:S02]  /*ba50*/  HADD2.F32 R52, -RZ, R51.H1_H1 ;  /* 0x30000033ff347230 */ /* 0x000fc40000004100 */
[-C--:B------:R-:W-:Y:S01]  /*ba60*/  FMUL.FTZ R56, R38, R53.reuse ;  /* 0x0000003526387220 */ /* 0x080fe20000410000 */
[----:B------:R-:W-:Y:S02]  /*ba70*/  HADD2.F32 R55, -RZ, R54.H1_H1 ;  /* 0x30000036ff377230 */ /* 0x000fe40000004100 */
[----:B------:R-:W-:Y:S01]  /*ba80*/  FMUL.FTZ R53, R37, R53 ;  /* 0x0000003525357220 */ /* 0x000fe20000410000 */
[----:B------:R-:W-:Y:S02]  /*ba90*/  HADD2.F32 R49, -RZ, R49.H1_H1 ;  /* 0x30000031ff317230 */ /* 0x000fe40000004100 */
[--C-:B------:R-:W-:Y:S02]  /*baa0*/  HADD2.F32 R51, -RZ, R36.reuse.H0_H0 ;  /* 0x20000024ff337230 */ /* 0x100fe40000004100 */
[-C--:B------:R-:W-:Y:S01]  /*bab0*/  FMUL.FTZ R58, R52, R55.reuse ;  /* 0x00000037343a7220 */ /* 0x080fe20000410000 */
[----:B------:R-:W-:Y:S02]  /*bac0*/  HADD2.F32 R54, -RZ, R36.H1_H1 ;  /* 0x30000024ff367230 */ /* 0x000fe40000004100 */
[----:B------:R-:W-:Y:S01]  /*bad0*/  FMUL.FTZ R55, R49, R55 ;  /* 0x0000003731377220 */ /* 0x000fe20000410000 */
[----:B------:R-:W-:-:S02]  /*bae0*/  HADD2.F32 R61, -RZ, R60.H0_H0 ;  /* 0x2000003cff3d7230 */ /* 0x000fc40000004100 */
[-C--:B------:R-:W-:Y:S01]  /*baf0*/  FFMA.FTZ R36, R37, R51.reuse, -R56 ;  /* 0x0000003325247223 */ /* 0x080fe20000010838 */
[----:B------:R-:W-:Y:S01]  /*bb00*/  FFMA.FTZ R37, R38, R51, R53 ;  /* 0x0000003326257223 */ /* 0x000fe20000010035 */
[-C--:B------:R-:W-:Y:S01]  /*bb10*/  FFMA.FTZ R49, R49, R54.reuse, -R58 ;  /* 0x0000003631317223 */ /* 0x080fe2000001083a */
[----:B------:R-:W-:Y:S01]  /*bb20*/  FFMA.FTZ R38, R52, R54, R55 ;  /* 0x0000003634267223 */ /* 0x000fe20000010037 */
[----:B------:R-:W-:Y:S01]  /*bb30*/  F2FP.F16.E4M3.UNPACK_B R51, R15 ;  /* 0x0000000fff33723e */ /* 0x000fe200020006ff */
[----:B------:R-:W-:Y:S01]  /*bb40*/  HADD2.F32 R62, -RZ, R59.H0_H0 ;  /* 0x2000003bff3e7230 */ /* 0x000fe20000004100 */
[----:B------:R-:W-:Y:S01]  /*bb50*/  F2FP.F16.E4M3.UNPACK_B R54, R39.H1 ;  /* 0x00000027ff36723e */ /* 0x000fe200030006ff */
[----:B------:R-:W-:Y:S01]  /*bb60*/  HADD2.F32 R58, -RZ, R14.H0_H0 ;  /* 0x2000000eff3a7230 */ /* 0x000fe20000004100 */
[----:B------:R-:W-:Y:S01]  /*bb70*/  F2FP.F16.E4M3.UNPACK_B R15, R15.H1 ;  /* 0x0000000fff0f723e */ /* 0x000fe200030006ff */
[----:B------:R-:W-:Y:S01]  /*bb80*/  HADD2.F32 R60, -RZ, R60.H1_H1 ;  /* 0x3000003cff3c7230 */ /* 0x000fe20000004100 */
[----:B------:R-:W-:Y:S01]  /*bb90*/  F2FP.F16.E4M3.UNPACK_B R53, R39 ;  /* 0x00000027ff35723e */ /* 0x000fe200020006ff */
        /* <DEDUP_REMOVED lines=10> */
[----:B------:R-:W-:Y:S02]  /*bc40*/  HADD2.F32 R54, -RZ, R54.H1_H1 ;  /* 0x30000036ff367230 */ /* 0x000fe40000004100 */
[-C--:B------:R-:W-:Y:S01]  /*bc50*/  FMUL.FTZ R64, R55, R62.reuse ;  /* 0x0000003e37407220 */ /* 0x080fe20000410000 */
[----:B------:R-:W-:Y:S01]  /*bc60*/  FMUL.FTZ R62, R39, R62 ;  /* 0x0000003e273e7220 */ /* 0x000fe20000410000 */
[----:B------:R-:W-:Y:S02]  /*bc70*/  HADD2.F32 R15, -RZ, R15.H1_H1 ;  /* 0x3000000fff0f7230 */ /* 0x000fe40000004100 */
[----:B------:R-:W-:Y:S01]  /*bc80*/  FFMA.FTZ R61, R12, R57, R61 ;  /* 0x000000390c3d7223 */ /* 0x000fe2000001003d */
[----:B------:R-:W-:-:S02]  /*bc90*/  HADD2.F32 R53, -RZ, R53.H1_H1 ;  /* 0x30000035ff357230 */ /* 0x000fc40000004100 */
[-C--:B------:R-:W-:Y:S01]  /*bca0*/  FFMA.FTZ R64, R39, R58.reuse, -R64 ;  /* 0x0000003a27407223 */ /* 0x080fe20000010840 */
[----:B------:R-:W-:Y:S02]  /*bcb0*/  HADD2.F32 R12, -RZ, R59.H1_H1 ;  /* 0x3000003bff0c7230 */ /* 0x000fe40000004100 */
[----:B------:R-:W-:Y:S01]  /*bcc0*/  FFMA.FTZ R62, R55, R58, R62 ;  /* 0x0000003a373e7223 */ /* 0x000fe2000001003e */
[----:B------:R-:W-:Y:S02]  /*bcd0*/  HADD2.F32 R51, -RZ, R51.H1_H1 ;  /* 0x30000033ff337230 */ /* 0x000fe40000004100 */
[-C--:B------:R-:W-:Y:S01]  /*bce0*/  FMUL.FTZ R58, R54, R60.reuse ;  /* 0x0000003c363a7220 */ /* 0x080fe20000410000 */
[----:B------:R-:W-:Y:S02]  /*bcf0*/  HADD2.F32 R56, -RZ, R56.H1_H1 ;  /* 0x30000038ff387230 */ /* 0x000fe40000004100 */
[----:B------:R-:W-:Y:S01]  /*bd00*/  FMUL.FTZ R39, R15, R60 ;  /* 0x0000003c0f277220 */ /* 0x000fe20000410000 */
[----:B------:R-:W-:Y:S01]  /*bd10*/  FFMA.FTZ R63, R52, R57, -R63 ;  /* 0x00000039343f7223 */ /* 0x000fe2000001083f */
[----:B------:R-:W-:-:S02]  /*bd20*/  HADD2.F32 R14, -RZ, R14.H1_H1 ;  /* 0x3000000eff0e7230 */ /* 0x000fc40000004100 */
[-C--:B------:R-:W-:Y:S01]  /*bd30*/  FMUL.FTZ R52, R53, R12.reuse ;  /* 0x0000000c35347220 */ /* 0x080fe20000410000 */
[----:B------:R-:W-:Y:S01]  /*bd40*/  FMUL.FTZ R12, R51, R12 ;  /* 0x0000000c330c7220 */ /* 0x000fe20000410000 */
[-C--:B------:R-:W-:Y:S01]  /*bd50*/  FFMA.FTZ R58, R15, R56.reuse, -R58 ;  /* 0x000000380f3a7223 */ /* 0x080fe2000001083a */
[----:B------:R-:W-:Y:S01]  /*bd60*/  FFMA.FTZ R54, R54, R56, R39 ;  /* 0x0000003836367223 */ /* 0x000fe20000010027 */
[-C--:B------:R-:W-:Y:S01]  /*bd70*/  FFMA.FTZ R51, R51, R14.reuse, -R52 ;  /* 0x0000000e33337223 */ /* 0x080fe20000010834 */
[----:B------:R-:W-:Y:S01]  /*bd80*/  FFMA.FTZ R53, R53, R14, R12 ;  /* 0x0000000e35357223 */ /* 0x000fe2000001000c */
[----:B------:R-:W-:Y:S01]  /*bd90*/  F2FP.SATFINITE.E4M3.F32.PACK_AB_MERGE_C R47, R50, R47, R36 ;  /* 0x0000002f322f723e */ /* 0x000fe20004807024 */
[----:B------:R-:W-:Y:S01]  /*bda0*/  IMAD.MOV.U32 R12, RZ, RZ, R46 ;  /* 0x000000ffff0c7224 */ /* 0x000fe200078e002e */
[----:B------:R-:W-:Y:S01]  /*bdb0*/  F2FP.SATFINITE.E4M3.F32.PACK_AB_MERGE_C R58, R58, R63, RZ ;  /* 0x0000003f3a3a723e */ /* 0x000fe200048070ff */
[----:B------:R-:W-:Y:S01]  /*bdc0*/  IMAD.MOV.U32 R36, RZ, RZ, R45 ;  /* 0x000000ffff247224 */ /* 0x000fe200078e002d */
[----:B------:R-:W-:Y:S01]  /*bdd0*/  F2FP.SATFINITE.E4M3.F32.PACK_AB_MERGE_C R54, R54, R61, RZ ;  /* 0x0000003d3636723e */ /* 0x000fe200048070ff */
[----:B------:R-:W-:Y:S01]  /*bde0*/  IMAD.MOV.U32 R14, RZ, RZ, R44 ;  /* 0x000000ffff0e7224 */ /* 0x000fe200078e002c */
[----:B------:R-:W-:Y:S01]  /*bdf0*/  F2FP.SATFINITE.E4M3.F32.PACK_AB_MERGE_C R37, R13, R48, R37 ;  /* 0x000000300d25723e */ /* 0x000fe20004807025 */
[----:B------:R-:W-:Y:S01]  /*be00*/  IMAD.MOV.U32 R13, RZ, RZ, R47 ;  /* 0x000000ffff0d7224 */ /* 0x000fe200078e002f */
[----:B------:R-:W-:-:S02]  /*be10*/  F2FP.SATFINITE.E4M3.F32.PACK_AB_MERGE_C R15, R51, R64, R58 ;  /* 0x00000040330f723e */ /* 0x000fc4000480703a */
[----:B------:R-:W-:Y:S02]  /*be20*/  F2FP.SATFINITE.E4M3.F32.PACK_AB_MERGE_C R39, R53, R62, R54 ;  /* 0x0000003e3527723e */ /* 0x000fe40004807036 */
[----:B------:R-:W-:-:S07]  /*be30*/  MOV R38, R43 ;  /* 0x0000002b00267202 */ /* 0x000fce0000000f00 */
.L_x_3137:
[----:B------:R-:W-:Y:S05]  /*be40*/  BSYNC B1 ;  /* 0x0000000000017941 */ /* 0x000fea0003800000 */
.L_x_3136:
[----:B0-----:R0:W-:Y:S01]  /*be50*/  ST.E.128 desc[UR42][R40.64], R12 ;  /* 0x0000000c28007985 */ /* 0x0011e2000c101d2a */
[----:B------:R-:W-:-:S13]  /*be60*/  ISETP.GE.AND P2, PT, R11, R105, PT ;  /* 0x000000690b00720c */ /* 0x000fda0003f46270 */
[----:B------:R-:W-:Y:S05]  /*be70*/  @P2 BRA `(.L_x_3110) ;  /* 0x0000000400b42947 */ /* 0x000fea0003800000 */
[----:B0-----:R-:W-:-:S04]  /*be80*/  IADD3 R12, P2, R11, R42, RZ ;  /* 0x0000002a0b0c7210 */ /* 0x001fc80007f5e0ff */
[----:B------:R-:W-:-:S05]  /*be90*/  LEA.HI.X.SX32 R13, R11, R100, 0x1, P2 ;  /* 0x000000640b0d7211 */ /* 0x000fca00010f0eff */
[----:B-1----:R0:W-:Y:S01]  /*bea0*/  ST.E.128 desc[UR42][R12.64], R36 ;  /* 0x000000240c007985 */ /* 0x0021e2000c101d2a */
[----:B------:R-:W-:Y:S05]  /*beb0*/  BRA `(.L_x_3110) ;  /* 0x0000000400a47947 */ /* 0x000fea0003800000 */
.L_x_3069:
[----:B------:R-:W-:-:S06]  /*bec0*/  UISETP.NE.AND UP0, UPT, UR38, 0x3, UPT ;  /* 0x000000032600788c */ /* 0x000fcc000bf05270 */
[----:B------:R-:W-:-:S13]  /*bed0*/  PLOP3.LUT P5, PT, PT, PT, UP0, 0x80, 0x0 ;  /* 0x000000000000781c */ /* 0x000fda0003faf008 */
[----:B------:R-:W-:Y:S05]  /*bee0*/  @!P5 BRA `(.L_x_3138) ;  /* 0x000000000004d947 */ /* 0x000fea0003800000 */
[----:B------:R-:W-:Y:S01]  /*bef0*/  BPT.TRAP 0x1 ;  /* 0x000000040000795c */ /* 0x000fe20000300000 */
.L_x_3138:
[----:B------:R-:W-:Y:S01]  /*bf00*/  IMAD R88, R217, 0x8, R216 ;  /* 0x00000008d9587824 */ /* 0x000fe200078e02d8 */
[----:B------:R-:W-:Y:S01]  /*bf10*/  SHF.L.U32 R98, R224, 0x1f, RZ ;  /* 0x0000001fe0627819 */ /* 0x000fe200000006ff */
[----:B------:R-:W-:Y:S01]  /*bf20*/  BSSY B1, `(.L_x_3139) ;  /* 0x0000004000017945 */ /* 0x000fe20003800000 */
[----:B------:R-:W-:Y:S02]  /*bf30*/  SHF.R.S32.HI R95, RZ, 0x1f, R94 ;  /* 0x0000001fff5f7819 */ /* 0x000fe4000001145e */
[----:B------:R-:W0:Y:S02]  /*bf40*/  SYNCS.PHASECHK.TRANS64.TRYWAIT P2, [R88+URZ+0x38890], R98 ;  /* 0x03889062580075a7 */ /* 0x000e24000804017f */
[----:B0-----:R-:W-:Y:S05]  /*bf50*/  @!P2 BRA `(.L_x_3140) ;  /* 0x0000024800cca947 */ /* 0x001fea0003800000 */
.L_x_3470:
[----:B------:R-:W-:Y:S05]  /*bf60*/  BSYNC B1 ;  /* 0x0000000000017941 */ /* 0x000fea0003800000 */
.L_x_3139:
        /* <DEDUP_REMOVED lines=25> */
.L_x_3474:
        /* <DEDUP_REMOVED lines=8> */
[----:B------:R-:W2:Y:S03]  /*c180*/  @!P2 LDS.128 R12, [R89+0x28400] ;  /* 0x02840000590ca984 */ /* 0x000ea60000000c00 */
[----:B------:R-:W-:Y:S01]  /*c190*/  @!P3 IMAD.X R37, R37, 0x1, R218, P4 ;  /* 0x000000012525b824 */ /* 0x000fe200020e06da */
[----:B--2---:R-:W-:Y:S04]  /*c1a0*/  @!P2 ST.E.128 desc[UR42][R38.64], R12 ;  /* 0x0000000c2600a985 */ /* 0x004fe8000c101d2a */
[----:B------:R-:W2:Y:S04]  /*c1b0*/  @!P3 LDS.128 R12, [R89+0x2c400] ;  /* 0x02c40000590cb984 */ /* 0x000ea80000000c00 */
[----:B--2---:R4:W-:Y:S02]  /*c1c0*/  @!P3 ST.E.128 desc[UR42][R36.64], R12 ;  /* 0x0000000c2400b985 */ /* 0x0049e4000c101d2a */
.L_x_3143:
[----:B------:R-:W-:Y:S05]  /*c1d0*/  BSYNC B1 ;  /* 0x0000000000017941 */ /* 0x000fea0003800000 */
.L_x_3142:
[----:B------:R-:W-:-:S03]  /*c1e0*/  UMOV UR4, 0xffffffff ;  /* 0xffffffff00047882 */ /* 0x000fc60000000000 */
[----:B------:R-:W-:Y:S05]  /*c1f0*/  BRA.DIV UR4, `(.L_x_3144) ;  /* 0x0000024a04807947 */ /* 0x000fea000b800000 */
[----:B--2-4-:R2:W4:Y:S04]  /*c200*/  SHFL.IDX PT, R37, R41, 0x1, 0x181f ;  /* 0x00381f0029257f89 */ /* 0x01452800000e0000 */
[----:B---3--:R2:W3:Y:S02]  /*c210*/  SHFL.IDX PT, R14, R40, 0x1, 0x181f ;  /* 0x00381f00280e7f89 */ /* 0x0084e400000e0000 */
.L_x_3478:
        /* <DEDUP_REMOVED lines=9> */
[----:B------:R-:W3:Y:S02]  /*c2b0*/  @!P2 LDS.128 R12, [R89+0x29400] ;  /* 0x02940000590ca984 */ /* 0x000ee40000000c00 */
[----:B------:R-:W-:Y:S02]  /*c2c0*/  @!P3 IADD3.X R37, R37, R218, RZ, P4, !PT ;  /* 0x000000da2525b210 */ /* 0x000fe400027fe4ff */
[----:B---3--:R-:W-:Y:S04]  /*c2d0*/  @!P2 ST.E.128 desc[UR42][R38.64], R12 ;  /* 0x0000000c2600a985 */ /* 0x008fe8000c101d2a */
[----:B------:R-:W3:Y:S04]  /*c2e0*/  @!P3 LDS.128 R12, [R89+0x2d400] ;  /* 0x02d40000590cb984 */ /* 0x000ee80000000c00 */
[----:B---3--:R3:W-:Y:S02]  /*c2f0*/  @!P3 ST.E.128 desc[UR42][R36.64], R12 ;  /* 0x0000000c2400b985 */ /* 0x0087e4000c101d2a */
.L_x_3146:
[----:B------:R-:W-:Y:S05]  /*c300*/  BSYNC B1 ;  /* 0x0000000000017941 */ /* 0x000fea0003800000 */
.L_x_3145:
[----:B------:R-:W-:-:S03]  /*c310*/  UMOV UR4, 0xffffffff ;  /* 0xffffffff00047882 */ /* 0x000fc60000000000 */
[----:B------:R-:W-:Y:S05]  /*c320*/  BRA.DIV UR4, `(.L_x_3147) ;  /* 0x0000024a047c7947 */ /* 0x000fea000b800000 */
[----:B---34-:R3:W4:Y:S04]  /*c330*/  SHFL.IDX PT, R37, R41, 0x2, 0x181f ;  /* 0x00581f0029257f89 */ /* 0x01872800000e0000 */
[----:B------:R3:W0:Y:S02]  /*c340*/  SHFL.IDX PT, R14, R40, 0x2, 0x181f ;  /* 0x00581f00280e7f89 */ /* 0x00062400000e0000 */
.L_x_3482:
        /* <DEDUP_REMOVED lines=14> */
.L_x_3149:
[----:B------:R-:W-:Y:S05]  /*c430*/  BSYNC B1 ;  /* 0x0000000000017941 */ /* 0x000fea0003800000 */
.L_x_3148:
[----:B------:R-:W-:-:S03]  /*c440*/  UMOV UR4, 0xffffffff ;  /* 0xffffffff00047882 */ /* 0x000fc60000000000 */
[----:B------:R-:W-:Y:S05]  /*c450*/  BRA.DIV UR4, `(.L_x_3150) ;  /* 0x0000024a04787947 */ /* 0x000fea000b800000 */
[----:B0---4-:R0:W4:Y:S04]  /*c460*/  SHFL.IDX PT, R37, R41, 0x3, 0x181f ;  /* 0x00781f0029257f89 */ /* 0x01112800000e0000 */
[----:B------:R0:W0:Y:S02]  /*c470*/  SHFL.IDX PT, R14, R40, 0x3, 0x181f ;  /* 0x00781f00280e7f89 */ /* 0x00002400000e0000 */
.L_x_3486:
[----:B------:R-:W-:-:S13]  /*c480*/  ISETP.GE.AND P2, PT, R42, 0x61, PT ;  /* 0x000000612a00780c */ /* 0x000fda0003f46270 */
        /* <DEDUP_REMOVED lines=12> */
.L_x_3110:
[----:B------:R-:W-:Y:S05]  /*c550*/  BSYNC B0 ;  /* 0x0000000000007941 */ /* 0x000fea0003800000 */
.L_x_3068:
[----:B----4-:R-:W4:Y:S01]  /*c560*/  S2R R11, SR_TID.X ;  /* 0x00000000000b7919 */ /* 0x010f220000002100 */
[----:B------:R-:W-:Y:S01]  /*c570*/  @!PT LDS RZ, [RZ] ;  /* 0x00000000fffff984 */ /* 0x000fe20000000800 */
[----:B------:R-:W-:Y:S01]  /*c580*/  @!PT LDS RZ, [RZ] ;  /* 0x00000000fffff984 */ /* 0x000fe20000000800 */
[----:B------:R-:W-:Y:S01]  /*c590*/  @!PT LDS RZ, [RZ] ;  /* 0x00000000fffff984 */ /* 0x000fe20000000800 */
[----:B------:R-:W-:Y:S01]  /*c5a0*/  @!PT LDS RZ, [RZ] ;  /* 0x00000000fffff984 */ /* 0x000fe20000000800 */
[----:B------:R5:W-:Y:S06]  /*c5b0*/  MEMBAR.ALL.CTA ;  /* 0x0000000000007992 */ /* 0x000bec0000008000 */
[----:B-----5:R-:W5:Y:S01]  /*c5c0*/  FENCE.VIEW.ASYNC.S ;  /* 0x00000000000073c6 */ /* 0x020f620000000000 */
[----:B------:R-:W-:Y:S05]  /*c5d0*/  WARPSYNC.ALL ;  /* 0x0000000000007948 */ /* 0x000fea0003800000 */
[----:B------:R-:W-:Y:S01]  /*c5e0*/  BSSY B0, `(.L_x_3151) ;  /* 0x0000008000007945 */ /* 0x000fe20003800000 */
[----:B-----5:R0:W-:Y:S01]  /*c5f0*/  BAR.SYNC.DEFER_BLOCKING R90, 0x80 ;  /* 0x0002005a0000751d */ /* 0x0201e20000010000 */
[----:B----4-:R-:W-:-:S13]  /*c600*/  LOP3.LUT P2, RZ, R11, 0x7f, RZ, 0xc0, !PT ;  /* 0x0000007f0bff7812 */ /* 0x010fda000784c0ff */
[----:B------:R-:W-:-:S05]  /*c610*/  @!P2 VIADD R11, R88, 0x388a0 ;  /* 0x000388a0580ba836 */ /* 0x000fca0000000000 */
[----:B------:R-:W-:-:S04]  /*c620*/  @!P2 PRMT R11, RZ, 0x654, R11 ;  /* 0x00000654ff0ba816 */ /* 0x000fc8000000000b */
[----:B------:R4:W-:Y:S01]  /*c630*/  @!P2 SYNCS.ARRIVE.TRANS64.RED.A1T0 RZ, [R11+URZ], RZ ;  /* 0x000000ff0bffa9a7 */ /* 0x0009e2000810043f */
[----:B0-----:R-:W-:Y:S05]  /*c640*/  @!P5 BRA `(.L_x_3152) ;  /* 0x000000000004d947 */ /* 0x001fea0003800000 */
[----:B------:R-:W-:Y:S01]  /*c650*/  BPT.TRAP 0x1 ;  /* 0x000000040000795c */ /* 0x000fe20000300000 */
.L_x_3152:
[----:B------:R-:W-:Y:S05]  /*c660*/  BSYNC B0 ;  /* 0x0000000000007941 */ /* 0x000fea0003800000 */
.L_x_3151:
[----:B------:R-:W0:Y:S01]  /*c670*/  SYNCS.PHASECHK.TRANS64.TRYWAIT P3, [R88+URZ+0x388b0], R98 ;  /* 0x0388b062580075a7 */ /* 0x000e22000806017f */
[----:B------:R-:W-:Y:S01]  /*c680*/  ULDC UR39, c[0x0][0x2f4] ;  /* 0x0000bd0000277ab9 */ /* 0x000fe20000000800 */
[----:B------:R-:W-:Y:S04]  /*c690*/  BSSY B0, `(.L_x_3153) ;  /* 0x0000002000007945 */ /* 0x000fe80003800000 */
[----:B0-----:R-:W-:Y:S05]  /*c6a0*/  @!P3 BRA `(.L_x_3154) ;  /* 0x00000248002cb947 */ /* 0x001fea0003800000 */
.L_x_3487:
[----:B------:R-:W-:Y:S05]  /*c6b0*/  BSYNC B0 ;  /* 0x0000000000007941 */ /* 0x000fea0003800000 */
.L_x_3153:
[----:B------:R-:W-:Y:S01]  /*c6c0*/  ULDC.64 UR4, c[0x0][0x328] ;  /* 0x0000ca0000047ab9 */ /* 0x000fe20000000a00 */
[----:B------:R-:W-:Y:S01]  /*c6d0*/  ULDC.64 UR6, c[0x0][0x318] ;  /* 0x0000c60000067ab9 */ /* 0x000fe20000000a00 */
[----:B------:R-:W-:Y:S01]  /*c6e0*/  IMAD R95, R95, UR4, RZ ;  /* 0x000000045f5f7c24 */ /* 0x000fe2000f8e02ff */
[----:B------:R-:W-:Y:S01]  /*c6f0*/  IADD3 R97, -R220, R97, RZ ;  /* 0x00000061dc617210 */ /* 0x000fe20007ffe1ff */
[C---:B--2---:R-:W-:Y:S01]  /*c700*/  IMAD.WIDE.U32 R12, R94.reuse, UR4, RZ ;  /* 0x000000045e0c7c25 */ /* 0x044fe2000f8e00ff */
[----:B------:R-:W-:Y:S03]  /*c710*/  BSSY B0, `(.L_x_3155) ;  /* 0x000001b000007945 */ /* 0x000fe60003800000 */
[----:B------:R-:W-:Y:S01]  /*c720*/  IMAD R95, R94, UR5, R95 ;  /* 0x000000055e5f7c24 */ /* 0x000fe2000f8e025f */
[----:B------:R-:W-:Y:S02]  /*c730*/  ULDC.64 UR4, c[0x0][0x338] ;  /* 0x0000ce0000047ab9 */ /* 0x000fe40000000a00 */
[----:B------:R-:W-:-:S02]  /*c740*/  IMAD R96, R96, UR4, RZ ;  /* 0x0000000460607c24 */ /* 0x000fc4000f8e02ff */
[----:B------:R-:W-:Y:S02]  /*c750*/  IMAD.IADD R13, R13, 0x1, R95 ;  /* 0x000000010d0d7824 */ /* 0x000fe400078e025f */
[C---:B----4-:R-:W-:Y:S02]  /*c760*/  IMAD R11, R93.reuse, UR5, R96 ;  /* 0x000000055d0b7c24 */ /* 0x050fe4000f8e0260 */
[----:B------:R-:W-:Y:S01]  /*c770*/  IMAD.WIDE.U32 R12, R93, UR4, R12 ;  /* 0x000000045d0c7c25 */ /* 0x000fe2000f8e000c */
[----:B------:R-:W-:-:S03]  /*c780*/  ULDC.64 UR4, c[0x0][0x330] ;  /* 0x0000cc0000047ab9 */ /* 0x000fc60000000a00 */
[----:B------:R-:W-:Y:S02]  /*c790*/  IMAD.IADD R13, R13, 0x1, R11 ;  /* 0x000000010d0d7824 */ /* 0x000fe400078e020b */
[----:B------:R-:W-:-:S04]  /*c7a0*/  IMAD.WIDE.U32 R12, R221, UR4, R12 ;  /* 0x00000004dd0c7c25 */ /* 0x000fc8000f8e000c */
[----:B------:R-:W-:Y:S01]  /*c7b0*/  IMAD R11, R221, UR5, R13 ;  /* 0x00000005dd0b7c24 */ /* 0x000fe2000f8e020d */
[----:B-1-3--:R-:W-:-:S04]  /*c7c0*/  IADD3 R40, P3, R12, UR6, RZ ;  /* 0x000000060c287c10 */ /* 0x00afc8000ff7e0ff */
[----:B------:R-:W-:Y:S01]  /*c7d0*/  IADD3.X R11, R11, UR7, RZ, P3, !PT ;  /* 0x000000070b0b7c10 */ /* 0x000fe20009ffe4ff */
[----:B------:R0:W1:Y:S01]  /*c7e0*/  SHFL.IDX PT, R37, R40, RZ, 0x181f ;  /* 0x00181fff28257589 */ /* 0x00006200000e0000 */
        /* <DEDUP_REMOVED lines=13> */
.L_x_3156:
[----:B------:R-:W-:Y:S05]  /*c8c0*/  BSYNC B0 ;  /* 0x0000000000007941 */ /* 0x000fea0003800000 */
.L_x_3155:
        /* <DEDUP_REMOVED lines=15> */
.L_x_3158:
[----:B------:R-:W-:Y:S05]  /*c9c0*/  BSYNC B0 ;  /* 0x0000000000007941 */ /* 0x000fea0003800000 */
.L_x_3157:
        /* <DEDUP_REMOVED lines=15> */
.L_x_3160:
[----:B------:R-:W-:Y:S05]  /*cac0*/  BSYNC B0 ;  /* 0x0000000000007941 */ /* 0x000fea0003800000 */
.L_x_3159:
        /* <DEDUP_REMOVED lines=10> */
[----:B------:R-:W-:-:S04]  /*cb70*/  @!P4 IADD3 R36, P5, R22, R37, RZ ;  /* 0x000000251624c210 */ /* 0x000fc80007fbe0ff */
[----:B------:R-:W-:Y:S01]  /*cb80*/  @!P4 IADD3.X R37, R11, R218, RZ, P5, !PT ;  /* 0x000000da0b25c210 */ /* 0x000fe20002ffe4ff */
[----:B0-----:R-:W-:Y:S04]  /*cb90*/  @!P3 ST.E.128 desc[UR42][R38.64], R12 ;  /* 0x0000000c2600b985 */ /* 0x001fe8000c101d2a */
[----:B------:R-:W0:Y:S04]  /*cba0*/  @!P4 LDS.128 R12, [R89+0x17400] ;  /* 0x01740000590cc984 */ /* 0x000e280000000c00 */
[----:B0-----:R0:W-:Y:S02]  /*cbb0*/  @!P4 ST.E.128 desc[UR42][R36.64], R12 ;  /* 0x0000000c2400c985 */ /* 0x0011e4000c101d2a */
.L_x_3162:
[----:B------:R-:W-:Y:S05]  /*cbc0*/  BSYNC B0 ;  /* 0x0000000000007941 */ /* 0x000fea0003800000 */
.L_x_3161:
[----:B------:R-:W-:Y:S01]  /*cbd0*/  @!PT LDS RZ, [RZ] ;  /* 0x00000000fffff984 */ /* 0x000fe20000000800 */
[----:B------:R-:W-:Y:S01]  /*cbe0*/  @!PT LDS RZ, [RZ] ;  /* 0x00000000fffff984 */ /* 0x000fe20000000800 */
[----:B------:R-:W-:Y:S01]  /*cbf0*/  @!PT LDS RZ, [RZ] ;  /* 0x00000000fffff984 */ /* 0x000fe20000000800 */
[----:B------:R-:W-:Y:S01]  /*cc00*/  @!PT LDS RZ, [RZ] ;  /* 0x00000000fffff984 */ /* 0x000fe20000000800 */
[----:B------:R4:W-:Y:S06]  /*cc10*/  MEMBAR.ALL.CTA ;  /* 0x0000000000007992 */ /* 0x0009ec0000008000 */
[----:B----4-:R-:W4:Y:S01]  /*cc20*/  FENCE.VIEW.ASYNC.S ;  /* 0x00000000000073c6 */ /* 0x010f220000000000 */
[----:B------:R-:W-:Y:S01]  /*cc30*/  @!P2 VIADD R88, R88, 0x388c0 ;  /* 0x000388c05858a836 */ /* 0x000fe20000000000 */
[----:B----4-:R4:W-:Y:S01]  /*cc40*/  BAR.SYNC.DEFER_BLOCKING R90, 0x80 ;  /* 0x0002005a0000751d */ /* 0x0109e20000010000 */
[----:B------:R-:W-:Y:S01]  /*cc50*/  LOP3.LUT P3, RZ, R23, 0x4, RZ, 0xc0, !PT ;  /* 0x0000000417ff7812 */ /* 0x000fe2000786c0ff */
[----:B------:R-:W-:-:S02]  /*cc60*/  VIADD R217, R217, 0x1 ;  /* 0x00000001d9d97836 */ /* 0x000fc40000000000 */
[----:B------:R-:W-:-:S04]  /*cc70*/  @!P2 PRMT R88, RZ, 0x654, R88 ;  /* 0x00000654ff58a816 */ /* 0x000fc80000000058 */
[----:B------:R4:W-:Y:S01]  /*cc80*/  @!P2 SYNCS.ARRIVE.TRANS64.RED.A1T0 RZ, [R88+URZ], RZ ;  /* 0x000000ff58ffa9a7 */ /* 0x0009e2000810043f */
[----:B------:R-:W-:-:S04]  /*cc90*/  ISETP.NE.AND P2, PT, R217, 0x2, PT ;  /* 0x00000002d900780c */ /* 0x000fc80003f45270 */
[----:B---3--:R-:W-:Y:S02]  /*cca0*/  SEL R11, RZ, 0x1, P2 ;  /* 0x00000001ff0b7807 */ /* 0x008fe40001000000 */
[----:B------:R-:W-:Y:S02]  /*ccb0*/  SEL R217, R217, RZ, P2 ;  /* 0x000000ffd9d97207 */ /* 0x000fe40001000000 */
[----:B------:R-:W-:Y:S01]  /*ccc0*/  LOP3.LUT R224, R224, R11, RZ, 0x3c, !PT ;  /* 0x0000000be0e07212 */ /* 0x000fe200078e3cff */
[----:B------:R-:W-:Y:S06]  /*ccd0*/  @P3 BRA `(.L_x_3163) ;  /* 0xffffff60007c3947 */ /* 0x000fec000383ffff */
[----:B0-----:R-:W0:Y:S01]  /*cce0*/  S2R R12, SR_TID.X ;  /* 0x00000000000c7919 */ /* 0x001e220000002100 */
[----:B------:R-:W-:Y:S02]  /*ccf0*/  PLOP3.LUT P0, PT, PT, PT, PT, 0x8, 0x0 ;  /* 0x000000000000781c */ /* 0x000fe40003f0e170 */
[----:B0-----:R-:W-:-:S04]  /*cd00*/  SHF.R.U32.HI R12, RZ, 0x7, R12 ;  /* 0x00000007ff0c7819 */ /* 0x001fc8000001160c */
[----:B------:R-:W-:-:S13]  /*cd10*/  ISETP.NE.AND P3, PT, R12, 0x1, PT ;  /* 0x000000010c00780c */ /* 0x000fda0003f65270 */
[----:B------:R-:W-:Y:S06]  /*cd20*/  @!P3 BAR.ARV 0x9, 0x100 ;  /* 0x024400000000bb1d */ /* 0x000fec0000002000 */
.L_x_3063:
[----:B------:R-:W-:Y:S05]  /*cd30*/  @P0 BRA `(.L_x_3164) ;  /* 0x00000000000c0947 */ /* 0x000fea0003800000 */
[----:B------:R-:W0:Y:S01]  /*cd40*/  FENCE.VIEW.ASYNC.G ;  /* 0x00000000000073c6 */ /* 0x000e220000000100 */
[----:B------:R-:W-:Y:S05]  /*cd50*/  WARPSYNC.ALL ;  /* 0x0000000000007948 */ /* 0x000fea0003800000 */
[----:B0-----:R-:W-:Y:S06]  /*cd60*/  BAR.ARV 0xc, 0x180 ;  /* 0x0306000000007b1d */ /* 0x001fec0000002000 */
.L_x_3164:
[----:B------:R-:W3:Y:S01]  /*cd70*/  LDL R0, [R1+0x70] ;  /* 0x0000700001007983 */ /* 0x000ee20000100800 */
[----:B------:R-:W-:Y:S01]  /*cd80*/  ULDC.64 UR6, c[0x0][0x998] ;  /* 0x0002660000067ab9 */ /* 0x000fe20000000a00 */
[----:B------:R-:W-:Y:S02]  /*cd90*/  ULDC.64 UR4, c[0x0][0x990] ;  /* 0x0002640000047ab9 */ /* 0x000fe40000000a00 */
[----:B------:R-:W2:Y:S01]  /*cda0*/  LDL R14, [R1+0x5c] ;  /* 0x00005c00010e7983 */ /* 0x000ea20000100800 */
[----:B------:R-:W-:Y:S02]  /*cdb0*/  ISETP.NE.U32.AND P1, PT, RZ, UR6, PT ;  /* 0x00000006ff007c0c */ /* 0x000fe4000bf25070 */
[----:B------:R-:W-:Y:S01]  /*cdc0*/  ISETP.NE.U32.AND P0, PT, RZ, UR4, PT ;  /* 0x00000004ff007c0c */ /* 0x000fe2000bf05070 */
[----:B------:R-:W4:Y:S01]  /*cdd0*/  LDL R12, [R1+0x2c] ;  /* 0x00002c00010c7983 */ /* 0x000f220000100800 */
[----:B------:R-:W-:Y:S02]  /*cde0*/  ISETP.NE.AND.EX P1, PT, RZ, UR7, PT, P1 ;  /* 0x00000007ff007c0c */ /* 0x000fe4000bf25310 */
[----:B------:R-:W-:-:S11]  /*cdf0*/  ISETP.NE.AND.EX P0, PT, RZ, UR5, PT, P0 ;  /* 0x00000005ff007c0c */ /* 0x000fd6000bf05300 */
[----:B------:R-:W3:Y:S08]  /*ce00*/  @P1 LDC.64 R6, c[0x0][0x9b8] ;  /* 0x00026e00ff061b82 */ /* 0x000ef00000000a00 */
[----:B------:R-:W0:Y:S08]  /*ce10*/  @P0 LDC.64 R8, c[0x0][0x9a8] ;  /* 0x00026a00ff080b82 */ /* 0x000e300000000a00 */
[----:B------:R-:W1:Y:S08]  /*ce20*/  @P1 LDC.64 R4, c[0x0][0x9c0] ;  /* 0x00027000ff041b82 */ /* 0x000e700000000a00 */
[----:B------:R-:W1:Y:S01]  /*ce30*/  @P0 LDC.64 R2, c[0x0][0x9b0] ;  /* 0x00026c00ff020b82 */ /* 0x000e620000000a00 */
[----:B---3--:R-:W-:-:S02]  /*ce40*/  @P1 IMAD R10, R0, R6, RZ ;  /* 0x00000006000a1224 */ /* 0x008fc400078e02ff */
[----:B0-----:R-:W-:Y:S02]  /*ce50*/  @P0 IMAD R0, R0, R8, RZ ;  /* 0x0000000800000224 */ /* 0x001fe400078e02ff */
[C---:B--2---:R-:W-:Y:S02]  /*ce60*/  @P1 IMAD R13, R14.reuse, R7, R10 ;  /* 0x000000070e0d1224 */ /* 0x044fe400078e020a */
[C---:B------:R-:W-:Y:S02]  /*ce70*/  @P0 IMAD R11, R14.reuse, R9, R0 ;  /* 0x000000090e0b0224 */ /* 0x040fe400078e0200 */
[----:B------:R-:W-:-:S04]  /*ce80*/  @P1 IMAD.WIDE.U32 R6, R14, R6, RZ ;  /* 0x000000060e061225 */ /* 0x000fc800078e00ff */
[----:B------:R-:W-:-:S04]  /*ce90*/  @P0 IMAD.WIDE.U32 R8, R14, R8, RZ ;  /* 0x000000080e080225 */ /* 0x000fc800078e00ff */
[----:B------:R-:W-:Y:S02]  /*cea0*/  @P1 IMAD.IADD R7, R7, 0x1, R13 ;  /* 0x0000000107071824 */ /* 0x000fe400078e020d */
[----:B------:R-:W-:Y:S02]  /*ceb0*/  @P0 IMAD.IADD R9, R9, 0x1, R11 ;  /* 0x0000000109090824 */ /* 0x000fe400078e020b */
[----:B-1----:R-:W-:-:S04]  /*cec0*/  @P1 IMAD.WIDE.U32 R6, R221, R4, R6 ;  /* 0x00000004dd061225 */ /* 0x002fc800078e0006 */
[----:B------:R-:W-:Y:S01]  /*ced0*/  @P0 IMAD.WIDE.U32 R8, R221, R2, R8 ;  /* 0x00000002dd080225 */ /* 0x000fe200078e0008 */
[----:B------:R-:W-:-:S03]  /*cee0*/  @P1 LEA R2, P3, R6, UR6, 0x2 ;  /* 0x0000000606021c11 */ /* 0x000fc6000f8610ff */
[C---:B------:R-:W-:Y:S01]  /*cef0*/  @P1 IMAD R5, R221.reuse, R5, R7 ;  /* 0x00000005dd051224 */ /* 0x040fe200078e0207 */
        /* <DEDUP_REMOVED lines=8> */
[----:B------:R1:W2:Y:S04]  /*cf80*/  @P1 LDG.E R0, desc[UR42][R2.64] ;  /* 0x0000002a02001981 */ /* 0x0002a8000c1e1900 */
[----:B------:R-:W2:Y:S01]  /*cf90*/  @P0 LDG.E R7, desc[UR42][R4.64] ;  /* 0x0000002a04070981 */ /* 0x000ea2000c1e1900 */
[----:B------:R-:W-:Y:S01]  /*cfa0*/  BSSY B0, `(.L_x_3165) ;  /* 0x000002f000007945 */ /* 0x000fe20003800000 */
[----:B------:R-:W-:Y:S01]  /*cfb0*/  IMAD.MOV.U32 R168, RZ, RZ, RZ ;  /* 0x000000ffffa87224 */ /* 0x000fe200078e00ff */
[----:B0-----:R-:W-:Y:S01]  /*cfc0*/  ISETP.NE.AND P0, PT, R6, 0x1, PT ;  /* 0x000000010600780c */ /* 0x001fe20003f05270 */
[----:B----4-:R-:W-:-:S12]  /*cfd0*/  VIADD R6, R12, 0x7f ;  /* 0x0000007f0c067836 */ /* 0x010fd80000000000 */
[----:B------:R-:W0:Y:S08]  /*cfe0*/  @P0 LDC R9, c[0x0][0x44c] ;  /* 0x00011300ff090b82 */ /* 0x000e300000000800 */
[----:B------:R-:W3:Y:S01]  /*cff0*/  @P0 LDC R8, c[0x0][0x450] ;  /* 0x00011400ff080b82 */ /* 0x000ee20000000800 */
[----:B0-----:R-:W-:-:S05]  /*d000*/  @P0 IMAD.HI.U32 R9, R6, R9, RZ ;  /* 0x0000000906090227 */ /* 0x001fca00078e00ff */
[----:B---3--:R-:W-:-:S04]  /*d010*/  @P0 SHF.R.U32.HI R6, RZ, R8, R9 ;  /* 0x00000008ff060219 */ /* 0x008fc80000011609 */
[----:B------:R-:W-:-:S04]  /*d020*/  IADD3 R6, R91, R6, RZ ;  /* 0x000000065b067210 */ /* 0x000fc80007ffe0ff */
[----:B-1----:R-:W-:-:S04]  /*d030*/  SHF.R.S32.HI R3, RZ, 0x1f, R6 ;  /* 0x0000001fff037819 */ /* 0x002fc80000011406 */
[----:B------:R-:W-:-:S04]  /*d040*/  LEA.HI R3, R3, R6, RZ, 0x7 ;  /* 0x0000000603037211 */ /* 0x000fc800078f38ff */
[----:B------:R-:W-:-:S04]  /*d050*/  SHF.R.S32.HI R3, RZ, 0x7, R3 ;  /* 0x00000007ff037819 */ /* 0x000fc80000011403 */
[----:B------:R-:W-:-:S04]  /*d060*/  VIMNMX R9, R92, R3, PT ;  /* 0x000000035c097248 */ /* 0x000fc80003fe0100 */
[----:B------:R-:W-:Y:S01]  /*d070*/  ISETP.GE.AND P0, PT, R9, 0x1, PT ;  /* 0x000000010900780c */ /* 0x000fe20003f06270 */
[----:B--2---:R-:W-:-:S04]  /*d080*/  FMUL.FTZ R0, R7, R0 ;  /* 0x0000000007007220 */ /* 0x004fc80000410000 */
[----:B------:R-:W-:-:S08]  /*d090*/  FMUL.FTZ R2, R0, UR4 ;  /* 0x0000000400027c20 */ /* 0x000fd00008410000 */
[----:B------:R-:W-:Y:S05]  /*d0a0*/  @!P0 BRA `(.L_x_3166) ;  /* 0x0000000000788947 */ /* 0x000fea0003800000 */
[----:B------:R-:W2:Y:S01]  /*d0b0*/  LDL R10, [R1+0x64] ;  /* 0x00006400010a7983 */ /* 0x000ea20000100800 */
[----:B------:R-:W-:Y:S01]  /*d0c0*/  ULDC UR4, c[0x0][0x9f0] ;  /* 0x00027c0000047ab9 */ /* 0x000fe20000000800 */
[----:B--2---:R-:W-:-:S04]  /*d0d0*/  ISETP.NE.AND P0, PT, R10, RZ, PT ;  /* 0x000000ff0a00720c */ /* 0x004fc80003f05270 */
[----:B------:R-:W-:-:S04]  /*d0e0*/  SEL R10, R10, UR4, P0 ;  /* 0x000000040a0a7c07 */ /* 0x000fc80008000000 */
[-C--:B------:R-:W-:Y:S02]  /*d0f0*/  IABS R6, R10.reuse ;  /* 0x0000000a00067213 */ /* 0x080fe40000000000 */
[----:B------:R-:W-:Y:S02]  /*d100*/  IADD3 R0, R10, -0x1, R9 ;  /* 0xffffffff0a007810 */ /* 0x000fe40007ffe009 */
[----:B------:R-:W0:Y:S01]  /*d110*/  I2F.RP R3, R6 ;  /* 0x0000000600037306 */ /* 0x000e220000209400 */
[----:B------:R-:W-:Y:S02]  /*d120*/  IABS R11, R10 ;  /* 0x0000000a000b7213 */ /* 0x000fe40000000000 */
        /* <DEDUP_REMOVED lines=14> */
[----:B------:R-:W-:Y:S02]  /*d210*/  @!P1 IMAD.IADD R3, R3, 0x1, -R6 ;  /* 0x0000000103039824 */ /* 0x000fe400078e0a06 */
[----:B------:R-:W-:Y:S01]  /*d220*/  @!P1 VIADD R5, R5, 0x1 ;  /* 0x0000000105059836 */ /* 0x000fe20000000000 */
[----:B------:R-:W-:Y:S02]  /*d230*/  ISETP.NE.AND P1, PT, R10, RZ, PT ;  /* 0x000000ff0a00720c */ /* 0x000fe40003f25270 */
[----:B------:R-:W-:-:S13]  /*d240*/  ISETP.GE.U32.AND P0, PT, R3, R6, PT ;  /* 0x000000060300720c */ /* 0x000fda0003f06070 */
[----:B------:R-:W-:-:S05]  /*d250*/  @P0 IADD3 R5, R5, 0x1, RZ ;  /* 0x0000000105050810 */ /* 0x000fca0007ffe0ff */
[----:B------:R-:W-:Y:S01]  /*d260*/  @!P2 IMAD.MOV R5, RZ, RZ, -R5 ;  /* 0x000000ffff05a224 */ /* 0x000fe200078e0a05 */
[----:B------:R-:W-:-:S05]  /*d270*/  @!P1 LOP3.LUT R5, RZ, R10, RZ, 0x33, !PT ;  /* 0x0000000aff059212 */ /* 0x000fca00078e33ff */
[----:B------:R-:W-:-:S07]  /*d280*/  IMAD.MOV.U32 R168, RZ, RZ, R5 ;  /* 0x000000ffffa87224 */ /* 0x000fce00078e0005 */
.L_x_3166:
[----:B------:R-:W-:Y:S05]  /*d290*/  BSYNC B0 ;  /* 0x0000000000007941 */ /* 0x000fea0003800000 */
.L_x_3165:
[----:B------:R-:W2:Y:S01]  /*d2a0*/  LDL R0, [R1+0x80] ;  /* 0x0000800001007983 */ /* 0x000ea20000100800 */
[----:B------:R-:W-:Y:S02]  /*d2b0*/  PLOP3.LUT P0, PT, PT, PT, PT, 0x80, 0x0 ;  /* 0x000000000000781c */ /* 0x000fe40003f0f070 */
[----:B------:R-:W-:Y:S01]  /*d2c0*/  CS2R R166, SRZ ;  /* 0x0000000000a67805 */ /* 0x000fe2000001ff00 */
[----:B------:R-:W-:Y:S01]  /*d2d0*/  IMAD.MOV.U32 R5, RZ, RZ, RZ ;  /* 0x000000ffff057224 */ /* 0x000fe200078e00ff */
[----:B------:R-:W-:Y:S02]  /*d2e0*/  CS2R R146, SRZ ;  /* 0x0000000000927805 */ /* 0x000fe4000001ff00 */
[----:B------:R-:W-:Y:S02]  /*d2f0*/  CS2R R64, SRZ ;  /* 0x0000000000407805 */ /* 0x000fe4000001ff00 */
[----:B------:R-:W-:Y:S01]  /*d300*/  CS2R R28, SRZ ;  /* 0x00000000001c7805 */ /* 0x000fe2000001ff00 */
[----:B------:R-:W-:Y:S01]  /*d310*/  IMAD.MOV.U32 R25, RZ, RZ, RZ ;  /* 0x000000ffff197224 */ /* 0x000fe200078e00ff */
[----:B------:R-:W-:-:S02]  /*d320*/  CS2R R152, SRZ ;  /* 0x0000000000987805 */ /* 0x000fc4000001ff00 */
[----:B------:R-:W-:Y:S02]  /*d330*/  CS2R R158, SRZ ;  /* 0x00000000009e7805 */ /* 0x000fe4000001ff00 */
[----:B------:R-:W-:Y:S02]  /*d340*/  CS2R R36, SRZ ;  /* 0x0000000000247805 */ /* 0x000fe4000001ff00 */
[----:B------:R-:W-:Y:S02]  /*d350*/  CS2R R6, SRZ ;  /* 0x0000000000067805 */ /* 0x000fe4000001ff00 */
[----:B------:R-:W-:Y:S01]  /*d360*/  CS2R R160, SRZ ;  /* 0x0000000000a07805 */ /* 0x000fe2000001ff00 */
        /* <DEDUP_REMOVED lines=55> */
[----:B--2---:R-:W-:Y:S02]  /*d6e0*/  IMAD R3, R0, R168, RZ ;  /* 0x000000a800037224 */ /* 0x004fe400078e02ff */
[----:B------:R-:W-:-:S03]  /*d6f0*/  IMAD.MOV.U32 R0, RZ, RZ, RZ ;  /* 0x000000ffff007224 */ /* 0x000fc600078e00ff */
[----:B------:R0:W-:Y:S01]  /*d700*/  STL [R1+0x38], R3 ;  /* 0x0000380301007387 */ /* 0x0001e20000100800 */
[----:B------:R-:W-:-:S04]  /*d710*/  VIADDMNMX R168, R3, R168, R9, PT ;  /* 0x000000a803a87246 */ /* 0x000fc80003800109 */
[----:B------:R-:W-:-:S13]  /*d720*/  ISETP.GT.AND P1, PT, R168, R3, PT ;  /* 0x00000003a800720c */ /* 0x000fda0003f24270 */
[----:B0-----:R-:W-:Y:S05]  /*d730*/  @!P1 BRA `(.L_x_3167) ;  /* 0x0000012400209947 */ /* 0x001fea0003800000 */
[----:B------:R-:W0:Y:S01]  /*d740*/  S2R R3, SR_TID.X ;  /* 0x0000000000037919 */ /* 0x000e220000002100 */
[----:B------:R-:W-:Y:S01]  /*d750*/  UMOV UR4, 0xffffffff ;  /* 0xffffffff00047882 */ /* 0x000fe20000000000 */
[----:B------:R-:W-:Y:S01]  /*d760*/  IADD3 R0, R216, 0x20400, RZ ;  /* 0x00020400d8007810 */ /* 0x000fe20007ffe0ff */
[----:B0-----:R-:W-:-:S05]  /*d770*/  VIADD R28, R3, 0xffffff80 ;  /* 0xffffff80031c7836 */ /* 0x001fca0000000000 */
[----:B------:R-:W-:-:S04]  /*d780*/  SHF.R.S32.HI R33, RZ, 0x1f, R28 ;  /* 0x0000001fff217819 */ /* 0x000fc8000001141c */
[----:B------:R-:W-:-:S04]  /*d790*/  LEA.HI R13, R33, R28, RZ, 0x7 ;  /* 0x0000001c210d7211 */ /* 0x000fc800078f38ff */
[----:B------:R-:W-:Y:S01]  /*d7a0*/  SHF.R.S32.HI R13, RZ, 0x7, R13 ;  /* 0x00000007ff0d7819 */ /* 0x000fe2000001140d */
[----:B------:R-:W-:Y:S06]  /*d7b0*/  BRA.DIV UR4, `(.L_x_3168) ;  /* 0x0000023604fc7947 */ /* 0x000fec000b800000 */
[----:B------:R0:W1:Y:S02]  /*d7c0*/  SHFL.IDX PT, R14, R13, RZ, 0x1f ;  /* 0x00001fff0d0e7589 */ /* 0x00006400000e0000 */
.L_x_3490:
[----:B-1----:R-:W-:Y:S01]  /*d7d0*/  LEA.HI R3, R14, R14, RZ, 0x1 ;  /* 0x0000000e0e037211 */ /* 0x002fe200078f08ff */
[----:B------:R-:W-:Y:S01]  /*d7e0*/  BSSY B6, `(.L_x_3169) ;  /* 0x0000019000067945 */ /* 0x000fe20003800000 */
[----:B------:R-:W-:Y:S02]  /*d7f0*/  LOP3.LUT P0, RZ, R0, 0x3ff, RZ, 0xc0, !PT ;  /* 0x000003ff00ff7812 */ /* 0x000fe4000780c0ff */
[----:B------:R-:W-:Y:S02]  /*d800*/  LOP3.LUT R3, R3, 0x1e, RZ, 0xc0, !PT ;  /* 0x0000001e03037812 */ /* 0x000fe400078ec0ff */
[----:B------:R-:W-:-:S03]  /*d810*/  P2R R25, PR, RZ, 0x1 ;  /* 0x00000001ff197803 */ /* 0x000fc60000000000 */
[----:B------:R-:W-:-:S04]  /*d820*/  IMAD.IADD R3, R14, 0x1, -R3 ;  /* 0x000000010e037824 */ /* 0x000fc800078e0a03 */
[----:B------:R-:W-:-:S05]  /*d830*/  IMAD R3, R3, 0x2000, R0 ;  /* 0x0000200003037824 */ /* 0x000fca00078e0200 */
[----:B------:R-:W-:-:S04]  /*d840*/  SHF.R.U32.HI R3, RZ, 0x4, R3 ;  /* 0x00000004ff037819 */ /* 0x000fc80000011603 */
[----:B------:R-:W-:Y:S01]  /*d850*/  LOP3.LUT R36, R3, 0x3fff, RZ, 0xc0, !PT ;  /* 0x00003fff03247812 */ /* 0x000fe200078ec0ff */
        /* <DEDUP_REMOVED lines=16> */
[----:B-1---5:R-:W-:Y:S05]  /*d960*/  CALL.ABS.NOINC R14 ;  /* 0x000000000e007343 */ /* 0x022fea0003c00000 */
.L_x_3170:
[----:B------:R-:W-:Y:S05]  /*d970*/  BSYNC B6 ;  /* 0x0000000000067941 */ /* 0x000fea0003800000 */
.L_x_3169:
        /* <DEDUP_REMOVED lines=13> */
.L_x_3174:
[----:B--2---:R2:W3:Y:S02]  /*da50*/  SYNCS.PHASECHK.TRANS64.TRYWAIT P0, [R216+URZ+0x38800], R3 ;  /* 0x03880003d80075a7 */ /* 0x0044e4000800017f */
[----:B---3--:R-:W-:Y:S05]  /*da60*/  @!P0 NANOSLEEP.SYNCS 0x989680 ;  /* 0x009896800000895d */ /* 0x008fea0003900000 */
[----:B------:R-:W3:Y:S02]  /*da70*/  @!P0 SYNCS.PHASECHK.TRANS64 P0, [R216+URZ+0x38800], R3 ;  /* 0x03880003d80085a7 */ /* 0x000ee4000800007f */
[----:B---3--:R-:W-:Y:S05]  /*da80*/  @!P0 BRA `(.L_x_3174) ;  /* 0xfffffffc00f08947 */ /* 0x008fea000383ffff */
.L_x_3173:
[----:B------:R-:W-:Y:S05]  /*da90*/  BSYNC B0 ;  /* 0x0000000000007941 */ /* 0x000fea0003800000 */
.L_x_3172:
[----:B------:R-:W-:Y:S05]  /*daa0*/  BRA `(.L_x_3175) ;  /* 0x0000009400d47947 */ /* 0x000fea0003800000 */
.L_x_3171:
[----:B------:R-:W-:Y:S01]  /*dab0*/  ISETP.NE.AND P0, PT, R25, RZ, PT ;  /* 0x000000ff1900720c */ /* 0x000fe20003f05270 */
[----:B------:R-:W-:Y:S01]  /*dac0*/  ULDC.64 UR4, c[0x0][0x3f8] ;  /* 0x0000fe0000047ab9 */ /* 0x000fe20000000a00 */
[----:B-----5:R-:W-:Y:S01]  /*dad0*/  SHF.R.S32.HI R0, RZ, 0x1f, R24 ;  /* 0x0000001fff007819 */ /* 0x020fe20000011418 */
[----:B------:R-:W-:Y:S01]  /*dae0*/  ULDC.64 UR6, c[0x0][0x408] ;  /* 0x0001020000067ab9 */ /* 0x000fe20000000a00 */
[----:B------:R-:W-:Y:S01]  /*daf0*/  IMAD.WIDE.U32 R26, R24, UR4, RZ ;  /* 0x00000004181a7c25 */ /* 0x000fe2000f8e00ff */
[----:B------:R-:W-:Y:S03]  /*db00*/  BSSY B6, `(.L_x_3176) ;  /* 0x0000019000067945 */ /* 0x000fe60003800000 */
[C---:B------:R-:W-:Y:S02]  /*db10*/  IMAD R3, R0.reuse, UR4, RZ ;  /* 0x0000000400037c24 */ /* 0x040fe4000f8e02ff */
[----:B------:R-:W-:-:S02]  /*db20*/  IMAD R5, R0, UR6, RZ ;  /* 0x0000000600057c24 */ /* 0x000fc4000f8e02ff */
[C---:B------:R-:W-:Y:S02]  /*db30*/  IMAD R3, R24.reuse, UR5, R3 ;  /* 0x0000000518037c24 */ /* 0x040fe4000f8e0203 */
        /* <DEDUP_REMOVED lines=21> */
.L_x_3177:
[----:B------:R-:W-:Y:S05]  /*dc90*/  BSYNC B6 ;  /* 0x0000000000067941 */ /* 0x000fea0003800000 */
.L_x_3176:
[----:B------:R-:W2:Y:S01]  /*dca0*/  LDL R52, [R1+0x2c] ;  /* 0x00002c0001347983 */ /* 0x000ea20000100800 */
[----:B------:R-:W-:Y:S01]  /*dcb0*/  ULDC.U8 UR4, c[0x0][0x410] ;  /* 0x0001040000047ab9 */ /* 0x000fe20000000000 */
[----:B------:R-:W-:Y:S01]  /*dcc0*/  LEA.HI R33, R33, R28, RZ, 0x3 ;  /* 0x0000001c21217211 */ /* 0x000fe200078f18ff */
[----:B------:R-:W-:Y:S01]  /*dcd0*/  BSSY B0, `(.L_x_3178) ;  /* 0x000094a000007945 */ /* 0x000fe20003800000 */
[----:B------:R-:W-:Y:S02]  /*dce0*/  ISETP.NE.AND P0, PT, RZ, UR4, PT ;  /* 0x00000004ff007c0c */ /* 0x000fe4000bf05270 */
[----:B------:R-:W-:-:S05]  /*dcf0*/  LOP3.LUT R33, R33, 0xfffffff8, RZ, 0xc0, !PT ;  /* 0xfffffff821217812 */ /* 0x000fca00078ec0ff */
[----:B------:R-:W-:Y:S01]  /*dd00*/  IMAD.IADD R0, R28, 0x1, -R33 ;  /* 0x000000011c007824 */ /* 0x000fe200078e0a21 */
[----:B--2---:R-:W-:-:S05]  /*dd10*/  IADD3 R10, R220, R52, RZ ;  /* 0x00000034dc0a7210 */ /* 0x004fca0007ffe0ff */
[----:B------:R-:W-:Y:S01]  /*dd20*/  IMAD R3, R0, 0x20, R10 ;  /* 0x0000002000037824 */ /* 0x000fe200078e020a */
[----:B------:R-:W-:Y:S06]  /*dd30*/  @!P0 BRA `(.L_x_3179) ;  /* 0x0000004800808947 */ /* 0x000fec0003800000 */
        /* <DEDUP_REMOVED lines=29> */
.L_x_3496:
[----:B------:R-:W5:Y:S01]  /*df10*/  LDL R5, [R1+0x24] ;  /* 0x0000240001057983 */ /* 0x000f620000100800 */
[----:B------:R-:W-:Y:S01]  /*df20*/  BSSY B1, `(.L_x_3181) ;  /* 0x000001c000017945 */ /* 0x000fe20003800000 */
[----:B------:R-:W-:Y:S02]  /*df30*/  CS2R R40, SRZ ;  /* 0x0000000000287805 */ /* 0x000fe4000001ff00 */
[----:B------:R-:W-:Y:S02]  /*df40*/  CS2R R44, SRZ ;  /* 0x00000000002c7805 */ /* 0x000fe4000001ff00 */
[----:B------:R-:W-:Y:S02]  /*df50*/  CS2R R42, SRZ ;  /* 0x00000000002a7805 */ /* 0x000fe4000001ff00 */
[----:B------:R-:W-:Y:S01]  /*df60*/  CS2R R46, SRZ ;  /* 0x00000000002e7805 */ /* 0x000fe2000001ff00 */
[----:B-----5:R-:W-:-:S05]  /*df70*/  IMAD R50, R5, R50, RZ ;  /* 0x0000003205327224 */ /* 0x020fca00078e02ff */
[----:B------:R-:W-:-:S13]  /*df80*/  ISETP.GE.AND P0, PT, R10, R50, PT ;  /* 0x000000320a00720c */ /* 0x000fda0003f06270 */
[----:B------:R-:W-:Y:S05]  /*df90*/  @P0 BRA `(.L_x_3182) ;  /* 0x0000000000500947 */ /* 0x000fea0003800000 */
[----:B------:R-:W2:Y:S01]  /*dfa0*/  LDL R11, [R1+0x60] ;  /* 0x00006000010b7983 */ /* 0x000ea20000100800 */
[----:B------:R-:W-:Y:S01]  /*dfb0*/  ULDC UR4, c[0x0][0x3f4] ;  /* 0x0000fd0000047ab9 */ /* 0x000fe20000000800 */
[----:B------:R-:W-:Y:S02]  /*dfc0*/  CS2R R40, SRZ ;  /* 0x0000000000287805 */ /* 0x000fe4000001ff00 */
[----:B------:R-:W-:Y:S02]  /*dfd0*/  ISETP.GE.AND P4, PT, R219, UR4, PT ;  /* 0x00000004db007c0c */ /* 0x000fe4000bf86270 */
[----:B------:R-:W-:Y:S02]  /*dfe0*/  CS2R R44, SRZ ;  /* 0x00000000002c7805 */ /* 0x000fe4000001ff00 */
[----:B------:R-:W-:-:S09]  /*dff0*/  ISETP.GE.AND P3, PT, R18, UR4, PT ;  /* 0x0000000412007c0c */ /* 0x000fd2000bf66270 */
[C---:B---3--:R-:W-:Y:S02]  /*e000*/  @!P4 IADD3 R6, P0, R219.reuse, R4, RZ ;  /* 0x00000004db06c210 */ /* 0x048fe40007f1e0ff */
[----:B0-----:R-:W-:Y:S02]  /*e010*/  @!P4 IADD3 R8, P2, R219, R14, RZ ;  /* 0x0000000edb08c210 */ /* 0x001fe40007f5e0ff */
[----:B------:R-:W-:Y:S02]  /*e020*/  CS2R R46, SRZ ;  /* 0x00000000002e7805 */ /* 0x000fe4000001ff00 */
[----:B------:R-:W-:Y:S01]  /*e030*/  CS2R R42, SRZ ;  /* 0x00000000002a7805 */ /* 0x000fe2000001ff00 */
[----:B--2---:R-:W-:Y:S01]  /*e040*/  @!P4 IMAD.X R7, R3, 0x1, R11, P0 ;  /* 0x000000010307c824 */ /* 0x004fe200000e060b */
[----:B------:R-:W-:-:S04]  /*e050*/  @!P3 IADD3 R4, P0, R18, R4, RZ ;  /* 0x000000041204b210 */ /* 0x000fc80007f1e0ff */
[----:B------:R0:W5:Y:S01]  /*e060*/  @!P4 LD.E.64 R40, desc[UR42][R6.64] ;  /* 0x0000002a0628c980 */ /* 0x000162000c101b00 */
[----:B------:R-:W-:-:S05]  /*e070*/  @!P3 IMAD.X R5, R3, 0x1, R19, P0 ;  /* 0x000000010305b824 */ /* 0x000fca00000e0613 */
[----:B------:R2:W5:Y:S01]  /*e080*/  @!P3 LD.E.64 R44, desc[UR42][R4.64] ;  /* 0x0000002a042cb980 */ /* 0x000562000c101b00 */
[----:B0-----:R-:W-:-:S05]  /*e090*/  @!P3 IADD3 R6, P1, R18, R14, RZ ;  /* 0x0000000e1206b210 */ /* 0x001fca0007f3e0ff */
[C---:B----4-:R-:W-:Y:S01]  /*e0a0*/  @!P3 IMAD.X R7, R9.reuse, 0x1, R19, P1 ;  /* 0x000000010907b824 */ /* 0x050fe200008e0613 */
[----:B------:R-:W-:-:S04]  /*e0b0*/  @!P4 IADD3.X R9, R9, R11, RZ, P2, !PT ;  /* 0x0000000b0909c210 */ /* 0x000fc800017fe4ff */
[----:B------:R2:W5:Y:S04]  /*e0c0*/  @!P3 LD.E.64 R46, desc[UR42][R6.64] ;  /* 0x0000002a062eb980 */ /* 0x000568000c101b00 */
[----:B------:R2:W5:Y:S02]  /*e0d0*/  @!P4 LD.E.64 R42, desc[UR42][R8.64] ;  /* 0x0000002a082ac980 */ /* 0x000564000c101b00 */
.L_x_3182:
[----:B------:R-:W-:Y:S05]  /*e0e0*/  BSYNC B1 ;  /* 0x0000000000017941 */ /* 0x000fea0003800000 */
.L_x_3181:
[----:B------:R-:W-:Y:S01]  /*e0f0*/  UMOV UR4, 0xffffffff ;  /* 0xffffffff00047882 */ /* 0x000fe20000000000 */
[----:B------:R-:W-:Y:S02]  /*e100*/  CS2R R30, SRZ ;  /* 0x00000000001e7805 */ /* 0x000fe4000001ff00 */
[----:B------:R-:W-:Y:S05]  /*e110*/  BRA.DIV UR4, `(.L_x_3183) ;  /* 0x0000023204387947 */ /* 0x000fea000b800000 */
[----:B--2---:R2:W1:Y:S04]  /*e120*/  SHFL.IDX PT, R3, R49, 0x1, 0x181f ;  /* 0x00381f0031037f89 */ /* 0x00446800000e0000 */
[----:B---3--:R2:W3:Y:S04]  /*e130*/  SHFL.IDX PT, R4, R0, 0x1, 0x181f ;  /* 0x00381f0000047f89 */ /* 0x0084e800000e0000 */
[----:B----4-:R2:W4:Y:S04]  /*e140*/  SHFL.IDX PT, R9, R37, 0x1, 0x181f ;  /* 0x00381f0025097f89 */ /* 0x01052800000e0000 */
[----:B0-----:R2:W0:Y:S02]  /*e150*/  SHFL.IDX PT, R14, R48, 0x1, 0x181f ;  /* 0x00381f00300e7f89 */ /* 0x00142400000e0000 */
.L_x_3502:
[----:B------:R-:W-:Y:S01]  /*e160*/  VIADD R5, R10, 0x20 ;  /* 0x000000200a057836 */ /* 0x000fe20000000000 */
[----:B------:R-:W-:Y:S01]  /*e170*/  BSSY B1, `(.L_x_3184) ;  /* 0x000001a000017945 */ /* 0x000fe20003800000 */
[----:B------:R-:W-:Y:S02]  /*e180*/  CS2R R34, SRZ ;  /* 0x0000000000227805 */ /* 0x000fe4000001ff00 */
[----:B------:R-:W-:Y:S02]  /*e190*/  CS2R R32, SRZ ;  /* 0x0000000000207805 */ /* 0x000fe4000001ff00 */
[----:B------:R-:W-:Y:S02]  /*e1a0*/  CS2R R38, SRZ ;  /* 0x0000000000267805 */ /* 0x000fe4000001ff00 */
[----:B------:R-:W-:-:S13]  /*e1b0*/  ISETP.GE.AND P0, PT, R5, R50, PT ;  /* 0x000000320500720c */ /* 0x000fda0003f06270 */
[----:B------:R-:W-:Y:S05]  /*e1c0*/  @P0 BRA `(.L_x_3185) ;  /* 0x0000000000500947 */ /* 0x000fea0003800000 */
[----:B------:R-:W1:Y:S01]  /*e1d0*/  LDL R11, [R1+0x60] ;  /* 0x00006000010b7983 */ /* 0x000e620000100800 */
        /* <DEDUP_REMOVED lines=9> */
[----:B-1----:R-:W-:Y:S01]  /*e270*/  @!P4 IMAD.X R7, R3, 0x1, R11, P0 ;  /* 0x000000010307c824 */ /* 0x002fe200000e060b */
[----:B------:R-:W-:-:S04]  /*e280*/  @!P3 IADD3 R4, P0, R18, R4, RZ ;  /* 0x000000041204b210 */ /* 0x000fc80007f1e0ff */
[----:B------:R0:W5:Y:S01]  /*e290*/  @!P4 LD.E.64 R30, desc[UR42][R6.64] ;  /* 0x0000002a061ec980 */ /* 0x000162000c101b00 */
[----:B------:R-:W-:-:S05]  /*e2a0*/  @!P3 IMAD.X R5, R3, 0x1, R19, P0 ;  /* 0x000000010305b824 */ /* 0x000fca00000e0613 */
[----:B------:R1:W5:Y:S01]  /*e2b0*/  @!P3 LD.E.64 R34, desc[UR42][R4.64] ;  /* 0x0000002a0422b980 */ /* 0x000362000c101b00 */
[----:B0-----:R-:W-:-:S05]  /*e2c0*/  @!P3 IADD3 R6, P1, R18, R14, RZ ;  /* 0x0000000e1206b210 */ /* 0x001fca0007f3e0ff */
[C---:B----4-:R-:W-:Y:S02]  /*e2d0*/  @!P3 IMAD.X R7, R9.reuse, 0x1, R19, P1 ;  /* 0x000000010907b824 */ /* 0x050fe400008e0613 */
[----:B------:R-:W-:-:S03]  /*e2e0*/  @!P4 IMAD.X R9, R9, 0x1, R11, P2 ;  /* 0x000000010909c824 */ /* 0x000fc600010e060b */
[----:B------:R1:W5:Y:S04]  /*e2f0*/  @!P3 LD.E.64 R38, desc[UR42][R6.64] ;  /* 0x0000002a0626b980 */ /* 0x000368000c101b00 */
[----:B------:R1:W5:Y:S02]  /*e300*/  @!P4 LD.E.64 R32, desc[UR42][R8.64] ;  /* 0x0000002a0820c980 */ /* 0x000364000c101b00 */
.L_x_3185:
[----:B------:R-:W-:Y:S05]  /*e310*/  BSYNC B1 ;  /* 0x0000000000017941 */ /* 0x000fea0003800000 */
.L_x_3184:
[----:B------:R-:W-:-:S03]  /*e320*/  UMOV UR4, 0xffffffff ;  /* 0xffffffff00047882 */ /* 0x000fc60000000000 */
[----:B------:R-:W-:Y:S05]  /*e330*/  BRA.DIV UR4, `(.L_x_3186) ;  /* 0x0000023204207947 */ /* 0x000fea000b800000 */
[----:B-1----:R1:W1:Y:S04]  /*e340*/  SHFL.IDX PT, R3, R49, 0x2, 0x181f ;  /* 0x00581f0031037f89 */ /* 0x00226800000e0000 */
[----:B---3--:R3:W1:Y:S04]  /*e350*/  SHFL.IDX PT, R4, R0, 0x2, 0x181f ;  /* 0x00581f0000047f89 */ /* 0x00866800000e0000 */
[----:B----4-:R3:W4:Y:S04]  /*e360*/  SHFL.IDX PT, R9, R37, 0x2, 0x181f ;  /* 0x00581f0025097f89 */ /* 0x01072800000e0000 */
[----:B0-----:R3:W0:Y:S02]  /*e370*/  SHFL.IDX PT, R14, R48, 0x2, 0x181f ;  /* 0x00581f00300e7f89 */ /* 0x00162400000e0000 */
.L_x_3508:
        /* <DEDUP_REMOVED lines=8> */
[----:B------:R-:W2:Y:S01]  /*e400*/  LDL R11, [R1+0x60] ;  /* 0x00006000010b7983 */ /* 0x000ea20000100800 */
[----:B------:R-:W-:Y:S01]  /*e410*/  ULDC UR4, c[0x0][0x3f4] ;  /* 0x0000fd0000047ab9 */ /* 0x000fe20000000800 */
[----:B------:R-:W-:Y:S02]  /*e420*/  CS2R R24, SRZ ;  /* 0x0000000000187805 */ /* 0x000fe4000001ff00 */
[----:B------:R-:W-:Y:S02]  /*e430*/  ISETP.GE.AND P4, PT, R219, UR4, PT ;  /* 0x00000004db007c0c */ /* 0x000fe4000bf86270 */
[----:B------:R-:W-:Y:S02]  /*e440*/  CS2R R26, SRZ ;  /* 0x00000000001a7805 */ /* 0x000fe4000001ff00 */
[----:B------:R-:W-:-:S09]  /*e450*/  ISETP.GE.AND P3, PT, R18, UR4, PT ;  /* 0x0000000412007c0c */ /* 0x000fd2000bf66270 */
[C---:B-1----:R-:W-:Y:S02]  /*e460*/  @!P4 IADD3 R6, P0, R219.reuse, R4, RZ ;  /* 0x00000004db06c210 */ /* 0x042fe40007f1e0ff */
[----:B0-----:R-:W-:Y:S02]  /*e470*/  @!P4 IADD3 R8, P2, R219, R14, RZ ;  /* 0x0000000edb08c210 */ /* 0x001fe40007f5e0ff */
[----:B------:R-:W-:Y:S02]  /*e480*/  CS2R R28, SRZ ;  /* 0x00000000001c7805 */ /* 0x000fe4000001ff00 */
[----:B------:R-:W-:Y:S01]  /*e490*/  CS2R R20, SRZ ;  /* 0x0000000000147805 */ /* 0x000fe2000001ff00 */
[----:B--2---:R-:W-:Y:S01]  /*e4a0*/  @!P4 IMAD.X R7, R3, 0x1, R11, P0 ;  /* 0x000000010307c824 */ /* 0x004fe200000e060b */
[----:B------:R-:W-:-:S04]  /*e4b0*/  @!P3 IADD3 R4, P0, R18, R4, RZ ;  /* 0x000000041204b210 */ /* 0x000fc80007f1e0ff */
[----:B------:R0:W5:Y:S01]  /*e4c0*/  @!P4 LD.E.64 R24, desc[UR42][R6.64] ;  /* 0x0000002a0618c980 */ /* 0x000162000c101b00 */
[----:B------:R-:W-:-:S05]  /*e4d0*/  @!P3 IADD3.X R5, R3, R19, RZ, P0, !PT ;  /* 0x000000130305b210 */ /* 0x000fca00007fe4ff */
[----:B------:R1:W5:Y:S01]  /*e4e0*/  @!P3 LD.E.64 R26, desc[UR42][R4.64] ;  /* 0x0000002a041ab980 */ /* 0x000362000c101b00 */
[----:B0-----:R-:W-:-:S05]  /*e4f0*/  @!P3 IADD3 R6, P1, R18, R14, RZ ;  /* 0x0000000e1206b210 */ /* 0x001fca0007f3e0ff */
[C---:B----4-:R-:W-:Y:S02]  /*e500*/  @!P3 IMAD.X R7, R9.reuse, 0x1, R19, P1 ;  /* 0x000000010907b824 */ /* 0x050fe400008e0613 */
[----:B------:R-:W-:-:S03]  /*e510*/  @!P4 IMAD.X R9, R9, 0x1, R11, P2 ;  /* 0x000000010909c824 */ /* 0x000fc600010e060b */
[----:B------:R1:W5:Y:S04]  /*e520*/  @!P3 LD.E.64 R28, desc[UR42][R6.64] ;  /* 0x0000002a061cb980 */ /* 0x000368000c101b00 */
[----:B------:R1:W5:Y:S02]  /*e530*/  @!P4 LD.E.64 R20, desc[UR42][R8.64] ;  /* 0x0000002a0814c980 */ /* 0x000364000c101b00 */
.L_x_3188:
[----:B------:R-:W-:Y:S05]  /*e540*/  BSYNC B1 ;  /* 0x0000000000017941 */ /* 0x000fea0003800000 */
.L_x_3187:
[----:B------:R-:W-:Y:S01]  /*e550*/  UMOV UR4, 0xffffffff ;  /* 0xffffffff00047882 */ /* 0x000fe20000000000 */
[----:B-1--4-:R-:W-:Y:S02]  /*e560*/  CS2R R8, SRZ ;  /* 0x0000000000087805 */ /* 0x012fe4000001ff00 */
[----:B------:R-:W-:Y:S05]  /*e570*/  BRA.DIV UR4, `(.L_x_3189) ;  /* 0x0000023204007947 */ /* 0x000fea000b800000 */
[----:B------:R1:W4:Y:S04]  /*e580*/  SHFL.IDX PT, R3, R49, 0x3, 0x181f ;  /* 0x00781f0031037f89 */ /* 0x00032800000e0000 */
[----:B------:R1:W0:Y:S04]  /*e590*/  SHFL.IDX PT, R4, R0, 0x3, 0x181f ;  /* 0x00781f0000047f89 */ /* 0x00022800000e0000 */
[----:B--23--:R-:W2:Y:S04]  /*e5a0*/  SHFL.IDX PT, R37, R37, 0x3, 0x181f ;  /* 0x00781f0025257f89 */ /* 0x00cea800000e0000 */
[----:B-1----:R-:W3:Y:S02]  /*e5b0*/  SHFL.IDX PT, R48, R48, 0x3, 0x181f ;  /* 0x00781f0030307f89 */ /* 0x002ee400000e0000 */
.L_x_3514:
[----:B------:R-:W4:Y:S01]  /*e5c0*/  LDL R5, [R1+0x74] ;  /* 0x0000740001057983 */ /* 0x000f220000100800 */
[----:B------:R-:W-:Y:S01]  /*e5d0*/  VIADD R10, R10, 0x60 ;  /* 0x000000600a0a7836 */ /* 0x000fe20000000000 */
[----:B------:R-:W-:Y:S01]  /*e5e0*/  BSSY B1, `(.L_x_3190) ;  /* 0x000001e000017945 */ /* 0x000fe20003800000 */
[----:B------:R-:W-:Y:S02]  /*e5f0*/  CS2R R12, SRZ ;  /* 0x00000000000c7805 */ /* 0x000fe4000001ff00 */
[----:B0-----:R-:W-:Y:S02]  /*e600*/  CS2R R14, SRZ ;  /* 0x00000000000e7805 */ /* 0x001fe4000001ff00 */
[----:B------:R-:W-:Y:S02]  /*e610*/  ISETP.GE.AND P0, PT, R10, R50, PT ;  /* 0x000000320a00720c */ /* 0x000fe40003f06270 */
[----:B------:R-:W-:Y:S02]  /*e620*/  CS2R R10, SRZ ;  /* 0x00000000000a7805 */ /* 0x000fe4000001ff00 */
[----:B----4-:R-:W-:-:S04]  /*e630*/  LEA.HI R0, R5, R5, RZ, 0x1 ;  /* 0x0000000505007211 */ /* 0x010fc800078f08ff */
[----:B------:R-:W-:-:S05]  /*e640*/  LOP3.LUT R0, R0, 0xfffffffe, RZ, 0xc0, !PT ;  /* 0xfffffffe00007812 */ /* 0x000fca00078ec0ff */
[----:B------:R-:W-:-:S05]  /*e650*/  IMAD.IADD R0, R5, 0x1, -R0 ;  /* 0x0000000105007824 */ /* 0x000fca00078e0a00 */
[----:B------:R-:W-:Y:S01]  /*e660*/  SHF.L.U32 R51, R0, 0x1f, RZ ;  /* 0x0000001f00337819 */ /* 0x000fe200000006ff */
[----:B------:R-:W-:Y:S06]  /*e670*/  @P0 BRA `(.L_x_3191) ;  /* 0x0000000000500947 */ /* 0x000fec0003800000 */
[----:B------:R-:W4:Y:S01]  /*e680*/  LDL R53, [R1+0x60] ;  /* 0x0000600001357983 */ /* 0x000f220000100800 */
[----:B------:R-:W-:Y:S01]  /*e690*/  ULDC UR4, c[0x0][0x3f4] ;  /* 0x0000fd0000047ab9 */ /* 0x000fe20000000800 */
[----:B------:R-:W-:Y:S02]  /*e6a0*/  CS2R R8, SRZ ;  /* 0x0000000000087805 */ /* 0x000fe4000001ff00 */
[----:B------:R-:W-:Y:S02]  /*e6b0*/  ISETP.GE.AND P4, PT, R219, UR4, PT ;  /* 0x00000004db007c0c */ /* 0x000fe4000bf86270 */
[----:B------:R-:W-:Y:S02]  /*e6c0*/  CS2R R12, SRZ ;  /* 0x00000000000c7805 */ /* 0x000fe4000001ff00 */
[----:B------:R-:W-:-:S09]  /*e6d0*/  ISETP.GE.AND P3, PT, R18, UR4, PT ;  /* 0x0000000412007c0c */ /* 0x000fd2000bf66270 */
[-C--:B------:R-:W-:Y:S02]  /*e6e0*/  @!P4 IADD3 R6, P0, R219, R4.reuse, RZ ;  /* 0x00000004db06c210 */ /* 0x080fe40007f1e0ff */
[----:B------:R-:W-:Y:S02]  /*e6f0*/  CS2R R14, SRZ ;  /* 0x00000000000e7805 */ /* 0x000fe4000001ff00 */
[----:B------:R-:W-:Y:S01]  /*e700*/  CS2R R10, SRZ ;  /* 0x00000000000a7805 */ /* 0x000fe2000001ff00 */
[----:B----4-:R-:W-:Y:S01]  /*e710*/  @!P4 IMAD.X R7, R3, 0x1, R53, P0 ;  /* 0x000000010307c824 */ /* 0x010fe200000e0635 */
[----:B------:R-:W-:-:S04]  /*e720*/  @!P3 IADD3 R4, P0, R18, R4, RZ ;  /* 0x000000041204b210 */ /* 0x000fc80007f1e0ff */
[----:B------:R3:W5:Y:S01]  /*e730*/  @!P4 LD.E.64 R8, desc[UR42][R6.64] ;  /* 0x0000002a0608c980 */ /* 0x000762000c101b00 */
[----:B------:R-:W-:-:S05]  /*e740*/  @!P3 IMAD.X R5, R3, 0x1, R19, P0 ;  /* 0x000000010305b824 */ /* 0x000fca00000e0613 */
[----:B------:R0:W5:Y:S01]  /*e750*/  @!P3 LD.E.64 R12, desc[UR42][R4.64] ;  /* 0x0000002a040cb980 */ /* 0x000162000c101b00 */
[-C--:B---3--:R-:W-:Y:S02]  /*e760*/  @!P3 IADD3 R6, P1, R18, R48.reuse, RZ ;  /* 0x000000301206b210 */ /* 0x088fe40007f3e0ff */
[----:B------:R-:W-:-:S03]  /*e770*/  @!P4 IADD3 R48, P2, R219, R48, RZ ;  /* 0x00000030db30c210 */ /* 0x000fc60007f5e0ff */
[C---:B--2---:R-:W-:Y:S01]  /*e780*/  @!P3 IMAD.X R7, R37.reuse, 0x1, R19, P1 ;  /* 0x000000012507b824 */ /* 0x044fe200008e0613 */
[----:B------:R-:W-:-:S04]  /*e790*/  @!P4 IADD3.X R49, R37, R53, RZ, P2, !PT ;  /* 0x000000352531c210 */ /* 0x000fc800017fe4ff */
[----:B------:R0:W5:Y:S04]  /*e7a0*/  @!P3 LD.E.64 R14, desc[UR42][R6.64] ;  /* 0x0000002a060eb980 */ /* 0x000168000c101b00 */
[----:B------:R0:W5:Y:S02]  /*e7b0*/  @!P4 LD.E.64 R10, desc[UR42][R48.64] ;  /* 0x0000002a300ac980 */ /* 0x000164000c101b00 */
.L_x_3191:
[----:B------:R-:W-:Y:S05]  /*e7c0*/  BSYNC B1 ;  /* 0x0000000000017941 */ /* 0x000fea0003800000 */
.L_x_3190:
[----:B------:R-:W1:Y:S01]  /*e7d0*/  SYNCS.PHASECHK.TRANS64.TRYWAIT P0, [R216+URZ+0x38800], R51 ;  /* 0x03880033d80075a7 */ /* 0x000e62000800017f */
[----:B------:R-:W-:Y:S01]  /*e7e0*/  VIADDMNMX R3, R50, -R52, 0x80, PT ;  /* 0x0000008032037446 */ /* 0x000fe20003800934 */
[----:B------:R-:W-:Y:S03]  /*e7f0*/  BSSY B1, `(.L_x_3192) ;  /* 0x0000003000017945 */ /* 0x000fe60003800000 */
[----:B------:R-:W-:Y:S01]  /*e800*/  ISETP.GE.AND P1, PT, R220, R3, PT ;  /* 0x00000003dc00720c */ /* 0x000fe20003f26270 */
[----:B-1----:R-:W-:-:S12]  /*e810*/  @!P0 BRA `(.L_x_3193) ;  /* 0x0000022c00cc8947 */ /* 0x002fd80003800000 */
.L_x_3515:
[----:B------:R-:W-:Y:S05]  /*e820*/  BSYNC B1 ;  /* 0x0000000000017941 */ /* 0x000fea0003800000 */
.L_x_3192:
[----:B------:R-:W-:Y:S04]  /*e830*/  BSSY B1, `(.L_x_3194) ;  /* 0x00000fa000017945 */ /* 0x000fe80003800000 */
[----:B------:R-:W-:Y:S05]  /*e840*/  @P1 BRA `(.L_x_3195) ;  /* 0x0000000c00e01947 */ /* 0x000fea0003800000 */
[----:B------:R4:W5:Y:S01]  /*e850*/  LDL R61, [R1+0x54] ;  /* 0x00005400013d7983 */ /* 0x0009620000100800 */
[----:B------:R-:W0:Y:S01]  /*e860*/  LDC R0, c[0x0][0x3f4] ;  /* 0x0000fd00ff007b82 */ /* 0x000e220000000800 */
[----:B------:R-:W-:Y:S01]  /*e870*/  BSSY B2, `(.L_x_3196) ;  /* 0x000007a000027945 */ /* 0x000fe20003800000 */
[-C--:B0-----:R-:W-:Y:S02]  /*e880*/  ISETP.GE.AND P0, PT, R18, R0.reuse, PT ;  /* 0x000000001200720c */ /* 0x081fe40003f06270 */
[----:B------:R-:W-:-:S11]  /*e890*/  ISETP.GE.AND P1, PT, R219, R0, PT ;  /* 0x00000000db00720c */ /* 0x000fd60003f26270 */
[----:B----4-:R-:W-:Y:S05]  /*e8a0*/  @P0 BRA `(.L_x_3197) ;  /* 0x0000000400d80947 */ /* 0x010fea0003800000 */
[----:B-----5:R-:W0:Y:S01]  /*e8b0*/  LDS.128 R4, [R61+0x20400] ;  /* 0x020400003d047984 */ /* 0x020e220000000c00 */
[----:B------:R-:W-:Y:S02]  /*e8c0*/  SHF.R.U32.HI R49, RZ, 0x8, R45 ;  /* 0x00000008ff317819 */ /* 0x000fe4000001162d */
[----:B---3--:R-:W-:Y:S02]  /*e8d0*/  LOP3.LUT R48, R45, 0xff, RZ, 0xc0, !PT ;  /* 0x000000ff2d307812 */ /* 0x008fe400078ec0ff */
[----:B------:R-:W-:Y:S02]  /*e8e0*/  LOP3.LUT R49, R49, 0xff, RZ, 0xc0, !PT ;  /* 0x000000ff31317812 */ /* 0x000fe400078ec0ff */
[----:B------:R-:W-:Y:S02]  /*e8f0*/  SHF.R.U32.HI R53, RZ, 0x8, R47 ;  /* 0x00000008ff357819 */ /* 0x000fe4000001162f */
[----:B--2---:R-:W-:Y:S02]  /*e900*/  SHF.R.U32.HI R37, RZ, 0x8, R44 ;  /* 0x00000008ff257819 */ /* 0x004fe4000001162c */
[----:B------:R-:W-:-:S02]  /*e910*/  PRMT R48, R49, 0x7604, R48 ;  /* 0x0000760431307816 */ /* 0x000fc40000000030 */
[----:B------:R-:W-:Y:S02]  /*e920*/  LOP3.LUT R50, R47, 0xff, RZ, 0xc0, !PT ;  /* 0x000000ff2f327812 */ /* 0x000fe400078ec0ff */
[----:B------:R-:W-:Y:S02]  /*e930*/  LOP3.LUT R53, R53, 0xff, RZ, 0xc0, !PT ;  /* 0x000000ff35357812 */ /* 0x000fe400078ec0ff */
[----:B------:R-:W-:Y:S02]  /*e940*/  SHF.R.U32.HI R52, RZ, 0x10, R47 ;  /* 0x00000010ff347819 */ /* 0x000fe4000001162f */
[----:B------:R-:W-:Y:S02]  /*e950*/  SHF.R.U32.HI R54, RZ, 0x10, R45 ;  /* 0x00000010ff367819 */ /* 0x000fe4000001162d */
[----:B------:R-:W-:Y:S02]  /*e960*/  SHF.R.U32.HI R49, RZ, 0x8, R46 ;  /* 0x00000008ff317819 */ /* 0x000fe4000001162e */
[----:B------:R-:W-:-:S02]  /*e970*/  LOP3.LUT R0, R44, 0xff, RZ, 0xc0, !PT ;  /* 0x000000ff2c007812 */ /* 0x000fc400078ec0ff */
[----:B------:R-:W-:Y:S02]  /*e980*/  LOP3.LUT R37, R37, 0xff, RZ, 0xc0, !PT ;  /* 0x000000ff25257812 */ /* 0x000fe400078ec0ff */
[----:B------:R-:W-:Y:S01]  /*e990*/  PRMT R50, R53, 0x7604, R50 ;  /* 0x0000760435327816 */ /* 0x000fe20000000032 */
[----:B------:R-:W-:Y:S01]  /*e9a0*/  IMAD.U32 R53, R52, 0x10000, RZ ;  /* 0x0001000034357824 */ /* 0x000fe200078e00ff */
[----:B-1----:R-:W-:Y:S01]  /*e9b0*/  LOP3.LUT R51, R49, 0xff, RZ, 0xc0, !PT ;  /* 0x000000ff31337812 */ /* 0x002fe200078ec0ff */
[----:B------:R-:W-:Y:S01]  /*e9c0*/  IMAD.U32 R49, R54, 0x10000, RZ ;  /* 0x0001000036317824 */ /* 0x000fe200078e00ff */
[----:B------:R-:W-:Y:S02]  /*e9d0*/  PRMT R37, R37, 0x7604, R0 ;  /* 0x0000760425257816 */ /* 0x000fe40000000000 */
[----:B------:R-:W-:Y:S02]  /*e9e0*/  LOP3.LUT R0, R46, 0xff, RZ, 0xc0, !PT ;  /* 0x000000ff2e007812 */ /* 0x000fe400078ec0ff */
[----:B------:R-:W-:-:S02]  /*e9f0*/  LOP3.LUT R53, R50, 0xff0000, R53, 0xf8, !PT ;  /* 0x00ff000032357812 */ /* 0x000fc400078ef835 */
[----:B------:R-:W-:Y:S02]  /*ea00*/  LOP3.LUT R49, R48, 0xff0000, R49, 0xf8, !PT ;  /* 0x00ff000030317812 */ /* 0x000fe400078ef831 */
[----:B------:R-:W-:Y:S02]  /*ea10*/  PRMT R51, R51, 0x7604, R0 ;  /* 0x0000760433337816 */ /* 0x000fe40000000000 */
[----:B------:R-:W-:Y:S02]  /*ea20*/  LOP3.LUT R53, R53, 0xff000000, R47, 0xf8, !PT ;  /* 0xff00000035357812 */ /* 0x000fe400078ef82f */
[----:B------:R-:W-:Y:S02]  /*ea30*/  LOP3.LUT R49, R49, 0xff000000, R45, 0xf8, !PT ;  /* 0xff00000031317812 */ /* 0x000fe400078ef82d */
[----:B0-----:R-:W-:Y:S02]  /*ea40*/  F2FP.F16.E4M3.UNPACK_B R0, R6.H1 ;  /* 0x00000006ff00723e */ /* 0x001fe400030006ff */
[----:B------:R-:W-:-:S02]  /*ea50*/  LOP3.LUT R51, R51, 0xff0000, R46, 0xf8, !PT ;  /* 0x00ff000033337812 */ /* 0x000fc400078ef82e */
[----:B------:R-:W-:Y:S02]  /*ea60*/  F2FP.F16.E4M3.UNPACK_B R54, R53 ;  /* 0x00000035ff36723e */ /* 0x000fe400020006ff */
[----:B------:R-:W-:Y:S02]  /*ea70*/  F2FP.F16.E4M3.UNPACK_B R50, R49 ;  /* 0x00000031ff32723e */ /* 0x000fe400020006ff */
[----:B------:R-:W-:Y:S01]  /*ea80*/  LOP3.LUT R52, R51, 0xff000000, R46, 0xf8, !PT ;  /* 0xff00000033347812 */ /* 0x000fe200078ef82e */
[--C-:B------:R-:W-:Y:S01]  /*ea90*/  HADD2.F32 R46, -RZ, R0.reuse.H0_H0 ;  /* 0x20000000ff2e7230 */ /* 0x100fe20000004100 */
[--C-:B------:R-:W-:Y:S01]  /*eaa0*/  LOP3.LUT R37, R37, 0xff0000, R44.reuse, 0xf8, !PT ;  /* 0x00ff000025257812 */ /* 0x100fe200078ef82c */
[----:B------:R-:W-:Y:S01]  /*eab0*/  HADD2.F32 R0, -RZ, R0.H1_H1 ;  /* 0x30000000ff007230 */ /* 0x000fe20000004100 */
[----:B------:R-:W-:Y:S01]  /*eac0*/  F2FP.F16.E4M3.UNPACK_B R45, R6 ;  /* 0x00000006ff2d723e */ /* 0x000fe200020006ff */
[----:B------:R-:W-:Y:S01]  /*ead0*/  HADD2.F32 R55, -RZ, R54.H1_H1 ;  /* 0x30000036ff377230 */ /* 0x000fe20000004100 */
[----:B------:R-:W-:Y:S01]  /*eae0*/  LOP3.LUT R48, R37, 0xff000000, R44, 0xf8, !PT ;  /* 0xff00000025307812 */ /* 0x000fe200078ef82c */
[----:B------:R-:W-:Y:S01]  /*eaf0*/  HADD2.F32 R51, -RZ, R50.H1_H1 ;  /* 0x30000032ff337230 */ /* 0x000fe20000004100 */
[----:B------:R-:W-:Y:S01]  /*eb00*/  F2FP.F16.E4M3.UNPACK_B R37, R5 ;  /* 0x00000005ff25723e */ /* 0x000fe200020006ff */
[----:B------:R-:W-:-:S02]  /*eb10*/  HADD2.F32 R54, -RZ, R54.H0_H0 ;  /* 0x20000036ff367230 */ /* 0x000fc40000004100 */
[C---:B------:R-:W-:Y:S01]  /*eb20*/  FMUL.FTZ R57, R0.reuse, R55 ;  /* 0x0000003700397220 */ /* 0x040fe20000410000 */
[----:B------:R-:W-:Y:S01]  /*eb30*/  F2FP.F16.E4M3.UNPACK_B R44, R5.H1 ;  /* 0x00000005ff2c723e */ /* 0x000fe200030006ff */
[----:B------:R-:W-:Y:S01]  /*eb40*/  FMUL.FTZ R56, R0, R51 ;  /* 0x0000003300387220 */ /* 0x000fe20000410000 */
[--C-:B------:R-:W-:Y:S01]  /*eb50*/  HADD2.F32 R5, -RZ, R45.reuse.H1_H1 ;  /* 0x3000002dff057230 */ /* 0x100fe20000004100 */
[----:B------:R-:W-:Y:S01]  /*eb60*/  F2FP.F16.E4M3.UNPACK_B R47, R7 ;  /* 0x00000007ff2f723e */ /* 0x000fe200020006ff */
[----:B------:R-:W-:Y:S01]  /*eb70*/  HADD2.F32 R50, -RZ, R50.H0_H0 ;  /* 0x20000032ff327230 */ /* 0x000fe20000004100 */
[----:B------:R-:W-:Y:S01]  /*eb80*/  F2FP.F16.E4M3.UNPACK_B R53, R53.H1 ;  /* 0x00000035ff35723e */ /* 0x000fe200030006ff */
[C---:B------:R-:W-:Y:S01]  /*eb90*/  FFMA.FTZ R0, R46.reuse, R51, -R57 ;  /* 0x000000332e007223 */ /* 0x040fe20000010839 */
[----:B------:R-:W-:Y:S01]  /*eba0*/  FFMA.FTZ R57, R46, R55, R56 ;  /* 0x000000372e397223 */ /* 0x000fe20000010038 */
[----:B------:R-:W-:Y:S01]  /*ebb0*/  HADD2.F32 R45, -RZ, R45.H0_H0 ;  /* 0x2000002dff2d7230 */ /* 0x000fe20000004100 */
[----:B------:R-:W-:Y:S01]  /*ebc0*/  F2FP.F16.E4M3.UNPACK_B R49, R49.H1 ;  /* 0x00000031ff31723e */ /* 0x000fe200030006ff */
[C---:B------:R-:W-:Y:S01]  /*ebd0*/  FMUL.FTZ R46, R5.reuse, R54 ;  /* 0x00000036052e7220 */ /* 0x040fe20000410000 */
[----:B------:R-:W-:Y:S01]  /*ebe0*/  FMUL.FTZ R51, R5, R50 ;  /* 0x0000003205337220 */ /* 0x000fe20000410000 */
[----:B------:R-:W-:Y:S01]  /*ebf0*/  HADD2.F32 R5, -RZ, R47.H1_H1 ;  /* 0x3000002fff057230 */ /* 0x000fe20000004100 */
[----:B------:R-:W-:Y:S01]  /*ec00*/  F2FP.F16.E4M3.UNPACK_B R7, R7.H1 ;  /* 0x00000007ff07723e */ /* 0x000fe200030006ff */
[----:B------:R-:W-:-:S02]  /*ec10*/  HADD2.F32 R56, -RZ, R53.H0_H0 ;  /* 0x20000035ff387230 */ /* 0x000fc40000004100 */
[C---:B------:R-:W-:Y:S01]  /*ec20*/  FFMA.FTZ R55, R45.reuse, R50, -R46 ;  /* 0x000000322d377223 */ /* 0x040fe2000001082e */
[----:B------:R-:W-:Y:S02]  /*ec30*/  HADD2.F32 R46, -RZ, R49.H0_H0 ;  /* 0x20000031ff2e7230 */ /* 0x000fe40000004100 */
[----:B------:R-:W-:Y:S01]  /*ec40*/  FFMA.FTZ R58, R45, R54, R51 ;  /* 0x000000362d3a7223 */ /* 0x000fe20000010033 */
[----:B------:R-:W-:Y:S02]  /*ec50*/  HADD2.F32 R47, -RZ, R47.H0_H0 ;  /* 0x2000002fff2f7230 */ /* 0x000fe40000004100 */
[C---:B------:R-:W-:Y:S01]  /*ec60*/  FMUL.FTZ R50, R5.reuse, R56 ;  /* 0x0000003805327220 */ /* 0x040fe20000410000 */
[----:B------:R-:W-:Y:S02]  /*ec70*/  HADD2.F32 R54, -RZ, R53.H1_H1 ;  /* 0x30000035ff367230 */ /* 0x000fe40000004100 */
[----:B------:R-:W-:Y:S01]  /*ec80*/  FMUL.FTZ R60, R5, R46 ;  /* 0x0000002e053c7220 */ /* 0x000fe20000410000 */
[----:B------:R-:W-:-:S02]  /*ec90*/  HADD2.F32 R45, -RZ, R7.H1_H1 ;  /* 0x30000007ff2d7230 */ /* 0x000fc40000004100 */
[C---:B------:R-:W-:Y:S01]  /*eca0*/  FFMA.FTZ R53, R47.reuse, R46, -R50 ;  /* 0x0000002e2f357223 */ /* 0x040fe20000010832 */
[----:B------:R-:W-:Y:S02]  /*ecb0*/  HADD2.F32 R46, -RZ, R49.H1_H1 ;  /* 0x30000031ff2e7230 */ /* 0x000fe40000004100 */
[----:B------:R-:W-:Y:S01]  /*ecc0*/  FFMA.FTZ R60, R47, R56, R60 ;  /* 0x000000382f3c7223 */ /* 0x000fe2000001003c */
[----:B------:R-:W-:Y:S01]  /*ecd0*/  F2FP.F16.E4M3.UNPACK_B R6, R4 ;  /* 0x00000004ff06723e */ /* 0x000fe200020006ff */
[----:B------:R-:W-:Y:S02]  /*ece0*/  HADD2.F32 R5, -RZ, R7.H0_H0 ;  /* 0x20000007ff057230 */ /* 0x000fe40000004100 */
[C---:B------:R-:W-:Y:S01]  /*ecf0*/  FMUL.FTZ R50, R45.reuse, R54 ;  /* 0x000000362d327220 */ /* 0x040fe20000410000 */
[----:B------:R-:W-:Y:S01]  /*ed00*/  FMUL.FTZ R56, R45, R46 ;  /* 0x0000002e2d387220 */ /* 0x000fe20000410000 */
[----:B------:R-:W-:Y:S02]  /*ed10*/  F2FP.F16.E4M3.UNPACK_B R4, R4.H1 ;  /* 0x00000004ff04723e */ /* 0x000fe400030006ff */
[----:B------:R-:W-:Y:S01]  /*ed20*/  F2FP.F16.E4M3.UNPACK_B R47, R52 ;  /* 0x00000034ff2f723e */ /* 0x000fe200020006ff */
[C---:B------:R-:W-:Y:S01]  /*ed30*/  FFMA.FTZ R59, R5.reuse, R46, -R50 ;  /* 0x0000002e053b7223 */ /* 0x040fe20000010832 */
[----:B------:R-:W-:Y:S01]  /*ed40*/  F2FP.F16.E4M3.UNPACK_B R45, R48 ;  /* 0x00000030ff2d723e */ /* 0x000fe200020006ff */
[----:B------:R-:W-:Y:S01]  /*ed50*/  FFMA.FTZ R62, R5, R54, R56 ;  /* 0x00000036053e7223 */ /* 0x000fe20000010038 */
[--C-:B------:R-:W-:Y:S01]  /*ed60*/  HADD2.F32 R7, -RZ, R4.reuse.H1_H1 ;  /* 0x30000004ff077230 */ /* 0x100fe20000004100 */
[----:B------:R-:W-:Y:S01]  /*ed70*/  F2FP.F16.E4M3.UNPACK_B R48, R48.H1 ;  /* 0x00000030ff30723e */ /* 0x000fe200030006ff */
[----:B------:R-:W-:Y:S01]  /*ed80*/  HADD2.F32 R50, -RZ, R47.H1_H1 ;  /* 0x3000002fff327230 */ /* 0x000fe20000004100 */
[----:B------:R-:W-:Y:S01]  /*ed90*/  F2FP.F16.E4M3.UNPACK_B R52, R52.H1 ;  /* 0x00000034ff34723e */ /* 0x000fe200030006ff */
[----:B------:R-:W-:Y:S01]  /*eda0*/  HADD2.F32 R46, -RZ, R45.H1_H1 ;  /* 0x3000002dff2e7230 */ /* 0x000fe20000004100 */
[----:B------:R-:W-:Y:S01]  /*edb0*/  F2FP.SATFINITE.E4M3.F32.PACK_AB_MERGE_C R0, R57, R0, RZ ;  /* 0x000000003900723e */ /* 0x000fe200048070ff */
[----:B------:R-:W-:-:S02]  /*edc0*/  HADD2.F32 R5, -RZ, R4.H0_H0 ;  /* 0x20000004ff057230 */ /* 0x000fc40000004100 */
[C---:B------:R-:W-:Y:S01]  /*edd0*/  FMUL.FTZ R54, R7.reuse, R50 ;  /* 0x0000003207367220 */ /* 0x040fe20000410000 */
[----:B------:R-:W-:Y:S02]  /*ede0*/  HADD2.F32 R47, -RZ, R47.H0_H0 ;  /* 0x2000002fff2f7230 */ /* 0x000fe40000004100 */
[-C--:B------:R-:W-:Y:S01]  /*edf0*/  FMUL.FTZ R56, R7, R46.reuse ;  /* 0x0000002e07387220 */ /* 0x080fe20000410000 */
[--C-:B------:R-:W-:Y:S02]  /*ee00*/  HADD2.F32 R4, -RZ, R6.reuse.H1_H1 ;  /* 0x30000006ff047230 */ /* 0x100fe40000004100 */
[C---:B------:R-:W-:Y:S01]  /*ee10*/  FFMA.FTZ R54, R5.reuse, R46, -R54 ;  /* 0x0000002e05367223 */ /* 0x040fe20000010836 */
[----:B------:R-:W-:Y:S02]  /*ee20*/  HADD2.F32 R45, -RZ, R45.H0_H0 ;  /* 0x2000002dff2d7230 */ /* 0x000fe40000004100 */
[----:B------:R-:W-:Y:S01]  /*ee30*/  FFMA.FTZ R49, R5, R50, R56 ;  /* 0x0000003205317223 */ /* 0x000fe20000010038 */
[----:B------:R-:W-:-:S02]  /*ee40*/  HADD2.F32 R6, -RZ, R6.H0_H0 ;  /* 0x20000006ff067230 */ /* 0x000fc40000004100 */
[C---:B------:R-:W-:Y:S01]  /*ee50*/  FMUL.FTZ R7, R4.reuse, R47 ;  /* 0x0000002f04077220 */ /* 0x040fe20000410000 */
[--C-:B------:R-:W-:Y:S02]  /*ee60*/  HADD2.F32 R5, -RZ, R44.reuse.H1_H1 ;  /* 0x3000002cff057230 */ /* 0x100fe40000004100 */
[-C--:B------:R-:W-:Y:S01]  /*ee70*/  FMUL.FTZ R4, R4, R45.reuse ;  /* 0x0000002d04047220 */ /* 0x080fe20000410000 */
[----:B------:R-:W-:Y:S02]  /*ee80*/  HADD2.F32 R44, -RZ, R44.H0_H0 ;  /* 0x2000002cff2c7230 */ /* 0x000fe40000004100 */
[C---:B------:R-:W-:Y:S01]  /*ee90*/  FFMA.FTZ R45, R6.reuse, R45, -R7 ;  /* 0x0000002d062d7223 */ /* 0x040fe20000010807 */
[----:B------:R-:W-:Y:S02]  /*eea0*/  HADD2.F32 R7, -RZ, R52.H1_H1 ;  /* 0x30000034ff077230 */ /* 0x000fe40000004100 */
[----:B------:R-:W-:Y:S01]  /*eeb0*/  FFMA.FTZ R46, R6, R47, R4 ;  /* 0x0000002f062e7223 */ /* 0x000fe20000010004 */
[----:B------:R-:W-:-:S02]  /*eec0*/  HADD2.F32 R6, -RZ, R48.H1_H1 ;  /* 0x30000030ff067230 */ /* 0x000fc40000004100 */
[----:B------:R-:W-:Y:S02]  /*eed0*/  HADD2.F32 R48, -RZ, R48.H0_H0 ;  /* 0x20000030ff307230 */ /* 0x000fe40000004100 */
[CC--:B------:R-:W-:Y:S01]  /*eee0*/  FMUL.FTZ R51, R5.reuse, R7.reuse ;  /* 0x0000000705337220 */ /* 0x0c0fe20000410000 */
[----:B------:R-:W-:Y:S02]  /*eef0*/  HADD2.F32 R52, -RZ, R52.H0_H0 ;  /* 0x20000034ff347230 */ /* 0x000fe40000004100 */
[-C--:B------:R-:W-:Y:S01]  /*ef00*/  FMUL.FTZ R56, R5, R6.reuse ;  /* 0x0000000605387220 */ /* 0x080fe20000410000 */
[--C-:B------:R-:W-:Y:S02]  /*ef10*/  HADD2.F32 R4, -RZ, R37.reuse.H1_H1 ;  /* 0x30000025ff047230 */ /* 0x100fe40000004100 */
[C---:B------:R-:W-:Y:S01]  /*ef20*/  FFMA.FTZ R51, R44.reuse, R6, -R51 ;  /* 0x000000062c337223 */ /* 0x040fe20000010833 */
[----:B------:R-:W-:Y:S02]  /*ef30*/  HADD2.F32 R37, -RZ, R37.H0_H0 ;  /* 0x20000025ff257230 */ /* 0x000fe40000004100 */
[----:B------:R-:W-:Y:S01]  /*ef40*/  FFMA.FTZ R56, R44, R7, R56 ;  /* 0x000000072c387223 */ /* 0x000fe20000010038 */
[----:B------:R-:W-:Y:S01]  /*ef50*/  F2FP.SATFINITE.E4M3.F32.PACK_AB_MERGE_C R7, R62, R59, RZ ;  /* 0x0000003b3e07723e */ /* 0x000fe200048070ff */
[C---:B------:R-:W-:Y:S01]  /*ef60*/  FMUL.FTZ R50, R4.reuse, R52 ;  /* 0x0000003404327220 */ /* 0x040fe20000410000 */
[----:B------:R-:W-:Y:S01]  /*ef70*/  FMUL.FTZ R47, R4, R48 ;  /* 0x00000030042f7220 */ /* 0x000fe20000410000 */
[----:B------:R-:W-:-:S02]  /*ef80*/  F2FP.SATFINITE.E4M3.F32.PACK_AB_MERGE_C R4, R49, R54, RZ ;  /* 0x000000363104723e */ /* 0x000fc400048070ff */
[C---:B------:R-:W-:Y:S01]  /*ef90*/  FFMA.FTZ R5, R37.reuse, R48, -R50 ;  /* 0x0000003025057223 */ /* 0x040fe20000010832 */
[----:B------:R-:W-:Y:S01]  /*efa0*/  FFMA.FTZ R52, R37, R52, R47 ;  /* 0x0000003425347223 */ /* 0x000fe2000001002f */
[----:B------:R-:W-:Y:S02]  /*efb0*/  F2FP.SATFINITE.E4M3.F32.PACK_AB_MERGE_C R51, R56, R51, RZ ;  /* 0x000000333833723e */ /* 0x000fe400048070ff */
[----:B------:R-:W-:Y:S02]  /*efc0*/  F2FP.SATFINITE.E4M3.F32.PACK_AB_MERGE_C R6, R58, R55, R0 ;  /* 0x000000373a06723e */ /* 0x000fe40004807000 */
[----:B------:R-:W-:Y:S02]  /*efd0*/  F2FP.SATFINITE.E4M3.F32.PACK_AB_MERGE_C R7, R60, R53, R7 ;  /* 0x000000353c07723e */ /* 0x000fe40004807007 */
[----:B------:R-:W-:Y:S02]  /*efe0*/  F2FP.SATFINITE.E4M3.F32.PACK_AB_MERGE_C R4, R46, R45, R4 ;  /* 0x0000002d2e04723e */ /* 0x000fe40004807004 */
[----:B------:R-:W-:-:S05]  /*eff0*/  F2FP.SATFINITE.E4M3.F32.PACK_AB_MERGE_C R5, R52, R5, R51 ;  /* 0x000000053405723e */ /* 0x000fca0004807033 */
[----:B------:R0:W-:Y:S02]  /*f000*/  STS.128 [R61+0x20400], R4 ;  /* 0x020400043d007388 */ /* 0x0001e40000000c00 */
.L_x_3197:
[----:B------:R-:W-:Y:S05]  /*f010*/  BSYNC B2 ;  /* 0x0000000000027941 */ /* 0x000fea0003800000 */
.L_x_3196:
[----:B------:R-:W-:Y:S05]  /*f020*/  @P1 BRA `(.L_x_3195) ;  /* 0x0000000400e81947 */ /* 0x000fea0003800000 */
[----:B0----5:R-:W0:Y:S01]  /*f030*/  LDS.128 R4, [R61+0x24400] ;  /* 0x024400003d047984 */ /* 0x021e220000000c00 */
[----:B------:R-:W-:Y:S02]  /*f040*/  SHF.R.U32.HI R44, RZ, 0x8, R41 ;  /* 0x00000008ff2c7819 */ /* 0x000fe40000011629 */
[----:B---3--:R-:W-:Y:S02]  /*f050*/  SHF.R.U32.HI R48, RZ, 0x8, R43 ;  /* 0x00000008ff307819 */ /* 0x008fe4000001162b */
[----:B------:R-:W-:Y:S02]  /*f060*/  LOP3.LUT R45, R41, 0xff, RZ, 0xc0, !PT ;  /* 0x000000ff292d7812 */ /* 0x000fe400078ec0ff */
[----:B------:R-:W-:Y:S02]  /*f070*/  LOP3.LUT R49, R43, 0xff, RZ, 0xc0, !PT ;  /* 0x000000ff2b317812 */ /* 0x000fe400078ec0ff */
[----:B------:R-:W-:Y:S02]  /*f080*/  LOP3.LUT R44, R44, 0xff, RZ, 0xc0, !PT ;  /* 0x000000ff2c2c7812 */ /* 0x000fe400078ec0ff */
[----:B------:R-:W-:-:S02]  /*f090*/  LOP3.LUT R48, R48, 0xff, RZ, 0xc0, !PT ;  /* 0x000000ff30307812 */ /* 0x000fc400078ec0ff */
[----:B------:R-:W-:Y:S02]  /*f0a0*/  SHF.R.U32.HI R0, RZ, 0x8, R40 ;  /* 0x00000008ff007819 */ /* 0x000fe40000011628 */
[----:B------:R-:W-:Y:S02]  /*f0b0*/  PRMT R45, R44, 0x7604, R45 ;  /* 0x000076042c2d7816 */ /* 0x000fe4000000002d */
[----:B------:R-:W-:Y:S02]  /*f0c0*/  PRMT R49, R48, 0x7604, R49 ;  /* 0x0000760430317816 */ /* 0x000fe40000000031 */
[----:B------:R-:W-:Y:S02]  /*f0d0*/  SHF.R.U32.HI R44, RZ, 0x10, R41 ;  /* 0x00000010ff2c7819 */ /* 0x000fe40000011629 */
[----:B------:R-:W-:Y:S02]  /*f0e0*/  SHF.R.U32.HI R48, RZ, 0x10, R43 ;  /* 0x00000010ff307819 */ /* 0x000fe4000001162b */
[----:B--2---:R-:W-:-:S02]  /*f0f0*/  LOP3.LUT R37, R40, 0xff, RZ, 0xc0, !PT ;  /* 0x000000ff28257812 */ /* 0x004fc400078ec0ff */
[----:B------:R-:W-:Y:S02]  /*f100*/  LOP3.LUT R0, R0, 0xff, RZ, 0xc0, !PT ;  /* 0x000000ff00007812 */ /* 0x000fe400078ec0ff */
[----:B------:R-:W-:Y:S02]  /*f110*/  SHF.R.U32.HI R46, RZ, 0x8, R42 ;  /* 0x00000008ff2e7819 */ /* 0x000fe4000001162a */
[----:B------:R-:W-:Y:S02]  /*f120*/  LOP3.LUT R44, R44, 0xff, RZ, 0xc0, !PT ;  /* 0x000000ff2c2c7812 */ /* 0x000fe400078ec0ff */
[----:B------:R-:W-:Y:S02]  /*f130*/  LOP3.LUT R48, R48, 0xff, RZ, 0xc0, !PT ;  /* 0x000000ff30307812 */ /* 0x000fe400078ec0ff */
[----:B------:R-:W-:Y:S02]  /*f140*/  PRMT R37, R0, 0x7604, R37 ;  /* 0x0000760400257816 */ /* 0x000fe40000000025 */
[----:B------:R-:W-:-:S02]  /*f150*/  LOP3.LUT R47, R42, 0xff, RZ, 0xc0, !PT ;  /* 0x000000ff2a2f7812 */ /* 0x000fc400078ec0ff */
[----:B------:R-:W-:Y:S02]  /*f160*/  LOP3.LUT R46, R46, 0xff, RZ, 0xc0, !PT ;  /* 0x000000ff2e2e7812 */ /* 0x000fe400078ec0ff */
[----:B------:R-:W-:Y:S02]  /*f170*/  SHF.R.U32.HI R0, RZ, 0x10, R40 ;  /* 0x00000010ff007819 */ /* 0x000fe40000011628 */
[----:B------:R-:W-:Y:S02]  /*f180*/  PRMT R45, R44, 0x7054, R45 ;  /* 0x000070542c2d7816 */ /* 0x000fe4000000002d */
[----:B------:R-:W-:Y:S02]  /*f190*/  PRMT R49, R48, 0x7054, R49 ;  /* 0x0000705430317816 */ /* 0x000fe40000000031 */
[----:B------:R-:W-:Y:S02]  /*f1a0*/  PRMT R47, R46, 0x7604, R47 ;  /* 0x000076042e2f7816 */ /* 0x000fe4000000002f */
[----:B------:R-:W-:-:S02]  /*f1b0*/  LOP3.LUT R0, R0, 0xff, RZ, 0xc0, !PT ;  /* 0x000000ff00007812 */ /* 0x000fc400078ec0ff */
[----:B------:R-:W-:Y:S02]  /*f1c0*/  SHF.R.U32.HI R46, RZ, 0x10, R42 ;  /* 0x00000010ff2e7819 */ /* 0x000fe4000001162a */
[----:B------:R-:W-:Y:S02]  /*f1d0*/  LOP3.LUT R49, R49, 0xff000000, R43, 0xf8, !PT ;  /* 0xff00000031317812 */ /* 0x000fe400078ef82b */
[----:B------:R-:W-:Y:S02]  /*f1e0*/  LOP3.LUT R45, R45, 0xff000000, R41, 0xf8, !PT ;  /* 0xff0000002d2d7812 */ /* 0x000fe400078ef829 */
[----:B------:R-:W-:Y:S02]  /*f1f0*/  PRMT R37, R0, 0x7054, R37 ;  /* 0x0000705400257816 */ /* 0x000fe40000000025 */
[----:B------:R-:W-:Y:S02]  /*f200*/  LOP3.LUT R46, R46, 0xff, RZ, 0xc0, !PT ;  /* 0x000000ff2e2e7812 */ /* 0x000fe400078ec0ff */
[----:B0-----:R-:W-:-:S02]  /*f210*/  F2FP.F16.E4M3.UNPACK_B R0, R6.H1 ;  /* 0x00000006ff00723e */ /* 0x001fc400030006ff */
[----:B------:R-:W-:Y:S02]  /*f220*/  F2FP.F16.E4M3.UNPACK_B R48, R49 ;  /* 0x00000031ff30723e */ /* 0x000fe400020006ff */
[----:B------:R-:W-:Y:S02]  /*f230*/  F2FP.F16.E4M3.UNPACK_B R43, R45 ;  /* 0x0000002dff2b723e */ /* 0x000fe400020006ff */
[----:B------:R-:W-:Y:S01]  /*f240*/  PRMT R47, R46, 0x7054, R47 ;  /* 0x000070542e2f7816 */ /* 0x000fe2000000002f */
[----:B------:R-:W-:Y:S01]  /*f250*/  HADD2.F32 R50, -RZ, R48.H1_H1 ;  /* 0x30000030ff327230 */ /* 0x000fe20000004100 */
[----:B------:R-:W-:Y:S01]  /*f260*/  LOP3.LUT R44, R37, 0xff000000, R40, 0xf8, !PT ;  /* 0xff000000252c7812 */ /* 0x000fe200078ef828 */
[--C-:B------:R-:W-:Y:S01]  /*f270*/  HADD2.F32 R37, -RZ, R0.reuse.H1_H1 ;  /* 0x30000000ff257230 */ /* 0x100fe20000004100 */
[----:B------:R-:W-:Y:S01]  /*f280*/  F2FP.F16.E4M3.UNPACK_B R6, R6 ;  /* 0x00000006ff06723e */ /* 0x000fe200020006ff */
[--C-:B------:R-:W-:Y:S01]  /*f290*/  HADD2.F32 R46, -RZ, R43.reuse.H1_H1 ;  /* 0x3000002bff2e7230 */ /* 0x100fe20000004100 */
[----:B------:R-:W-:Y:S01]  /*f2a0*/  LOP3.LUT R47, R47, 0xff000000, R42, 0xf8, !PT ;  /* 0xff0000002f2f7812 */ /* 0x000fe200078ef82a */
[----:B------:R-:W-:Y:S01]  /*f2b0*/  HADD2.F32 R40, -RZ, R0.H0_H0 ;  /* 0x20000000ff287230 */ /* 0x000fe20000004100 */
[-C--:B------:R-:W-:Y:S01]  /*f2c0*/  F2FP.F16.E4M3.UNPACK_B R41, R7.reuse ;  /* 0x00000007ff29723e */ /* 0x080fe200020006ff */
[C---:B-1----:R-:W-:Y:S01]  /*f2d0*/  FMUL.FTZ R51, R37.reuse, R50 ;  /* 0x0000003225337220 */ /* 0x042fe20000410000 */
        /* <DEDUP_REMOVED lines=20> */
[----:B------:R-:W-:-:S02]  /*f420*/  HADD2.F32 R49, -RZ, R49.H1_H1 ;  /* 0x30000031ff317230 */ /* 0x000fc40000004100 */
[C---:B------:R-:W-:Y:S01]  /*f430*/  FMUL.FTZ R50, R5.reuse, R46 ;  /* 0x0000002e05327220 */ /* 0x040fe20000410000 */
[--C-:B------:R-:W-:Y:S02]  /*f440*/  HADD2.F32 R6, -RZ, R42.reuse.H1_H1 ;  /* 0x3000002aff067230 */ /* 0x100fe40000004100 */
[----:B------:R-:W-:Y:S01]  /*f450*/  FMUL.FTZ R54, R5, R40 ;  /* 0x0000002805367220 */ /* 0x000fe20000410000 */
[----:B------:R-:W-:Y:S01]  /*f460*/  HADD2.F32 R41, -RZ, R41.H0_H0 ;  /* 0x20000029ff297230 */ /* 0x000fe20000004100 */
[----:B------:R-:W-:Y:S01]  /*f470*/  F2FP.F16.E4M3.UNPACK_B R5, R47 ;  /* 0x0000002fff05723e */ /* 0x000fe200020006ff */
[----:B------:R-:W-:Y:S02]  /*f480*/  HADD2.F32 R45, -RZ, R45.H1_H1 ;  /* 0x3000002dff2d7230 */ /* 0x000fe40000004100 */
[C---:B------:R-:W-:Y:S01]  /*f490*/  FMUL.FTZ R43, R6.reuse, R49 ;  /* 0x00000031062b7220 */ /* 0x040fe20000410000 */
[----:B------:R-:W-:Y:S01]  /*f4a0*/  HADD2.F32 R42, -RZ, R42.H0_H0 ;  /* 0x2000002aff2a7230 */ /* 0x000fe20000004100 */
[----:B------:R-:W-:Y:S01]  /*f4b0*/  F2FP.F16.E4M3.UNPACK_B R4, R4.H1 ;  /* 0x00000004ff04723e */ /* 0x000fe200030006ff */
[C---:B------:R-:W-:Y:S01]  /*f4c0*/  FFMA.FTZ R50, R41.reuse, R40, -R50 ;  /* 0x0000002829327223 */ /* 0x040fe20000010832 */
[----:B------:R-:W-:Y:S01]  /*f4d0*/  FFMA.FTZ R53, R41, R46, R54 ;  /* 0x0000002e29357223 */ /* 0x000fe20000010036 */
[-C--:B------:R-:W-:Y:S01]  /*f4e0*/  FMUL.FTZ R41, R6, R45.reuse ;  /* 0x0000002d06297220 */ /* 0x080fe20000410000 */
[----:B------:R-:W-:Y:S01]  /*f4f0*/  F2FP.F16.E4M3.UNPACK_B R40, R44 ;  /* 0x0000002cff28723e */ /* 0x000fe200020006ff */
[----:B------:R-:W-:Y:S01]  /*f500*/  FFMA.FTZ R54, R42, R45, -R43 ;  /* 0x0000002d2a367223 */ /* 0x000fe2000001082b */
[----:B------:R-:W-:-:S02]  /*f510*/  HADD2.F32 R45, -RZ, R5.H1_H1 ;  /* 0x30000005ff2d7230 */ /* 0x000fc40000004100 */
[----:B------:R-:W-:Y:S01]  /*f520*/  FFMA.FTZ R57, R42, R49, R41 ;  /* 0x000000312a397223 */ /* 0x000fe20000010029 */
[----:B------:R-:W-:Y:S01]  /*f530*/  HADD2.F32 R43, -RZ, R5.H0_H0 ;  /* 0x20000005ff2b7230 */ /* 0x000fe20000004100 */
[----:B------:R-:W-:Y:S01]  /*f540*/  F2FP.F16.E4M3.UNPACK_B R44, R44.H1 ;  /* 0x0000002cff2c723e */ /* 0x000fe200030006ff */
[--C-:B------:R-:W-:Y:S01]  /*f550*/  HADD2.F32 R6, -RZ, R4.reuse.H1_H1 ;  /* 0x30000004ff067230 */ /* 0x100fe20000004100 */
[----:B------:R-:W-:Y:S01]  /*f560*/  F2FP.F16.E4M3.UNPACK_B R47, R47.H1 ;  /* 0x0000002fff2f723e */ /* 0x000fe200030006ff */
[----:B------:R-:W-:Y:S02]  /*f570*/  HADD2.F32 R5, -RZ, R4.H0_H0 ;  /* 0x20000004ff057230 */ /* 0x000fe40000004100 */
[----:B------:R-:W-:Y:S02]  /*f580*/  HADD2.F32 R4, -RZ, R0.H1_H1 ;  /* 0x30000000ff047230 */ /* 0x000fe40000004100 */
[----:B------:R-:W-:Y:S01]  /*f590*/  FMUL.FTZ R46, R6, R45 ;  /* 0x0000002d062e7220 */ /* 0x000fe20000410000 */
[----:B------:R-:W-:-:S02]  /*f5a0*/  HADD2.F32 R42, -RZ, R40.H1_H1 ;  /* 0x30000028ff2a7230 */ /* 0x000fc40000004100 */
[----:B------:R-:W-:Y:S02]  /*f5b0*/  HADD2.F32 R41, -RZ, R40.H0_H0 ;  /* 0x20000028ff297230 */ /* 0x000fe40000004100 */
[----:B------:R-:W-:Y:S01]  /*f5c0*/  FMUL.FTZ R49, R4, R43 ;  /* 0x0000002b04317220 */ /* 0x000fe20000410000 */
[----:B------:R-:W-:Y:S02]  /*f5d0*/  HADD2.F32 R0, -RZ, R0.H0_H0 ;  /* 0x20000000ff007230 */ /* 0x000fe40000004100 */
[-C--:B------:R-:W-:Y:S01]  /*f5e0*/  FMUL.FTZ R6, R6, R42.reuse ;  /* 0x0000002a06067220 */ /* 0x080fe20000410000 */
[C---:B------:R-:W-:Y:S01]  /*f5f0*/  FFMA.FTZ R46, R5.reuse, R42, -R46 ;  /* 0x0000002a052e7223 */ /* 0x040fe2000001082e */
[----:B------:R-:W-:Y:S02]  /*f600*/  FMUL.FTZ R4, R4, R41 ;  /* 0x0000002904047220 */ /* 0x000fe40000410000 */
[----:B------:R-:W-:Y:S01]  /*f610*/  FFMA.FTZ R45, R5, R45, R6 ;  /* 0x0000002d052d7223 */ /* 0x000fe20000010006 */
[----:B------:R-:W-:-:S02]  /*f620*/  HADD2.F32 R5, -RZ, R44.H1_H1 ;  /* 0x3000002cff057230 */ /* 0x000fc40000004100 */
[C---:B------:R-:W-:Y:S01]  /*f630*/  FFMA.FTZ R40, R0.reuse, R43, R4 ;  /* 0x0000002b00287223 */ /* 0x040fe20000010004 */
[----:B------:R-:W-:Y:S02]  /*f640*/  HADD2.F32 R4, -RZ, R37.H1_H1 ;  /* 0x30000025ff047230 */ /* 0x000fe40000004100 */
[----:B------:R-:W-:Y:S01]  /*f650*/  FFMA.FTZ R49, R0, R41, -R49 ;  /* 0x0000002900317223 */ /* 0x000fe20000010831 */
[--C-:B------:R-:W-:Y:S02]  /*f660*/  HADD2.F32 R6, -RZ, R47.reuse.H1_H1 ;  /* 0x3000002fff067230 */ /* 0x100fe40000004100 */
[----:B------:R-:W-:Y:S02]  /*f670*/  HADD2.F32 R47, -RZ, R47.H0_H0 ;  /* 0x2000002fff2f7230 */ /* 0x000fe40000004100 */
[C---:B------:R-:W-:Y:S01]  /*f680*/  FMUL.FTZ R41, R4.reuse, R5 ;  /* 0x0000000504297220 */ /* 0x040fe20000410000 */
[----:B------:R-:W-:Y:S02]  /*f690*/  HADD2.F32 R0, -RZ, R7.H1_H1 ;  /* 0x30000007ff007230 */ /* 0x000fe40000004100 */
[----:B------:R-:W-:Y:S01]  /*f6a0*/  FMUL.FTZ R42, R4, R6 ;  /* 0x00000006042a7220 */ /* 0x000fe20000410000 */
[----:B------:R-:W-:-:S02]  /*f6b0*/  HADD2.F32 R44, -RZ, R44.H0_H0 ;  /* 0x2000002cff2c7230 */ /* 0x000fc40000004100 */
        /* <DEDUP_REMOVED lines=17> */
.L_x_3195:
[----:B------:R-:W-:Y:S05]  /*f7d0*/  BSYNC B1 ;  /* 0x0000000000017941 */ /* 0x000fea0003800000 */
.L_x_3194:
[----:B------:R-:W-:Y:S01]  /*f7e0*/  VIADD R0, R220, 0x20 ;  /* 0x00000020dc007836 */ /* 0x000fe20000000000 */
[----:B------:R-:W-:Y:S04]  /*f7f0*/  BSSY B1, `(.L_x_3198) ;  /* 0x00000fb000017945 */ /* 0x000fe80003800000 */
[----:B------:R-:W-:-:S13]  /*f800*/  ISETP.GE.AND P0, PT, R0, R3, PT ;  /* 0x000000030000720c */ /* 0x000fda0003f06270 */
[----:B------:R-:W-:Y:S05]  /*f810*/  @P0 BRA `(.L_x_3199) ;  /* 0x0000000c00e00947 */ /* 0x000fea0003800000 */
[----:B------:R0:W5:Y:S01]  /*f820*/  LDL R53, [R1+0x54] ;  /* 0x0000540001357983 */ /* 0x0001620000100800 */
[----:B------:R-:W1:Y:S01]  /*f830*/  LDC R0, c[0x0][0x3f4] ;  /* 0x0000fd00ff007b82 */ /* 0x000e620000000800 */
[----:B------:R-:W-:Y:S01]  /*f840*/  BSSY B2, `(.L_x_3200) ;  /* 0x000007e000027945 */ /* 0x000fe20003800000 */
[-C--:B-1----:R-:W-:Y:S02]  /*f850*/  ISETP.GE.AND P0, PT, R18, R0.reuse, PT ;  /* 0x000000001200720c */ /* 0x082fe40003f06270 */
[----:B------:R-:W-:-:S11]  /*f860*/  ISETP.GE.AND P1, PT, R219, R0, PT ;  /* 0x00000000db00720c */ /* 0x000fd60003f26270 */
[----:B0-----:R-:W-:Y:S05]  /*f870*/  @P0 BRA `(.L_x_3201) ;  /* 0x0000000400e80947 */ /* 0x001fea0003800000 */
[----:B----45:R-:W0:Y:S01]  /*f880*/  LDS.128 R4, [R53+0x21400] ;  /* 0x0214000035047984 */ /* 0x030e220000000c00 */
[----:B------:R-:W-:Y:S02]  /*f890*/  SHF.R.U32.HI R40, RZ, 0x8, R35 ;  /* 0x00000008ff287819 */ /* 0x000fe40000011623 */
[----:B------:R-:W-:Y:S02]  /*f8a0*/  SHF.R.U32.HI R44, RZ, 0x8, R39 ;  /* 0x00000008ff2c7819 */ /* 0x000fe40000011627 */
        /* <DEDUP_REMOVED lines=29> */
[----:B------:R-:W-:Y:S01]  /*fa80*/  F2FP.F16.E4M3.UNPACK_B R39, R41 ;  /* 0x00000029ff27723e */ /* 0x000fe200020006ff */
[----:B------:R-:W-:Y:S01]  /*fa90*/  HADD2.F32 R35, -RZ, R0.H0_H0 ;  /* 0x20000000ff237230 */ /* 0x000fe20000004100 */
[----:B------:R-:W-:Y:S01]  /*faa0*/  PRMT R43, R42, 0x7054, R43 ;  /* 0x000070542a2b7816 */ /* 0x000fe2000000002b */
[----:B------:R-:W-:Y:S01]  /*fab0*/  HADD2.F32 R46, -RZ, R44.H1_H1 ;  /* 0x3000002cff2e7230 */ /* 0x000fe20000004100 */
[----:B------:R-:W-:Y:S01]  /*fac0*/  LOP3.LUT R40, R37, 0xff000000, R34, 0xf8, !PT ;  /* 0xff00000025287812 */ /* 0x000fe200078ef822 */
[----:B------:R-:W-:Y:S01]  /*fad0*/  HADD2.F32 R34, -RZ, R0.H1_H1 ;  /* 0x30000000ff227230 */ /* 0x000fe20000004100 */
[----:B------:R-:W-:Y:S01]  /*fae0*/  F2FP.F16.E4M3.UNPACK_B R6, R6 ;  /* 0x00000006ff06723e */ /* 0x000fe200020006ff */
[--C-:B------:R-:W-:Y:S01]  /*faf0*/  HADD2.F32 R42, -RZ, R39.reuse.H1_H1 ;  /* 0x30000027ff2a7230 */ /* 0x100fe20000004100 */
[----:B------:R-:W-:Y:S01]  /*fb00*/  LOP3.LUT R43, R43, 0xff000000, R38, 0xf8, !PT ;  /* 0xff0000002b2b7812 */ /* 0x000fe200078ef826 */
[----:B------:R-:W-:Y:S01]  /*fb10*/  HADD2.F32 R44, -RZ, R44.H0_H0 ;  /* 0x2000002cff2c7230 */ /* 0x000fe20000004100 */
[-C--:B------:R-:W-:Y:S01]  /*fb20*/  F2FP.F16.E4M3.UNPACK_B R37, R7.reuse ;  /* 0x00000007ff25723e */ /* 0x080fe200020006ff */
[C---:B---3--:R-:W-:Y:S01]  /*fb30*/  FMUL.FTZ R48, R34.reuse, R46 ;  /* 0x0000002e22307220 */ /* 0x048fe20000410000 */
        /* <DEDUP_REMOVED lines=24> */
[----:B------:R-:W-:Y:S01]  /*fcc0*/  F2FP.F16.E4M3.UNPACK_B R4, R4.H1 ;  /* 0x00000004ff04723e */ /* 0x000fe200030006ff */
[----:B------:R-:W-:-:S02]  /*fcd0*/  HADD2.F32 R41, -RZ, R41.H1_H1 ;  /* 0x30000029ff297230 */ /* 0x000fc40000004100 */
[C---:B------:R-:W-:Y:S01]  /*fce0*/  FMUL.FTZ R35, R6.reuse, R45 ;  /* 0x0000002d06237220 */ /* 0x040fe20000410000 */
[----:B------:R-:W-:Y:S01]  /*fcf0*/  HADD2.F32 R38, -RZ, R38.H0_H0 ;  /* 0x20000026ff267230 */ /* 0x000fe20000004100 */
[----:B------:R-:W-:Y:S01]  /*fd00*/  F2FP.F16.E4M3.UNPACK_B R5, R43 ;  /* 0x0000002bff05723e */ /* 0x000fe200020006ff */
[C---:B------:R-:W-:Y:S01]  /*fd10*/  FFMA.FTZ R49, R37.reuse, R46, R52 ;  /* 0x0000002e25317223 */ /* 0x040fe20000010034 */
[----:B------:R-:W-:Y:S01]  /*fd20*/  FFMA.FTZ R50, R37, R42, -R50 ;  /* 0x0000002a25327223 */ /* 0x000fe20000010832 */
[-C--:B------:R-:W-:Y:S01]  /*fd30*/  FMUL.FTZ R37, R6, R41.reuse ;  /* 0x0000002906257220 */ /* 0x080fe20000410000 */
[C---:B------:R-:W-:Y:S01]  /*fd40*/  FFMA.FTZ R46, R38.reuse, R41, -R35 ;  /* 0x00000029262e7223 */ /* 0x040fe20000010823 */
[-C--:B------:R-:W-:Y:S01]  /*fd50*/  F2FP.F16.E4M3.UNPACK_B R35, R40.reuse ;  /* 0x00000028ff23723e */ /* 0x080fe200020006ff */
[----:B------:R-:W-:Y:S02]  /*fd60*/  HADD2.F32 R6, -RZ, R4.H1_H1 ;  /* 0x30000004ff067230 */ /* 0x000fe40000004100 */
[----:B------:R-:W-:Y:S01]  /*fd70*/  FFMA.FTZ R45, R38, R45, R37 ;  /* 0x0000002d262d7223 */ /* 0x000fe20000010025 */
[--C-:B------:R-:W-:Y:S01]  /*fd80*/  HADD2.F32 R41, -RZ, R5.reuse.H1_H1 ;  /* 0x30000005ff297230 */ /* 0x100fe20000004100 */
[----:B------:R-:W-:Y:S01]  /*fd90*/  F2FP.F16.E4M3.UNPACK_B R40, R40.H1 ;  /* 0x00000028ff28723e */ /* 0x000fe200030006ff */
[----:B------:R-:W-:Y:S01]  /*fda0*/  HADD2.F32 R39, -RZ, R5.H0_H0 ;  /* 0x20000005ff277230 */ /* 0x000fe20000004100 */
[----:B------:R-:W-:Y:S01]  /*fdb0*/  F2FP.F16.E4M3.UNPACK_B R43, R43.H1 ;  /* 0x0000002bff2b723e */ /* 0x000fe200030006ff */
[----:B------:R-:W-:-:S02]  /*fdc0*/  HADD2.F32 R37, -RZ, R35.H1_H1 ;  /* 0x30000023ff257230 */ /* 0x000fc40000004100 */
[C---:B------:R-:W-:Y:S01]  /*fdd0*/  FMUL.FTZ R38, R6.reuse, R41 ;  /* 0x0000002906267220 */ /* 0x040fe20000410000 */
[----:B------:R-:W-:Y:S01]  /*fde0*/  HADD2.F32 R5, -RZ, R4.H0_H0 ;  /* 0x20000004ff057230 */ /* 0x000fe20000004100 */
[----:B------:R-:W-:Y:S01]  /*fdf0*/  F2FP.SATFINITE.E4M3.F32.PACK_AB_MERGE_C R48, R51, R48, RZ ;  /* 0x000000303330723e */ /* 0x000fe200048070ff */
[--C-:B------:R-:W-:Y:S02]  /*fe00*/  HADD2.F32 R4, -RZ, R0.reuse.H1_H1 ;  /* 0x30000000ff047230 */ /* 0x100fe40000004100 */
[-C--:B------:R-:W-:Y:S01]  /*fe10*/  FMUL.FTZ R42, R6, R37.reuse ;  /* 0x00000025062a7220 */ /* 0x080fe20000410000 */
[----:B------:R-:W-:Y:S02]  /*fe20*/  HADD2.F32 R35, -RZ, R35.H0_H0 ;  /* 0x20000023ff237230 */ /* 0x000fe40000004100 */
[C---:B------:R-:W-:Y:S01]  /*fe30*/  FFMA.FTZ R6, R5.reuse, R37, -R38 ;  /* 0x0000002505067223 */ /* 0x040fe20000010826 */
[----:B------:R-:W-:Y:S02]  /*fe40*/  HADD2.F32 R0, -RZ, R0.H0_H0 ;  /* 0x20000000ff007230 */ /* 0x000fe40000004100 */
[C---:B------:R-:W-:Y:S01]  /*fe50*/  FMUL.FTZ R37, R4.reuse, R39 ;  /* 0x0000002704257220 */ /* 0x040fe20000410000 */
[----:B------:R-:W-:Y:S01]  /*fe60*/  FFMA.FTZ R41, R5, R41, R42 ;  /* 0x0000002905297223 */ /* 0x000fe2000001002a */
[----:B------:R-:W-:Y:S01]  /*fe70*/  FMUL.FTZ R4, R4, R35 ;  /* 0x0000002304047220 */ /* 0x000fe20000410000 */
[----:B------:R-:W-:-:S02]  /*fe80*/  HADD2.F32 R5, -RZ, R40.H1_H1 ;  /* 0x30000028ff057230 */ /* 0x000fc40000004100 */
[C---:B------:R-:W-:Y:S01]  /*fe90*/  FFMA.FTZ R37, R0.reuse, R35, -R37 ;  /* 0x0000002300257223 */ /* 0x040fe20000010825 */
[--C-:B------:R-:W-:Y:S02]  /*fea0*/  HADD2.F32 R35, -RZ, R43.reuse.H1_H1 ;  /* 0x3000002bff237230 */ /* 0x100fe40000004100 */
[----:B------:R-:W-:Y:S01]  /*feb0*/  FFMA.FTZ R38, R0, R39, R4 ;  /* 0x0000002700267223 */ /* 0x000fe20000010004 */
[----:B------:R-:W-:Y:S02]  /*fec0*/  HADD2.F32 R4, -RZ, R34.H1_H1 ;  /* 0x30000022ff047230 */ /* 0x000fe40000004100 */
[----:B------:R-:W-:Y:S02]  /*fed0*/  HADD2.F32 R43, -RZ, R43.H0_H0 ;  /* 0x2000002bff2b7230 */ /* 0x000fe40000004100 */
[----:B------:R-:W-:Y:S02]  /*fee0*/  HADD2.F32 R0, -RZ, R7.H1_H1 ;  /* 0x30000007ff007230 */ /* 0x000fe40000004100 */
[----:B------:R-:W-:Y:S01]  /*fef0*/  FMUL.FTZ R39, R4, R35 ;  /* 0x0000002304277220 */ /* 0x000fe20000410000 */
[----:B------:R-:W-:-:S02]  /*ff00*/  HADD2.F32 R40, -RZ, R40.H0_H0 ;  /* 0x20000028ff287230 */ /* 0x000fc40000004100 */
        /* <DEDUP_REMOVED lines=17> */
.L_x_3201:
[----:B------:R-:W-:Y:S05]  /*10020*/  BSYNC B2 ;  /* 0x0000000000027941 */ /* 0x000fea0003800000 */
.L_x_3200:
[----:B------:R-:W-:Y:S05]  /*10030*/  @P1 BRA `(.L_x_3199) ;  /* 0x0000000400d81947 */ /* 0x000fea0003800000 */
[----:B0---45:R-:W0:Y:S01]  /*10040*/  LDS.128 R4, [R53+0x25400] ;  /* 0x0254000035047984 */ /* 0x031e220000000c00 */
[----:B------:R-:W-:Y:S02]  /*10050*/  SHF.R.U32.HI R34, RZ, 0x8, R30 ;  /* 0x00000008ff227819 */ /* 0x000fe4000001161e */
[----:B------:R-:W-:Y:S02]  /*10060*/  SHF.R.U32.HI R38, RZ, 0x8, R31 ;  /* 0x00000008ff267819 */ /* 0x000fe4000001161f */
[----:B------:R-:W-:Y:S02]  /*10070*/  LOP3.LUT R35, R34, 0xff, RZ, 0xc0, !PT ;  /* 0x000000ff22237812 */ /* 0x000fe400078ec0ff */
[----:B--2---:R-:W-:Y:S02]  /*10080*/  LOP3.LUT R37, R31, 0xff, RZ, 0xc0, !PT ;  /* 0x000000ff1f257812 */ /* 0x004fe400078ec0ff */
[----:B------:R-:W-:Y:S02]  /*10090*/  LOP3.LUT R34, R38, 0xff, RZ, 0xc0, !PT ;  /* 0x000000ff26227812 */ /* 0x000fe400078ec0ff */
[----:B------:R-:W-:-:S02]  /*100a0*/  SHF.R.U32.HI R41, RZ, 0x8, R33 ;  /* 0x00000008ff297819 */ /* 0x000fc40000011621 */
[----:B------:R-:W-:Y:S02]  /*100b0*/  PRMT R34, R34, 0x7604, R37 ;  /* 0x0000760422227816 */ /* 0x000fe40000000025 */
[----:B------:R-:W-:Y:S02]  /*100c0*/  SHF.R.U32.HI R42, RZ, 0x10, R31 ;  /* 0x00000010ff2a7819 */ /* 0x000fe4000001161f */
[----:B------:R-:W-:Y:S02]  /*100d0*/  SHF.R.U32.HI R37, RZ, 0x8, R32 ;  /* 0x00000008ff257819 */ /* 0x000fe40000011620 */
[----:B------:R-:W-:Y:S02]  /*100e0*/  LOP3.LUT R38, R33, 0xff, RZ, 0xc0, !PT ;  /* 0x000000ff21267812 */ /* 0x000fe400078ec0ff */
[----:B------:R-:W-:Y:S02]  /*100f0*/  LOP3.LUT R41, R41, 0xff, RZ, 0xc0, !PT ;  /* 0x000000ff29297812 */ /* 0x000fe400078ec0ff */
[----:B------:R-:W-:-:S02]  /*10100*/  SHF.R.U32.HI R40, RZ, 0x10, R33 ;  /* 0x00000010ff287819 */ /* 0x000fc40000011621 */
[----:B------:R-:W-:Y:S01]  /*10110*/  LOP3.LUT R39, R37, 0xff, RZ, 0xc0, !PT ;  /* 0x000000ff25277812 */ /* 0x000fe200078ec0ff */
[----:B------:R-:W-:Y:S01]  /*10120*/  IMAD.U32 R37, R42, 0x10000, RZ ;  /* 0x000100002a257824 */ /* 0x000fe200078e00ff */
[----:B------:R-:W-:Y:S01]  /*10130*/  PRMT R38, R41, 0x7604, R38 ;  /* 0x0000760429267816 */ /* 0x000fe20000000026 */
[----:B------:R-:W-:Y:S01]  /*10140*/  IMAD.U32 R41, R40, 0x10000, RZ ;  /* 0x0001000028297824 */ /* 0x000fe200078e00ff */
[----:B------:R-:W-:Y:S02]  /*10150*/  LOP3.LUT R0, R30, 0xff, RZ, 0xc0, !PT ;  /* 0x000000ff1e007812 */ /* 0x000fe400078ec0ff */
[----:B------:R-:W-:Y:S02]  /*10160*/  LOP3.LUT R37, R34, 0xff0000, R37, 0xf8, !PT ;  /* 0x00ff000022257812 */ /* 0x000fe400078ef825 */
[----:B------:R-:W-:Y:S02]  /*10170*/  LOP3.LUT R41, R38, 0xff0000, R41, 0xf8, !PT ;  /* 0x00ff000026297812 */ /* 0x000fe400078ef829 */
[----:B------:R-:W-:-:S02]  /*10180*/  PRMT R35, R35, 0x7604, R0 ;  /* 0x0000760423237816 */ /* 0x000fc40000000000 */
[----:B------:R-:W-:Y:S02]  /*10190*/  LOP3.LUT R0, R32, 0xff, RZ, 0xc0, !PT ;  /* 0x000000ff20007812 */ /* 0x000fe400078ec0ff */
[----:B------:R-:W-:Y:S02]  /*101a0*/  LOP3.LUT R41, R41, 0xff000000, R33, 0xf8, !PT ;  /* 0xff00000029297812 */ /* 0x000fe400078ef821 */
[----:B------:R-:W-:Y:S02]  /*101b0*/  LOP3.LUT R37, R37, 0xff000000, R31, 0xf8, !PT ;  /* 0xff00000025257812 */ /* 0x000fe400078ef81f */
[----:B------:R-:W-:Y:S02]  /*101c0*/  PRMT R39, R39, 0x7604, R0 ;  /* 0x0000760427277816 */ /* 0x000fe40000000000 */
        /* <DEDUP_REMOVED lines=54> */
[--C-:B------:R-:W-:Y:S01]  /*10530*/  HADD2.F32 R6, -RZ, R4.reuse.H1_H1 ;  /* 0x30000004ff067230 */ /* 0x100fe20000004100 */
[----:B------:R-:W-:Y:S01]  /*10540*/  F2FP.SATFINITE.E4M3.F32.PACK_AB_MERGE_C R44, R45, R44, RZ ;  /* 0x0000002c2d2c723e */ /* 0x000fe200048070ff */
[----:B------:R-:W-:-:S02]  /*10550*/  HADD2.F32 R5, -RZ, R4.H0_H0 ;  /* 0x20000004ff057230 */ /* 0x000fc40000004100 */
[--C-:B------:R-:W-:Y:S02]  /*10560*/  HADD2.F32 R32, -RZ, R31.reuse.H1_H1 ;  /* 0x3000001fff207230 */ /* 0x100fe40000004100 */
[C---:B------:R-:W-:Y:S01]  /*10570*/  FMUL.FTZ R38, R6.reuse, R34 ;  /* 0x0000002206267220 */ /* 0x040fe20000410000 */
[--C-:B------:R-:W-:Y:S02]  /*10580*/  HADD2.F32 R4, -RZ, R0.reuse.H1_H1 ;  /* 0x30000000ff047230 */ /* 0x100fe40000004100 */
[----:B------:R-:W-:Y:S02]  /*10590*/  HADD2.F32 R31, -RZ, R31.H0_H0 ;  /* 0x2000001fff1f7230 */ /* 0x000fe40000004100 */
[-C--:B------:R-:W-:Y:S01]  /*105a0*/  FMUL.FTZ R6, R6, R32.reuse ;  /* 0x0000002006067220 */ /* 0x080fe20000410000 */
[----:B------:R-:W-:Y:S02]  /*105b0*/  HADD2.F32 R0, -RZ, R0.H0_H0 ;  /* 0x20000000ff007230 */ /* 0x000fe40000004100 */
[C---:B------:R-:W-:Y:S01]  /*105c0*/  FMUL.FTZ R37, R4.reuse, R33 ;  /* 0x0000002104257220 */ /* 0x040fe20000410000 */
[C---:B------:R-:W-:Y:S01]  /*105d0*/  FFMA.FTZ R38, R5.reuse, R32, -R38 ;  /* 0x0000002005267223 */ /* 0x040fe20000010826 */
[-C--:B------:R-:W-:Y:S01]  /*105e0*/  FMUL.FTZ R4, R4, R31.reuse ;  /* 0x0000001f04047220 */ /* 0x080fe20000410000 */
[----:B------:R-:W-:Y:S01]  /*105f0*/  FFMA.FTZ R41, R5, R34, R6 ;  /* 0x0000002205297223 */ /* 0x000fe20000010006 */
[----:B------:R-:W-:Y:S01]  /*10600*/  FFMA.FTZ R37, R0, R31, -R37 ;  /* 0x0000001f00257223 */ /* 0x000fe20000010825 */
[----:B------:R-:W-:-:S02]  /*10610*/  HADD2.F32 R5, -RZ, R35.H1_H1 ;  /* 0x30000023ff057230 */ /* 0x000fc40000004100 */
[----:B------:R-:W-:Y:S01]  /*10620*/  FFMA.FTZ R32, R0, R33, R4 ;  /* 0x0000002100207223 */ /* 0x000fe20000010004 */
[----:B------:R-:W-:Y:S02]  /*10630*/  HADD2.F32 R4, -RZ, R30.H1_H1 ;  /* 0x3000001eff047230 */ /* 0x000fe40000004100 */
        /* <DEDUP_REMOVED lines=22> */
.L_x_3199:
[----:B------:R-:W-:Y:S05]  /*107a0*/  BSYNC B1 ;  /* 0x0000000000017941 */ /* 0x000fea0003800000 */
.L_x_3198:
[----:B------:R-:W-:Y:S01]  /*107b0*/  VIADD R0, R220, 0x40 ;  /* 0x00000040dc007836 */ /* 0x000fe20000000000 */
[----:B------:R-:W-:Y:S04]  /*107c0*/  BSSY B1, `(.L_x_3202) ;  /* 0x00000fb000017945 */ /* 0x000fe80003800000 */
[----:B------:R-:W-:-:S13]  /*107d0*/  ISETP.GE.AND P0, PT, R0, R3, PT ;  /* 0x000000030000720c */ /* 0x000fda0003f06270 */
[----:B------:R-:W-:Y:S05]  /*107e0*/  @P0 BRA `(.L_x_3203) ;  /* 0x0000000c00e00947 */ /* 0x000fea0003800000 */
[----:B-----5:R0:W5:Y:S01]  /*107f0*/  LDL R44, [R1+0x54] ;  /* 0x00005400012c7983 */ /* 0x0201620000100800 */
[----:B------:R-:W1:Y:S01]  /*10800*/  LDC R0, c[0x0][0x3f4] ;  /* 0x0000fd00ff007b82 */ /* 0x000e620000000800 */
[----:B------:R-:W-:Y:S01]  /*10810*/  BSSY B2, `(.L_x_3204) ;  /* 0x000007a000027945 */ /* 0x000fe20003800000 */
[-C--:B-1----:R-:W-:Y:S02]  /*10820*/  ISETP.GE.AND P0, PT, R18, R0.reuse, PT ;  /* 0x000000001200720c */ /* 0x082fe40003f06270 */
[----:B------:R-:W-:-:S11]  /*10830*/  ISETP.GE.AND P1, PT, R219, R0, PT ;  /* 0x00000000db00720c */ /* 0x000fd60003f26270 */
[----:B0-----:R-:W-:Y:S05]  /*10840*/  @P0 BRA `(.L_x_3205) ;  /* 0x0000000400d80947 */ /* 0x001fea0003800000 */
[----:B----45:R-:W0:Y:S01]  /*10850*/  LDS.128 R4, [R44+0x22400] ;  /* 0x022400002c047984 */ /* 0x030e220000000c00 */
[----:B------:R-:W-:Y:S02]  /*10860*/  SHF.R.U32.HI R33, RZ, 0x8, R27 ;  /* 0x00000008ff217819 */ /* 0x000fe4000001161b */
[----:B------:R-:W-:Y:S02]  /*10870*/  LOP3.LUT R32, R27, 0xff, RZ, 0xc0, !PT ;  /* 0x000000ff1b207812 */ /* 0x000fe400078ec0ff */
[----:B------:R-:W-:Y:S02]  /*10880*/  LOP3.LUT R33, R33, 0xff, RZ, 0xc0, !PT ;  /* 0x000000ff21217812 */ /* 0x000fe400078ec0ff */
[----:B--2---:R-:W-:Y:S02]  /*10890*/  SHF.R.U32.HI R37, RZ, 0x8, R29 ;  /* 0x00000008ff257819 */ /* 0x004fe4000001161d */
[----:B------:R-:W-:Y:S02]  /*108a0*/  PRMT R32, R33, 0x7604, R32 ;  /* 0x0000760421207816 */ /* 0x000fe40000000020 */
[----:B------:R-:W-:-:S02]  /*108b0*/  SHF.R.U32.HI R33, RZ, 0x10, R27 ;  /* 0x00000010ff217819 */ /* 0x000fc4000001161b */
[----:B------:R-:W-:Y:S02]  /*108c0*/  LOP3.LUT R34, R29, 0xff, RZ, 0xc0, !PT ;  /* 0x000000ff1d227812 */ /* 0x000fe400078ec0ff */
[----:B------:R-:W-:Y:S01]  /*108d0*/  LOP3.LUT R37, R37, 0xff, RZ, 0xc0, !PT ;  /* 0x000000ff25257812 */ /* 0x000fe200078ec0ff */
[----:B------:R-:W-:Y:S01]  /*108e0*/  IMAD.U32 R33, R33, 0x10000, RZ ;  /* 0x0001000021217824 */ /* 0x000fe200078e00ff */
[----:B------:R-:W-:Y:S02]  /*108f0*/  SHF.R.U32.HI R38, RZ, 0x10, R29 ;  /* 0x00000010ff267819 */ /* 0x000fe4000001161d */
[----:B------:R-:W-:Y:S02]  /*10900*/  SHF.R.U32.HI R30, RZ, 0x8, R26 ;  /* 0x00000008ff1e7819 */ /* 0x000fe4000001161a */
[----:B------:R-:W-:Y:S02]  /*10910*/  PRMT R34, R37, 0x7604, R34 ;  /* 0x0000760425227816 */ /* 0x000fe40000000022 */
[----:B------:R-:W-:-:S02]  /*10920*/  SHF.L.U32 R37, R38, 0x10, RZ ;  /* 0x0000001026257819 */ /* 0x000fc400000006ff */
[----:B------:R-:W-:Y:S02]  /*10930*/  LOP3.LUT R0, R26, 0xff, RZ, 0xc0, !PT ;  /* 0x000000ff1a007812 */ /* 0x000fe400078ec0ff */
[----:B------:R-:W-:Y:S02]  /*10940*/  LOP3.LUT R31, R30, 0xff, RZ, 0xc0, !PT ;  /* 0x000000ff1e1f7812 */ /* 0x000fe400078ec0ff */
[----:B------:R-:W-:Y:S02]  /*10950*/  SHF.R.U32.HI R30, RZ, 0x8, R28 ;  /* 0x00000008ff1e7819 */ /* 0x000fe4000001161c */
[----:B------:R-:W-:Y:S02]  /*10960*/  LOP3.LUT R33, R32, 0xff0000, R33, 0xf8, !PT ;  /* 0x00ff000020217812 */ /* 0x000fe400078ef821 */
[----:B------:R-:W-:Y:S02]  /*10970*/  LOP3.LUT R37, R34, 0xff0000, R37, 0xf8, !PT ;  /* 0x00ff000022257812 */ /* 0x000fe400078ef825 */
[----:B------:R-:W-:-:S02]  /*10980*/  PRMT R31, R31, 0x7604, R0 ;  /* 0x000076041f1f7816 */ /* 0x000fc40000000000 */
[----:B------:R-:W-:Y:S02]  /*10990*/  LOP3.LUT R0, R28, 0xff, RZ, 0xc0, !PT ;  /* 0x000000ff1c007812 */ /* 0x000fe400078ec0ff */
[----:B------:R-:W-:Y:S02]  /*109a0*/  LOP3.LUT R35, R30, 0xff, RZ, 0xc0, !PT ;  /* 0x000000ff1e237812 */ /* 0x000fe400078ec0ff */
[----:B------:R-:W-:Y:S02]  /*109b0*/  LOP3.LUT R37, R37, 0xff000000, R29, 0xf8, !PT ;  /* 0xff00000025257812 */ /* 0x000fe400078ef81d */
[----:B------:R-:W-:Y:S02]  /*109c0*/  LOP3.LUT R33, R33, 0xff000000, R27, 0xf8, !PT ;  /* 0xff00000021217812 */ /* 0x000fe400078ef81b */
[----:B------:R-:W-:Y:S02]  /*109d0*/  PRMT R35, R35, 0x7604, R0 ;  /* 0x0000760423237816 */ /* 0x000fe40000000000 */
[----:B------:R-:W-:-:S02]  /*109e0*/  LOP3.LUT R31, R31, 0xff0000, R26, 0xf8, !PT ;  /* 0x00ff00001f1f7812 */ /* 0x000fc400078ef81a */
[-C--:B0-----:R-:W-:Y:S02]  /*109f0*/  F2FP.F16.E4M3.UNPACK_B R0, R6.reuse.H1 ;  /* 0x00000006ff00723e */ /* 0x081fe400030006ff */
        /* <DEDUP_REMOVED lines=91> */
.L_x_3205:
[----:B------:R-:W-:Y:S05]  /*10fb0*/  BSYNC B2 ;  /* 0x0000000000027941 */ /* 0x000fea0003800000 */
.L_x_3204:
[----:B------:R-:W-:Y:S05]  /*10fc0*/  @P1 BRA `(.L_x_3203) ;  /* 0x0000000400e81947 */ /* 0x000fea0003800000 */
[----:B0---45:R-:W0:Y:S01]  /*10fd0*/  LDS.128 R4, [R44+0x26400] ;  /* 0x026400002c047984 */ /* 0x031e220000000c00 */
[----:B------:R-:W-:Y:S02]  /*10fe0*/  SHF.R.U32.HI R26, RZ, 0x8, R25 ;  /* 0x00000008ff1a7819 */ /* 0x000fe40000011619 */
        /* <DEDUP_REMOVED lines=120> */
.L_x_3203:
[----:B------:R-:W-:Y:S05]  /*11770*/  BSYNC B1 ;  /* 0x0000000000017941 */ /* 0x000fea0003800000 */
.L_x_3202:
[----:B------:R-:W-:-:S05]  /*11780*/  VIADD R0, R220, 0x60 ;  /* 0x00000060dc007836 */ /* 0x000fca0000000000 */
        /* <DEDUP_REMOVED lines=130> */
.L_x_3208:
[----:B------:R-:W-:Y:S05]  /*11fb0*/  BSYNC B1 ;  /* 0x0000000000017941 */ /* 0x000fea0003800000 */
.L_x_3207:
[----:B------:R-:W-:Y:S05]  /*11fc0*/  @P1 BRA `(.L_x_3206) ;  /* 0x0000005000681947 */ /* 0x000fea0003800000 */
[----:B0---45:R-:W0:Y:S01]  /*11fd0*/  LDS.128 R4, [R35+0x27400] ;  /* 0x0274000023047984 */ /* 0x031e220000000c00 */
[----:B------:R-:W-:Y:S02]  /*11fe0*/  SHF.R.U32.HI R13, RZ, 0x8, R9 ;  /* 0x00000008ff0d7819 */ /* 0x000fe40000011609 */
        /* <DEDUP_REMOVED lines=117> */
.L_x_3179:
[----:B------:R-:W1:Y:S01]  /*12740*/  LDC R37, c[0x0][0x448] ;  /* 0x00011200ff257b82 */ /* 0x000e620000000800 */
[----:B------:R-:W-:Y:S01]  /*12750*/  IMAD.MOV.U32 R27, RZ, RZ, R29 ;  /* 0x000000ffff1b7224 */ /* 0x000fe200078e001d */
[----:B------:R-:W-:Y:S01]  /*12760*/  ULDC.64 UR4, c[0x0][0x3f8] ;  /* 0x0000fe0000047ab9 */ /* 0x000fe20000000a00 */
[----:B------:R-:W-:Y:S01]  /*12770*/  IMAD.MOV.U32 R25, RZ, RZ, R31 ;  /* 0x000000ffff197224 */ /* 0x000fe200078e001f */
[----:B------:R-:W-:Y:S01]  /*12780*/  ULDC.64 UR6, c[0x0][0x408] ;  /* 0x0001020000067ab9 */ /* 0x000fe20000000a00 */
        /* <DEDUP_REMOVED lines=10> */
[----:B------:R-:W-:Y:S01]  /*12830*/  IMAD R4, R4, UR6, RZ ;  /* 0x0000000604047c24 */ /* 0x000fe2000f8e02ff */
[----:B------:R-:W-:Y:S01]  /*12840*/  IADD3 R59, P1, R24, UR8, RZ ;  /* 0x00000008183b7c10 */ /* 0x000fe2000ff3e0ff */
[C---:B------:R-:W-:Y:S01]  /*12850*/  IMAD R53, R3.reuse, UR5, R6 ;  /* 0x0000000503357c24 */ /* 0x040fe2000f8e0206 */
[----:B------:R-:W-:Y:S01]  /*12860*/  ULDC.64 UR4, c[0x0][0x3e8] ;  /* 0x0000fa0000047ab9 */ /* 0x000fe20000000a00 */
[----:B------:R-:W-:Y:S01]  /*12870*/  IMAD R57, R3, UR7, R4 ;  /* 0x0000000703397c24 */ /* 0x000fe2000f8e0204 */
[----:B------:R-:W-:Y:S01]  /*12880*/  IADD3 R55, P0, R26, UR4, RZ ;  /* 0x000000041a377c10 */ /* 0x000fe2000ff1e0ff */
[----:B------:R-:W-:-:S03]  /*12890*/  UMOV UR4, 0xffffffff ;  /* 0xffffffff00047882 */ /* 0x000fc60000000000 */
[----:B------:R-:W-:Y:S02]  /*128a0*/  IADD3.X R53, R27, UR5, R53, P0, !PT ;  /* 0x000000051b357c10 */ /* 0x000fe400087fe435 */
[----:B------:R-:W-:Y:S01]  /*128b0*/  IADD3.X R57, R25, UR9, R57, P1, !PT ;  /* 0x0000000919397c10 */ /* 0x000fe20008ffe439 */
[----:B------:R-:W-:Y:S06]  /*128c0*/  BRA.DIV UR4, `(.L_x_3209) ;  /* 0x000001ee04b47947 */ /* 0x000fec000b800000 */
[----:B------:R-:W2:Y:S01]  /*128d0*/  LDL R6, [R1+0x24] ;  /* 0x0000240001067983 */ /* 0x000ea20000100800 */
[----:B------:R-:W1:Y:S03]  /*128e0*/  LDC R3, c[0x0][0x3f4] ;  /* 0x0000fd00ff037b82 */ /* 0x000e660000000800 */
[----:B------:R-:W3:Y:S04]  /*128f0*/  SHFL.IDX PT, R7, R55, RZ, 0x181f ;  /* 0x00181fff37077589 */ /* 0x000ee800000e0000 */
[----:B------:R-:W4:Y:S04]  /*12900*/  SHFL.IDX PT, R14, R59, RZ, 0x181f ;  /* 0x00181fff3b0e7589 */ /* 0x000f2800000e0000 */
[----:B------:R-:W5:Y:S04]  /*12910*/  SHFL.IDX PT, R5, R53, RZ, 0x181f ;  /* 0x00181fff35057589 */ /* 0x000f6800000e0000 */
[----:B------:R-:W0:Y:S01]  /*12920*/  SHFL.IDX PT, R9, R57, RZ, 0x181f ;  /* 0x00181fff39097589 */ /* 0x000e2200000e0000 */
[----:B-1----:R-:W-:Y:S01]  /*12930*/  ISETP.GE.AND P0, PT, R16, R3, PT ;  /* 0x000000031000720c */ /* 0x002fe20003f06270 */
[----:B--2---:R-:W-:-:S05]  /*12940*/  IMAD R37, R6, R37, RZ ;  /* 0x0000002506257224 */ /* 0x004fca00078e02ff */
[----:B------:R-:W-:-:S13]  /*12950*/  ISETP.GE.OR P1, PT, R10, R37, P0 ;  /* 0x000000250a00720c */ /* 0x000fda0000726670 */
[C---:B---3--:R-:W-:Y:S02]  /*12960*/  @!P1 IADD3 R4, P2, R16.reuse, R7, RZ ;  /* 0x0000000710049210 */ /* 0x048fe40007f5e0ff */
[----:B----4-:R-:W-:-:S03]  /*12970*/  @!P1 IADD3 R24, P3, R16, R14, RZ ;  /* 0x0000000e10189210 */ /* 0x010fc60007f7e0ff */
[--C-:B-----5:R-:W-:Y:S02]  /*12980*/  @!P1 IMAD.X R5, R5, 0x1, R17.reuse, P2 ;  /* 0x0000000105059824 */ /* 0x120fe400010e0611 */
[----:B0-----:R-:W-:-:S04]  /*12990*/  @!P1 IMAD.X R25, R9, 0x1, R17, P3 ;  /* 0x0000000109199824 */ /* 0x001fc800018e0611 */
[----:B------:R-:W2:Y:S04]  /*129a0*/  @!P1 LD.E.128 R4, desc[UR42][R4.64] ;  /* 0x0000002a04049980 */ /* 0x000ea8000c101d00 */
[----:B------:R-:W3:Y:S01]  /*129b0*/  @!P1 LD.E.128 R24, desc[UR42][R24.64] ;  /* 0x0000002a18189980 */ /* 0x000ee2000c101d00 */
[----:B------:R-:W-:Y:S02]  /*129c0*/  CS2R R44, SRZ ;  /* 0x00000000002c7805 */ /* 0x000fe4000001ff00 */
[----:B------:R-:W-:Y:S02]  /*129d0*/  CS2R R46, SRZ ;  /* 0x00000000002e7805 */ /* 0x000fe4000001ff00 */
[----:B------:R-:W-:Y:S01]  /*129e0*/  CS2R R48, SRZ ;  /* 0x0000000000307805 */ /* 0x000fe2000001ff00 */
[----:B------:R0:W1:Y:S01]  /*129f0*/  SHFL.IDX PT, R9, R53, 0x1, 0x181f ;  /* 0x00381f0035097f89 */ /* 0x00006200000e0000 */
[----:B------:R-:W-:-:S03]  /*12a00*/  CS2R R50, SRZ ;  /* 0x0000000000327805 */ /* 0x000fc6000001ff00 */
[----:B------:R0:W4:Y:S04]  /*12a10*/  SHFL.IDX PT, R21, R55, 0x1, 0x181f ;  /* 0x00381f0037157f89 */ /* 0x00012800000e0000 */
[----:B------:R0:W0:Y:S04]  /*12a20*/  SHFL.IDX PT, R33, R57, 0x1, 0x181f ;  /* 0x00381f0039217f89 */ /* 0x00002800000e0000 */
[----:B------:R0:W0:Y:S01]  /*12a30*/  SHFL.IDX PT, R14, R59, 0x1, 0x181f ;  /* 0x00381f003b0e7f89 */ /* 0x00002200000e0000 */
[----:B--2---:R-:W-:Y:S01]  /*12a40*/  @!P1 MOV R44, R4 ;  /* 0x00000004002c9202 */ /* 0x004fe20000000f00 */
[----:B------:R-:W-:Y:S01]  /*12a50*/  @!P1 IMAD.MOV.U32 R45, RZ, RZ, R5 ;  /* 0x000000ffff2d9224 */ /* 0x000fe200078e0005 */
[----:B------:R-:W-:Y:S01]  /*12a60*/  CS2R R4, SRZ ;  /* 0x0000000000047805 */ /* 0x000fe2000001ff00 */
[----:B------:R-:W-:-:S02]  /*12a70*/  @!P1 IMAD.MOV.U32 R46, RZ, RZ, R6 ;  /* 0x000000ffff2e9224 */ /* 0x000fc400078e0006 */
[----:B------:R-:W-:Y:S02]  /*12a80*/  @!P1 IMAD.MOV.U32 R47, RZ, RZ, R7 ;  /* 0x000000ffff2f9224 */ /* 0x000fe400078e0007 */
[----:B---3--:R-:W-:Y:S02]  /*12a90*/  @!P1 IMAD.MOV.U32 R48, RZ, RZ, R24 ;  /* 0x000000ffff309224 */ /* 0x008fe400078e0018 */
[----:B------:R-:W-:Y:S02]  /*12aa0*/  @!P1 IMAD.MOV.U32 R49, RZ, RZ, R25 ;  /* 0x000000ffff319224 */ /* 0x000fe400078e0019 */
[----:B------:R-:W-:Y:S02]  /*12ab0*/  @!P1 IMAD.MOV.U32 R50, RZ, RZ, R26 ;  /* 0x000000ffff329224 */ /* 0x000fe400078e001a */
[----:B01--4-:R-:W-:-:S07]  /*12ac0*/  @!P1 IMAD.MOV.U32 R51, RZ, RZ, R27 ;  /* 0x000000ffff339224 */ /* 0x013fce00078e001b */
.L_x_3525:
[----:B------:R-:W-:Y:S01]  /*12ad0*/  IADD3 R6, R10, 0x20, RZ ;  /* 0x000000200a067810 */ /* 0x000fe20007ffe0ff */
        /* <DEDUP_REMOVED lines=16> */
.L_x_3211:
[----:B------:R-:W-:Y:S05]  /*12be0*/  BSYNC B1 ;  /* 0x0000000000017941 */ /* 0x000fea0003800000 */
.L_x_3210:
        /* <DEDUP_REMOVED lines=24> */
[----:B--2---:R-:W-:Y:S02]  /*12d70*/  @!P1 IMAD.MOV.U32 R40, RZ, RZ, R32 ;  /* 0x000000ffff289224 */ /* 0x004fe400078e0020 */
[----:B------:R-:W-:Y:S02]  /*12d80*/  @!P1 IMAD.MOV.U32 R41, RZ, RZ, R33 ;  /* 0x000000ffff299224 */ /* 0x000fe400078e0021 */
[----:B---3--:R-:W-:Y:S01]  /*12d90*/  @!P1 IMAD.MOV.U32 R20, RZ, RZ, R24 ;  /* 0x000000ffff149224 */ /* 0x008fe200078e0018 */
[----:B------:R-:W-:Y:S01]  /*12da0*/  @!P1 MOV R21, R25 ;  /* 0x0000001900159202 */ /* 0x000fe20000000f00 */
[----:B------:R-:W-:-:S02]  /*12db0*/  @!P1 IMAD.MOV.U32 R38, RZ, RZ, R26 ;  /* 0x000000ffff269224 */ /* 0x000fc400078e001a */
[----:B------:R-:W-:Y:S02]  /*12dc0*/  @!P1 IMAD.MOV.U32 R39, RZ, RZ, R27 ;  /* 0x000000ffff279224 */ /* 0x000fe400078e001b */
[----:B------:R-:W-:Y:S02]  /*12dd0*/  @!P1 IMAD.MOV.U32 R42, RZ, RZ, R34 ;  /* 0x000000ffff2a9224 */ /* 0x000fe400078e0022 */
[----:B01--4-:R-:W-:-:S07]  /*12de0*/  @!P1 IMAD.MOV.U32 R43, RZ, RZ, R35 ;  /* 0x000000ffff2b9224 */ /* 0x013fce00078e0023 */
.L_x_3535:
[----:B------:R-:W2:Y:S01]  /*12df0*/  LDL R12, [R1+0x74] ;  /* 0x00007400010c7983 */ /* 0x000ea20000100800 */
[----:B------:R-:W-:Y:S01]  /*12e00*/  VIADD R10, R10, 0x60 ;  /* 0x000000600a0a7836 */ /* 0x000fe20000000000 */
[----:B------:R-:W-:Y:S01]  /*12e10*/  BSSY B1, `(.L_x_3213) ;  /* 0x0000014000017945 */ /* 0x000fe20003800000 */
[----:B------:R-:W-:-:S03]  /*12e20*/  CS2R R14, SRZ ;  /* 0x00000000000e7805 */ /* 0x000fc6000001ff00 */
[----:B------:R-:W-:Y:S02]  /*12e30*/  ISETP.GE.AND P1, PT, R10, R37, PT ;  /* 0x000000250a00720c */ /* 0x000fe40003f26270 */
[----:B--2---:R-:W-:-:S04]  /*12e40*/  LEA.HI R11, R12, R12, RZ, 0x1 ;  /* 0x0000000c0c0b7211 */ /* 0x004fc800078f08ff */
[----:B------:R-:W-:-:S04]  /*12e50*/  LOP3.LUT R11, R11, 0xfffffffe, RZ, 0xc0, !PT ;  /* 0xfffffffe0b0b7812 */ /* 0x000fc800078ec0ff */
[----:B------:R-:W-:Y:S02]  /*12e60*/  IADD3 R25, R12, -R11, RZ ;  /* 0x8000000b0c197210 */ /* 0x000fe40007ffe0ff */
[----:B------:R-:W-:Y:S02]  /*12e70*/  CS2R R10, SRZ ;  /* 0x00000000000a7805 */ /* 0x000fe4000001ff00 */
[----:B------:R-:W-:Y:S02]  /*12e80*/  CS2R R12, SRZ ;  /* 0x00000000000c7805 */ /* 0x000fe4000001ff00 */
        /* <DEDUP_REMOVED lines=12> */
.L_x_3214:
[----:B------:R-:W-:Y:S05]  /*12f50*/  BSYNC B1 ;  /* 0x0000000000017941 */ /* 0x000fea0003800000 */
.L_x_3213:
[----:B------:R-:W2:Y:S01]  /*12f60*/  LDL R24, [R1+0x2c] ;  /* 0x00002c0001187983 */ /* 0x000ea20000100800 */
[----:B------:R-:W0:Y:S01]  /*12f70*/  SYNCS.PHASECHK.TRANS64.TRYWAIT P4, [R216+URZ+0x38800], R25 ;  /* 0x03880019d80075a7 */ /* 0x000e22000808017f */
[C---:B------:R-:W-:Y:S01]  /*12f80*/  VIADD R27, R220.reuse, 0x20 ;  /* 0x00000020dc1b7836 */ /* 0x040fe20000000000 */
[----:B------:R-:W-:Y:S01]  /*12f90*/  BSSY B1, `(.L_x_3215) ;  /* 0x0000009000017945 */ /* 0x000fe20003800000 */
[C---:B------:R-:W-:Y:S01]  /*12fa0*/  VIADD R26, R220.reuse, 0x40 ;  /* 0x00000040dc1a7836 */ /* 0x040fe20000000000 */
[----:B--2---:R-:W-:Y:S01]  /*12fb0*/  VIADDMNMX R37, R37, -R24, 0x80, PT ;  /* 0x0000008025257446 */ /* 0x004fe20003800918 */
[----:B------:R-:W-:-:S03]  /*12fc0*/  VIADD R24, R220, 0x60 ;  /* 0x00000060dc187836 */ /* 0x000fc60000000000 */
[-C--:B------:R-:W-:Y:S02]  /*12fd0*/  ISETP.GE.OR P3, PT, R220, R37.reuse, P0 ;  /* 0x00000025dc00720c */ /* 0x080fe40000766670 */
[-C--:B------:R-:W-:Y:S02]  /*12fe0*/  ISETP.GE.OR P2, PT, R27, R37.reuse, P0 ;  /* 0x000000251b00720c */ /* 0x080fe40000746670 */
[-C--:B------:R-:W-:Y:S02]  /*12ff0*/  ISETP.GE.OR P1, PT, R26, R37.reuse, P0 ;  /* 0x000000251a00720c */ /* 0x080fe40000726670 */
[----:B------:R-:W-:Y:S01]  /*13000*/  ISETP.GE.OR P0, PT, R24, R37, P0 ;  /* 0x000000251800720c */ /* 0x000fe20000706670 */
[----:B0-----:R-:W-:-:S12]  /*13010*/  @!P4 BRA `(.L_x_3216) ;  /* 0x000001f0001cc947 */ /* 0x001fd80003800000 */
.L_x_3536:
[----:B------:R-:W-:Y:S05]  /*13020*/  BSYNC B1 ;  /* 0x0000000000017941 */ /* 0x000fea0003800000 */
.L_x_3215:
[----:B------:R-:W-:Y:S04]  /*13030*/  BSSY B1, `(.L_x_3217) ;  /* 0x0000107000017945 */ /* 0x000fe80003800000 */
[----:B------:R-:W-:Y:S05]  /*13040*/  @P3 BRA `(.L_x_3218) ;  /* 0x0000001000143947 */ /* 0x000fea0003800000 */
[----:B------:R-:W2:Y:S04]  /*13050*/  LDL R37, [R1+0x28] ;  /* 0x0000280001257983 */ /* 0x000ea80000100800 */
[----:B------:R-:W3:Y:S01]  /*13060*/  LDL R77, [R1+0x54] ;  /* 0x00005400014d7983 */ /* 0x000ee20000100800 */
[----:B------:R-:W-:Y:S01]  /*13070*/  SHF.R.U32.HI R24, RZ, 0x8, R44 ;  /* 0x00000008ff187819 */ /* 0x000fe2000001162c */
[----:B------:R-:W-:Y:S01]  /*13080*/  IMAD.SHL.U32 R52, R220, 0x80, RZ ;  /* 0x00000080dc347824 */ /* 0x000fe200078e00ff */
[----:B------:R-:W-:Y:S02]  /*13090*/  LOP3.LUT R26, R44, 0xff, RZ, 0xc0, !PT ;  /* 0x000000ff2c1a7812 */ /* 0x000fe400078ec0ff */
[----:B0-----:R-:W-:Y:S02]  /*130a0*/  LOP3.LUT R25, R24, 0xff, RZ, 0xc0, !PT ;  /* 0x000000ff18197812 */ /* 0x001fe400078ec0ff */
[----:B------:R-:W-:-:S02]  /*130b0*/  LEA.HI R24, R3, R0, RZ, 0x1c ;  /* 0x0000000003187211 */ /* 0x000fc400078fe0ff */
[----:B------:R-:W-:Y:S02]  /*130c0*/  PRMT R53, R25, 0x7604, R26 ;  /* 0x0000760419357816 */ /* 0x000fe4000000001a */
[----:B------:R-:W-:Y:S02]  /*130d0*/  SHF.R.S32.HI R25, RZ, 0x1f, R24 ;  /* 0x0000001fff197819 */ /* 0x000fe40000011418 */
[----:B------:R-:W-:Y:S02]  /*130e0*/  LOP3.LUT R52, R52, 0x380, RZ, 0xc0, !PT ;  /* 0x0000038034347812 */ /* 0x000fe400078ec0ff */
[----:B------:R-:W-:Y:S01]  /*130f0*/  LEA.HI R25, R25, R24, RZ, 0x3 ;  /* 0x0000001819197211 */ /* 0x000fe200078f18ff */
[----:B------:R-:W-:Y:S01]  /*13100*/  IMAD.SHL.U32 R24, R24, 0x10, RZ ;  /* 0x0000001018187824 */ /* 0x000fe200078e00ff */
[----:B------:R-:W-:Y:S02]  /*13110*/  SHF.R.U32.HI R27, RZ, 0x8, R45 ;  /* 0x00000008ff1b7819 */ /* 0x000fe4000001162d */
[----:B------:R-:W-:Y:S01]  /*13120*/  LOP3.LUT R32, R45, 0xff, RZ, 0xc0, !PT ;  /* 0x000000ff2d207812 */ /* 0x000fe200078ec0ff */
[----:B------:R-:W-:Y:S01]  /*13130*/  IMAD.SHL.U32 R25, R25, 0x800, RZ ;  /* 0x0000080019197824 */ /* 0x000fe200078e00ff */
[----:B------:R-:W-:-:S02]  /*13140*/  LOP3.LUT R24, R52, 0x70, R24, 0xf8, !PT ;  /* 0x0000007034187812 */ /* 0x000fc400078ef818 */
[----:B------:R-:W-:Y:S02]  /*13150*/  SHF.L.U32 R52, R220, 0x7, RZ ;  /* 0x00000007dc347819 */ /* 0x000fe400000006ff */
[----:B------:R-:W-:Y:S02]  /*13160*/  LOP3.LUT R27, R27, 0xff, RZ, 0xc0, !PT ;  /* 0x000000ff1b1b7812 */ /* 0x000fe400078ec0ff */
[----:B------:R-:W-:Y:S02]  /*13170*/  LOP3.LUT R52, R52, 0x380, RZ, 0xc0, !PT ;  /* 0x0000038034347812 */ /* 0x000fe400078ec0ff */
[----:B------:R-:W-:Y:S02]  /*13180*/  PRMT R55, R27, 0x7604, R32 ;  /* 0x000076041b377816 */ /* 0x000fe40000000020 */
[----:B------:R-:W-:Y:S02]  /*13190*/  SHF.R.U32.HI R32, RZ, 0x8, R47 ;  /* 0x00000008ff207819 */ /* 0x000fe4000001162f */
[----:B------:R-:W-:-:S02]  /*131a0*/  SHF.R.U32.HI R34, RZ, 0x8, R48 ;  /* 0x00000008ff227819 */ /* 0x000fc40000011630 */
[----:B------:R-:W-:Y:S02]  /*131b0*/  SHF.R.U32.HI R52, RZ, 0x3, R52 ;  /* 0x00000003ff347819 */ /* 0x000fe40000011634 */
[----:B------:R-:W-:Y:S02]  /*131c0*/  LOP3.LUT R33, R47, 0xff, RZ, 0xc0, !PT ;  /* 0x000000ff2f217812 */ /* 0x000fe400078ec0ff */
[----:B------:R-:W-:Y:S02]  /*131d0*/  LOP3.LUT R35, R48, 0xff, RZ, 0xc0, !PT ;  /* 0x000000ff30237812 */ /* 0x000fe400078ec0ff */
[----:B------:R-:W-:Y:S02]  /*131e0*/  LOP3.LUT R32, R32, 0xff, RZ, 0xc0, !PT ;  /* 0x000000ff20207812 */ /* 0x000fe400078ec0ff */
[----:B------:R-:W-:Y:S02]  /*131f0*/  LOP3.LUT R34, R34, 0xff, RZ, 0xc0, !PT ;  /* 0x000000ff22227812 */ /* 0x000fe400078ec0ff */
[----:B------:R-:W-:-:S02]  /*13200*/  LOP3.LUT R24, R24, R52, RZ, 0x3c, !PT ;  /* 0x0000003418187212 */ /* 0x000fc400078e3cff */
[----:B------:R-:W-:Y:S02]  /*13210*/  LOP3.LUT R25, R25, 0xffffc000, RZ, 0xc0, !PT ;  /* 0xffffc00019197812 */ /* 0x000fe400078ec0ff */
[----:B------:R-:W-:Y:S02]  /*13220*/  PRMT R59, R32, 0x7604, R33 ;  /* 0x00007604203b7816 */ /* 0x000fe40000000021 */
[----:B------:R-:W-:Y:S02]  /*13230*/  PRMT R61, R34, 0x7604, R35 ;  /* 0x00007604223d7816 */ /* 0x000fe40000000023 */
[----:B------:R-:W-:Y:S02]  /*13240*/  SHF.R.U32.HI R32, RZ, 0x8, R49 ;  /* 0x00000008ff207819 */ /* 0x000fe40000011631 */
        /* <DEDUP_REMOVED lines=10> */
[----:B------:R-:W-:Y:S02]  /*132f0*/  PRMT R57, R26, 0x7604, R27 ;  /* 0x000076041a397816 */ /* 0x000fe4000000001b */
[----:B------:R-:W-:Y:S02]  /*13300*/  SHF.R.U32.HI R54, RZ, 0x10, R45 ;  /* 0x00000010ff367819 */ /* 0x000fe4000001162d */
[----:B------:R-:W-:Y:S02]  /*13310*/  SHF.R.U32.HI R52, RZ, 0x8, R51 ;  /* 0x00000008ff347819 */ /* 0x000fe40000011633 */
        /* <DEDUP_REMOVED lines=9> */
[----:B------:R-:W-:Y:S02]  /*133b0*/  PRMT R69, R52, 0x7604, R67 ;  /* 0x0000760434457816 */ /* 0x000fe40000000043 */
[----:B------:R-:W-:Y:S02]  /*133c0*/  PRMT R57, R56, 0x7054, R57 ;  /* 0x0000705438397816 */ /* 0x000fe40000000039 */
[----:B------:R-:W-:Y:S02]  /*133d0*/  PRMT R59, R58, 0x7054, R59 ;  /* 0x000070543a3b7816 */ /* 0x000fe4000000003b */
[----:B------:R-:W-:-:S02]  /*133e0*/  SHF.R.U32.HI R52, RZ, 0x10, R44 ;  /* 0x00000010ff347819 */ /* 0x000fc4000001162c */
[----:B------:R-:W-:Y:S02]  /*133f0*/  SHF.R.U32.HI R56, RZ, 0x10, R50 ;  /* 0x00000010ff387819 */ /* 0x000fe40000011632 */
[----:B------:R-:W-:Y:S02]  /*13400*/  SHF.R.U32.HI R58, RZ, 0x10, R51 ;  /* 0x00000010ff3a7819 */ /* 0x000fe40000011633 */
[----:B------:R-:W-:Y:S02]  /*13410*/  LOP3.LUT R54, R54, 0xff, RZ, 0xc0, !PT ;  /* 0x000000ff36367812 */ /* 0x000fe400078ec0ff */
[----:B------:R-:W-:Y:S02]  /*13420*/  LOP3.LUT R52, R52, 0xff, RZ, 0xc0, !PT ;  /* 0x000000ff34347812 */ /* 0x000fe400078ec0ff */
[----:B------:R-:W-:Y:S02]  /*13430*/  LOP3.LUT R56, R56, 0xff, RZ, 0xc0, !PT ;  /* 0x000000ff38387812 */ /* 0x000fe400078ec0ff */
[----:B------:R-:W-:-:S02]  /*13440*/  LOP3.LUT R58, R58, 0xff, RZ, 0xc0, !PT ;  /* 0x000000ff3a3a7812 */ /* 0x000fc400078ec0ff */
[----:B------:R-:W-:Y:S02]  /*13450*/  PRMT R63, R54, 0x7054, R63 ;  /* 0x00007054363f7816 */ /* 0x000fe4000000003f */
[----:B------:R-:W-:Y:S02]  /*13460*/  PRMT R53, R52, 0x7054, R53 ;  /* 0x0000705434357816 */ /* 0x000fe40000000035 */
[----:B------:R-:W-:Y:S02]  /*13470*/  PRMT R67, R56, 0x7054, R65 ;  /* 0x0000705438437816 */ /* 0x000fe40000000041 */
[----:B------:R-:W-:Y:S02]  /*13480*/  PRMT R69, R58, 0x7054, R69 ;  /* 0x000070543a457816 */ /* 0x000fe40000000045 */
[----:B------:R-:W-:Y:S02]  /*13490*/  SHF.R.U32.HI R52, RZ, 0x10, R48 ;  /* 0x00000010ff347819 */ /* 0x000fe40000011630 */
[----:B------:R-:W-:-:S02]  /*134a0*/  LOP3.LUT R65, R63, 0xff000000, R49, 0xf8, !PT ;  /* 0xff0000003f417812 */ /* 0x000fc400078ef831 */
[----:B------:R-:W-:Y:S02]  /*134b0*/  LOP3.LUT R56, R55, 0xff000000, R45, 0xf8, !PT ;  /* 0xff00000037387812 */ /* 0x000fe400078ef82d */
[----:B------:R-:W-:Y:S02]  /*134c0*/  LOP3.LUT R69, R69, 0xff000000, R51, 0xf8, !PT ;  /* 0xff00000045457812 */ /* 0x000fe400078ef833 */
[----:B------:R-:W-:Y:S02]  /*134d0*/  LOP3.LUT R52, R52, 0xff, RZ, 0xc0, !PT ;  /* 0x000000ff34347812 */ /* 0x000fe400078ec0ff */
[----:B------:R-:W-:Y:S02]  /*134e0*/  F2FP.F16.E4M3.UNPACK_B R66, R65 ;  /* 0x00000041ff42723e */ /* 0x000fe400020006ff */
[----:B------:R-:W-:Y:S02]  /*134f0*/  F2FP.F16.E4M3.UNPACK_B R60, R56 ;  /* 0x00000038ff3c723e */ /* 0x000fe400020006ff */
[----:B------:R-:W-:-:S02]  /*13500*/  LOP3.LUT R58, R59, 0xff000000, R47, 0xf8, !PT ;  /* 0xff0000003b3a7812 */ /* 0x000fc400078ef82f */
[----:B------:R-:W-:Y:S01]  /*13510*/  LOP3.LUT R45, R67, 0xff000000, R50, 0xf8, !PT ;  /* 0xff000000432d7812 */ /* 0x000fe200078ef832 */
[----:B------:R-:W-:Y:S01]  /*13520*/  HADD2.F32 R67, -RZ, R66.H0_H0 ;  /* 0x20000042ff437230 */ /* 0x000fe20000004100 */
[----:B------:R-:W-:Y:S01]  /*13530*/  PRMT R61, R52, 0x7054, R61 ;  /* 0x00007054343d7816 */ /* 0x000fe2000000003d */
[--C-:B------:R-:W-:Y:S01]  /*13540*/  HADD2.F32 R64, -RZ, R60.reuse.H0_H0 ;  /* 0x2000003cff407230 */ /* 0x100fe20000004100 */
[----:B------:R-:W-:Y:S01]  /*13550*/  LOP3.LUT R52, R53, 0xff000000, R44, 0xf8, !PT ;  /* 0xff00000035347812 */ /* 0x000fe200078ef82c */
[----:B------:R-:W-:Y:S01]  /*13560*/  HADD2.F32 R60, -RZ, R60.H1_H1 ;  /* 0x3000003cff3c7230 */ /* 0x000fe20000004100 */
[----:B------:R-:W-:Y:S01]  /*13570*/  LOP3.LUT R53, R61, 0xff000000, R48, 0xf8, !PT ;  /* 0xff0000003d357812 */ /* 0x000fe200078ef830 */
[----:B------:R-:W-:Y:S01]  /*13580*/  HADD2.F32 R66, -RZ, R66.H1_H1 ;  /* 0x30000042ff427230 */ /* 0x000fe20000004100 */
[----:B------:R-:W-:Y:S02]  /*13590*/  LOP3.LUT R44, R57, 0xff000000, R46, 0xf8, !PT ;  /* 0xff000000392c7812 */ /* 0x000fe400078ef82e */
[----:B------:R-:W-:-:S02]  /*135a0*/  F2FP.F16.E4M3.UNPACK_B R56, R56.H1 ;  /* 0x00000038ff38723e */ /* 0x000fc400030006ff */
[----:B--2---:R-:W-:Y:S02]  /*135b0*/  IADD3 R37, R24, R25, R37 ;  /* 0x0000001918257210 */ /* 0x004fe40007ffe025 */
[----:B---3--:R-:W0:Y:S03]  /*135c0*/  LDS.128 R24, [R77+0x20400] ;  /* 0x020400004d187984 */ /* 0x008e260000000c00 */
[----:B------:R-:W-:-:S05]  /*135d0*/  IMAD.IADD R37, R216, 0x1, R37 ;  /* 0x00000001d8257824 */ /* 0x000fca00078e0225 */
[----:B------:R-:W1:Y:S01]  /*135e0*/  LDS.128 R32, [R37+0x20400] ;  /* 0x0204000025207984 */ /* 0x000e620000000c00 */
[-C--:B0-----:R-:W-:Y:S02]  /*135f0*/  F2FP.F16.E4M3.UNPACK_B R47, R25.reuse ;  /* 0x00000019ff2f723e */ /* 0x081fe400020006ff */
[----:B------:R-:W-:Y:S02]  /*13600*/  F2FP.F16.E4M3.UNPACK_B R50, R25.H1 ;  /* 0x00000019ff32723e */ /* 0x000fe400030006ff */
[----:B------:R-:W-:Y:S01]  /*13610*/  F2FP.F16.E4M3.UNPACK_B R59, R27 ;  /* 0x0000001bff3b723e */ /* 0x000fe200020006ff */
[--C-:B------:R-:W-:Y:S01]  /*13620*/  HADD2.F32 R48, -RZ, R47.reuse.H0_H0 ;  /* 0x2000002fff307230 */ /* 0x100fe20000004100 */
[-C--:B-1----:R-:W-:Y:S01]  /*13630*/  F2FP.F16.E4M3.UNPACK_B R51, R33.reuse ;  /* 0x00000021ff33723e */ /* 0x082fe200020006ff */
[----:B------:R-:W-:Y:S01]  /*13640*/  HADD2.F32 R47, -RZ, R47.H1_H1 ;  /* 0x3000002fff2f7230 */ /* 0x000fe20000004100 */
[----:B------:R-:W-:Y:S02]  /*13650*/  F2FP.F16.E4M3.UNPACK_B R54, R33.H1 ;  /* 0x00000021ff36723e */ /* 0x000fe400030006ff */
[-C--:B------:R-:W-:Y:S01]  /*13660*/  F2FP.F16.E4M3.UNPACK_B R49, R32.reuse ;  /* 0x00000020ff31723e */ /* 0x080fe200020006ff */
[----:B------:R-:W-:Y:S01]  /*13670*/  HADD2.F32 R25, -RZ, R51.H0_H0 ;  /* 0x20000033ff197230 */ /* 0x000fe20000004100 */
[----:B------:R-:W-:-:S02]  /*13680*/  F2FP.F16.E4M3.UNPACK_B R57, R32.H1 ;  /* 0x00000020ff39723e */ /* 0x000fc400030006ff */
[----:B------:R-:W-:Y:S02]  /*13690*/  F2FP.F16.E4M3.UNPACK_B R61, R35 ;  /* 0x00000023ff3d723e */ /* 0x000fe400020006ff */
[C---:B------:R-:W-:Y:S01]  /*136a0*/  FMUL.FTZ R33, R25.reuse, R67 ;  /* 0x0000004319217220 */ /* 0x040fe20000410000 */
[-C--:B------:R-:W-:Y:S01]  /*136b0*/  FMUL.FTZ R32, R25, R64.reuse ;  /* 0x0000004019207220 */ /* 0x080fe20000410000 */
[----:B------:R-:W-:Y:S01]  /*136c0*/  F2FP.F16.E4M3.UNPACK_B R63, R35.H1 ;  /* 0x00000023ff3f723e */ /* 0x000fe200030006ff */
[----:B------:R-:W-:Y:S02]  /*136d0*/  HADD2.F32 R35, -RZ, R54.H0_H0 ;  /* 0x20000036ff237230 */ /* 0x000fe40000004100 */
[C---:B------:R-:W-:Y:S01]  /*136e0*/  FFMA.FTZ R25, R48.reuse, R64, -R33 ;  /* 0x0000004030197223 */ /* 0x040fe20000010821 */
[----:B------:R-:W-:Y:S01]  /*136f0*/  FFMA.FTZ R33, R48, R67, R32 ;  /* 0x0000004330217223 */ /* 0x000fe20000010020 */
[----:B------:R-:W-:Y:S01]  /*13700*/  F2FP.F16.E4M3.UNPACK_B R67, R65.H1 ;  /* 0x00000041ff43723e */ /* 0x000fe200030006ff */
[----:B------:R-:W-:Y:S01]  /*13710*/  HADD2.F32 R32, -RZ, R51.H1_H1 ;  /* 0x30000033ff207230 */ /* 0x000fe20000004100 */
[----:B------:R-:W-:Y:S01]  /*13720*/  F2FP.F16.E4M3.UNPACK_B R62, R27.H1 ;  /* 0x0000001bff3e723e */ /* 0x000fe200030006ff */
[----:B------:R-:W-:Y:S01]  /*13730*/  HADD2.F32 R64, -RZ, R56.H0_H0 ;  /* 0x20000038ff407230 */ /* 0x000fe20000004100 */
[----:B------:R-:W-:Y:S01]  /*13740*/  F2FP.F16.E4M3.UNPACK_B R55, R24.H1 ;  /* 0x00000018ff37723e */ /* 0x000fe200030006ff */
[----:B------:R-:W-:-:S02]  /*13750*/  HADD2.F32 R68, -RZ, R67.H0_H0 ;  /* 0x20000043ff447230 */ /* 0x000fc40000004100 */
[C---:B------:R-:W-:Y:S01]  /*13760*/  FMUL.FTZ R48, R32.reuse, R66 ;  /* 0x0000004220307220 */ /* 0x040fe20000410000 */
[----:B------:R-:W-:Y:S02]  /*13770*/  HADD2.F32 R51, -RZ, R50.H0_H0 ;  /* 0x20000032ff337230 */ /* 0x000fe40000004100 */
[----:B------:R-:W-:Y:S01]  /*13780*/  FMUL.FTZ R65, R32, R60 ;  /* 0x0000003c20417220 */ /* 0x000fe20000410000 */
[C---:B------:R-:W-:Y:S01]  /*13790*/  FMUL.FTZ R71, R35.reuse, R64 ;  /* 0x0000004023477220 */ /* 0x040fe20000410000 */
[----:B------:R-:W-:Y:S01]  /*137a0*/  FMUL.FTZ R70, R35, R68 ;  /* 0x0000004423467220 */ /* 0x000fe20000410000 */
[C---:B------:R-:W-:Y:S01]  /*137b0*/  FFMA.FTZ R48, R47.reuse, R60, -R48 ;  /* 0x0000003c2f307223 */ /* 0x040fe20000010830 */
[----:B------:R-:W-:Y:S01]  /*137c0*/  FFMA.FTZ R32, R47, R66, R65 ;  /* 0x000000422f207223 */ /* 0x000fe20000010041 */
[C---:B------:R-:W-:Y:S01]  /*137d0*/  FFMA.FTZ R47, R51.reuse, R68, R71 ;  /* 0x00000044332f7223 */ /* 0x040fe20000010047 */
[----:B------:R-:W-:Y:S01]  /*137e0*/  FFMA.FTZ R35, R51, R64, -R70 ;  /* 0x0000004033237223 */ /* 0x000fe20000010846 */
[----:B------:R-:W-:Y:S01]  /*137f0*/  F2FP.F16.E4M3.UNPACK_B R64, R58 ;  /* 0x0000003aff40723e */ /* 0x000fe200020006ff */
[----:B------:R-:W-:Y:S01]  /*13800*/  HADD2.F32 R65, -RZ, R56.H1_H1 ;  /* 0x30000038ff417230 */ /* 0x000fe20000004100 */
[----:B------:R-:W-:Y:S01]  /*13810*/  F2FP.F16.E4M3.UNPACK_B R68, R69 ;  /* 0x00000045ff44723e */ /* 0x000fe200020006ff */
[----:B------:R-:W-:Y:S01]  /*13820*/  HADD2.F32 R67, -RZ, R67.H1_H1 ;  /* 0x30000043ff437230 */ /* 0x000fe20000004100 */
[----:B------:R-:W-:Y:S01]  /*13830*/  F2FP.F16.E4M3.UNPACK_B R46, R24 ;  /* 0x00000018ff2e723e */ /* 0x000fe200020006ff */
[----:B------:R-:W-:Y:S01]  /*13840*/  HADD2.F32 R54, -RZ, R54.H1_H1 ;  /* 0x30000036ff367230 */ /* 0x000fe20000004100 */
[-C--:B------:R-:W-:Y:S01]  /*13850*/  F2FP.F16.E4M3.UNPACK_B R27, R34.reuse ;  /* 0x00000022ff1b723e */ /* 0x080fe200020006ff */
[----:B------:R-:W-:Y:S01]  /*13860*/  HADD2.F32 R51, -RZ, R61.H0_H0 ;  /* 0x2000003dff337230 */ /* 0x000fe20000004100 */
[----:B------:R-:W-:Y:S01]  /*13870*/  F2FP.F16.E4M3.UNPACK_B R34, R34.H1 ;  /* 0x00000022ff22723e */ /* 0x000fe200030006ff */
        /* <DEDUP_REMOVED lines=11> */
[C---:B------:R-:W-:Y:S01]  /*13930*/  FFMA.FTZ R50, R60.reuse, R70, R75 ;  /* 0x000000463c327223 */ /* 0x040fe2000001004b */
[----:B------:R-:W-:Y:S01]  /*13940*/  F2FP.F16.E4M3.UNPACK_B R70, R69.H1 ;  /* 0x00000045ff46723e */ /* 0x000fe200030006ff */
[----:B------:R-:W-:Y:S01]  /*13950*/  HADD2.F32 R68, -RZ, R68.H1_H1 ;  /* 0x30000044ff447230 */ /* 0x000fe20000004100 */
[----:B------:R-:W-:Y:S01]  /*13960*/  F2FP.F16.E4M3.UNPACK_B R64, R58.H1 ;  /* 0x0000003aff40723e */ /* 0x000fe200030006ff */
[----:B------:R-:W-:Y:S02]  /*13970*/  HADD2.F32 R58, -RZ, R61.H1_H1 ;  /* 0x3000003dff3a7230 */ /* 0x000fe40000004100 */
[----:B------:R-:W-:Y:S01]  /*13980*/  FFMA.FTZ R51, R60, R66, -R73 ;  /* 0x000000423c337223 */ /* 0x000fe20000010849 */
[----:B------:R-:W-:Y:S01]  /*13990*/  HADD2.F32 R67, -RZ, R70.H0_H0 ;  /* 0x20000046ff437230 */ /* 0x000fe20000004100 */
[----:B------:R-:W-:Y:S01]  /*139a0*/  F2FP.F16.E4M3.UNPACK_B R24, R26 ;  /* 0x0000001aff18723e */ /* 0x000fe200020006ff */
[----:B------:R-:W-:Y:S02]  /*139b0*/  HADD2.F32 R60, -RZ, R63.H0_H0 ;  /* 0x2000003fff3c7230 */ /* 0x000fe40000004100 */
[----:B------:R-:W-:Y:S01]  /*139c0*/  FMUL.FTZ R72, R58, R68 ;  /* 0x000000443a487220 */ /* 0x000fe20000410000 */
[----:B------:R-:W-:-:S02]  /*139d0*/  HADD2.F32 R59, -RZ, R59.H1_H1 ;  /* 0x3000003bff3b7230 */ /* 0x000fc40000004100 */
[----:B------:R-:W-:Y:S01]  /*139e0*/  FMUL.FTZ R69, R58, R65 ;  /* 0x000000413a457220 */ /* 0x000fe20000410000 */
[----:B------:R-:W-:Y:S02]  /*139f0*/  HADD2.F32 R66, -RZ, R64.H0_H0 ;  /* 0x20000040ff427230 */ /* 0x000fe40000004100 */
[C---:B------:R-:W-:Y:S01]  /*13a00*/  FMUL.FTZ R74, R60.reuse, R67 ;  /* 0x000000433c4a7220 */ /* 0x040fe20000410000 */
[----:B------:R-:W-:Y:S02]  /*13a10*/  HADD2.F32 R61, -RZ, R62.H0_H0 ;  /* 0x2000003eff3d7230 */ /* 0x000fe40000004100 */
[C---:B------:R-:W-:Y:S01]  /*13a20*/  FFMA.FTZ R58, R59.reuse, R65, -R72 ;  /* 0x000000413b3a7223 */ /* 0x040fe20000010848 */
[----:B------:R-:W-:Y:S01]  /*13a30*/  FFMA.FTZ R59, R59, R68, R69 ;  /* 0x000000443b3b7223 */ /* 0x000fe20000010045 */
[-C--:B------:R-:W-:Y:S01]  /*13a40*/  FMUL.FTZ R76, R60, R66.reuse ;  /* 0x000000423c4c7220 */ /* 0x080fe20000410000 */
[----:B------:R-:W-:Y:S01]  /*13a50*/  F2FP.F16.E4M3.UNPACK_B R69, R53.H1 ;  /* 0x00000035ff45723e */ /* 0x000fe200030006ff */
[----:B------:R-:W-:Y:S01]  /*13a60*/  FFMA.FTZ R60, R61, R66, -R74 ;  /* 0x000000423d3c7223 */ /* 0x000fe2000001084a */
[----:B------:R-:W-:-:S02]  /*13a70*/  HADD2.F32 R71, -RZ, R70.H1_H1 ;  /* 0x30000046ff477230 */ /* 0x000fc40000004100 */
[----:B------:R-:W-:Y:S01]  /*13a80*/  FFMA.FTZ R61, R61, R67, R76 ;  /* 0x000000433d3d7223 */ /* 0x000fe2000001004c */
[----:B------:R-:W-:Y:S01]  /*13a90*/  HADD2.F32 R67, -RZ, R64.H1_H1 ;  /* 0x30000040ff437230 */ /* 0x000fe20000004100 */
[----:B------:R-:W-:Y:S01]  /*13aa0*/  F2FP.F16.E4M3.UNPACK_B R66, R52.H1 ;  /* 0x00000034ff42723e */ /* 0x000fe200030006ff */
[----:B------:R-:W-:Y:S01]  /*13ab0*/  HADD2.F32 R64, -RZ, R63.H1_H1 ;  /* 0x3000003fff407230 */ /* 0x000fe20000004100 */
[----:B------:R-:W-:Y:S01]  /*13ac0*/  F2FP.F16.E4M3.UNPACK_B R26, R26.H1 ;  /* 0x0000001aff1a723e */ /* 0x000fe200030006ff */
[----:B------:R-:W-:Y:S01]  /*13ad0*/  HADD2.F32 R70, -RZ, R69.H0_H0 ;  /* 0x20000045ff467230 */ /* 0x000fe20000004100 */
[----:B------:R-:W-:Y:S01]  /*13ae0*/  F2FP.SATFINITE.E4M3.F32.PACK_AB_MERGE_C R35, R54, R35, RZ ;  /* 0x000000233623723e */ /* 0x000fe200048070ff */
[----:B------:R-:W-:Y:S02]  /*13af0*/  HADD2.F32 R63, -RZ, R57.H0_H0 ;  /* 0x20000039ff3f7230 */ /* 0x000fe40000004100 */
[----:B------:R-:W-:Y:S01]  /*13b00*/  FMUL.FTZ R75, R64, R71 ;  /* 0x00000047404b7220 */ /* 0x000fe20000410000 */
[----:B------:R-:W-:-:S02]  /*13b10*/  HADD2.F32 R68, -RZ, R66.H0_H0 ;  /* 0x20000042ff447230 */ /* 0x000fc40000004100 */
[----:B------:R-:W-:Y:S01]  /*13b20*/  FMUL.FTZ R72, R64, R67 ;  /* 0x0000004340487220 */ /* 0x000fe20000410000 */
[----:B------:R-:W-:Y:S02]  /*13b30*/  HADD2.F32 R65, -RZ, R55.H0_H0 ;  /* 0x20000037ff417230 */ /* 0x000fe40000004100 */
[C---:B------:R-:W-:Y:S01]  /*13b40*/  FMUL.FTZ R64, R63.reuse, R70 ;  /* 0x000000463f407220 */ /* 0x040fe20000410000 */
[----:B------:R-:W-:Y:S02]  /*13b50*/  HADD2.F32 R62, -RZ, R62.H1_H1 ;  /* 0x3000003eff3e7230 */ /* 0x000fe40000004100 */
[-C--:B------:R-:W-:Y:S01]  /*13b60*/  FMUL.FTZ R73, R63, R68.reuse ;  /* 0x000000443f497220 */ /* 0x080fe20000410000 */
[----:B------:R-:W-:Y:S02]  /*13b70*/  HADD2.F32 R57, -RZ, R57.H1_H1 ;  /* 0x30000039ff397230 */ /* 0x000fe40000004100 */
[----:B------:R-:W-:Y:S01]  /*13b80*/  FFMA.FTZ R64, R65, R68, -R64 ;  /* 0x0000004441407223 */ /* 0x000fe20000010840 */
[----:B------:R-:W-:-:S02]  /*13b90*/  HADD2.F32 R68, -RZ, R69.H1_H1 ;  /* 0x30000045ff447230 */ /* 0x000fc40000004100 */
[C---:B------:R-:W-:Y:S01]  /*13ba0*/  FFMA.FTZ R63, R62.reuse, R67, -R75 ;  /* 0x000000433e3f7223 */ /* 0x040fe2000001084b */
[----:B------:R-:W-:Y:S01]  /*13bb0*/  HADD2.F32 R66, -RZ, R66.H1_H1 ;  /* 0x30000042ff427230 */ /* 0x000fe20000004100 */
[----:B------:R-:W-:Y:S01]  /*13bc0*/  F2FP.F16.E4M3.UNPACK_B R67, R52 ;  /* 0x00000034ff43723e */ /* 0x000fe200020006ff */
[----:B------:R-:W-:Y:S02]  /*13bd0*/  HADD2.F32 R55, -RZ, R55.H1_H1 ;  /* 0x30000037ff377230 */ /* 0x000fe40000004100 */
[----:B------:R-:W-:Y:S01]  /*13be0*/  FFMA.FTZ R62, R62, R71, R72 ;  /* 0x000000473e3e7223 */ /* 0x000fe20000010048 */
[C---:B------:R-:W-:Y:S01]  /*13bf0*/  FMUL.FTZ R52, R57.reuse, R68 ;  /* 0x0000004439347220 */ /* 0x040fe20000410000 */
[----:B------:R-:W-:Y:S01]  /*13c00*/  F2FP.F16.E4M3.UNPACK_B R69, R53 ;  /* 0x00000035ff45723e */ /* 0x000fe200020006ff */
[----:B------:R-:W-:Y:S01]  /*13c10*/  FMUL.FTZ R71, R57, R66 ;  /* 0x0000004239477220 */ /* 0x000fe20000410000 */
[----:B------:R-:W-:Y:S01]  /*13c20*/  FFMA.FTZ R65, R65, R70, R73 ;  /* 0x0000004641417223 */ /* 0x000fe20000010049 */
[----:B------:R-:W-:Y:S01]  /*13c30*/  FFMA.FTZ R53, R55, R66, -R52 ;  /* 0x0000004237357223 */ /* 0x000fe20000010834 */
[----:B------:R-:W-:-:S02]  /*13c40*/  HADD2.F32 R57, -RZ, R49.H0_H0 ;  /* 0x20000031ff397230 */ /* 0x000fc40000004100 */
[----:B------:R-:W-:Y:S01]  /*13c50*/  FFMA.FTZ R52, R55, R68, R71 ;  /* 0x0000004437347223 */ /* 0x000fe20000010047 */
[----:B------:R-:W-:Y:S01]  /*13c60*/  HADD2.F32 R70, -RZ, R69.H0_H0 ;  /* 0x20000045ff467230 */ /* 0x000fe20000004100 */
[----:B------:R-:W-:Y:S01]  /*13c70*/  F2FP.F16.E4M3.UNPACK_B R71, R45.H1 ;  /* 0x0000002dff47723e */ /* 0x000fe200030006ff */
        /* <DEDUP_REMOVED lines=9> */
[----:B------:R-:W-:Y:S01]  /*13d10*/  F2FP.SATFINITE.E4M3.F32.PACK_AB_MERGE_C R61, R62, R61, RZ ;  /* 0x0000003d3e3d723e */ /* 0x000fe200048070ff */
        /* <DEDUP_REMOVED lines=23> */
[----:B------:R-:W-:Y:S01]  /*13e90*/  FMUL.FTZ R34, R34, R57 ;  /* 0x0000003922227220 */ /* 0x000fe20000410000 */
[--C-:B------:R-:W-:Y:S01]  /*13ea0*/  HADD2.F32 R45, -RZ, R44.reuse.H0_H0 ;  /* 0x2000002cff2d7230 */ /* 0x100fe20000004100 */
[----:B------:R-:W-:Y:S01]  /*13eb0*/  F2FP.SATFINITE.E4M3.F32.PACK_AB_MERGE_C R25, R48, R25, R35 ;  /* 0x000000193019723e */ /* 0x000fe20004807023 */
[C---:B------:R-:W-:Y:S01]  /*13ec0*/  FFMA.FTZ R73, R26.reuse, R57, -R67 ;  /* 0x000000391a497223 */ /* 0x040fe20000010843 */
[----:B------:R-:W-:Y:S01]  /*13ed0*/  FFMA.FTZ R75, R26, R71, R34 ;  /* 0x000000471a4b7223 */ /* 0x000fe20000010022 */
[----:B------:R-:W-:Y:S01]  /*13ee0*/  HADD2.F32 R57, -RZ, R55.H0_H0 ;  /* 0x20000037ff397230 */ /* 0x000fe20000004100 */
[----:B------:R-:W-:Y:S01]  /*13ef0*/  F2FP.SATFINITE.E4M3.F32.PACK_AB_MERGE_C R33, R32, R33, R47 ;  /* 0x000000212021723e */ /* 0x000fe2000480702f */
[----:B------:R-:W-:Y:S01]  /*13f00*/  HADD2.F32 R34, -RZ, R27.H0_H0 ;  /* 0x2000001bff227230 */ /* 0x000fe20000004100 */
[----:B------:R-:W-:Y:S01]  /*13f10*/  F2FP.SATFINITE.E4M3.F32.PACK_AB_MERGE_C R72, R73, R72, RZ ;  /* 0x000000484948723e */ /* 0x000fe200048070ff */
[----:B------:R-:W-:Y:S01]  /*13f20*/  HADD2.F32 R44, -RZ, R44.H1_H1 ;  /* 0x3000002cff2c7230 */ /* 0x000fe20000004100 */
[----:B------:R-:W-:Y:S01]  /*13f30*/  F2FP.SATFINITE.E4M3.F32.PACK_AB_MERGE_C R74, R75, R74, RZ ;  /* 0x0000004a4b4a723e */ /* 0x000fe200048070ff */
[----:B------:R-:W-:-:S02]  /*13f40*/  HADD2.F32 R55, -RZ, R55.H1_H1 ;  /* 0x30000037ff377230 */ /* 0x000fc40000004100 */
[C---:B------:R-:W-:Y:S01]  /*13f50*/  FMUL.FTZ R67, R34.reuse, R57 ;  /* 0x0000003922437220 */ /* 0x040fe20000410000 */
[----:B------:R-:W-:Y:S02]  /*13f60*/  HADD2.F32 R27, -RZ, R27.H1_H1 ;  /* 0x3000001bff1b7230 */ /* 0x000fe40000004100 */
[----:B------:R-:W-:Y:S01]  /*13f70*/  FMUL.FTZ R34, R34, R45 ;  /* 0x0000002d22227220 */ /* 0x000fe20000410000 */
[--C-:B------:R-:W-:Y:S01]  /*13f80*/  HADD2.F32 R26, -RZ, R24.reuse.H0_H0 ;  /* 0x20000018ff1a7230 */ /* 0x100fe20000004100 */
[----:B------:R-:W-:Y:S01]  /*13f90*/  F2FP.SATFINITE.E4M3.F32.PACK_AB_MERGE_C R35, R59, R50, R61 ;  /* 0x000000323b23723e */ /* 0x000fe2000480703d */
        /* <DEDUP_REMOVED lines=16> */
.L_x_3218:
[----:B------:R-:W-:Y:S05]  /*140a0*/  BSYNC B1 ;  /* 0x0000000000017941 */ /* 0x000fea0003800000 */
.L_x_3217:
[----:B------:R-:W-:Y:S04]  /*140b0*/  BSSY B1, `(.L_x_3219) ;  /* 0x0000101000017945 */ /* 0x000fe80003800000 */
[----:B------:R-:W-:Y:S05]  /*140c0*/  @P2 BRA `(.L_x_3220) ;  /* 0x0000000c00fc2947 */ /* 0x000fea0003800000 */
[----:B-1----:R-:W2:Y:S04]  /*140d0*/  LDL R35, [R1+0x50] ;  /* 0x0000500001237983 */ /* 0x002ea80000100800 */
[----:B------:R-:W3:Y:S01]  /*140e0*/  LDL R68, [R1+0x188] ;  /* 0x0001880001447983 */ /* 0x000ee20000100800 */
[----:B0----5:R-:W-:Y:S01]  /*140f0*/  SHF.R.U32.HI R25, RZ, 0x8, R28 ;  /* 0x00000008ff197819 */ /* 0x021fe2000001161c */
[----:B------:R-:W-:Y:S01]  /*14100*/  VIADD R37, R220, 0x20 ;  /* 0x00000020dc257836 */ /* 0x000fe20000000000 */
[----:B------:R-:W-:Y:S02]  /*14110*/  LOP3.LUT R24, R28, 0xff, RZ, 0xc0, !PT ;  /* 0x000000ff1c187812 */ /* 0x000fe400078ec0ff */
[----:B------:R-:W-:Y:S01]  /*14120*/  LOP3.LUT R25, R25, 0xff, RZ, 0xc0, !PT ;  /* 0x000000ff19197812 */ /* 0x000fe200078ec0ff */
[----:B------:R-:W-:Y:S01]  /*14130*/  IMAD.SHL.U32 R37, R37, 0x80, RZ ;  /* 0x0000008025257824 */ /* 0x000fe200078e00ff */
[----:B------:R-:W-:-:S02]  /*14140*/  LEA.HI R34, R3, R0, RZ, 0x1c ;  /* 0x0000000003227211 */ /* 0x000fc400078fe0ff */
[----:B------:R-:W-:Y:S02]  /*14150*/  PRMT R45, R25, 0x7604, R24 ;  /* 0x00007604192d7816 */ /* 0x000fe40000000018 */
[----:B------:R-:W-:Y:S01]  /*14160*/  LOP3.LUT R37, R37, 0x380, RZ, 0xc0, !PT ;  /* 0x0000038025257812 */ /* 0x000fe200078ec0ff */
[----:B------:R-:W-:Y:S01]  /*14170*/  IMAD.SHL.U32 R24, R34, 0x10, RZ ;  /* 0x0000001022187824 */ /* 0x000fe200078e00ff */
[----:B------:R-:W-:Y:S02]  /*14180*/  SHF.R.U32.HI R33, RZ, 0x8, R30 ;  /* 0x00000008ff217819 */ /* 0x000fe4000001161e */
[----:B------:R-:W-:Y:S02]  /*14190*/  LOP3.LUT R32, R30, 0xff, RZ, 0xc0, !PT ;  /* 0x000000ff1e207812 */ /* 0x000fe400078ec0ff */
[----:B------:R-:W-:Y:S01]  /*141a0*/  LOP3.LUT R24, R37, 0x70, R24, 0xf8, !PT ;  /* 0x0000007025187812 */ /* 0x000fe200078ef818 */
[----:B------:R-:W-:Y:S01]  /*141b0*/  VIADD R37, R220, 0x20 ;  /* 0x00000020dc257836 */ /* 0x000fe20000000000 */
[----:B------:R-:W-:-:S02]  /*141c0*/  LOP3.LUT R33, R33, 0xff, RZ, 0xc0, !PT ;  /* 0x000000ff21217812 */ /* 0x000fc400078ec0ff */
[----:B------:R-:W-:Y:S01]  /*141d0*/  SHF.R.S32.HI R25, RZ, 0x1f, R34 ;  /* 0x0000001fff197819 */ /* 0x000fe20000011422 */
[----:B------:R-:W-:Y:S01]  /*141e0*/  IMAD.SHL.U32 R37, R37, 0x80, RZ ;  /* 0x0000008025257824 */ /* 0x000fe200078e00ff */
[----:B------:R-:W-:Y:S02]  /*141f0*/  PRMT R49, R33, 0x7604, R32 ;  /* 0x0000760421317816 */ /* 0x000fe40000000020 */
[----:B------:R-:W-:Y:S02]  /*14200*/  LEA.HI R33, R25, R34, RZ, 0x3 ;  /* 0x0000002219217211 */ /* 0x000fe400078f18ff */
[----:B------:R-:W-:Y:S02]  /*14210*/  LOP3.LUT R37, R37, 0x380, RZ, 0xc0, !PT ;  /* 0x0000038025257812 */ /* 0x000fe400078ec0ff */
[----:B------:R-:W-:Y:S02]  /*14220*/  SHF.R.U32.HI R27, RZ, 0x8, R29 ;  /* 0x00000008ff1b7819 */ /* 0x000fe4000001161d */
[----:B------:R-:W-:-:S02]  /*14230*/  SHF.R.U32.HI R32, RZ, 0x8, R4 ;  /* 0x00000008ff207819 */ /* 0x000fc40000011604 */
[----:B------:R-:W-:Y:S02]  /*14240*/  SHF.R.U32.HI R37, RZ, 0x3, R37 ;  /* 0x00000003ff257819 */ /* 0x000fe40000011625 */
[----:B------:R-:W-:Y:S02]  /*14250*/  SHF.L.U32 R33, R33, 0xb, RZ ;  /* 0x0000000b21217819 */ /* 0x000fe400000006ff */
[----:B------:R-:W-:Y:S02]  /*14260*/  LOP3.LUT R26, R29, 0xff, RZ, 0xc0, !PT ;  /* 0x000000ff1d1a7812 */ /* 0x000fe400078ec0ff */
[----:B------:R-:W-:Y:S02]  /*14270*/  LOP3.LUT R27, R27, 0xff, RZ, 0xc0, !PT ;  /* 0x000000ff1b1b7812 */ /* 0x000fe400078ec0ff */
[----:B------:R-:W-:Y:S02]  /*14280*/  LOP3.LUT R34, R32, 0xff, RZ, 0xc0, !PT ;  /* 0x000000ff20227812 */ /* 0x000fe400078ec0ff */
[----:B------:R-:W-:-:S02]  /*14290*/  LOP3.LUT R32, R24, R37, RZ, 0x3c, !PT ;  /* 0x0000002518207212 */ /* 0x000fc400078e3cff */
[----:B------:R-:W-:Y:S02]  /*142a0*/  LOP3.LUT R33, R33, 0xffffc000, RZ, 0xc0, !PT ;  /* 0xffffc00021217812 */ /* 0x000fe400078ec0ff */
[----:B------:R-:W-:Y:S02]  /*142b0*/  PRMT R44, R27, 0x7604, R26 ;  /* 0x000076041b2c7816 */ /* 0x000fe4000000001a */
[----:B------:R-:W-:Y:S02]  /*142c0*/  SHF.R.U32.HI R26, RZ, 0x8, R31 ;  /* 0x00000008ff1a7819 */ /* 0x000fe4000001161f */
        /* <DEDUP_REMOVED lines=16> */
[----:B------:R-:W-:Y:S02]  /*143d0*/  SHF.R.U32.HI R53, RZ, 0x10, R5 ;  /* 0x00000010ff357819 */ /* 0x000fe40000011605 */
[----:B------:R-:W-:Y:S02]  /*143e0*/  SHF.R.U32.HI R47, RZ, 0x10, R29 ;  /* 0x00000010ff2f7819 */ /* 0x000fe4000001161d */
[----:B------:R-:W-:Y:S01]  /*143f0*/  PRMT R59, R51, 0x7604, R50 ;  /* 0x00007604333b7816 */ /* 0x000fe20000000032 */
[----:B------:R-:W-:Y:S01]  /*14400*/  IMAD.U32 R53, R53, 0x10000, RZ ;  /* 0x0001000035357824 */ /* 0x000fe200078e00ff */
[----:B------:R-:W-:Y:S01]  /*14410*/  SHF.R.U32.HI R51, RZ, 0x10, R31 ;  /* 0x00000010ff337819 */ /* 0x000fe2000001161f */
[----:B------:R-:W-:Y:S01]  /*14420*/  IMAD.U32 R47, R47, 0x10000, RZ ;  /* 0x000100002f2f7824 */ /* 0x000fe200078e00ff */
[----:B------:R-:W-:-:S02]  /*14430*/  LOP3.LUT R45, R45, 0xff0000, R28, 0xf8, !PT ;  /* 0x00ff00002d2d7812 */ /* 0x000fc400078ef81c */
[----:B------:R-:W-:Y:S01]  /*14440*/  LOP3.LUT R57, R48, 0xff0000, R53, 0xf8, !PT ;  /* 0x00ff000030397812 */ /* 0x000fe200078ef835 */
[----:B------:R-:W-:Y:S01]  /*14450*/  IMAD.U32 R51, R51, 0x10000, RZ ;  /* 0x0001000033337824 */ /* 0x000fe200078e00ff */
[----:B------:R-:W-:Y:S02]  /*14460*/  LOP3.LUT R47, R44, 0xff0000, R47, 0xf8, !PT ;  /* 0x00ff00002c2f7812 */ /* 0x000fe400078ef82f */
[----:B------:R-:W-:Y:S02]  /*14470*/  LOP3.LUT R49, R49, 0xff0000, R30, 0xf8, !PT ;  /* 0x00ff000031317812 */ /* 0x000fe400078ef81e */
[----:B------:R-:W-:Y:S02]  /*14480*/  LOP3.LUT R51, R46, 0xff0000, R51, 0xf8, !PT ;  /* 0x00ff00002e337812 */ /* 0x000fe400078ef833 */
[----:B------:R-:W-:Y:S02]  /*14490*/  LOP3.LUT R57, R57, 0xff000000, R5, 0xf8, !PT ;  /* 0xff00000039397812 */ /* 0x000fe400078ef805 */
        /* <DEDUP_REMOVED lines=8> */
[-C--:B------:R-:W-:Y:S02]  /*14520*/  F2FP.F16.E4M3.UNPACK_B R56, R57.reuse ;  /* 0x00000039ff38723e */ /* 0x080fe400020006ff */
[----:B------:R-:W-:Y:S02]  /*14530*/  LOP3.LUT R45, R45, 0xff000000, R4, 0xf8, !PT ;  /* 0xff0000002d2d7812 */ /* 0x000fe400078ef804 */
[----:B------:R-:W-:Y:S01]  /*14540*/  LOP3.LUT R4, R59, 0xff000000, R6, 0xf8, !PT ;  /* 0xff0000003b047812 */ /* 0x000fe200078ef806 */
[--C-:B------:R-:W-:Y:S01]  /*14550*/  HADD2.F32 R58, -RZ, R56.reuse.H0_H0 ;  /* 0x20000038ff3a7230 */ /* 0x100fe20000004100 */
[----:B------:R-:W-:Y:S01]  /*14560*/  LOP3.LUT R61, R52, 0xff0000, R61, 0xf8, !PT ;  /* 0x00ff0000343d7812 */ /* 0x000fe200078ef83d */
[----:B------:R-:W-:Y:S01]  /*14570*/  HADD2.F32 R59, -RZ, R56.H1_H1 ;  /* 0x30000038ff3b7230 */ /* 0x000fe20000004100 */
[----:B------:R-:W-:Y:S02]  /*14580*/  F2FP.F16.E4M3.UNPACK_B R57, R57.H1 ;  /* 0x00000039ff39723e */ /* 0x000fe400030006ff */
[----:B------:R-:W-:-:S03]  /*14590*/  LOP3.LUT R61, R61, 0xff000000, R7, 0xf8, !PT ;  /* 0xff0000003d3d7812 */ /* 0x000fc600078ef807 */
[----:B------:R-:W-:Y:S01]  /*145a0*/  HADD2.F32 R56, -RZ, R57.H0_H0 ;  /* 0x20000039ff387230 */ /* 0x000fe20000004100 */
[----:B--2---:R-:W-:Y:S01]  /*145b0*/  IADD3 R37, R32, R33, R35 ;  /* 0x0000002120257210 */ /* 0x004fe20007ffe023 */
[----:B---3--:R-:W0:Y:S04]  /*145c0*/  LDS.128 R24, [R68+0x20400] ;  /* 0x0204000044187984 */ /* 0x008e280000000c00 */
[----:B------:R-:W-:-:S05]  /*145d0*/  IMAD.IADD R37, R216, 0x1, R37 ;  /* 0x00000001d8257824 */ /* 0x000fca00078e0225 */
[----:B------:R-:W1:Y:S01]  /*145e0*/  LDS.128 R32, [R37+0x20400] ;  /* 0x0204000025207984 */ /* 0x000e620000000c00 */
[-C--:B0-----:R-:W-:Y:S02]  /*145f0*/  F2FP.F16.E4M3.UNPACK_B R51, R27.reuse ;  /* 0x0000001bff33723e */ /* 0x081fe400020006ff */
[----:B------:R-:W-:Y:S02]  /*14600*/  F2FP.F16.E4M3.UNPACK_B R54, R27.H1 ;  /* 0x0000001bff36723e */ /* 0x000fe400030006ff */
[-C--:B------:R-:W-:Y:S02]  /*14610*/  F2FP.F16.E4M3.UNPACK_B R27, R24.reuse ;  /* 0x00000018ff1b723e */ /* 0x080fe400020006ff */
[----:B------:R-:W-:Y:S02]  /*14620*/  F2FP.F16.E4M3.UNPACK_B R46, R24.H1 ;  /* 0x00000018ff2e723e */ /* 0x000fe400030006ff */
[----:B-1----:R-:W-:Y:S02]  /*14630*/  F2FP.F16.E4M3.UNPACK_B R30, R33 ;  /* 0x00000021ff1e723e */ /* 0x002fe400020006ff */
[----:B------:R-:W-:-:S02]  /*14640*/  F2FP.F16.E4M3.UNPACK_B R24, R53 ;  /* 0x00000035ff18723e */ /* 0x000fc400020006ff */
[-C--:B------:R-:W-:Y:S01]  /*14650*/  F2FP.F16.E4M3.UNPACK_B R29, R25.reuse ;  /* 0x00000019ff1d723e */ /* 0x080fe200020006ff */
[----:B------:R-:W-:Y:S01]  /*14660*/  HADD2.F32 R6, -RZ, R30.H0_H0 ;  /* 0x2000001eff067230 */ /* 0x000fe20000004100 */
[----:B------:R-:W-:Y:S01]  /*14670*/  F2FP.F16.E4M3.UNPACK_B R47, R25.H1 ;  /* 0x00000019ff2f723e */ /* 0x000fe200030006ff */
[----:B------:R-:W-:Y:S01]  /*14680*/  HADD2.F32 R31, -RZ, R24.H0_H0 ;  /* 0x20000018ff1f7230 */ /* 0x000fe20000004100 */
[----:B------:R-:W-:Y:S01]  /*14690*/  F2FP.F16.E4M3.UNPACK_B R48, R33.H1 ;  /* 0x00000021ff30723e */ /* 0x000fe200030006ff */
[----:B------:R-:W-:Y:S01]  /*146a0*/  HADD2.F32 R25, -RZ, R29.H0_H0 ;  /* 0x2000001dff197230 */ /* 0x000fe20000004100 */
[-C--:B------:R-:W-:Y:S01]  /*146b0*/  F2FP.F16.E4M3.UNPACK_B R33, R32.reuse ;  /* 0x00000020ff21723e */ /* 0x080fe200020006ff */
[----:B------:R-:W-:Y:S01]  /*146c0*/  HADD2.F32 R30, -RZ, R30.H1_H1 ;  /* 0x3000001eff1e7230 */ /* 0x000fe20000004100 */
[----:B------:R-:W-:Y:S01]  /*146d0*/  F2FP.F16.E4M3.UNPACK_B R49, R32.H1 ;  /* 0x00000020ff31723e */ /* 0x000fe200030006ff */
[----:B------:R-:W-:Y:S01]  /*146e0*/  FMUL.FTZ R32, R6, R58 ;  /* 0x0000003a06207220 */ /* 0x000fe20000410000 */
[----:B------:R-:W-:-:S02]  /*146f0*/  F2FP.F16.E4M3.UNPACK_B R52, R35 ;  /* 0x00000023ff34723e */ /* 0x000fc400020006ff */
[----:B------:R-:W-:Y:S01]  /*14700*/  F2FP.F16.E4M3.UNPACK_B R55, R35.H1 ;  /* 0x00000023ff37723e */ /* 0x000fe200030006ff */
[-C--:B------:R-:W-:Y:S01]  /*14710*/  FMUL.FTZ R35, R6, R31.reuse ;  /* 0x0000001f06237220 */ /* 0x080fe20000410000 */
[C---:B------:R-:W-:Y:S01]  /*14720*/  FFMA.FTZ R6, R25.reuse, R31, -R32 ;  /* 0x0000001f19067223 */ /* 0x040fe20000010820 */
[----:B------:R-:W-:Y:S01]  /*14730*/  F2FP.F16.E4M3.UNPACK_B R53, R53.H1 ;  /* 0x00000035ff35723e */ /* 0x000fe200030006ff */
[----:B------:R-:W-:Y:S01]  /*14740*/  FMUL.FTZ R63, R30, R59 ;  /* 0x0000003b1e3f7220 */ /* 0x000fe20000410000 */
[----:B------:R-:W-:Y:S01]  /*14750*/  FFMA.FTZ R25, R25, R58, R35 ;  /* 0x0000003a19197223 */ /* 0x000fe20000010023 */
[----:B------:R-:W-:Y:S01]  /*14760*/  HADD2.F32 R35, -RZ, R24.H1_H1 ;  /* 0x30000018ff237230 */ /* 0x000fe20000004100 */
[-C--:B------:R-:W-:Y:S01]  /*14770*/  F2FP.F16.E4M3.UNPACK_B R7, R34.reuse ;  /* 0x00000022ff07723e */ /* 0x080fe200020006ff */
[----:B------:R-:W-:Y:S01]  /*14780*/  HADD2.F32 R24, -RZ, R29.H1_H1 ;  /* 0x3000001dff187230 */ /* 0x000fe20000004100 */
[----:B------:R-:W-:Y:S01]  /*14790*/  F2FP.F16.E4M3.UNPACK_B R34, R34.H1 ;  /* 0x00000022ff22723e */ /* 0x000fe200030006ff */
[----:B------:R-:W-:-:S02]  /*147a0*/  HADD2.F32 R29, -RZ, R48.H0_H0 ;  /* 0x20000030ff1d7230 */ /* 0x000fc40000004100 */
[-C--:B------:R-:W-:Y:S01]  /*147b0*/  FMUL.FTZ R30, R30, R35.reuse ;  /* 0x000000231e1e7220 */ /* 0x080fe20000410000 */
[----:B------:R-:W-:Y:S01]  /*147c0*/  HADD2.F32 R32, -RZ, R53.H0_H0 ;  /* 0x20000035ff207230 */ /* 0x000fe20000004100 */
[----:B------:R-:W-:Y:S01]  /*147d0*/  F2FP.F16.E4M3.UNPACK_B R5, R26 ;  /* 0x0000001aff05723e */ /* 0x000fe200020006ff */
[----:B------:R-:W-:Y:S02]  /*147e0*/  HADD2.F32 R31, -RZ, R47.H0_H0 ;  /* 0x2000002fff1f7230 */ /* 0x000fe40000004100 */
[C---:B------:R-:W-:Y:S01]  /*147f0*/  FMUL.FTZ R58, R29.reuse, R56 ;  /* 0x000000381d3a7220 */ /* 0x040fe20000410000 */
[----:B------:R-:W-:Y:S02]  /*14800*/  HADD2.F32 R53, -RZ, R53.H1_H1 ;  /* 0x30000035ff357230 */ /* 0x000fe40000004100 */
[-C--:B------:R-:W-:Y:S01]  /*14810*/  FMUL.FTZ R65, R29, R32.reuse ;  /* 0x000000201d417220 */ /* 0x080fe20000410000 */
[C---:B------:R-:W-:Y:S01]  /*14820*/  FFMA.FTZ R29, R24.reuse, R35, -R63 ;  /* 0x00000023181d7223 */ /* 0x040fe2000001083f */
[----:B------:R-:W-:Y:S01]  /*14830*/  FFMA.FTZ R24, R24, R59, R30 ;  /* 0x0000003b18187223 */ /* 0x000fe2000001001e */
[C---:B------:R-:W-:Y:S01]  /*14840*/  FFMA.FTZ R30, R31.reuse, R32, -R58 ;  /* 0x000000201f1e7223 */ /* 0x040fe2000001083a */
[----:B------:R-:W-:Y:S01]  /*14850*/  FFMA.FTZ R31, R31, R56, R65 ;  /* 0x000000381f1f7223 */ /* 0x000fe20000010041 */
[----:B------:R-:W-:Y:S01]  /*14860*/  F2FP.F16.E4M3.UNPACK_B R59, R61 ;  /* 0x0000003dff3b723e */ /* 0x000fe200020006ff */
[----:B------:R-:W-:Y:S01]  /*14870*/  HADD2.F32 R58, -RZ, R57.H1_H1 ;  /* 0x30000039ff3a7230 */ /* 0x000fe20000004100 */
[----:B------:R-:W-:Y:S01]  /*14880*/  F2FP.F16.E4M3.UNPACK_B R56, R50 ;  /* 0x00000032ff38723e */ /* 0x000fe200020006ff */
[----:B------:R-:W-:Y:S01]  /*14890*/  HADD2.F32 R48, -RZ, R48.H1_H1 ;  /* 0x30000030ff307230 */ /* 0x000fe20000004100 */
[----:B------:R-:W-:Y:S01]  /*148a0*/  F2FP.F16.E4M3.UNPACK_B R26, R26.H1 ;  /* 0x0000001aff1a723e */ /* 0x000fe200030006ff */
[----:B------:R-:W-:-:S02]  /*148b0*/  HADD2.F32 R60, -RZ, R59.H0_H0 ;  /* 0x2000003bff3c7230 */ /* 0x000fc40000004100 */
[----:B------:R-:W-:Y:S02]  /*148c0*/  HADD2.F32 R35, -RZ, R52.H0_H0 ;  /* 0x20000034ff237230 */ /* 0x000fe40000004100 */
        /* <DEDUP_REMOVED lines=35> */
[----:B------:R-:W-:Y:S01]  /*14b00*/  F2FP.SATFINITE.E4M3.F32.PACK_AB_MERGE_C R25, R24, R25, R31 ;  /* 0x000000191819723e */ /* 0x000fe2000480701f */
[----:B------:R-:W-:Y:S02]  /*14b10*/  HADD2.F32 R62, -RZ, R61.H0_H0 ;  /* 0x2000003dff3e7230 */ /* 0x000fe40000004100 */
        /* <DEDUP_REMOVED lines=10> */
[----:B------:R-:W-:Y:S01]  /*14bc0*/  F2FP.F16.E4M3.UNPACK_B R60, R45 ;  /* 0x0000002dff3c723e */ /* 0x000fe200020006ff */
[----:B------:R-:W-:Y:S01]  /*14bd0*/  FFMA.FTZ R57, R57, R62, R65 ;  /* 0x0000003e39397223 */ /* 0x000fe20000010041 */
[----:B------:R-:W-:Y:S02]  /*14be0*/  HADD2.F32 R62, -RZ, R61.H1_H1 ;  /* 0x3000003dff3e7230 */ /* 0x000fe40000004100 */
[C---:B------:R-:W-:Y:S01]  /*14bf0*/  FFMA.FTZ R55, R54.reuse, R59, -R67 ;  /* 0x0000003b36377223 */ /* 0x040fe20000010843 */
[----:B------:R-:W-:Y:S01]  /*14c00*/  HADD2.F32 R59, -RZ, R58.H1_H1 ;  /* 0x3000003aff3b7230 */ /* 0x000fe20000004100 */
[----:B------:R-:W-:Y:S01]  /*14c10*/  F2FP.F16.E4M3.UNPACK_B R58, R44 ;  /* 0x0000002cff3a723e */ /* 0x000fe200020006ff */
[----:B------:R-:W-:Y:S02]  /*14c20*/  HADD2.F32 R46, -RZ, R46.H1_H1 ;  /* 0x3000002eff2e7230 */ /* 0x000fe40000004100 */
[C---:B------:R-:W-:Y:S01]  /*14c30*/  FMUL.FTZ R45, R49.reuse, R62 ;  /* 0x0000003e312d7220 */ /* 0x040fe20000410000 */
[----:B------:R-:W-:Y:S01]  /*14c40*/  FFMA.FTZ R54, R54, R63, R64 ;  /* 0x0000003f36367223 */ /* 0x000fe20000010040 */
[----:B------:R-:W-:Y:S01]  /*14c50*/  FMUL.FTZ R63, R49, R59 ;  /* 0x0000003b313f7220 */ /* 0x000fe20000410000 */
[----:B------:R-:W-:-:S02]  /*14c60*/  HADD2.F32 R61, -RZ, R60.H0_H0 ;  /* 0x2000003cff3d7230 */ /* 0x000fc40000004100 */
[C---:B------:R-:W-:Y:S01]  /*14c70*/  FFMA.FTZ R45, R46.reuse, R59, -R45 ;  /* 0x0000003b2e2d7223 */ /* 0x040fe2000001082d */
[----:B------:R-:W-:Y:S02]  /*14c80*/  HADD2.F32 R49, -RZ, R33.H0_H0 ;  /* 0x20000021ff317230 */ /* 0x000fe40000004100 */
[----:B------:R-:W-:Y:S01]  /*14c90*/  FFMA.FTZ R64, R46, R62, R63 ;  /* 0x0000003e2e407223 */ /* 0x000fe2000001003f */
[----:B------:R-:W-:Y:S02]  /*14ca0*/  HADD2.F32 R59, -RZ, R58.H0_H0 ;  /* 0x2000003aff3b7230 */ /* 0x000fe40000004100 */
[----:B------:R-:W-:Y:S02]  /*14cb0*/  HADD2.F32 R44, -RZ, R27.H0_H0 ;  /* 0x2000001bff2c7230 */ /* 0x000fe40000004100 */
[C---:B------:R-:W-:Y:S01]  /*14cc0*/  FMUL.FTZ R63, R49.reuse, R61 ;  /* 0x0000003d313f7220 */ /* 0x040fe20000410000 */
        /* <DEDUP_REMOVED lines=10> */
[-C--:B------:R-:W-:Y:S01]  /*14d70*/  FMUL.FTZ R63, R46, R58.reuse ;  /* 0x0000003a2e3f7220 */ /* 0x080fe20000410000 */
[----:B------:R-:W-:Y:S01]  /*14d80*/  FFMA.FTZ R62, R27, R58, -R62 ;  /* 0x0000003a1b3e7223 */ /* 0x000fe2000001083e */
[----:B------:R-:W-:Y:S01]  /*14d90*/  HADD2.F32 R58, -RZ, R59.H0_H0 ;  /* 0x2000003bff3a7230 */ /* 0x000fe20000004100 */
[----:B------:R-:W-:Y:S01]  /*14da0*/  F2FP.F16.E4M3.UNPACK_B R4, R4 ;  /* 0x00000004ff04723e */ /* 0x000fe200020006ff */
        /* <DEDUP_REMOVED lines=8> */
[----:B------:R-:W-:Y:S01]  /*14e30*/  HADD2.F32 R49, -RZ, R49.H1_H1 ;  /* 0x30000031ff317230 */ /* 0x000fe20000004100 */
[----:B------:R-:W-:Y:S01]  /*14e40*/  F2FP.SATFINITE.E4M3.F32.PACK_AB_MERGE_C R57, R64, R57, RZ ;  /* 0x000000394039723e */ /* 0x000fe200048070ff */
[----:B------:R-:W-:-:S02]  /*14e50*/  HADD2.F32 R27, -RZ, R26.H0_H0 ;  /* 0x2000001aff1b7230 */ /* 0x000fc40000004100 */
[C---:B------:R-:W-:Y:S01]  /*14e60*/  FMUL.FTZ R63, R34.reuse, R59 ;  /* 0x0000003b223f7220 */ /* 0x040fe20000410000 */
[----:B------:R-:W-:Y:S02]  /*14e70*/  HADD2.F32 R26, -RZ, R26.H1_H1 ;  /* 0x3000001aff1a7230 */ /* 0x000fe40000004100 */
[----:B------:R-:W-:Y:S01]  /*14e80*/  FMUL.FTZ R34, R34, R49 ;  /* 0x0000003122227220 */ /* 0x000fe20000410000 */
[----:B------:R-:W-:Y:S01]  /*14e90*/  F2FP.SATFINITE.E4M3.F32.PACK_AB_MERGE_C R24, R60, R61, R57 ;  /* 0x0000003d3c18723e */ /* 0x000fe20004807039 */
[C---:B------:R-:W-:Y:S01]  /*14ea0*/  FFMA.FTZ R66, R27.reuse, R46, -R66 ;  /* 0x0000002e1b427223 */ /* 0x040fe20000010842 */
[----:B------:R-:W-:Y:S01]  /*14eb0*/  FFMA.FTZ R58, R27, R58, R44 ;  /* 0x0000003a1b3a7223 */ /* 0x000fe2000001002c */
[C---:B------:R-:W-:Y:S01]  /*14ec0*/  FFMA.FTZ R63, R26.reuse, R49, -R63 ;  /* 0x000000311a3f7223 */ /* 0x040fe2000001083f */
[----:B------:R-:W-:Y:S01]  /*14ed0*/  FFMA.FTZ R65, R26, R59, R34 ;  /* 0x0000003b1a417223 */ /* 0x000fe20000010022 */
[----:B------:R-:W-:Y:S02]  /*14ee0*/  HADD2.F32 R49, -RZ, R4.H0_H0 ;  /* 0x20000004ff317230 */ /* 0x000fe40000004100 */
[----:B------:R-:W-:Y:S01]  /*14ef0*/  HADD2.F32 R26, -RZ, R7.H0_H0 ;  /* 0x20000007ff1a7230 */ /* 0x000fe20000004100 */
[----:B------:R-:W-:Y:S01]  /*14f00*/  F2FP.SATFINITE.E4M3.F32.PACK_AB_MERGE_C R63, R63, R66, RZ ;  /* 0x000000423f3f723e */ /* 0x000fe200048070ff */
[----:B------:R-:W-:Y:S01]  /*14f10*/  HADD2.F32 R27, -RZ, R28.H0_H0 ;  /* 0x2000001cff1b7230 */ /* 0x000fe20000004100 */
[----:B------:R-:W-:Y:S01]  /*14f20*/  F2FP.SATFINITE.E4M3.F32.PACK_AB_MERGE_C R58, R65, R58, RZ ;  /* 0x0000003a413a723e */ /* 0x000fe200048070ff */
[----:B------:R-:W-:-:S02]  /*14f30*/  HADD2.F32 R34, -RZ, R4.H1_H1 ;  /* 0x30000004ff227230 */ /* 0x000fc40000004100 */
[C---:B------:R-:W-:Y:S01]  /*14f40*/  FMUL.FTZ R59, R26.reuse, R49 ;  /* 0x000000311a3b7220 */ /* 0x040fe20000410000 */
[----:B------:R-:W-:Y:S02]  /*14f50*/  HADD2.F32 R7, -RZ, R7.H1_H1 ;  /* 0x30000007ff077230 */ /* 0x000fe40000004100 */
[----:B------:R-:W-:Y:S01]  /*14f60*/  FMUL.FTZ R26, R26, R27 ;  /* 0x0000001b1a1a7220 */ /* 0x000fe20000410000 */
[----:B------:R-:W-:Y:S02]  /*14f70*/  HADD2.F32 R28, -RZ, R28.H1_H1 ;  /* 0x3000001cff1c7230 */ /* 0x000fe40000004100 */
        /* <DEDUP_REMOVED lines=20> */
.L_x_3220:
[----:B------:R-:W-:Y:S05]  /*150c0*/  BSYNC B1 ;  /* 0x0000000000017941 */ /* 0x000fea0003800000 */
.L_x_3219:
[----:B------:R-:W-:Y:S04]  /*150d0*/  BSSY B1, `(.L_x_3221) ;  /* 0x0000109000017945 */ /* 0x000fe80003800000 */
[----:B------:R-:W-:Y:S05]  /*150e0*/  @P1 BRA `(.L_x_3222) ;  /* 0x00000010001c1947 */ /* 0x000fea0003800000 */
[----:B-----5:R-:W3:Y:S04]  /*150f0*/  LDL R29, [R1+0x4c] ;  /* 0x00004c00011d7983 */ /* 0x020ee80000100800 */
[----:B------:R-:W4:Y:S01]  /*15100*/  LDL R61, [R1+0x184] ;  /* 0x00018400013d7983 */ /* 0x000f220000100800 */
[----:B--2---:R-:W-:Y:S01]  /*15110*/  SHF.R.U32.HI R4, RZ, 0x8, R20 ;  /* 0x00000008ff047819 */ /* 0x004fe20000011614 */
[----:B------:R-:W-:Y:S01]  /*15120*/  VIADD R31, R220, 0x40 ;  /* 0x00000040dc1f7836 */ /* 0x000fe20000000000 */
[----:B------:R-:W-:Y:S02]  /*15130*/  LOP3.LUT R5, R20, 0xff, RZ, 0xc0, !PT ;  /* 0x000000ff14057812 */ /* 0x000fe400078ec0ff */
[----:B------:R-:W-:Y:S02]  /*15140*/  LOP3.LUT R4, R4, 0xff, RZ, 0xc0, !PT ;  /* 0x000000ff04047812 */ /* 0x000fe400078ec0ff */
[----:B01----:R-:W-:-:S02]  /*15150*/  LEA.HI R25, R3, R0, RZ, 0x1c ;  /* 0x0000000003197211 */ /* 0x003fc400078fe0ff */
[----:B------:R-:W-:Y:S02]  /*15160*/  SHF.L.U32 R31, R31, 0x7, RZ ;  /* 0x000000071f1f7819 */ /* 0x000fe400000006ff */
[----:B------:R-:W-:Y:S01]  /*15170*/  PRMT R30, R4, 0x7604, R5 ;  /* 0x00007604041e7816 */ /* 0x000fe20000000005 */
[----:B------:R-:W-:Y:S01]  /*15180*/  IMAD.SHL.U32 R27, R25, 0x10, RZ ;  /* 0x00000010191b7824 */ /* 0x000fe200078e00ff */
[----:B------:R-:W-:Y:S02]  /*15190*/  SHF.R.U32.HI R4, RZ, 0x8, R38 ;  /* 0x00000008ff047819 */ /* 0x000fe40000011626 */
[----:B------:R-:W-:Y:S02]  /*151a0*/  LOP3.LUT R31, R31, 0x380, RZ, 0xc0, !PT ;  /* 0x000003801f1f7812 */ /* 0x000fe400078ec0ff */
[----:B------:R-:W-:Y:S02]  /*151b0*/  LOP3.LUT R5, R4, 0xff, RZ, 0xc0, !PT ;  /* 0x000000ff04057812 */ /* 0x000fe400078ec0ff */
[----:B------:R-:W-:Y:S01]  /*151c0*/  LOP3.LUT R4, R31, 0x70, R27, 0xf8, !PT ;  /* 0x000000701f047812 */ /* 0x000fe200078ef81b */
[----:B------:R-:W-:Y:S01]  /*151d0*/  VIADD R31, R220, 0x40 ;  /* 0x00000040dc1f7836 */ /* 0x000fe20000000000 */
[----:B------:R-:W-:-:S02]  /*151e0*/  SHF.R.U32.HI R6, RZ, 0x8, R21 ;  /* 0x00000008ff067819 */ /* 0x000fc40000011615 */
[----:B------:R-:W-:Y:S01]  /*151f0*/  SHF.R.S32.HI R26, RZ, 0x1f, R25 ;  /* 0x0000001fff1a7819 */ /* 0x000fe20000011419 */
[----:B------:R-:W-:Y:S01]  /*15200*/  IMAD.SHL.U32 R31, R31, 0x80, RZ ;  /* 0x000000801f1f7824 */ /* 0x000fe200078e00ff */
[----:B------:R-:W-:Y:S02]  /*15210*/  LOP3.LUT R7, R21, 0xff, RZ, 0xc0, !PT ;  /* 0x000000ff15077812 */ /* 0x000fe400078ec0ff */
[----:B------:R-:W-:Y:S02]  /*15220*/  LOP3.LUT R6, R6, 0xff, RZ, 0xc0, !PT ;  /* 0x000000ff06067812 */ /* 0x000fe400078ec0ff */
[----:B------:R-:W-:Y:S02]  /*15230*/  LEA.HI R28, R26, R25, RZ, 0x3 ;  /* 0x000000191a1c7211 */ /* 0x000fe400078f18ff */
[----:B------:R-:W-:Y:S02]  /*15240*/  LOP3.LUT R31, R31, 0x380, RZ, 0xc0, !PT ;  /* 0x000003801f1f7812 */ /* 0x000fe400078ec0ff */
[----:B------:R-:W-:Y:S01]  /*15250*/  PRMT R32, R6, 0x7604, R7 ;  /* 0x0000760406207816 */ /* 0x000fe20000000007 */
[----:B------:R-:W-:Y:S01]  /*15260*/  IMAD.SHL.U32 R28, R28, 0x800, RZ ;  /* 0x000008001c1c7824 */ /* 0x000fe200078e00ff */
[----:B------:R-:W-:-:S02]  /*15270*/  SHF.R.U32.HI R7, RZ, 0x8, R39 ;  /* 0x00000008ff077819 */ /* 0x000fc40000011627 */
[----:B------:R-:W-:Y:S02]  /*15280*/  SHF.R.U32.HI R25, RZ, 0x8, R40 ;  /* 0x00000008ff197819 */ /* 0x000fe40000011628 */
[----:B------:R-:W-:Y:S02]  /*15290*/  SHF.R.U32.HI R31, RZ, 0x3, R31 ;  /* 0x00000003ff1f7819 */ /* 0x000fe4000001161f */
[----:B------:R-:W-:Y:S02]  /*152a0*/  LOP3.LUT R24, R39, 0xff, RZ, 0xc0, !PT ;  /* 0x000000ff27187812 */ /* 0x000fe400078ec0ff */
[----:B------:R-:W-:Y:S02]  /*152b0*/  LOP3.LUT R26, R40, 0xff, RZ, 0xc0, !PT ;  /* 0x000000ff281a7812 */ /* 0x000fe400078ec0ff */
[----:B------:R-:W-:Y:S02]  /*152c0*/  LOP3.LUT R7, R7, 0xff, RZ, 0xc0, !PT ;  /* 0x000000ff07077812 */ /* 0x000fe400078ec0ff */
[----:B------:R-:W-:-:S02]  /*152d0*/  LOP3.LUT R25, R25, 0xff, RZ, 0xc0, !PT ;  /* 0x000000ff19197812 */ /* 0x000fc400078ec0ff */
[----:B------:R-:W-:Y:S02]  /*152e0*/  LOP3.LUT R4, R4, R31, RZ, 0x3c, !PT ;  /* 0x0000001f04047212 */ /* 0x000fe400078e3cff */
[----:B------:R-:W-:Y:S02]  /*152f0*/  LOP3.LUT R27, R28, 0xffffc000, RZ, 0xc0, !PT ;  /* 0xffffc0001c1b7812 */ /* 0x000fe400078ec0ff */
[----:B------:R-:W-:Y:S02]  /*15300*/  PRMT R44, R7, 0x7604, R24 ;  /* 0x00007604072c7816 */ /* 0x000fe40000000018 */
[----:B------:R-:W-:Y:S02]  /*15310*/  PRMT R37, R25, 0x7604, R26 ;  /* 0x0000760419257816 */ /* 0x000fe4000000001a */
[----:B------:R-:W-:Y:S02]  /*15320*/  SHF.R.U32.HI R24, RZ, 0x8, R41 ;  /* 0x00000008ff187819 */ /* 0x000fe40000011629 */
[----:B------:R-:W-:-:S02]  /*15330*/  SHF.R.U32.HI R26, RZ, 0x8, R42 ;  /* 0x00000008ff1a7819 */ /* 0x000fc4000001162a */
[----:B------:R-:W-:Y:S02]  /*15340*/  LOP3.LUT R24, R24, 0xff, RZ, 0xc0, !PT ;  /* 0x000000ff18187812 */ /* 0x000fe400078ec0ff */
[----:B------:R-:W-:Y:S02]  /*15350*/  LOP3.LUT R26, R26, 0xff, RZ, 0xc0, !PT ;  /* 0x000000ff1a1a7812 */ /* 0x000fe400078ec0ff */
[----:B------:R-:W-:Y:S02]  /*15360*/  LOP3.LUT R6, R38, 0xff, RZ, 0xc0, !PT ;  /* 0x000000ff26067812 */ /* 0x000fe400078ec0ff */
[----:B------:R-:W-:Y:S02]  /*15370*/  SHF.R.U32.HI R31, RZ, 0x8, R43 ;  /* 0x00000008ff1f7819 */ /* 0x000fe4000001162b */
[----:B------:R-:W-:Y:S02]  /*15380*/  PRMT R34, R5, 0x7604, R6 ;  /* 0x0000760405227816 */ /* 0x000fe40000000006 */
[----:B------:R-:W-:-:S02]  /*15390*/  LOP3.LUT R46, R43, 0xff, RZ, 0xc0, !PT ;  /* 0x000000ff2b2e7812 */ /* 0x000fc400078ec0ff */
[----:B------:R-:W-:Y:S02]  /*153a0*/  LOP3.LUT R31, R31, 0xff, RZ, 0xc0, !PT ;  /* 0x000000ff1f1f7812 */ /* 0x000fe400078ec0ff */
[----:B------:R-:W-:Y:S02]  /*153b0*/  SHF.R.U32.HI R33, RZ, 0x10, R38 ;  /* 0x00000010ff217819 */ /* 0x000fe40000011626 */
[----:B------:R-:W-:Y:S02]  /*153c0*/  PRMT R53, R31, 0x7604, R46 ;  /* 0x000076041f357816 */ /* 0x000fe4000000002e */
[----:B------:R-:W-:Y:S02]  /*153d0*/  SHF.R.U32.HI R31, RZ, 0x10, R21 ;  /* 0x00000010ff1f7819 */ /* 0x000fe40000011615 */
[----:B------:R-:W-:Y:S02]  /*153e0*/  LOP3.LUT R33, R33, 0xff, RZ, 0xc0, !PT ;  /* 0x000000ff21217812 */ /* 0x000fe400078ec0ff */
[----:B------:R-:W-:-:S02]  /*153f0*/  LOP3.LUT R31, R31, 0xff, RZ, 0xc0, !PT ;  /* 0x000000ff1f1f7812 */ /* 0x000fc400078ec0ff */
[----:B------:R-:W-:Y:S02]  /*15400*/  PRMT R33, R33, 0x7054, R34 ;  /* 0x0000705421217816 */ /* 0x000fe40000000022 */
[----:B------:R-:W-:Y:S02]  /*15410*/  PRMT R31, R31, 0x7054, R32 ;  /* 0x000070541f1f7816 */ /* 0x000fe40000000020 */
[----:B------:R-:W-:Y:S02]  /*15420*/  SHF.R.U32.HI R32, RZ, 0x10, R41 ;  /* 0x00000010ff207819 */ /* 0x000fe40000011629 */
[----:B------:R-:W-:Y:S02]  /*15430*/  SHF.R.U32.HI R34, RZ, 0x10, R42 ;  /* 0x00000010ff227819 */ /* 0x000fe4000001162a */
[----:B------:R-:W-:Y:S02]  /*15440*/  LOP3.LUT R32, R32, 0xff, RZ, 0xc0, !PT ;  /* 0x000000ff20207812 */ /* 0x000fe400078ec0ff */
[----:B------:R-:W-:-:S02]  /*15450*/  LOP3.LUT R34, R34, 0xff, RZ, 0xc0, !PT ;  /* 0x000000ff22227812 */ /* 0x000fc400078ec0ff */
[----:B------:R-:W-:-:S04]  /*15460*/  SHF.R.U32.HI R35, RZ, 0x10, R39 ;  /* 0x00000010ff237819 */ /* 0x000fc80000011627 */
[----:B------:R-:W-:-:S04]  /*15470*/  LOP3.LUT R35, R35, 0xff, RZ, 0xc0, !PT ;  /* 0x000000ff23237812 */ /* 0x000fc800078ec0ff */
[----:B------:R-:W-:Y:S02]  /*15480*/  PRMT R35, R35, 0x7054, R44 ;  /* 0x0000705423237816 */ /* 0x000fe4000000002c */
[----:B------:R-:W-:-:S04]  /*15490*/  SHF.R.U32.HI R44, RZ, 0x10, R43 ;  /* 0x00000010ff2c7819 */ /* 0x000fc8000001162b */
[----:B------:R-:W-:-:S04]  /*154a0*/  LOP3.LUT R44, R44, 0xff, RZ, 0xc0, !PT ;  /* 0x000000ff2c2c7812 */ /* 0x000fc800078ec0ff */
[----:B------:R-:W-:-:S04]  /*154b0*/  PRMT R53, R44, 0x7054, R53 ;  /* 0x000070542c357816 */ /* 0x000fc80000000035 */
[----:B------:R-:W-:Y:S02]  /*154c0*/  LOP3.LUT R53, R53, 0xff000000, R43, 0xf8, !PT ;  /* 0xff00000035357812 */ /* 0x000fe400078ef82b */
[----:B---3--:R-:W-:Y:S02]  /*154d0*/  IADD3 R25, R4, R27, R29 ;  /* 0x0000001b04197210 */ /* 0x008fe40007ffe01d */
[----:B------:R-:W-:Y:S02]  /*154e0*/  LOP3.LUT R27, R41, 0xff, RZ, 0xc0, !PT ;  /* 0x000000ff291b7812 */ /* 0x000fe400078ec0ff */
[----:B------:R-:W-:Y:S01]  /*154f0*/  LOP3.LUT R29, R42, 0xff, RZ, 0xc0, !PT ;  /* 0x000000ff2a1d7812 */ /* 0x000fe200078ec0ff */
[----:B------:R-:W-:Y:S01]  /*15500*/  IMAD.IADD R28, R216, 0x1, R25 ;  /* 0x00000001d81c7824 */ /* 0x000fe200078e0219 */
[----:B------:R-:W-:Y:S01]  /*15510*/  PRMT R45, R24, 0x7604, R27 ;  /* 0x00007604182d7816 */ /* 0x000fe2000000001b */
[----:B----4-:R-:W0:Y:S01]  /*15520*/  LDS.128 R4, [R61+0x20400] ;  /* 0x020400003d047984 */ /* 0x010e220000000c00 */
[----:B------:R-:W-:-:S02]  /*15530*/  PRMT R49, R26, 0x7604, R29 ;  /* 0x000076041a317816 */ /* 0x000fc4000000001d */
[----:B------:R-:W-:Y:S01]  /*15540*/  SHF.R.U32.HI R29, RZ, 0x10, R20 ;  /* 0x00000010ff1d7819 */ /* 0x000fe20000011614 */
[----:B------:R-:W1:Y:S01]  /*15550*/  LDS.128 R24, [R28+0x20400] ;  /* 0x020400001c187984 */ /* 0x000e620000000c00 */
[----:B------:R-:W-:Y:S02]  /*15560*/  PRMT R47, R32, 0x7054, R45 ;  /* 0x00007054202f7816 */ /* 0x000fe4000000002d */
[----:B------:R-:W-:Y:S02]  /*15570*/  LOP3.LUT R29, R29, 0xff, RZ, 0xc0, !PT ;  /* 0x000000ff1d1d7812 */ /* 0x000fe400078ec0ff */
[----:B------:R-:W-:Y:S02]  /*15580*/  PRMT R51, R34, 0x7054, R49 ;  /* 0x0000705422337816 */ /* 0x000fe40000000031 */
[----:B------:R-:W-:Y:S02]  /*15590*/  PRMT R29, R29, 0x7054, R30 ;  /* 0x000070541d1d7816 */ /* 0x000fe4000000001e */
[----:B------:R-:W-:-:S02]  /*155a0*/  SHF.R.U32.HI R30, RZ, 0x10, R40 ;  /* 0x00000010ff1e7819 */ /* 0x000fc40000011628 */
[----:B------:R-:W-:Y:S02]  /*155b0*/  LOP3.LUT R50, R47, 0xff000000, R41, 0xf8, !PT ;  /* 0xff0000002f327812 */ /* 0x000fe400078ef829 */
[----:B------:R-:W-:Y:S02]  /*155c0*/  LOP3.LUT R30, R30, 0xff, RZ, 0xc0, !PT ;  /* 0x000000ff1e1e7812 */ /* 0x000fe400078ec0ff */
[----:B------:R-:W-:Y:S02]  /*155d0*/  LOP3.LUT R29, R29, 0xff000000, R20, 0xf8, !PT ;  /* 0xff0000001d1d7812 */ /* 0x000fe400078ef814 */
[----:B------:R-:W-:Y:S02]  /*155e0*/  PRMT R37, R30, 0x7054, R37 ;  /* 0x000070541e257816 */ /* 0x000fe40000000025 */
[----:B------:R-:W-:Y:S02]  /*155f0*/  LOP3.LUT R45, R31, 0xff000000, R21, 0xf8, !PT ;  /* 0xff0000001f2d7812 */ /* 0x000fe400078ef815 */
[----:B------:R-:W-:-:S02]  /*15600*/  LOP3.LUT R20, R33, 0xff000000, R38, 0xf8, !PT ;  /* 0xff00000021147812 */ /* 0x000fc400078ef826 */
[----:B------:R-:W-:Y:S02]  /*15610*/  LOP3.LUT R21, R51, 0xff000000, R42, 0xf8, !PT ;  /* 0xff00000033157812 */ /* 0x000fe400078ef82a */
[-C--:B------:R-:W-:Y:S02]  /*15620*/  F2FP.F16.E4M3.UNPACK_B R51, R50.reuse ;  /* 0x00000032ff33723e */ /* 0x080fe400020006ff */
[----:B------:R-:W-:Y:S02]  /*15630*/  LOP3.LUT R31, R37, 0xff000000, R40, 0xf8, !PT ;  /* 0xff000000251f7812 */ /* 0x000fe400078ef828 */
[-C--:B------:R-:W-:Y:S01]  /*15640*/  F2FP.F16.E4M3.UNPACK_B R40, R45.reuse ;  /* 0x0000002dff28723e */ /* 0x080fe200020006ff */
[--C-:B------:R-:W-:Y:S01]  /*15650*/  HADD2.F32 R52, -RZ, R51.reuse.H0_H0 ;  /* 0x20000033ff347230 */ /* 0x100fe20000004100 */
[----:B------:R-:W-:Y:S01]  /*15660*/  LOP3.LUT R49, R35, 0xff000000, R39, 0xf8, !PT ;  /* 0xff00000023317812 */ /* 0x000fe200078ef827 */
[----:B------:R-:W-:Y:S01]  /*15670*/  HADD2.F32 R51, -RZ, R51.H1_H1 ;  /* 0x30000033ff337230 */ /* 0x000fe20000004100 */
[----:B------:R-:W-:Y:S01]  /*15680*/  F2FP.F16.E4M3.UNPACK_B R50, R50.H1 ;  /* 0x00000032ff32723e */ /* 0x000fe200030006ff */
[--C-:B------:R-:W-:Y:S01]  /*15690*/  HADD2.F32 R48, -RZ, R40.reuse.H0_H0 ;  /* 0x20000028ff307230 */ /* 0x100fe20000004100 */
[----:B------:R-:W-:Y:S01]  /*156a0*/  F2FP.F16.E4M3.UNPACK_B R45, R45.H1 ;  /* 0x0000002dff2d723e */ /* 0x000fe200030006ff */
[----:B------:R-:W-:Y:S01]  /*156b0*/  HADD2.F32 R43, -RZ, R40.H1_H1 ;  /* 0x30000028ff2b7230 */ /* 0x000fe20000004100 */
[----:B0-----:R-:W-:-:S02]  /*156c0*/  F2FP.F16.E4M3.UNPACK_B R32, R5 ;  /* 0x00000005ff20723e */ /* 0x001fc400020006ff */
[----:B------:R-:W-:Y:S01]  /*156d0*/  F2FP.F16.E4M3.UNPACK_B R37, R5.H1 ;  /* 0x00000005ff25723e */ /* 0x000fe200030006ff */
[----:B------:R-:W-:Y:S01]  /*156e0*/  HADD2.F32 R40, -RZ, R45.H0_H0 ;  /* 0x2000002dff287230 */ /* 0x000fe20000004100 */
[-C--:B-1----:R-:W-:Y:S01]  /*156f0*/  F2FP.F16.E4M3.UNPACK_B R38, R25.reuse ;  /* 0x00000019ff26723e */ /* 0x082fe200020006ff */
[----:B------:R-:W-:Y:S01]  /*15700*/  HADD2.F32 R33, -RZ, R32.H0_H0 ;  /* 0x20000020ff217230 */ /* 0x000fe20000004100 */
[-C--:B------:R-:W-:Y:S02]  /*15710*/  F2FP.F16.E4M3.UNPACK_B R34, R24.reuse ;  /* 0x00000018ff22723e */ /* 0x080fe400020006ff */
[----:B------:R-:W-:Y:S01]  /*15720*/  F2FP.F16.E4M3.UNPACK_B R41, R24.H1 ;  /* 0x00000018ff29723e */ /* 0x000fe200030006ff */
[--C-:B------:R-:W-:Y:S01]  /*15730*/  HADD2.F32 R5, -RZ, R38.reuse.H0_H0 ;  /* 0x20000026ff057230 */ /* 0x100fe20000004100 */
[----:B------:R-:W-:Y:S01]  /*15740*/  F2FP.F16.E4M3.UNPACK_B R39, R25.H1 ;  /* 0x00000019ff27723e */ /* 0x000fe200030006ff */
[----:B------:R-:W-:Y:S01]  /*15750*/  HADD2.F32 R38, -RZ, R38.H1_H1 ;  /* 0x30000026ff267230 */ /* 0x000fe20000004100 */
[----:B------:R-:W-:-:S02]  /*15760*/  F2FP.F16.E4M3.UNPACK_B R44, R27 ;  /* 0x0000001bff2c723e */ /* 0x000fc400020006ff */
[C---:B------:R-:W-:Y:S01]  /*15770*/  FMUL.FTZ R24, R5.reuse, R52 ;  /* 0x0000003405187220 */ /* 0x040fe20000410000 */
[-C--:B------:R-:W-:Y:S01]  /*15780*/  FMUL.FTZ R25, R5, R48.reuse ;  /* 0x0000003005197220 */ /* 0x080fe20000410000 */
[----:B------:R-:W-:Y:S01]  /*15790*/  F2FP.F16.E4M3.UNPACK_B R47, R27.H1 ;  /* 0x0000001bff2f723e */ /* 0x000fe200030006ff */
[----:B------:R-:W-:Y:S02]  /*157a0*/  HADD2.F32 R27, -RZ, R39.H0_H0 ;  /* 0x20000027ff1b7230 */ /* 0x000fe40000004100 */
[C---:B------:R-:W-:Y:S01]  /*157b0*/  FFMA.FTZ R5, R33.reuse, R48, -R24 ;  /* 0x0000003021057223 */ /* 0x040fe20000010818 */
[----:B------:R-:W-:Y:S02]  /*157c0*/  HADD2.F32 R48, -RZ, R50.H0_H0 ;  /* 0x20000032ff307230 */ /* 0x000fe40000004100 */
[----:B------:R-:W-:Y:S01]  /*157d0*/  FFMA.FTZ R25, R33, R52, R25 ;  /* 0x0000003421197223 */ /* 0x000fe20000010019 */
[----:B------:R-:W-:Y:S02]  /*157e0*/  HADD2.F32 R33, -RZ, R37.H0_H0 ;  /* 0x20000025ff217230 */ /* 0x000fe40000004100 */
[----:B------:R-:W-:Y:S01]  /*157f0*/  FMUL.FTZ R57, R27, R40 ;  /* 0x000000281b397220 */ /* 0x000fe20000410000 */
[----:B------:R-:W-:-:S02]  /*15800*/  HADD2.F32 R24, -RZ, R32.H1_H1 ;  /* 0x30000020ff187230 */ /* 0x000fc40000004100 */
[----:B------:R-:W-:Y:S01]  /*15810*/  FMUL.FTZ R52, R27, R48 ;  /* 0x000000301b347220 */ /* 0x000fe20000410000 */
[C---:B------:R-:W-:Y:S01]  /*15820*/  FMUL.FTZ R55, R38.reuse, R51 ;  /* 0x0000003326377220 */ /* 0x040fe20000410000 */
[----:B------:R-:W-:Y:S01]  /*15830*/  FMUL.FTZ R38, R38, R43 ;  /* 0x0000002b26267220 */ /* 0x000fe20000410000 */
[----:B------:R-:W-:Y:S02]  /*15840*/  HADD2.F32 R50, -RZ, R50.H1_H1 ;  /* 0x30000032ff327230 */ /* 0x000fe40000004100 */
[C---:B------:R-:W-:Y:S01]  /*15850*/  FFMA.FTZ R27, R33.reuse, R40, -R52 ;  /* 0x00000028211b7223 */ /* 0x040fe20000010834 */
[----:B------:R-:W-:Y:S01]  /*15860*/  HADD2.F32 R40, -RZ, R45.H1_H1 ;  /* 0x3000002dff287230 */ /* 0x000fe20000004100 */
[----:B------:R-:W-:Y:S01]  /*15870*/  F2FP.F16.E4M3.UNPACK_B R52, R53 ;  /* 0x00000035ff34723e */ /* 0x000fe200020006ff */
[----:B------:R-:W-:Y:S01]  /*15880*/  HADD2.F32 R39, -RZ, R39.H1_H1 ;  /* 0x30000027ff277230 */ /* 0x000fe20000004100 */
[----:B------:R-:W-:Y:S01]  /*15890*/  F2FP.F16.E4M3.UNPACK_B R45, R49 ;  /* 0x00000031ff2d723e */ /* 0x000fe200020006ff */
[C---:B------:R-:W-:Y:S01]  /*158a0*/  FFMA.FTZ R32, R24.reuse, R43, -R55 ;  /* 0x0000002b18207223 */ /* 0x040fe20000010837 */
[----:B------:R-:W-:Y:S01]  /*158b0*/  F2FP.F16.E4M3.UNPACK_B R42, R7 ;  /* 0x00000007ff2a723e */ /* 0x000fe200020006ff */
[----:B------:R-:W-:Y:S01]  /*158c0*/  FFMA.FTZ R24, R24, R51, R38 ;  /* 0x0000003318187223 */ /* 0x000fe20000010026 */
[----:B------:R-:W-:Y:S01]  /*158d0*/  FFMA.FTZ R33, R33, R48, R57 ;  /* 0x0000003021217223 */ /* 0x000fe20000010039 */
        /* <DEDUP_REMOVED lines=13> */
[----:B------:R-:W-:Y:S01]  /*159b0*/  F2FP.F16.E4M3.UNPACK_B R50, R53.H1 ;  /* 0x00000035ff32723e */ /* 0x000fe200030006ff */
[C---:B------:R-:W-:Y:S01]  /*159c0*/  FFMA.FTZ R37, R43.reuse, R51, R58 ;  /* 0x000000332b257223 */ /* 0x040fe2000001003a */
[----:B------:R-:W-:Y:S01]  /*159d0*/  HADD2.F32 R53, -RZ, R52.H1_H1 ;  /* 0x30000034ff357230 */ /* 0x000fe20000004100 */
[----:B------:R-:W-:Y:S01]  /*159e0*/  F2FP.F16.E4M3.UNPACK_B R46, R7.H1 ;  /* 0x00000007ff2e723e */ /* 0x000fe200030006ff */
[----:B------:R-:W-:Y:S02]  /*159f0*/  HADD2.F32 R51, -RZ, R45.H1_H1 ;  /* 0x3000002dff337230 */ /* 0x000fe40000004100 */
[----:B------:R-:W-:Y:S01]  /*15a00*/  FFMA.FTZ R39, R43, R48, -R56 ;  /* 0x000000302b277223 */ /* 0x000fe20000010838 */
[----:B------:R-:W-:Y:S02]  /*15a10*/  HADD2.F32 R42, -RZ, R42.H1_H1 ;  /* 0x3000002aff2a7230 */ /* 0x000fe40000004100 */
[----:B------:R-:W-:Y:S01]  /*15a20*/  FMUL.FTZ R55, R44, R53 ;  /* 0x000000352c377220 */ /* 0x000fe20000410000 */
[----:B------:R-:W-:-:S02]  /*15a30*/  HADD2.F32 R52, -RZ, R50.H0_H0 ;  /* 0x20000032ff347230 */ /* 0x000fc40000004100 */
[-C--:B------:R-:W-:Y:S01]  /*15a40*/  FMUL.FTZ R54, R44, R51.reuse ;  /* 0x000000332c367220 */ /* 0x080fe20000410000 */
[----:B------:R-:W-:Y:S02]  /*15a50*/  HADD2.F32 R43, -RZ, R47.H0_H0 ;  /* 0x2000002fff2b7230 */ /* 0x000fe40000004100 */
[C---:B------:R-:W-:Y:S01]  /*15a60*/  FFMA.FTZ R44, R42.reuse, R51, -R55 ;  /* 0x000000332a2c7223 */ /* 0x040fe20000010837 */
[----:B------:R-:W-:Y:S02]  /*15a70*/  HADD2.F32 R48, -RZ, R49.H0_H0 ;  /* 0x20000031ff307230 */ /* 0x000fe40000004100 */
[----:B------:R-:W-:Y:S01]  /*15a80*/  FFMA.FTZ R42, R42, R53, R54 ;  /* 0x000000352a2a7223 */ /* 0x000fe20000010036 */
[----:B------:R-:W-:Y:S02]  /*15a90*/  HADD2.F32 R45, -RZ, R46.H0_H0 ;  /* 0x2000002eff2d7230 */ /* 0x000fe40000004100 */
[C---:B------:R-:W-:Y:S01]  /*15aa0*/  FMUL.FTZ R56, R43.reuse, R52 ;  /* 0x000000342b387220 */ /* 0x040fe20000410000 */
[----:B------:R-:W-:Y:S01]  /*15ab0*/  F2FP.F16.E4M3.UNPACK_B R53, R31.H1 ;  /* 0x0000001fff35723e */ /* 0x000fe200030006ff */
[----:B------:R-:W-:Y:S01]  /*15ac0*/  FMUL.FTZ R57, R43, R48 ;  /* 0x000000302b397220 */ /* 0x000fe20000410000 */
[----:B------:R-:W-:-:S02]  /*15ad0*/  HADD2.F32 R55, -RZ, R50.H1_H1 ;  /* 0x30000032ff377230 */ /* 0x000fc40000004100 */
[C---:B------:R-:W-:Y:S01]  /*15ae0*/  FFMA.FTZ R43, R45.reuse, R48, -R56 ;  /* 0x000000302d2b7223 */ /* 0x040fe20000010838 */
[----:B------:R-:W-:Y:S01]  /*15af0*/  F2FP.F16.E4M3.UNPACK_B R35, R4.H1 ;  /* 0x00000004ff23723e */ /* 0x000fe200030006ff */
[----:B------:R-:W-:Y:S01]  /*15b00*/  HADD2.F32 R48, -RZ, R46.H1_H1 ;  /* 0x3000002eff307230 */ /* 0x000fe20000004100 */
[----:B------:R-:W-:Y:S01]  /*15b10*/  F2FP.F16.E4M3.UNPACK_B R50, R29.H1 ;  /* 0x0000001dff32723e */ /* 0x000fe200030006ff */
[----:B------:R-:W-:Y:S02]  /*15b20*/  HADD2.F32 R54, -RZ, R53.H0_H0 ;  /* 0x20000035ff367230 */ /* 0x000fe40000004100 */
[----:B------:R-:W-:Y:S01]  /*15b30*/  FFMA.FTZ R45, R45, R52, R57 ;  /* 0x000000342d2d7223 */ /* 0x000fe20000010039 */
[----:B------:R-:W-:Y:S01]  /*15b40*/  HADD2.F32 R46, -RZ, R41.H0_H0 ;  /* 0x20000029ff2e7230 */ /* 0x000fe20000004100 */
[----:B------:R-:W-:Y:S01]  /*15b50*/  F2FP.F16.E4M3.UNPACK_B R30, R4 ;  /* 0x00000004ff1e723e */ /* 0x000fe200020006ff */
[----:B------:R-:W-:Y:S01]  /*15b60*/  HADD2.F32 R52, -RZ, R49.H1_H1 ;  /* 0x30000031ff347230 */ /* 0x000fe20000004100 */
[----:B------:R-:W-:Y:S01]  /*15b70*/  F2FP.F16.E4M3.UNPACK_B R4, R6 ;  /* 0x00000006ff04723e */ /* 0x000fe200020006ff */
[----:B------:R-:W-:-:S02]  /*15b80*/  HADD2.F32 R47, -RZ, R47.H1_H1 ;  /* 0x3000002fff2f7230 */ /* 0x000fc40000004100 */
[C---:B------:R-:W-:Y:S01]  /*15b90*/  FMUL.FTZ R56, R46.reuse, R54 ;  /* 0x000000362e387220 */ /* 0x040fe20000410000 */
[----:B------:R-:W-:Y:S01]  /*15ba0*/  HADD2.F32 R51, -RZ, R50.H0_H0 ;  /* 0x20000032ff337230 */ /* 0x000fe20000004100 */
[----:B------:R-:W-:Y:S01]  /*15bb0*/  F2FP.F16.E4M3.UNPACK_B R7, R6.H1 ;  /* 0x00000006ff07723e */ /* 0x000fe200030006ff */
[----:B------:R-:W-:Y:S02]  /*15bc0*/  HADD2.F32 R49, -RZ, R35.H0_H0 ;  /* 0x20000023ff317230 */ /* 0x000fe40000004100 */
[C---:B------:R-:W-:Y:S01]  /*15bd0*/  FMUL.FTZ R59, R47.reuse, R55 ;  /* 0x000000372f3b7220 */ /* 0x040fe20000410000 */
[----:B------:R-:W-:Y:S01]  /*15be0*/  FMUL.FTZ R58, R47, R52 ;  /* 0x000000342f3a7220 */ /* 0x000fe20000410000 */
[----:B------:R-:W-:Y:S02]  /*15bf0*/  HADD2.F32 R41, -RZ, R41.H1_H1 ;  /* 0x30000029ff297230 */ /* 0x000fe40000004100 */
[-C--:B------:R-:W-:Y:S01]  /*15c00*/  FMUL.FTZ R57, R46, R51.reuse ;  /* 0x000000332e397220 */ /* 0x080fe20000410000 */
[----:B------:R-:W-:Y:S01]  /*15c10*/  FFMA.FTZ R47, R49, R51, -R56 ;  /* 0x00000033312f7223 */ /* 0x000fe20000010838 */
[----:B------:R-:W-:-:S02]  /*15c20*/  HADD2.F32 R56, -RZ, R53.H1_H1 ;  /* 0x30000035ff387230 */ /* 0x000fc40000004100 */
[C---:B------:R-:W-:Y:S01]  /*15c30*/  FFMA.FTZ R46, R48.reuse, R52, -R59 ;  /* 0x00000034302e7223 */ /* 0x040fe2000001083b */
[----:B------:R-:W-:Y:S01]  /*15c40*/  FFMA.FTZ R48, R48, R55, R58 ;  /* 0x0000003730307223 */ /* 0x000fe2000001003a */
[----:B------:R-:W-:Y:S01]  /*15c50*/  HADD2.F32 R52, -RZ, R50.H1_H1 ;  /* 0x30000032ff347230 */ /* 0x000fe20000004100 */
[----:B------:R-:W-:Y:S01]  /*15c60*/  F2FP.F16.E4M3.UNPACK_B R51, R31 ;  /* 0x0000001fff33723e */ /* 0x000fe200020006ff */
[----:B------:R-:W-:Y:S01]  /*15c70*/  HADD2.F32 R35, -RZ, R35.H1_H1 ;  /* 0x30000023ff237230 */ /* 0x000fe20000004100 */
[----:B------:R-:W-:Y:S01]  /*15c80*/  F2FP.F16.E4M3.UNPACK_B R50, R29 ;  /* 0x0000001dff32723e */ /* 0x000fe200020006ff */
[----:B------:R-:W-:Y:S01]  /*15c90*/  FMUL.FTZ R58, R41, R56 ;  /* 0x00000038293a7220 */ /* 0x000fe20000410000 */
[----:B------:R-:W-:Y:S01]  /*15ca0*/  FFMA.FTZ R49, R49, R54, R57 ;  /* 0x0000003631317223 */ /* 0x000fe20000010039 */
[-C--:B------:R-:W-:Y:S01]  /*15cb0*/  FMUL.FTZ R41, R41, R52.reuse ;  /* 0x0000003429297220 */ /* 0x080fe20000410000 */
[----:B------:R-:W-:Y:S02]  /*15cc0*/  HADD2.F32 R54, -RZ, R51.H0_H0 ;  /* 0x20000033ff367230 */ /* 0x000fe40000004100 */
        /* <DEDUP_REMOVED lines=11> */
[----:B------:R-:W-:Y:S01]  /*15d80*/  HADD2.F32 R31, -RZ, R50.H1_H1 ;  /* 0x30000032ff1f7230 */ /* 0x000fe20000004100 */
[----:B------:R-:W-:Y:S01]  /*15d90*/  F2FP.F16.E4M3.UNPACK_B R35, R21.H1 ;  /* 0x00000015ff23723e */ /* 0x000fe200030006ff */
[----:B------:R-:W-:-:S02]  /*15da0*/  HADD2.F32 R30, -RZ, R30.H1_H1 ;  /* 0x3000001eff1e7230 */ /* 0x000fc40000004100 */
[C---:B------:R-:W-:Y:S01]  /*15db0*/  FMUL.FTZ R41, R34.reuse, R51 ;  /* 0x0000003322297220 */ /* 0x040fe20000410000 */
[C---:B------:R-:W-:Y:S01]  /*15dc0*/  FFMA.FTZ R56, R29.reuse, R52, -R56 ;  /* 0x000000341d387223 */ /* 0x040fe20000010838 */
[----:B------:R-:W-:Y:S01]  /*15dd0*/  FFMA.FTZ R58, R29, R54, R58 ;  /* 0x000000361d3a7223 */ /* 0x000fe2000001003a */
[-C--:B------:R-:W-:Y:S01]  /*15de0*/  F2FP.F16.E4M3.UNPACK_B R29, R20.reuse.H1 ;  /* 0x00000014ff1d723e */ /* 0x080fe200030006ff */
[-C--:B------:R-:W-:Y:S01]  /*15df0*/  FMUL.FTZ R34, R34, R31.reuse ;  /* 0x0000001f22227220 */ /* 0x080fe20000410000 */
[C---:B------:R-:W-:Y:S01]  /*15e00*/  FFMA.FTZ R41, R30.reuse, R31, -R41 ;  /* 0x0000001f1e297223 */ /* 0x040fe20000010829 */
[----:B------:R-:W-:Y:S01]  /*15e10*/  HADD2.F32 R50, -RZ, R35.H0_H0 ;  /* 0x20000023ff327230 */ /* 0x000fe20000004100 */
[----:B------:R-:W-:Y:S01]  /*15e20*/  F2FP.F16.E4M3.UNPACK_B R20, R20 ;  /* 0x00000014ff14723e */ /* 0x000fe200020006ff */
[----:B------:R-:W-:Y:S02]  /*15e30*/  HADD2.F32 R31, -RZ, R26.H0_H0 ;  /* 0x2000001aff1f7230 */ /* 0x000fe40000004100 */
[----:B------:R-:W-:Y:S01]  /*15e40*/  FFMA.FTZ R51, R30, R51, R34 ;  /* 0x000000331e337223 */ /* 0x000fe20000010022 */
[--C-:B------:R-:W-:Y:S01]  /*15e50*/  HADD2.F32 R30, -RZ, R29.reuse.H0_H0 ;  /* 0x2000001dff1e7230 */ /* 0x100fe20000004100 */
[----:B------:R-:W-:Y:S01]  /*15e60*/  F2FP.SATFINITE.E4M3.F32.PACK_AB_MERGE_C R27, R38, R27, RZ ;  /* 0x0000001b261b723e */ /* 0x000fe200048070ff */
[----:B------:R-:W-:-:S02]  /*15e70*/  HADD2.F32 R34, -RZ, R29.H1_H1 ;  /* 0x3000001dff227230 */ /* 0x000fc40000004100 */
[C---:B------:R-:W-:Y:S01]  /*15e80*/  FMUL.FTZ R52, R31.reuse, R50 ;  /* 0x000000321f347220 */ /* 0x040fe20000410000 */
[----:B------:R-:W-:Y:S02]  /*15e90*/  HADD2.F32 R29, -RZ, R7.H0_H0 ;  /* 0x20000007ff1d7230 */ /* 0x000fe40000004100 */
[-C--:B------:R-:W-:Y:S01]  /*15ea0*/  FMUL.FTZ R54, R31, R30.reuse ;  /* 0x0000001e1f367220 */ /* 0x080fe20000410000 */
[----:B------:R-:W-:Y:S01]  /*15eb0*/  HADD2.F32 R35, -RZ, R35.H1_H1 ;  /* 0x30000023ff237230 */ /* 0x000fe20000004100 */
[----:B------:R-:W-:Y:S01]  /*15ec0*/  F2FP.SATFINITE.E4M3.F32.PACK_AB_MERGE_C R33, R40, R33, RZ ;  /* 0x000000212821723e */ /* 0x000fe200048070ff */
[----:B------:R-:W-:Y:S02]  /*15ed0*/  HADD2.F32 R26, -RZ, R26.H1_H1 ;  /* 0x3000001aff1a7230 */ /* 0x000fe40000004100 */
[C---:B------:R-:W-:Y:S01]  /*15ee0*/  FFMA.FTZ R52, R29.reuse, R30, -R52 ;  /* 0x0000001e1d347223 */ /* 0x040fe20000010834 */
[----:B------:R-:W-:Y:S02]  /*15ef0*/  HADD2.F32 R7, -RZ, R7.H1_H1 ;  /* 0x30000007ff077230 */ /* 0x000fe40000004100 */
[----:B------:R-:W-:Y:S01]  /*15f00*/  FFMA.FTZ R54, R29, R50, R54 ;  /* 0x000000321d367223 */ /* 0x000fe20000010036 */
[----:B------:R-:W-:-:S02]  /*15f10*/  HADD2.F32 R29, -RZ, R20.H1_H1 ;  /* 0x30000014ff1d7230 */ /* 0x000fc40000004100 */
[C---:B------:R-:W-:Y:S01]  /*15f20*/  FMUL.FTZ R30, R26.reuse, R35 ;  /* 0x000000231a1e7220 */ /* 0x040fe20000410000 */
[-C--:B------:R-:W-:Y:S01]  /*15f30*/  FMUL.FTZ R64, R26, R34.reuse ;  /* 0x000000221a407220 */ /* 0x080fe20000410000 */
[----:B------:R-:W-:Y:S01]  /*15f40*/  F2FP.F16.E4M3.UNPACK_B R26, R21 ;  /* 0x00000015ff1a723e */ /* 0x000fe200020006ff */
[----:B------:R-:W-:Y:S02]  /*15f50*/  HADD2.F32 R21, -RZ, R20.H0_H0 ;  /* 0x20000014ff157230 */ /* 0x000fe40000004100 */
[C---:B------:R-:W-:Y:S01]  /*15f60*/  FFMA.FTZ R55, R7.reuse, R34, -R30 ;  /* 0x0000002207377223 */ /* 0x040fe2000001081e */
[----:B------:R-:W-:Y:S01]  /*15f70*/  FFMA.FTZ R57, R7, R35, R64 ;  /* 0x0000002307397223 */ /* 0x000fe20000010040 */
[----:B------:R-:W-:Y:S01]  /*15f80*/  HADD2.F32 R7, -RZ, R6.H0_H0 ;  /* 0x20000006ff077230 */ /* 0x000fe20000004100 */
[----:B------:R-:W-:Y:S01]  /*15f90*/  F2FP.SATFINITE.E4M3.F32.PACK_AB_MERGE_C R45, R48, R45, RZ ;  /* 0x0000002d302d723e */ /* 0x000fe200048070ff */
[--C-:B------:R-:W-:Y:S01]  /*15fa0*/  HADD2.F32 R30, -RZ, R26.reuse.H0_H0 ;  /* 0x2000001aff1e7230 */ /* 0x100fe20000004100 */
[----:B------:R-:W-:Y:S01]  /*15fb0*/  F2FP.SATFINITE.E4M3.F32.PACK_AB_MERGE_C R52, R55, R52, RZ ;  /* 0x000000343734723e */ /* 0x000fe200048070ff */
[----:B------:R-:W-:Y:S01]  /*15fc0*/  HADD2.F32 R31, -RZ, R26.H1_H1 ;  /* 0x3000001aff1f7230 */ /* 0x000fe20000004100 */
[----:B------:R-:W-:Y:S01]  /*15fd0*/  F2FP.SATFINITE.E4M3.F32.PACK_AB_MERGE_C R49, R62, R49, RZ ;  /* 0x000000313e31723e */ /* 0x000fe200048070ff */
[----:B------:R-:W-:-:S02]  /*15fe0*/  HADD2.F32 R20, -RZ, R6.H1_H1 ;  /* 0x30000006ff147230 */ /* 0x000fc40000004100 */
[CC--:B------:R-:W-:Y:S01]  /*15ff0*/  FMUL.FTZ R35, R7.reuse, R30.reuse ;  /* 0x0000001e07237220 */ /* 0x0c0fe20000410000 */
[--C-:B------:R-:W-:Y:S02]  /*16000*/  HADD2.F32 R6, -RZ, R4.reuse.H0_H0 ;  /* 0x20000004ff067230 */ /* 0x100fe40000004100 */
[----:B------:R-:W-:Y:S01]  /*16010*/  FMUL.FTZ R7, R7, R21 ;  /* 0x0000001507077220 */ /* 0x000fe20000410000 */
[----:B------:R-:W-:Y:S02]  /*16020*/  HADD2.F32 R4, -RZ, R4.H1_H1 ;  /* 0x30000004ff047230 */ /* 0x000fe40000004100 */
[C---:B------:R-:W-:Y:S01]  /*16030*/  FMUL.FTZ R53, R20.reuse, R31 ;  /* 0x0000001f14357220 */ /* 0x040fe20000410000 */
        /* <DEDUP_REMOVED lines=13> */
[----:B------:R-:W-:Y:S02]  /*16110*/  F2FP.SATFINITE.E4M3.F32.PACK_AB_MERGE_C R27, R42, R37, R45 ;  /* 0x000000252a1b723e */ /* 0x000fe4000480702d */
[----:B------:R-:W-:Y:S01]  /*16120*/  F2FP.SATFINITE.E4M3.F32.PACK_AB_MERGE_C R24, R51, R58, R49 ;  /* 0x0000003a3318723e */ /* 0x000fe20004807031 */
[----:B------:R3:W-:Y:S01]  /*16130*/  STS.128 [R61+0x20400], R4 ;  /* 0x020400043d007388 */ /* 0x0007e20000000c00 */
[----:B------:R-:W-:-:S05]  /*16140*/  F2FP.SATFINITE.E4M3.F32.PACK_AB_MERGE_C R26, R31, R26, R54 ;  /* 0x0000001a1f1a723e */ /* 0x000fca0004807036 */
[----:B------:R3:W-:Y:S02]  /*16150*/  STS.128 [R28+0x20400], R24 ;  /* 0x020400181c007388 */ /* 0x0007e40000000c00 */
.L_x_3222:
[----:B------:R-:W-:Y:S05]  /*16160*/  BSYNC B1 ;  /* 0x0000000000017941 */ /* 0x000fea0003800000 */
.L_x_3221:
[----:B------:R-:W-:Y:S05]  /*16170*/  @P0 BRA `(.L_x_3206) ;  /* 0x0000000c00fc0947 */ /* 0x000fea0003800000 */
[----:B-123--:R-:W2:Y:S04]  /*16180*/  LDL R26, [R1+0x48] ;  /* 0x00004800011a7983 */ /* 0x00eea80000100800 */
[----:B------:R-:W3:Y:S01]  /*16190*/  LDL R47, [R1+0x180] ;  /* 0x00018000012f7983 */ /* 0x000ee20000100800 */
[----:B------:R-:W-:Y:S01]  /*161a0*/  LEA.HI R24, R3, R0, RZ, 0x1c ;  /* 0x0000000003187211 */ /* 0x000fe200078fe0ff */
[----:B0-----:R-:W-:Y:S01]  /*161b0*/  VIADD R25, R220, 0x60 ;  /* 0x00000060dc197836 */ /* 0x001fe20000000000 */
[----:B-----5:R-:W-:Y:S02]  /*161c0*/  SHF.R.U32.HI R3, RZ, 0x8, R12 ;  /* 0x00000008ff037819 */ /* 0x020fe4000001160c */
[----:B------:R-:W-:Y:S01]  /*161d0*/  LOP3.LUT R0, R12, 0xff, RZ, 0xc0, !PT ;  /* 0x000000ff0c007812 */ /* 0x000fe200078ec0ff */
[----:B------:R-:W-:Y:S01]  /*161e0*/  IMAD.SHL.U32 R25, R25, 0x80, RZ ;  /* 0x0000008019197824 */ /* 0x000fe200078e00ff */
[----:B------:R-:W-:-:S02]  /*161f0*/  LOP3.LUT R3, R3, 0xff, RZ, 0xc0, !PT ;  /* 0x000000ff03037812 */ /* 0x000fc400078ec0ff */
[----:B------:R-:W-:Y:S02]  /*16200*/  SHF.R.U32.HI R7, RZ, 0x8, R14 ;  /* 0x00000008ff077819 */ /* 0x000fe4000001160e */
[----:B------:R-:W-:Y:S01]  /*16210*/  PRMT R21, R3, 0x7604, R0 ;  /* 0x0000760403157816 */ /* 0x000fe20000000000 */
[----:B------:R-:W-:Y:S01]  /*16220*/  IMAD.SHL.U32 R0, R24, 0x10, RZ ;  /* 0x0000001018007824 */ /* 0x000fe200078e00ff */
[----:B------:R-:W-:Y:S02]  /*16230*/  LOP3.LUT R25, R25, 0x380, RZ, 0xc0, !PT ;  /* 0x0000038019197812 */ /* 0x000fe400078ec0ff */
[----:B------:R-:W-:Y:S02]  /*16240*/  LOP3.LUT R6, R14, 0xff, RZ, 0xc0, !PT ;  /* 0x000000ff0e067812 */ /* 0x000fe400078ec0ff */
[----:B------:R-:W-:Y:S02]  /*16250*/  LOP3.LUT R0, R25, 0x70, R0, 0xf8, !PT ;  /* 0x0000007019007812 */ /* 0x000fe400078ef800 */
[----:B------:R-:W-:-:S02]  /*16260*/  IADD3 R25, R220, 0x60, RZ ;  /* 0x00000060dc197810 */ /* 0x000fc40007ffe0ff */
[----:B------:R-:W-:Y:S02]  /*16270*/  LOP3.LUT R7, R7, 0xff, RZ, 0xc0, !PT ;  /* 0x000000ff07077812 */ /* 0x000fe400078ec0ff */
[----:B------:R-:W-:Y:S01]  /*16280*/  SHF.R.U32.HI R5, RZ, 0x8, R13 ;  /* 0x00000008ff057819 */ /* 0x000fe2000001160d */
[----:B------:R-:W-:Y:S01]  /*16290*/  IMAD.SHL.U32 R25, R25, 0x80, RZ ;  /* 0x0000008019197824 */ /* 0x000fe200078e00ff */
[----:B------:R-:W-:Y:S02]  /*162a0*/  SHF.R.S32.HI R3, RZ, 0x1f, R24 ;  /* 0x0000001fff037819 */ /* 0x000fe40000011418 */
[----:B------:R-:W-:Y:S02]  /*162b0*/  PRMT R29, R7, 0x7604, R6 ;  /* 0x00007604071d7816 */ /* 0x000fe40000000006 */
[----:B------:R-:W-:Y:S02]  /*162c0*/  LOP3.LUT R4, R13, 0xff, RZ, 0xc0, !PT ;  /* 0x000000ff0d047812 */ /* 0x000fe400078ec0ff */
[----:B------:R-:W-:-:S02]  /*162d0*/  LOP3.LUT R5, R5, 0xff, RZ, 0xc0, !PT ;  /* 0x000000ff05057812 */ /* 0x000fc400078ec0ff */
[----:B------:R-:W-:Y:S02]  /*162e0*/  LEA.HI R7, R3, R24, RZ, 0x3 ;  /* 0x0000001803077211 */ /* 0x000fe400078f18ff */
[----:B------:R-:W-:Y:S02]  /*162f0*/  LOP3.LUT R25, R25, 0x380, RZ, 0xc0, !PT ;  /* 0x0000038019197812 */ /* 0x000fe400078ec0ff */
[----:B------:R-:W-:Y:S01]  /*16300*/  PRMT R20, R5, 0x7604, R4 ;  /* 0x0000760405147816 */ /* 0x000fe20000000004 */
[----:B------:R-:W-:Y:S01]  /*16310*/  IMAD.SHL.U32 R7, R7, 0x800, RZ ;  /* 0x0000080007077824 */ /* 0x000fe200078e00ff */
[----:B------:R-:W-:Y:S02]  /*16320*/  SHF.R.U32.HI R4, RZ, 0x8, R15 ;  /* 0x00000008ff047819 */ /* 0x000fe4000001160f */
[----:B------:R-:W-:Y:S02]  /*16330*/  SHF.R.U32.HI R25, RZ, 0x3, R25 ;  /* 0x00000003ff197819 */ /* 0x000fe40000011619 */
[----:B------:R-:W-:-:S02]  /*16340*/  LOP3.LUT R3, R15, 0xff, RZ, 0xc0, !PT ;  /* 0x000000ff0f037812 */ /* 0x000fc400078ec0ff */
[----:B------:R-:W-:Y:S02]  /*16350*/  LOP3.LUT R4, R4, 0xff, RZ, 0xc0, !PT ;  /* 0x000000ff04047812 */ /* 0x000fe400078ec0ff */
[----:B------:R-:W-:Y:S02]  /*16360*/  LOP3.LUT R0, R0, R25, RZ, 0x3c, !PT ;  /* 0x0000001900007212 */ /* 0x000fe400078e3cff */
[----:B------:R-:W-:Y:S02]  /*16370*/  LOP3.LUT R25, R7, 0xffffc000, RZ, 0xc0, !PT ;  /* 0xffffc00007197812 */ /* 0x000fe400078ec0ff */
[----:B------:R-:W-:Y:S02]  /*16380*/  PRMT R28, R4, 0x7604, R3 ;  /* 0x00007604041c7816 */ /* 0x000fe40000000003 */
[----:B------:R-:W-:Y:S02]  /*16390*/  SHF.R.U32.HI R6, RZ, 0x8, R8 ;  /* 0x00000008ff067819 */ /* 0x000fe40000011608 */
[----:B------:R-:W-:-:S02]  /*163a0*/  SHF.R.U32.HI R24, RZ, 0x8, R9 ;  /* 0x00000008ff187819 */ /* 0x000fc40000011609 */
[----:B------:R-:W-:Y:S02]  /*163b0*/  LOP3.LUT R5, R8, 0xff, RZ, 0xc0, !PT ;  /* 0x000000ff08057812 */ /* 0x000fe400078ec0ff */
[----:B------:R-:W-:Y:S02]  /*163c0*/  LOP3.LUT R6, R6, 0xff, RZ, 0xc0, !PT ;  /* 0x000000ff06067812 */ /* 0x000fe400078ec0ff */
[----:B------:R-:W-:Y:S02]  /*163d0*/  SHF.R.U32.HI R35, RZ, 0x8, R11 ;  /* 0x00000008ff237819 */ /* 0x000fe4000001160b */
[----:B------:R-:W-:Y:S02]  /*163e0*/  PRMT R33, R6, 0x7604, R5 ;  /* 0x0000760406217816 */ /* 0x000fe40000000005 */
[----:B------:R-:W-:Y:S02]  /*163f0*/  LOP3.LUT R30, R9, 0xff, RZ, 0xc0, !PT ;  /* 0x000000ff091e7812 */ /* 0x000fe400078ec0ff */
[----:B------:R-:W-:-:S02]  /*16400*/  LOP3.LUT R34, R11, 0xff, RZ, 0xc0, !PT ;  /* 0x000000ff0b227812 */ /* 0x000fc400078ec0ff */
[----:B------:R-:W-:Y:S02]  /*16410*/  LOP3.LUT R35, R35, 0xff, RZ, 0xc0, !PT ;  /* 0x000000ff23237812 */ /* 0x000fe400078ec0ff */
[----:B------:R-:W-:Y:S02]  /*16420*/  SHF.R.U32.HI R32, RZ, 0x8, R10 ;  /* 0x00000008ff207819 */ /* 0x000fe4000001160a */
[----:B------:R-:W-:Y:S02]  /*16430*/  PRMT R34, R35, 0x7604, R34 ;  /* 0x0000760423227816 */ /* 0x000fe40000000022 */
[----:B------:R-:W-:Y:S02]  /*16440*/  SHF.R.U32.HI R35, RZ, 0x10, R9 ;  /* 0x00000010ff237819 */ /* 0x000fe40000011609 */
[----:B------:R-:W-:Y:S02]  /*16450*/  SHF.R.U32.HI R39, RZ, 0x10, R11 ;  /* 0x00000010ff277819 */ /* 0x000fe4000001160b */
[----:B------:R-:W-:Y:S01]  /*16460*/  LOP3.LUT R31, R10, 0xff, RZ, 0xc0, !PT ;  /* 0x000000ff0a1f7812 */ /* 0x000fe200078ec0ff */
[----:B------:R-:W-:Y:S01]  /*16470*/  IMAD.U32 R35, R35, 0x10000, RZ ;  /* 0x0001000023237824 */ /* 0x000fe200078e00ff */
[----:B------:R-:W-:Y:S01]  /*16480*/  LOP3.LUT R32, R32, 0xff, RZ, 0xc0, !PT ;  /* 0x000000ff20207812 */ /* 0x000fe200078ec0ff */
[----:B------:R-:W-:Y:S01]  /*16490*/  IMAD.U32 R39, R39, 0x10000, RZ ;  /* 0x0001000027277824 */ /* 0x000fe200078e00ff */
[----:B------:R-:W-:-:S02]  /*164a0*/  LOP3.LUT R21, R21, 0xff0000, R12, 0xf8, !PT ;  /* 0x00ff000015157812 */ /* 0x000fc400078ef80c */
[----:B------:R-:W-:Y:S02]  /*164b0*/  PRMT R37, R32, 0x7604, R31 ;  /* 0x0000760420257816 */ /* 0x000fe4000000001f */
[----:B------:R-:W-:Y:S02]  /*164c0*/  LOP3.LUT R29, R29, 0xff0000, R14, 0xf8, !PT ;  /* 0x00ff00001d1d7812 */ /* 0x000fe400078ef80e */
[----:B------:R-:W-:Y:S02]  /*164d0*/  LOP3.LUT R12, R21, 0xff000000, R12, 0xf8, !PT ;  /* 0xff000000150c7812 */ /* 0x000fe400078ef80c */
[----:B------:R-:W-:Y:S02]  /*164e0*/  LOP3.LUT R41, R34, 0xff0000, R39, 0xf8, !PT ;  /* 0x00ff000022297812 */ /* 0x000fe400078ef827 */
[----:B------:R-:W-:Y:S02]  /*164f0*/  LOP3.LUT R21, R33, 0xff0000, R8, 0xf8, !PT ;  /* 0x00ff000021157812 */ /* 0x000fe400078ef808 */
[----:B------:R-:W-:-:S02]  /*16500*/  LOP3.LUT R39, R37, 0xff0000, R10, 0xf8, !PT ;  /* 0x00ff000025277812 */ /* 0x000fc400078ef80a */
[----:B------:R-:W-:Y:S02]  /*16510*/  SHF.R.U32.HI R31, RZ, 0x10, R15 ;  /* 0x00000010ff1f7819 */ /* 0x000fe4000001160f */
[----:B------:R-:W-:-:S03]  /*16520*/  LOP3.LUT R42, R41, 0xff000000, R11, 0xf8, !PT ;  /* 0xff000000292a7812 */ /* 0x000fc600078ef80b */
[----:B------:R-:W-:-:S05]  /*16530*/  IMAD.U32 R31, R31, 0x10000, RZ ;  /* 0x000100001f1f7824 */ /* 0x000fca00078e00ff */
[----:B------:R-:W-:-:S04]  /*16540*/  LOP3.LUT R31, R28, 0xff0000, R31, 0xf8, !PT ;  /* 0x00ff00001c1f7812 */ /* 0x000fc800078ef81f */
[----:B------:R-:W-:Y:S02]  /*16550*/  LOP3.LUT R33, R31, 0xff000000, R15, 0xf8, !PT ;  /* 0xff0000001f217812 */ /* 0x000fe400078ef80f */
[----:B--2---:R-:W-:Y:S01]  /*16560*/  IADD3 R3, R0, R25, R26 ;  /* 0x0000001900037210 */ /* 0x004fe20007ffe01a */
[----:B---3--:R-:W0:Y:S04]  /*16570*/  LDS.128 R4, [R47+0x20400] ;  /* 0x020400002f047984 */ /* 0x008e280000000c00 */
[----:B------:R-:W-:Y:S01]  /*16580*/  IMAD.IADD R0, R216, 0x1, R3 ;  /* 0x00000001d8007824 */ /* 0x000fe200078e0203 */
[----:B------:R-:W-:-:S04]  /*16590*/  LOP3.LUT R3, R24, 0xff, RZ, 0xc0, !PT ;  /* 0x000000ff18037812 */ /* 0x000fc800078ec0ff */
[----:B------:R-:W1:Y:S01]  /*165a0*/  LDS.128 R24, [R0+0x20400] ;  /* 0x0204000000187984 */ /* 0x000e620000000c00 */
[----:B------:R-:W-:Y:S02]  /*165b0*/  PRMT R30, R3, 0x7604, R30 ;  /* 0x00007604031e7816 */ /* 0x000fe4000000001e */
[----:B------:R-:W-:Y:S02]  /*165c0*/  SHF.R.U32.HI R3, RZ, 0x10, R13 ;  /* 0x00000010ff037819 */ /* 0x000fe4000001160d */
[----:B------:R-:W-:-:S03]  /*165d0*/  LOP3.LUT R35, R30, 0xff0000, R35, 0xf8, !PT ;  /* 0x00ff00001e237812 */ /* 0x000fc600078ef823 */
[----:B------:R-:W-:Y:S01]  /*165e0*/  IMAD.U32 R3, R3, 0x10000, RZ ;  /* 0x0001000003037824 */ /* 0x000fe200078e00ff */
[----:B------:R-:W-:-:S04]  /*165f0*/  LOP3.LUT R37, R35, 0xff000000, R9, 0xf8, !PT ;  /* 0xff00000023257812 */ /* 0x000fc800078ef809 */
[----:B------:R-:W-:-:S04]  /*16600*/  LOP3.LUT R3, R20, 0xff0000, R3, 0xf8, !PT ;  /* 0x00ff000014037812 */ /* 0x000fc800078ef803 */
[----:B------:R-:W-:Y:S02]  /*16610*/  LOP3.LUT R13, R3, 0xff000000, R13, 0xf8, !PT ;  /* 0xff000000030d7812 */ /* 0x000fe400078ef80d */
[----:B------:R-:W-:Y:S02]  /*16620*/  LOP3.LUT R3, R29, 0xff000000, R14, 0xf8, !PT ;  /* 0xff0000001d037812 */ /* 0x000fe400078ef80e */
[----:B------:R-:W-:Y:S02]  /*16630*/  LOP3.LUT R29, R21, 0xff000000, R8, 0xf8, !PT ;  /* 0xff000000151d7812 */ /* 0x000fe400078ef808 */
[----:B------:R-:W-:Y:S02]  /*16640*/  LOP3.LUT R8, R39, 0xff000000, R10, 0xf8, !PT ;  /* 0xff00000027087812 */ /* 0x000fe400078ef80a */
[----:B------:R-:W-:Y:S02]  /*16650*/  F2FP.F16.E4M3.UNPACK_B R39, R37 ;  /* 0x00000025ff27723e */ /* 0x000fe400020006ff */
[----:B------:R-:W-:-:S02]  /*16660*/  F2FP.F16.E4M3.UNPACK_B R14, R13 ;  /* 0x0000000dff0e723e */ /* 0x000fc400020006ff */
[----:B------:R-:W-:Y:S01]  /*16670*/  F2FP.F16.E4M3.UNPACK_B R37, R37.H1 ;  /* 0x00000025ff25723e */ /* 0x000fe200030006ff */
[--C-:B------:R-:W-:Y:S02]  /*16680*/  HADD2.F32 R40, -RZ, R39.reuse.H0_H0 ;  /* 0x20000027ff287230 */ /* 0x100fe40000004100 */
[----:B------:R-:W-:Y:S01]  /*16690*/  HADD2.F32 R28, -RZ, R14.H0_H0 ;  /* 0x2000000eff1c7230 */ /* 0x000fe20000004100 */
[-C--:B0-----:R-:W-:Y:S01]  /*166a0*/  F2FP.F16.E4M3.UNPACK_B R10, R5.reuse ;  /* 0x00000005ff0a723e */ /* 0x081fe200020006ff */
[----:B------:R-:W-:Y:S01]  /*166b0*/  HADD2.F32 R39, -RZ, R39.H1_H1 ;  /* 0x30000027ff277230 */ /* 0x000fe20000004100 */
[----:B------:R-:W-:Y:S02]  /*166c0*/  F2FP.F16.E4M3.UNPACK_B R20, R5.H1 ;  /* 0x00000005ff14723e */ /* 0x000fe400030006ff */
[----:B------:R-:W-:Y:S01]  /*166d0*/  F2FP.F16.E4M3.UNPACK_B R30, R7 ;  /* 0x00000007ff1e723e */ /* 0x000fe200020006ff */
[--C-:B------:R-:W-:Y:S01]  /*166e0*/  HADD2.F32 R9, -RZ, R10.reuse.H0_H0 ;  /* 0x2000000aff097230 */ /* 0x100fe20000004100 */
[-C--:B-1----:R-:W-:Y:S01]  /*166f0*/  F2FP.F16.E4M3.UNPACK_B R11, R25.reuse ;  /* 0x00000019ff0b723e */ /* 0x082fe200020006ff */
[----:B------:R-:W-:Y:S01]  /*16700*/  HADD2.F32 R10, -RZ, R10.H1_H1 ;  /* 0x3000000aff0a7230 */ /* 0x000fe20000004100 */
[----:B------:R-:W-:-:S02]  /*16710*/  F2FP.F16.E4M3.UNPACK_B R21, R25.H1 ;  /* 0x00000019ff15723e */ /* 0x000fc400030006ff */
[-C--:B------:R-:W-:Y:S01]  /*16720*/  F2FP.F16.E4M3.UNPACK_B R25, R24.reuse ;  /* 0x00000018ff19723e */ /* 0x080fe200020006ff */
[--C-:B------:R-:W-:Y:S01]  /*16730*/  HADD2.F32 R5, -RZ, R11.reuse.H0_H0 ;  /* 0x2000000bff057230 */ /* 0x100fe20000004100 */
[----:B------:R-:W-:Y:S01]  /*16740*/  F2FP.F16.E4M3.UNPACK_B R34, R24.H1 ;  /* 0x00000018ff22723e */ /* 0x000fe200030006ff */
[----:B------:R-:W-:Y:S01]  /*16750*/  HADD2.F32 R11, -RZ, R11.H1_H1 ;  /* 0x3000000bff0b7230 */ /* 0x000fe20000004100 */
[-C--:B------:R-:W-:Y:S02]  /*16760*/  F2FP.F16.E4M3.UNPACK_B R31, R27.reuse ;  /* 0x0000001bff1f723e */ /* 0x080fe400020006ff */
[C---:B------:R-:W-:Y:S01]  /*16770*/  FMUL.FTZ R24, R5.reuse, R40 ;  /* 0x0000002805187220 */ /* 0x040fe20000410000 */
[----:B------:R-:W-:Y:S01]  /*16780*/  F2FP.F16.E4M3.UNPACK_B R38, R27.H1 ;  /* 0x0000001bff26723e */ /* 0x000fe200030006ff */
[-C--:B------:R-:W-:Y:S01]  /*16790*/  FMUL.FTZ R27, R5, R28.reuse ;  /* 0x0000001c051b7220 */ /* 0x080fe20000410000 */
[----:B------:R-:W-:Y:S01]  /*167a0*/  FMUL.FTZ R41, R11, R39 ;  /* 0x000000270b297220 */ /* 0x000fe20000410000 */
[C---:B------:R-:W-:Y:S01]  /*167b0*/  FFMA.FTZ R5, R9.reuse, R28, -R24 ;  /* 0x0000001c09057223 */ /* 0x040fe20000010818 */
[----:B------:R-:W-:Y:S01]  /*167c0*/  F2FP.F16.E4M3.UNPACK_B R24, R13.H1 ;  /* 0x0000000dff18723e */ /* 0x000fe200030006ff */
[----:B------:R-:W-:Y:S01]  /*167d0*/  FFMA.FTZ R9, R9, R40, R27 ;  /* 0x0000002809097223 */ /* 0x000fe2000001001b */
[----:B------:R-:W-:Y:S01]  /*167e0*/  HADD2.F32 R27, -RZ, R14.H1_H1 ;  /* 0x3000000eff1b7230 */ /* 0x000fe20000004100 */
[----:B------:R-:W-:Y:S01]  /*167f0*/  F2FP.F16.E4M3.UNPACK_B R35, R7.H1 ;  /* 0x00000007ff23723e */ /* 0x000fe200030006ff */
[----:B------:R-:W-:Y:S01]  /*16800*/  HADD2.F32 R40, -RZ, R37.H0_H0 ;  /* 0x20000025ff287230 */ /* 0x000fe20000004100 */
[----:B------:R-:W-:Y:S01]  /*16810*/  F2FP.F16.E4M3.UNPACK_B R32, R4.H1 ;  /* 0x00000004ff20723e */ /* 0x000fe200030006ff */
[----:B------:R-:W-:-:S02]  /*16820*/  HADD2.F32 R14, -RZ, R21.H0_H0 ;  /* 0x20000015ff0e7230 */ /* 0x000fc40000004100 */
[-C--:B------:R-:W-:Y:S01]  /*16830*/  FMUL.FTZ R44, R11, R27.reuse ;  /* 0x0000001b0b2c7220 */ /* 0x080fe20000410000 */
[----:B------:R-:W-:Y:S01]  /*16840*/  HADD2.F32 R28, -RZ, R24.H0_H0 ;  /* 0x20000018ff1c7230 */ /* 0x000fe20000004100 */
[----:B------:R-:W-:Y:S01]  /*16850*/  F2FP.F16.E4M3.UNPACK_B R15, R4 ;  /* 0x00000004ff0f723e */ /* 0x000fe200020006ff */
[----:B------:R-:W-:Y:S02]  /*16860*/  HADD2.F32 R13, -RZ, R20.H0_H0 ;  /* 0x20000014ff0d7230 */ /* 0x000fe40000004100 */
[C---:B------:R-:W-:Y:S01]  /*16870*/  FMUL.FTZ R46, R14.reuse, R40 ;  /* 0x000000280e2e7220 */ /* 0x040fe20000410000 */
[----:B------:R-:W-:Y:S01]  /*16880*/  F2FP.F16.E4M3.UNPACK_B R4, R6 ;  /* 0x00000006ff04723e */ /* 0x000fe200020006ff */
        /* <DEDUP_REMOVED lines=8> */
[----:B------:R-:W-:Y:S02]  /*16910*/  HADD2.F32 R27, -RZ, R24.H1_H1 ;  /* 0x30000018ff1b7230 */ /* 0x000fe40000004100 */
[----:B------:R-:W-:Y:S01]  /*16920*/  FFMA.FTZ R10, R10, R39, R44 ;  /* 0x000000270a0a7223 */ /* 0x000fe2000001002c */
[----:B------:R-:W-:Y:S01]  /*16930*/  HADD2.F32 R20, -RZ, R21.H1_H1 ;  /* 0x30000015ff147230 */ /* 0x000fe20000004100 */
[----:B------:R-:W-:Y:S01]  /*16940*/  F2FP.F16.E4M3.UNPACK_B R7, R6.H1 ;  /* 0x00000006ff07723e */ /* 0x000fe200030006ff */
[----:B------:R-:W-:Y:S01]  /*16950*/  HADD2.F32 R43, -RZ, R40.H0_H0 ;  /* 0x20000028ff2b7230 */ /* 0x000fe20000004100 */
[----:B------:R-:W-:Y:S01]  /*16960*/  F2FP.F16.E4M3.UNPACK_B R6, R26 ;  /* 0x0000001aff06723e */ /* 0x000fe200020006ff */
[----:B------:R-:W-:-:S02]  /*16970*/  HADD2.F32 R24, -RZ, R31.H0_H0 ;  /* 0x2000001fff187230 */ /* 0x000fc40000004100 */
[C---:B------:R-:W-:Y:S01]  /*16980*/  FMUL.FTZ R45, R20.reuse, R41 ;  /* 0x00000029142d7220 */ /* 0x040fe20000410000 */
[--C-:B------:R-:W-:Y:S02]  /*16990*/  HADD2.F32 R39, -RZ, R37.reuse.H0_H0 ;  /* 0x20000025ff277230 */ /* 0x100fe40000004100 */
[----:B------:R-:W-:Y:S01]  /*169a0*/  FMUL.FTZ R44, R20, R27 ;  /* 0x0000001b142c7220 */ /* 0x000fe20000410000 */
[----:B------:R-:W-:Y:S02]  /*169b0*/  HADD2.F32 R21, -RZ, R30.H0_H0 ;  /* 0x2000001eff157230 */ /* 0x000fe40000004100 */
[----:B------:R-:W-:Y:S01]  /*169c0*/  FMUL.FTZ R46, R24, R43 ;  /* 0x0000002b182e7220 */ /* 0x000fe20000410000 */
[----:B------:R-:W-:Y:S01]  /*169d0*/  FFMA.FTZ R20, R28, R27, -R45 ;  /* 0x0000001b1c147223 */ /* 0x000fe2000001082d */
[----:B------:R-:W-:Y:S01]  /*169e0*/  FMUL.FTZ R48, R24, R39 ;  /* 0x0000002718307220 */ /* 0x000fe20000410000 */
[----:B------:R-:W-:Y:S01]  /*169f0*/  FFMA.FTZ R28, R28, R41, R44 ;  /* 0x000000291c1c7223 */ /* 0x000fe2000001002c */
[----:B------:R-:W-:Y:S01]  /*16a00*/  FFMA.FTZ R24, R21, R39, -R46 ;  /* 0x0000002715187223 */ /* 0x000fe2000001082e */
[----:B------:R-:W-:Y:S01]  /*16a10*/  HADD2.F32 R39, -RZ, R37.H1_H1 ;  /* 0x30000025ff277230 */ /* 0x000fe20000004100 */
[----:B------:R-:W-:Y:S01]  /*16a20*/  F2FP.F16.E4M3.UNPACK_B R41, R42.H1 ;  /* 0x0000002aff29723e */ /* 0x000fe200030006ff */
[----:B------:R-:W-:Y:S01]  /*16a30*/  HADD2.F32 R42, -RZ, R40.H1_H1 ;  /* 0x30000028ff2a7230 */ /* 0x000fe20000004100 */
[----:B------:R-:W-:Y:S01]  /*16a40*/  F2FP.F16.E4M3.UNPACK_B R37, R33.H1 ;  /* 0x00000021ff25723e */ /* 0x000fe200030006ff */
[----:B------:R-:W-:-:S02]  /*16a50*/  HADD2.F32 R31, -RZ, R31.H1_H1 ;  /* 0x3000001fff1f7230 */ /* 0x000fc40000004100 */
[----:B------:R-:W-:Y:S01]  /*16a60*/  FFMA.FTZ R21, R21, R43, R48 ;  /* 0x0000002b15157223 */ /* 0x000fe20000010030 */
[----:B------:R-:W-:Y:S01]  /*16a70*/  HADD2.F32 R44, -RZ, R41.H0_H0 ;  /* 0x20000029ff2c7230 */ /* 0x000fe20000004100 */
[----:B------:R-:W-:Y:S01]  /*16a80*/  F2FP.F16.E4M3.UNPACK_B R26, R26.H1 ;  /* 0x0000001aff1a723e */ /* 0x000fe200030006ff */
[----:B------:R-:W-:Y:S02]  /*16a90*/  HADD2.F32 R27, -RZ, R38.H0_H0 ;  /* 0x20000026ff1b7230 */ /* 0x000fe40000004100 */
[C---:B------:R-:W-:Y:S01]  /*16aa0*/  FMUL.FTZ R43, R31.reuse, R42 ;  /* 0x0000002a1f2b7220 */ /* 0x040fe20000410000 */
[----:B------:R-:W-:Y:S02]  /*16ab0*/  HADD2.F32 R40, -RZ, R37.H0_H0 ;  /* 0x20000025ff287230 */ /* 0x000fe40000004100 */
[----:B------:R-:W-:Y:S01]  /*16ac0*/  FMUL.FTZ R31, R31, R39 ;  /* 0x000000271f1f7220 */ /* 0x000fe20000410000 */
[----:B------:R-:W-:Y:S02]  /*16ad0*/  HADD2.F32 R30, -RZ, R30.H1_H1 ;  /* 0x3000001eff1e7230 */ /* 0x000fe40000004100 */
[----:B------:R-:W-:Y:S01]  /*16ae0*/  FMUL.FTZ R46, R27, R44 ;  /* 0x0000002c1b2e7220 */ /* 0x000fe20000410000 */
[----:B------:R-:W-:-:S02]  /*16af0*/  HADD2.F32 R33, -RZ, R35.H0_H0 ;  /* 0x20000023ff217230 */ /* 0x000fc40000004100 */
[----:B------:R-:W-:Y:S01]  /*16b00*/  FMUL.FTZ R45, R27, R40 ;  /* 0x000000281b2d7220 */ /* 0x000fe20000410000 */
[----:B------:R-:W-:Y:S01]  /*16b10*/  F2FP.SATFINITE.E4M3.F32.PACK_AB_MERGE_C R11, R20, R11, RZ ;  /* 0x0000000b140b723e */ /* 0x000fe200048070ff */
[C---:B------:R-:W-:Y:S01]  /*16b20*/  FFMA.FTZ R27, R30.reuse, R39, -R43 ;  /* 0x000000271e1b7223 */ /* 0x040fe2000001082b */
[----:B------:R-:W-:Y:S01]  /*16b30*/  FFMA.FTZ R30, R30, R42, R31 ;  /* 0x0000002a1e1e7223 */ /* 0x000fe2000001001f */
[C---:B------:R-:W-:Y:S01]  /*16b40*/  FFMA.FTZ R31, R33.reuse, R40, -R46 ;  /* 0x00000028211f7223 */ /* 0x040fe2000001082e */
[----:B------:R-:W-:Y:S01]  /*16b50*/  F2FP.F16.E4M3.UNPACK_B R43, R29.H1 ;  /* 0x0000001dff2b723e */ /* 0x000fe200030006ff */
[----:B------:R-:W-:Y:S01]  /*16b60*/  HADD2.F32 R42, -RZ, R37.H1_H1 ;  /* 0x30000025ff2a7230 */ /* 0x000fe20000004100 */
[----:B------:R-:W-:Y:S01]  /*16b70*/  F2FP.F16.E4M3.UNPACK_B R40, R12.H1 ;  /* 0x0000000cff28723e */ /* 0x000fe200030006ff */
[----:B------:R-:W-:Y:S02]  /*16b80*/  HADD2.F32 R46, -RZ, R41.H1_H1 ;  /* 0x30000029ff2e7230 */ /* 0x000fe40000004100 */
[----:B------:R-:W-:Y:S01]  /*16b90*/  FFMA.FTZ R33, R33, R44, R45 ;  /* 0x0000002c21217223 */ /* 0x000fe2000001002d */
[----:B------:R-:W-:Y:S01]  /*16ba0*/  HADD2.F32 R39, -RZ, R38.H1_H1 ;  /* 0x30000026ff277230 */ /* 0x000fe20000004100 */
[----:B------:R-:W-:Y:S01]  /*16bb0*/  F2FP.SATFINITE.E4M3.F32.PACK_AB_MERGE_C R13, R28, R13, RZ ;  /* 0x0000000d1c0d723e */ /* 0x000fe200048070ff */
[----:B------:R-:W-:Y:S01]  /*16bc0*/  HADD2.F32 R37, -RZ, R35.H1_H1 ;  /* 0x30000023ff257230 */ /* 0x000fe20000004100 */
[----:B------:R-:W-:Y:S01]  /*16bd0*/  F2FP.SATFINITE.E4M3.F32.PACK_AB_MERGE_C R5, R14, R5, R11 ;  /* 0x000000050e05723e */ /* 0x000fe2000480700b */
[----:B------:R-:W-:-:S02]  /*16be0*/  HADD2.F32 R44, -RZ, R43.H0_H0 ;  /* 0x2000002bff2c7230 */ /* 0x000fc40000004100 */
[C---:B------:R-:W-:Y:S01]  /*16bf0*/  FMUL.FTZ R50, R39.reuse, R46 ;  /* 0x0000002e27327220 */ /* 0x040fe20000410000 */
[----:B------:R-:W-:Y:S02]  /*16c00*/  HADD2.F32 R38, -RZ, R34.H0_H0 ;  /* 0x20000022ff267230 */ /* 0x000fe40000004100 */
[-C--:B------:R-:W-:Y:S01]  /*16c10*/  FMUL.FTZ R45, R39, R42.reuse ;  /* 0x0000002a272d7220 */ /* 0x080fe20000410000 */
[----:B------:R-:W-:Y:S02]  /*16c20*/  HADD2.F32 R41, -RZ, R40.H0_H0 ;  /* 0x20000028ff297230 */ /* 0x000fe40000004100 */
[C---:B------:R-:W-:Y:S01]  /*16c30*/  FFMA.FTZ R50, R37.reuse, R42, -R50 ;  /* 0x0000002a25327223 */ /* 0x040fe20000010832 */
[----:B------:R-:W-:Y:S02]  /*16c40*/  HADD2.F32 R35, -RZ, R32.H0_H0 ;  /* 0x20000020ff237230 */ /* 0x000fe40000004100 */
[C---:B------:R-:W-:Y:S01]  /*16c50*/  FMUL.FTZ R48, R38.reuse, R44 ;  /* 0x0000002c26307220 */ /* 0x040fe20000410000 */
[----:B------:R-:W-:Y:S01]  /*16c60*/  FFMA.FTZ R46, R37, R46, R45 ;  /* 0x0000002e252e7223 */ /* 0x000fe2000001002d */
[----:B------:R-:W-:Y:S01]  /*16c70*/  FMUL.FTZ R39, R38, R41 ;  /* 0x0000002926277220 */ /* 0x000fe20000410000 */
[----:B------:R-:W-:Y:S01]  /*16c80*/  HADD2.F32 R43, -RZ, R43.H1_H1 ;  /* 0x3000002bff2b7230 */ /* 0x000fe20000004100 */
[----:B------:R-:W-:Y:S01]  /*16c90*/  F2FP.F16.E4M3.UNPACK_B R38, R29 ;  /* 0x0000001dff26723e */ /* 0x000fe200020006ff */
[----:B------:R-:W-:-:S02]  /*16ca0*/  HADD2.F32 R34, -RZ, R34.H1_H1 ;  /* 0x30000022ff227230 */ /* 0x000fc40000004100 */
[C---:B------:R-:W-:Y:S01]  /*16cb0*/  FFMA.FTZ R48, R35.reuse, R41, -R48 ;  /* 0x0000002923307223 */ /* 0x040fe20000010830 */
[----:B------:R-:W-:Y:S02]  /*16cc0*/  HADD2.F32 R37, -RZ, R40.H1_H1 ;  /* 0x30000028ff257230 */ /* 0x000fe40000004100 */
[----:B------:R-:W-:Y:S01]  /*16cd0*/  FFMA.FTZ R44, R35, R44, R39 ;  /* 0x0000002c232c7223 */ /* 0x000fe20000010027 */
        /* <DEDUP_REMOVED lines=29> */
[--C-:B------:R-:W-:Y:S01]  /*16eb0*/  HADD2.F32 R15, -RZ, R12.reuse.H0_H0 ;  /* 0x2000000cff0f7230 */ /* 0x100fe20000004100 */
[----:B------:R-:W-:Y:S01]  /*16ec0*/  F2FP.SATFINITE.E4M3.F32.PACK_AB_MERGE_C R11, R30, R21, R33 ;  /* 0x000000151e0b723e */ /* 0x000fe20004807021 */
[----:B------:R-:W-:Y:S02]  /*16ed0*/  HADD2.F32 R29, -RZ, R12.H1_H1 ;  /* 0x3000000cff1d7230 */ /* 0x000fe40000004100 */
[C---:B------:R-:W-:Y:S01]  /*16ee0*/  FMUL.FTZ R45, R25.reuse, R32 ;  /* 0x00000020192d7220 */ /* 0x040fe20000410000 */
[----:B------:R-:W-:Y:S02]  /*16ef0*/  HADD2.F32 R12, -RZ, R7.H0_H0 ;  /* 0x20000007ff0c7230 */ /* 0x000fe40000004100 */
[----:B------:R-:W-:Y:S01]  /*16f00*/  FMUL.FTZ R25, R25, R15 ;  /* 0x0000000f19197220 */ /* 0x000fe20000410000 */
[----:B------:R-:W-:Y:S02]  /*16f10*/  HADD2.F32 R35, -RZ, R35.H1_H1 ;  /* 0x30000023ff237230 */ /* 0x000fe40000004100 */
        /* <DEDUP_REMOVED lines=37> */
.L_x_3206:
[----:B------:R-:W-:Y:S05]  /*17170*/  BSYNC B0 ;  /* 0x0000000000007941 */ /* 0x000fea0003800000 */
.L_x_3178:
        /* <DEDUP_REMOVED lines=8> */
.L_x_3175:
[----:B----4-:R-:W4:Y:S01]  /*17200*/  S2R R0, SR_TID.X ;  /* 0x0000000000007919 */ /* 0x010f220000002100 */
[----:B------:R-:W-:Y:S05]  /*17210*/  WARPSYNC.ALL ;  /* 0x0000000000007948 */ /* 0x000fea0003800000 */
[----:B----4-:R-:W-:-:S04]  /*17220*/  SHF.R.U32.HI R0, RZ, 0x7, R0 ;  /* 0x00000007ff007819 */ /* 0x010fc80000011600 */
[----:B0-23-5:R-:W-:Y:S01]  /*17230*/  IADD3 R5, R0, 0x8, RZ ;  /* 0x0000000800057810 */ /* 0x02dfe20007ffe0ff */
[----:B------:R-:W-:-:S04]  /*17240*/  IMAD.U32 R0, RZ, RZ, UR38 ;  /* 0x00000026ff007e24 */ /* 0x000fc8000f8e00ff */
[----:B------:R0:W-:Y:S01]  /*17250*/  BAR.SYNC.DEFER_BLOCKING R5, 0x100 ;  /* 0x000400050000751d */ /* 0x0001e20000010000 */
[----:B------:R-:W-:-:S13]  /*17260*/  ISETP.NE.AND P0, PT, R0, 0x3, PT ;  /* 0x000000030000780c */ /* 0x000fda0003f05270 */
[----:B0-----:R-:W-:Y:S05]  /*17270*/  @!P0 BRA `(.L_x_3223) ;  /* 0x0000000000048947 */ /* 0x001fea0003800000 */
[----:B------:R-:W-:Y:S01]  /*17280*/  BPT.TRAP 0x1 ;  /* 0x000000040000795c */ /* 0x000fe20000300000 */
.L_x_3223:
[----:B------:R-:W-:Y:S01]  /*17290*/  IMAD R4, R222, 0x8, R216 ;  /* 0x00000008de047824 */ /* 0x000fe200078e02d8 */
[----:B------:R-:W-:-:S04]  /*172a0*/  SHF.L.U32 R14, R223, 0x1f, RZ ;  /* 0x0000001fdf0e7819 */ /* 0x000fc800000006ff */
[----:B------:R0:W2:Y:S01]  /*172b0*/  SYNCS.PHASECHK.TRANS64.TRYWAIT P1, [R4+URZ+0x38830], R14 ;  /* 0x0388300e040075a7 */ /* 0x0000a2000802017f */
[----:B------:R-:W-:Y:S05]  /*172c0*/  @!P0 BRA `(.L_x_3224) ;  /* 0x0000000000048947 */ /* 0x000fea0003800000 */
[----:B------:R-:W-:Y:S01]  /*172d0*/  BPT.TRAP 0x1 ;  /* 0x000000040000795c */ /* 0x000fe20000300000 */
.L_x_3224:
[----:B--2---:R-:W-:Y:S05]  /*172e0*/  @P1 BRA `(.L_x_3225) ;  /* 0x0000000000081947 */ /* 0x004fea0003800000 */
[----:B------:R-:W2:Y:S02]  /*172f0*/  SYNCS.PHASECHK.TRANS64.TRYWAIT P1, [R4+URZ+0x38830], R14 ;  /* 0x0388300e040075a7 */ /* 0x000ea4000802017f */
[----:B--2---:R-:W-:Y:S05]  /*17300*/  @!P1 BRA `(.L_x_3226) ;  /* 0x000001ac00749947 */ /* 0x004fea0003800000 */
.L_x_3225:
[----:B------:R-:W-:Y:S05]  /*17310*/  WARPSYNC.ALL ;  /* 0x0000000000007948 */ /* 0x000fea0003800000 */
[----:B------:R-:W-:Y:S01]  /*17320*/  R2UR UR4, R216 ;  /* 0x00000000d80472ca */ /* 0x000fe200000e0000 */
[----:B------:R-:W-:Y:S01]  /*17330*/  IMAD.MOV.U32 R9, RZ, RZ, 0x40000040 ;  /* 0x40000040ff097424 */ /* 0x000fe200078e00ff */
[----:B------:R-:W-:Y:S01]  /*17340*/  LOP3.LUT R8, R36, 0x10000, RZ, 0xfc, !PT ;  /* 0x0001000024087812 */ /* 0x000fe200078efcff */
[----:B------:R-:W-:Y:S01]  /*17350*/  IMAD.MOV.U32 R7, RZ, RZ, 0x40000040 ;  /* 0x40000040ff077424 */ /* 0x000fe200078e00ff */
[----:B------:R-:W-:Y:S01]  /*17360*/  WARPGROUP.ARRIVE ;  /* 0x00000000000079c5 */ /* 0x000fe20000000000 */
[----:B------:R-:W-:Y:S01]  /*17370*/  IMAD.MOV.U32 R93, RZ, RZ, 0x40000040 ;  /* 0x40000040ff5d7424 */ /* 0x000fe200078e00ff */
[----:B------:R-:W-:Y:S01]  /*17380*/  R2UR UR5, R9 ;  /* 0x00000000090572ca */ /* 0x000fe200000e0000 */
[C---:B------:R-:W-:Y:S01]  /*17390*/  VIADD R92, R8.reuse, 0x2 ;  /* 0x00000002085c7836 */ /* 0x040fe20000000000 */
[----:B------:R-:W-:Y:S01]  /*173a0*/  R2UR UR7, R7 ;  /* 0x00000000070772ca */ /* 0x000fe200000e0000 */
[C---:B------:R-:W-:Y:S01]  /*173b0*/  VIADD R90, R8.reuse, 0x4 ;  /* 0x00000004085a7836 */ /* 0x040fe20000000000 */
[----:B------:R-:W-:Y:S01]  /*173c0*/  MOV R11, 0x40000040 ;  /* 0x40000040000b7802 */ /* 0x000fe20000000f00 */
[----:B------:R-:W-:Y:S01]  /*173d0*/  IMAD.MOV.U32 R91, RZ, RZ, 0x40000040 ;  /* 0x40000040ff5b7424 */ /* 0x000fe200078e00ff */
[----:B------:R-:W-:Y:S01]  /*173e0*/  MOV R7, 0x40000040 ;  /* 0x4000004000077802 */ /* 0x000fe20000000f00 */
[----:B------:R-:W-:Y:S01]  /*173f0*/  UIADD3 UR4, UR4, 0x28400, URZ ;  /* 0x0002840004047890 */ /* 0x000fe2000fffe03f */
[C---:B------:R-:W-:Y:S01]  /*17400*/  VIADD R88, R8.reuse, 0x6 ;  /* 0x0000000608587836 */ /* 0x040fe20000000000 */
[----:B------:R-:W3:Y:S01]  /*17410*/  S2R R0, SR_TID.X ;  /* 0x0000000000007919 */ /* 0x000ee20000002100 */
[----:B------:R-:W-:Y:S01]  /*17420*/  IMAD.MOV.U32 R89, RZ, RZ, 0x40000040 ;  /* 0x40000040ff597424 */ /* 0x000fe200078e00ff */
[----:B------:R-:W-:Y:S01]  /*17430*/  USHF.R.U32.HI UR4, URZ, 0x4, UR4 ;  /* 0x000000043f047899 */ /* 0x000fe20008011604 */
[C---:B------:R-:W-:Y:S01]  /*17440*/  VIADD R20, R8.reuse, 0x400 ;  /* 0x0000040008147836 */ /* 0x040fe20000000000 */
[----:B------:R-:W-:Y:S01]  /*17450*/  STL.64 [R1+0x18], R92 ;  /* 0x0000185c01007387 */ /* 0x000fe20000100a00 */
[----:B------:R-:W-:Y:S01]  /*17460*/  IMAD.MOV.U32 R21, RZ, RZ, 0x40000040 ;  /* 0x40000040ff157424 */ /* 0x000fe200078e00ff */
[----:B------:R-:W-:Y:S01]  /*17470*/  ULOP3.LUT UR4, UR4, 0x3fff, URZ, 0xc0, !UPT ;  /* 0x00003fff04047892 */ /* 0x000fe2000f8ec03f */
[C---:B------:R-:W-:Y:S01]  /*17480*/  VIADD R228, R8.reuse, 0x402 ;  /* 0x0000040208e47836 */ /* 0x040fe20000000000 */
[----:B------:R-:W-:Y:S01]  /*17490*/  STL.64 [R1+0x10], R90 ;  /* 0x0000105a01007387 */ /* 0x000fe20000100a00 */
[----:B------:R-:W-:Y:S01]  /*174a0*/  IMAD.MOV.U32 R229, RZ, RZ, 0x40000040 ;  /* 0x40000040ffe57424 */ /* 0x000fe200078e00ff */
[----:B------:R-:W-:Y:S01]  /*174b0*/  ULOP3.LUT UR40, UR4, 0x10000, URZ, 0xfc, !UPT ;  /* 0x0001000004287892 */ /* 0x000fe2000f8efc3f */
[C---:B------:R-:W-:Y:S01]  /*174c0*/  VIADD R226, R8.reuse, 0x404 ;  /* 0x0000040408e27836 */ /* 0x040fe20000000000 */
[----:B------:R-:W-:Y:S01]  /*174d0*/  STL.64 [R1+0x8], R88 ;  /* 0x0000085801007387 */ /* 0x000fe20000100a00 */
[----:B------:R-:W-:Y:S01]  /*174e0*/  R2UR UR4, R8 ;  /* 0x00000000080472ca */ /* 0x000fe200000e0000 */
[----:B------:R-:W-:-:S02]  /*174f0*/  IMAD.MOV.U32 R227, RZ, RZ, 0x40000040 ;  /* 0x40000040ffe37424 */ /* 0x000fc400078e00ff */
[----:B------:R-:W-:Y:S01]  /*17500*/  LEA R6, R222, UR40, 0xb ;  /* 0x00000028de067c11 */ /* 0x000fe2000f8e58ff */
[----:B------:R-:W-:Y:S01]  /*17510*/  VIADD R12, R8, 0x406 ;  /* 0x00000406080c7836 */ /* 0x000fe20000000000 */
[----:B------:R4:W-:Y:S01]  /*17520*/  STL.64 [R1], R20 ;  /* 0x0000001401007387 */ /* 0x0009e20000100a00 */
[----:B------:R-:W-:Y:S01]  /*17530*/  IMAD.MOV.U32 R13, RZ, RZ, 0x40000040 ;  /* 0x40000040ff0d7424 */ /* 0x000fe200078e00ff */
[C---:B------:R-:W-:Y:S01]  /*17540*/  R2UR UR6, R6.reuse ;  /* 0x00000000060672ca */ /* 0x040fe200000e0000 */
[----:B------:R-:W-:Y:S01]  /*17550*/  VIADD R10, R6, 0x2 ;  /* 0x00000002060a7836 */ /* 0x000fe20000000000 */
[----:B---3--:R-:W-:-:S11]  /*17560*/  SHF.R.U32.HI R0, RZ, 0x7, R0 ;  /* 0x00000007ff007819 */ /* 0x008fd60000011600 */
[----:B------:R-:W-:Y:S01]  /*17570*/  QGMMA.64x128x32.F32.E4M3.E4M3 R24, gdesc[UR4], RZ, !UPT, gsb0 ;  /* 0x01e00000041879f3 */ /* 0x000fe2000c0008ff */
[----:B------:R-:W-:Y:S02]  /*17580*/  R2UR UR4, R92 ;  /* 0x000000005c0472ca */ /* 0x000fe400000e0000 */
[----:B------:R-:W-:Y:S02]  /*17590*/  R2UR UR5, R93 ;  /* 0x000000005d0572ca */ /* 0x000fe400000e0000 */
[----:B------:R-:W-:Y:S01]  /*175a0*/  R2UR UR6, R10 ;  /* 0x000000000a0672ca */ /* 0x000fe200000e0000 */
[----:B------:R-:W-:Y:S01]  /*175b0*/  VIADD R10, R6, 0x4 ;  /* 0x00000004060a7836 */ /* 0x000fe20000000000 */
[----:B------:R-:W-:Y:S01]  /*175c0*/  R2UR UR7, R11 ;  /* 0x000000000b0772ca */ /* 0x000fe200000e0000 */
[----:B------:R-:W-:Y:S01]  /*175d0*/  IMAD.MOV.U32 R11, RZ, RZ, 0x40000040 ;  /* 0x40000040ff0b7424 */ /* 0x000fe200078e00ff */
[----:B------:R-:W-:Y:S02]  /*175e0*/  WARPGROUP.DEPBAR.LE gsb0, 0x0 ;  /* 0x00008000000079c5 */ /* 0x000fe40000010000 */
[----:B------:R-:W-:-:S09]  /*175f0*/  WARPGROUP.ARRIVE ;  /* 0x00000000000079c5 */ /* 0x000fd20000000000 */
[----:B------:R-:W-:Y:S01]  /*17600*/  QGMMA.64x128x32.F32.E4M3.E4M3 R24, gdesc[UR4], R24, gsb0 ;  /* 0x01e00000041879f3 */ /* 0x000fe20008000818 */
[----:B------:R-:W-:Y:S02]  /*17610*/  R2UR UR4, R90 ;  /* 0x000000005a0472ca */ /* 0x000fe400000e0000 */
[----:B------:R-:W-:Y:S02]  /*17620*/  R2UR UR5, R91 ;  /* 0x000000005b0572ca */ /* 0x000fe400000e0000 */
[----:B------:R-:W-:Y:S01]  /*17630*/  R2UR UR6, R10 ;  /* 0x000000000a0672ca */ /* 0x000fe200000e0000 */
[----:B------:R-:W-:Y:S01]  /*17640*/  VIADD R10, R6, 0x6 ;  /* 0x00000006060a7836 */ /* 0x000fe20000000000 */
[----:B------:R-:W-:Y:S02]  /*17650*/  R2UR UR7, R11 ;  /* 0x000000000b0772ca */ /* 0x000fe400000e0000 */
[----:B------:R-:W-:Y:S01]  /*17660*/  MOV R11, 0x40000040 ;  /* 0x40000040000b7802 */ /* 0x000fe20000000f00 */
[----:B------:R-:W-:-:S02]  /*17670*/  WARPGROUP.DEPBAR.LE gsb0, 0x0 ;  /* 0x00008000000079c5 */ /* 0x000fc40000010000 */
[----:B------:R-:W-:-:S08]  /*17680*/  WARPGROUP.ARRIVE ;  /* 0x00000000000079c5 */ /* 0x000fd00000000000 */
[----:B------:R-:W-:Y:S01]  /*17690*/  QGMMA.64x128x32.F32.E4M3.E4M3 R24, gdesc[UR4], R24, gsb0 ;  /* 0x01e00000041879f3 */ /* 0x000fe20008000818 */
        /* <DEDUP_REMOVED lines=14> */
[----:B------:R-:W-:Y:S02]  /*17780*/  MOV R11, 0x40000040 ;  /* 0x40000040000b7802 */ /* 0x000fe40000000f00 */
[----:B----4-:R-:W-:Y:S01]  /*17790*/  IADD3 R21, -R0, 0xb, RZ ;  /* 0x0000000b00157810 */ /* 0x010fe20007ffe1ff */
[----:B------:R-:W-:-:S02]  /*177a0*/  WARPGROUP.DEPBAR.LE gsb0, 0x0 ;  /* 0x00008000000079c5 */ /* 0x000fc40000010000 */
[----:B------:R-:W-:-:S06]  /*177b0*/  WARPGROUP.ARRIVE ;  /* 0x00000000000079c5 */ /* 0x000fcc0000000000 */
[----:B------:R-:W-:Y:S01]  /*177c0*/  QGMMA.64x128x32.F32.E4M3.E4M3 R24, gdesc[UR4], R24, gsb0 ;  /* 0x01e00000041879f3 */ /* 0x000fe20008000818 */
[----:B------:R-:W-:Y:S02]  /*177d0*/  R2UR UR4, R228 ;  /* 0x00000000e40472ca */ /* 0x000fe400000e0000 */
[----:B------:R-:W-:Y:S02]  /*177e0*/  R2UR UR5, R229 ;  /* 0x00000000e50572ca */ /* 0x000fe400000e0000 */
[----:B------:R-:W-:Y:S01]  /*177f0*/  R2UR UR6, R10 ;  /* 0x000000000a0672ca */ /* 0x000fe200000e0000 */
[C---:B------:R-:W-:Y:S01]  /*17800*/  VIADD R10, R6.reuse, 0x404 ;  /* 0x00000404060a7836 */ /* 0x040fe20000000000 */
[----:B------:R-:W-:Y:S01]  /*17810*/  R2UR UR7, R11 ;  /* 0x000000000b0772ca */ /* 0x000fe200000e0000 */
[----:B------:R-:W-:Y:S02]  /*17820*/  IMAD.MOV.U32 R11, RZ, RZ, 0x40000040 ;  /* 0x40000040ff0b7424 */ /* 0x000fe400078e00ff */
[----:B------:R-:W-:Y:S01]  /*17830*/  VIADD R6, R6, 0x406 ;  /* 0x0000040606067836 */ /* 0x000fe20000000000 */
[----:B------:R-:W-:-:S02]  /*17840*/  WARPGROUP.DEPBAR.LE gsb0, 0x0 ;  /* 0x00008000000079c5 */ /* 0x000fc40000010000 */
[----:B------:R-:W-:-:S07]  /*17850*/  WARPGROUP.ARRIVE ;  /* 0x00000000000079c5 */ /* 0x000fce0000000000 */
[----:B------:R-:W-:Y:S01]  /*17860*/  QGMMA.64x128x32.F32.E4M3.E4M3 R24, gdesc[UR4], R24, gsb0 ;  /* 0x01e00000041879f3 */ /* 0x000fe20008000818 */
[----:B------:R-:W-:Y:S02]  /*17870*/  R2UR UR4, R226 ;  /* 0x00000000e20472ca */ /* 0x000fe400000e0000 */
[----:B------:R-:W-:Y:S02]  /*17880*/  R2UR UR5, R227 ;  /* 0x00000000e30572ca */ /* 0x000fe400000e0000 */
[----:B------:R-:W-:Y:S02]  /*17890*/  R2UR UR6, R10 ;  /* 0x000000000a0672ca */ /* 0x000fe400000e0000 */
[----:B------:R-:W-:Y:S01]  /*178a0*/  R2UR UR7, R11 ;  /* 0x000000000b0772ca */ /* 0x000fe200000e0000 */
[----:B------:R-:W-:Y:S02]  /*178b0*/  WARPGROUP.DEPBAR.LE gsb0, 0x0 ;  /* 0x00008000000079c5 */ /* 0x000fe40000010000 */
[----:B------:R-:W-:-:S10]  /*178c0*/  WARPGROUP.ARRIVE ;  /* 0x00000000000079c5 */ /* 0x000fd40000000000 */
[----:B------:R-:W-:Y:S01]  /*178d0*/  QGMMA.64x128x32.F32.E4M3.E4M3 R24, gdesc[UR4], R24, gsb0 ;  /* 0x01e00000041879f3 */ /* 0x000fe20008000818 */
[----:B------:R-:W-:Y:S02]  /*178e0*/  R2UR UR4, R12 ;  /* 0x000000000c0472ca */ /* 0x000fe400000e0000 */
[----:B------:R-:W-:Y:S02]  /*178f0*/  R2UR UR5, R13 ;  /* 0x000000000d0572ca */ /* 0x000fe400000e0000 */
[----:B------:R-:W-:Y:S02]  /*17900*/  R2UR UR6, R6 ;  /* 0x00000000060672ca */ /* 0x000fe400000e0000 */
[----:B------:R-:W-:Y:S01]  /*17910*/  R2UR UR7, R7 ;  /* 0x00000000070772ca */ /* 0x000fe200000e0000 */
[----:B------:R-:W-:Y:S02]  /*17920*/  WARPGROUP.DEPBAR.LE gsb0, 0x0 ;  /* 0x00008000000079c5 */ /* 0x000fe40000010000 */
[----:B------:R-:W-:-:S10]  /*17930*/  WARPGROUP.ARRIVE ;  /* 0x00000000000079c5 */ /* 0x000fd40000000000 */
[----:B------:R-:W-:Y:S03]  /*17940*/  QGMMA.64x128x32.F32.E4M3.E4M3 R24, gdesc[UR4], R24, gsb0 ;  /* 0x01e00000041879f3 */ /* 0x000fe60008000818 */
[----:B------:R-:W-:Y:S02]  /*17950*/  WARPGROUP.DEPBAR.LE gsb0, 0x0 ;  /* 0x00008000000079c5 */ /* 0x000fe40000010000 */
[----:B------:R3:W-:Y:S06]  /*17960*/  BAR.ARV R21, 0x100 ;  /* 0x000400150000751d */ /* 0x0007ec0000002000 */
[----:B------:R-:W-:Y:S05]  /*17970*/  @!P0 BRA `(.L_x_3227) ;  /* 0x0000000000048947 */ /* 0x000fea0003800000 */
[----:B------:R-:W-:Y:S01]  /*17980*/  BPT.TRAP 0x1 ;  /* 0x000000040000795c */ /* 0x000fe20000300000 */
.L_x_3227:
[----:B------:R-:W4:Y:S01]  /*17990*/  LDL R6, [R1+0x2c] ;  /* 0x00002c0001067983 */ /* 0x000f220000100800 */
[----:B-1----:R-:W1:Y:S03]  /*179a0*/  LDC R3, c[0x0][0x448] ;  /* 0x00011200ff037b82 */ /* 0x002e660000000800 */
[----:B------:R-:W4:Y:S04]  /*179b0*/  LDL R0, [R1+0x58] ;  /* 0x0000580001007983 */ /* 0x000f280000100800 */
[----:B------:R-:W5:Y:S04]  /*179c0*/  LDL R20, [R1+0x30] ;  /* 0x0000300001147983 */ /* 0x000f680000100800 */
[----:B------:R-:W2:Y:S04]  /*179d0*/  LDL R15, [R1+0x44] ;  /* 0x00004400010f7983 */ /* 0x000ea80000100800 */
[----:B------:R-:W3:Y:S01]  /*179e0*/  LDL R11, [R1+0x24] ;  /* 0x00002400010b7983 */ /* 0x000ee20000100800 */
[----:B------:R-:W-:-:S02]  /*179f0*/  LOP3.LUT R23, R23, 0xfffffff7, RZ, 0xc0, !PT ;  /* 0xfffffff717177812 */ /* 0x000fc400078ec0ff */
[----:B-1----:R-:W-:-:S13]  /*17a00*/  ISETP.NE.AND P1, PT, R3, 0x1, PT ;  /* 0x000000010300780c */ /* 0x002fda0003f25270 */
[----:B------:R-:W1:Y:S01]  /*17a10*/  @P1 LDC R3, c[0x0][0x44c] ;  /* 0x00011300ff031b82 */ /* 0x000e620000000800 */
[----:B------:R-:W-:-:S07]  /*17a20*/  @P1 LOP3.LUT R23, R23, 0x8, RZ, 0xfc, !PT ;  /* 0x0000000817171812 */ /* 0x000fce00078efcff */
[----:B------:R-:W0:Y:S01]  /*17a30*/  @P1 LDC R7, c[0x0][0x450] ;  /* 0x00011400ff071b82 */ /* 0x000e220000000800 */
[----:B----4-:R-:W-:-:S04]  /*17a40*/  IMAD.IADD R10, R0, 0x1, R6 ;  /* 0x00000001000a7824 */ /* 0x010fc800078e0206 */
[----:B-1----:R-:W-:-:S04]  /*17a50*/  @P1 IMAD.HI.U32 R0, R10, R3, RZ ;  /* 0x000000030a001227 */ /* 0x002fc800078e00ff */
[----:B------:R-:W-:Y:S01]  /*17a60*/  IMAD.MOV.U32 R3, RZ, RZ, -0x80 ;  /* 0xffffff80ff037424 */ /* 0x000fe200078e00ff */
[----:B0-----:R-:W-:-:S03]  /*17a70*/  @P1 SHF.R.U32.HI R10, RZ, R7, R0 ;  /* 0x00000007ff0a1219 */ /* 0x001fc60000011600 */
[----:B------:R-:W-:Y:S02]  /*17a80*/  IMAD R6, R168, R3, 0x80 ;  /* 0x00000080a8067424 */ /* 0x000fe400078e0203 */
[----:B------:R-:W0:Y:S03]  /*17a90*/  SHFL.IDX PT, R0, R10, 0x1, 0x1c1f ;  /* 0x003c1f000a007f89 */ /* 0x000e2600000e0000 */
[----:B-----5:R-:W-:Y:S01]  /*17aa0*/  IADD3 R3, R20, 0x1, R6 ;  /* 0x0000000114037810 */ /* 0x020fe20007ffe006 */
[----:B------:R-:W1:Y:S01]  /*17ab0*/  SHFL.IDX PT, R10, R10, RZ, 0x1c1f ;  /* 0x001c1fff0a0a7589 */ /* 0x000e6200000e0000 */
[----:B--2---:R-:W-:Y:S02]  /*17ac0*/  IADD3 R6, -R15, R6, R20 ;  /* 0x000000060f067210 */ /* 0x004fe40007ffe114 */
[----:B---3--:R-:W-:-:S04]  /*17ad0*/  IADD3 R3, -R11, R3, -R15 ;  /* 0x000000030b037210 */ /* 0x008fc80007ffe90f */
        /* <DEDUP_REMOVED lines=67> */
[----:B------:R-:W-:Y:S01]  /*17f10*/  FSEL R105, R70, -INF , P2 ;  /* 0xff80000046697808 */ /* 0x000fe20001000000 */
[----:B------:R-:W-:Y:S01]  /*17f20*/  IMAD.U32 R70, RZ, RZ, UR37 ;  /* 0x00000025ff467e24 */ /* 0x000fe2000f8e00ff */
        /* <DEDUP_REMOVED lines=26> */
[----:B------:R-:W-:Y:S02]  /*180d0*/  FMNMX.FTZ R20, R113, R20, !PT ;  /* 0x0000001471147209 */ /* 0x000fe40007810000 */
[----:B-1----:R-:W-:Y:S02]  /*180e0*/  VIADDMNMX R3, R10, R3, R6, PT ;  /* 0x000000030a037246 */ /* 0x002fe40003800106 */
[----:B------:R-:W-:-:S02]  /*180f0*/  FMNMX.FTZ R20, R87, R20, !PT ;  /* 0x0000001457147209 */ /* 0x000fc40007810000 */
[C---:B------:R-:W-:Y:S02]  /*18100*/  ISETP.GT.AND P2, PT, R3.reuse, 0x1, PT ;  /* 0x000000010300780c */ /* 0x040fe40003f44270 */
[----:B------:R-:W-:Y:S01]  /*18110*/  ISETP.GT.AND P3, PT, R3, 0x8, PT ;  /* 0x000000080300780c */ /* 0x000fe20003f64270 */
[----:B------:R-:W0:Y:S01]  /*18120*/  SHFL.BFLY PT, R115, R20, 0x2, 0x1f ;  /* 0x0c401f0014737f89 */ /* 0x000e2200000e0000 */
[----:B------:R-:W-:Y:S02]  /*18130*/  FSEL R25, R25, -INF , P2 ;  /* 0xff80000019197808 */ /* 0x000fe40001000000 */
[----:B------:R-:W-:Y:S02]  /*18140*/  ISETP.GT.AND P2, PT, R3, 0x10, PT ;  /* 0x000000100300780c */ /* 0x000fe40003f44270 */
[----:B0-----:R-:W-:-:S05]  /*18150*/  FMNMX.FTZ R26, R20, R115, !PT ;  /* 0x00000073141a7209 */ /* 0x001fca0007810000 */
[----:B------:R-:W0:Y:S02]  /*18160*/  SHFL.BFLY PT, R115, R26, 0x1, 0x1f ;  /* 0x0c201f001a737f89 */ /* 0x000e2400000e0000 */
[----:B0-----:R-:W-:-:S04]  /*18170*/  FMNMX.FTZ R0, R26, R115, !PT ;  /* 0x000000731a007209 */ /* 0x001fc80007810000 */
[----:B------:R-:W-:Y:S01]  /*18180*/  FSETP.NEU.FTZ.AND P1, PT, R0, -INF , PT ;  /* 0xff8000000000780b */ /* 0x000fe20003f3d000 */
[----:B------:R-:W-:-:S05]  /*18190*/  FFMA.FTZ R115, R2, R0, -8 ;  /* 0xc100000002737423 */ /* 0x000fca0000010000 */
[----:B------:R-:W-:Y:S02]  /*181a0*/  FSEL R115, R115, RZ, P1 ;  /* 0x000000ff73737208 */ /* 0x000fe40000800000 */
[----:B------:R-:W-:-:S03]  /*181b0*/  ISETP.GT.AND P1, PT, R3, RZ, PT ;  /* 0x000000ff0300720c */ /* 0x000fc60003f24270 */
[C-C-:B------:R-:W-:Y:S01]  /*181c0*/  FFMA.FTZ R153, R2.reuse, R7, -R115.reuse ;  /* 0x0000000702997223 */ /* 0x140fe20000010873 */
[----:B------:R-:W-:-:S01]  /*181d0*/  FFMA.FTZ R7, R2, R11, -R115 ;  /* 0x0000000b02077223 */ /* 0x000fc20000010873 */
[----:B------:R-:W-:Y:S01]  /*181e0*/  FSEL R11, R24, -INF , P1 ;  /* 0xff800000180b7808 */ /* 0x000fe20000800000 */
[----:B------:R-:W-:-:S01]  /*181f0*/  FFMA.FTZ R30, R2, R27, -R115 ;  /* 0x0000001b021e7223 */ /* 0x000fc20000010873 */
[----:B------:R-:W-:Y:S01]  /*18200*/  ISETP.GT.AND P1, PT, R3, 0x9, PT ;  /* 0x000000090300780c */ /* 0x000fe20003f24270 */
[----:B------:R-:W-:-:S01]  /*18210*/  FFMA.FTZ R10, R2, R31, -R115 ;  /* 0x0000001f020a7223 */ /* 0x000fc20000010873 */
[----:B------:R-:W-:Y:S01]  /*18220*/  FSEL R27, R28, -INF , P3 ;  /* 0xff8000001c1b7808 */ /* 0x000fe20001800000 */
[----:B------:R-:W-:-:S01]  /*18230*/  FFMA.FTZ R155, R2, R15, -R115 ;  /* 0x0000000f029b7223 */ /* 0x000fc20000010873 */
[----:B------:R-:W-:Y:S01]  /*18240*/  FMNMX.FTZ R20, R11, R25, !PT ;  /* 0x000000190b147209 */ /* 0x000fe20007810000 */
[----:B------:R-:W-:-:S01]  /*18250*/  FFMA.FTZ R28, R2, R35, -R115 ;  /* 0x00000023021c7223 */ /* 0x000fc20000010873 */
[----:B------:R-:W-:Y:S01]  /*18260*/  FSEL R29, R29, -INF , P1 ;  /* 0xff8000001d1d7808 */ /* 0x000fe20000800000 */
[----:B------:R0:W-:Y:S01]  /*18270*/  MUFU.EX2 R6, R30 ;  /* 0x0000001e00067308 */ /* 0x0001e20000000800 */
[----:B------:R-:W-:Y:S01]  /*18280*/  FMNMX.FTZ R20, R27, R20, !PT ;  /* 0x000000141b147209 */ /* 0x000fe20007810000 */
[C-C-:B------:R-:W-:Y:S01]  /*18290*/  FFMA.FTZ R157, R2.reuse, R91, -R115.reuse ;  /* 0x0000005b029d7223 */ /* 0x140fe20000010873 */
[----:B------:R-:W-:Y:S01]  /*182a0*/  ISETP.GT.AND P1, PT, R3, 0x11, PT ;  /* 0x000000110300780c */ /* 0x000fe20003f24270 */
[--C-:B------:R-:W-:Y:S01]  /*182b0*/  FFMA.FTZ R34, R2, R93, -R115.reuse ;  /* 0x0000005d02227223 */ /* 0x100fe20000010873 */
[----:B------:R-:W-:Y:S01]  /*182c0*/  FSEL R31, R32, -INF , P2 ;  /* 0xff800000201f7808 */ /* 0x000fe20001000000 */
[C-C-:B------:R-:W-:Y:S01]  /*182d0*/  FFMA.FTZ R32, R2.reuse, R43, -R115.reuse ;  /* 0x0000002b02207223 */ /* 0x140fe20000010873 */
[----:B------:R-:W-:Y:S01]  /*182e0*/  FMNMX.FTZ R20, R29, R20, !PT ;  /* 0x000000141d147209 */ /* 0x000fe20007810000 */
[C-C-:B------:R-:W-:Y:S01]  /*182f0*/  FFMA.FTZ R159, R2.reuse, R95, -R115.reuse ;  /* 0x0000005f029f7223 */ /* 0x140fe20000010873 */
[----:B------:R-:W-:Y:S01]  /*18300*/  ISETP.GT.AND P2, PT, R3, 0x18, PT ;  /* 0x000000180300780c */ /* 0x000fe20003f44270 */
[C-C-:B0-----:R-:W-:Y:S01]  /*18310*/  FFMA.FTZ R30, R2.reuse, R89, -R115.reuse ;  /* 0x00000059021e7223 */ /* 0x141fe20000010873 */
[----:B------:R-:W-:Y:S01]  /*18320*/  FSEL R33, R33, -INF , P1 ;  /* 0xff80000021217808 */ /* 0x000fe20000800000 */
[C-C-:B------:R-:W-:Y:S01]  /*18330*/  FFMA.FTZ R161, R2.reuse, R99, -R115.reuse ;  /* 0x0000006302a17223 */ /* 0x140fe20000010873 */
[----:B------:R-:W-:Y:S01]  /*18340*/  FMNMX.FTZ R20, R31, R20, !PT ;  /* 0x000000141f147209 */ /* 0x000fe20007810000 */
[----:B------:R-:W0:Y:S01]  /*18350*/  MUFU.EX2 R153, R153 ;  /* 0x0000009900997308 */ /* 0x000e220000000800 */
[----:B------:R-:W-:Y:S01]  /*18360*/  ISETP.GT.AND P1, PT, R3, 0x19, PT ;  /* 0x000000190300780c */ /* 0x000fe20003f24270 */
[--C-:B------:R-:W-:Y:S01]  /*18370*/  FFMA.FTZ R39, R2, R39, -R115.reuse ;  /* 0x0000002702277223 */ /* 0x100fe20000010873 */
[----:B------:R-:W-:Y:S01]  /*18380*/  FSEL R15, R36, -INF , P2 ;  /* 0xff800000240f7808 */ /* 0x000fe20001000000 */
[C-C-:B------:R-:W-:Y:S01]  /*18390*/  FFMA.FTZ R36, R2.reuse, R51, -R115.reuse ;  /* 0x0000003302247223 */ /* 0x140fe20000010873 */
[----:B------:R-:W-:Y:S01]  /*183a0*/  FMNMX.FTZ R24, R33, R20, !PT ;  /* 0x0000001421187209 */ /* 0x000fe20007810000 */
[C-C-:B------:R-:W-:Y:S01]  /*183b0*/  FFMA.FTZ R47, R2.reuse, R47, -R115.reuse ;  /* 0x0000002f022f7223 */ /* 0x140fe20000010873 */
[----:B------:R-:W-:Y:S01]  /*183c0*/  ISETP.GT.AND P2, PT, R3, 0x20, PT ;  /* 0x000000200300780c */ /* 0x000fe20003f44270 */
[----:B------:R1:W-:Y:S01]  /*183d0*/  MUFU.EX2 R20, R28 ;  /* 0x0000001c00147308 */ /* 0x0003e20000000800 */
[----:B------:R-:W-:Y:S01]  /*183e0*/  FSEL R37, R37, -INF , P1 ;  /* 0xff80000025257808 */ /* 0x000fe20000800000 */
[C-C-:B------:R-:W-:Y:S01]  /*183f0*/  FFMA.FTZ R55, R2.reuse, R55, -R115.reuse ;  /* 0x0000003702377223 */ /* 0x140fe20000010873 */
[----:B------:R-:W-:Y:S01]  /*18400*/  FMNMX.FTZ R24, R15, R24, !PT ;  /* 0x000000180f187209 */ /* 0x000fe20007810000 */
[C-C-:B------:R-:W-:Y:S01]  /*18410*/  FFMA.FTZ R42, R2.reuse, R101, -R115.reuse ;  /* 0x00000065022a7223 */ /* 0x140fe20000010873 */
[----:B------:R-:W-:Y:S01]  /*18420*/  ISETP.GT.AND P1, PT, R3, 0x21, PT ;  /* 0x000000210300780c */ /* 0x000fe20003f24270 */
[--C-:B------:R-:W-:Y:S01]  /*18430*/  FFMA.FTZ R163, R2, R103, -R115.reuse ;  /* 0x0000006702a37223 */ /* 0x100fe20000010873 */
[----:B------:R-:W-:Y:S01]  /*18440*/  FSEL R35, R40, -INF , P2 ;  /* 0xff80000028237808 */ /* 0x000fe20001000000 */
[C-C-:B------:R-:W-:Y:S01]  /*18450*/  FFMA.FTZ R40, R2.reuse, R59, -R115.reuse ;  /* 0x0000003b02287223 */ /* 0x140fe20000010873 */
[----:B------:R-:W-:Y:S01]  /*18460*/  FMNMX.FTZ R26, R37, R24, !PT ;  /* 0x00000018251a7209 */ /* 0x000fe20007810000 */
[----:B------:R-:W2:Y:S01]  /*18470*/  MUFU.EX2 R7, R7 ;  /* 0x0000000700077308 */ /* 0x000ea20000000800 */
[----:B------:R-:W-:Y:S01]  /*18480*/  ISETP.GT.AND P2, PT, R3, 0x28, PT ;  /* 0x000000280300780c */ /* 0x000fe20003f44270 */
[C-C-:B------:R-:W-:Y:S01]  /*18490*/  FFMA.FTZ R59, R2.reuse, R63, -R115.reuse ;  /* 0x0000003f023b7223 */ /* 0x140fe20000010873 */
[----:B------:R-:W-:Y:S01]  /*184a0*/  FSEL R41, R41, -INF , P1 ;  /* 0xff80000029297808 */ /* 0x000fe20000800000 */
[C-C-:B------:R-:W-:Y:S01]  /*184b0*/  FFMA.FTZ R63, R2.reuse, R71, -R115.reuse ;  /* 0x00000047023f7223 */ /* 0x140fe20000010873 */
[----:B------:R-:W-:Y:S01]  /*184c0*/  FMNMX.FTZ R26, R35, R26, !PT ;  /* 0x0000001a231a7209 */ /* 0x000fe20007810000 */
[--C-:B------:R-:W-:Y:S01]  /*184d0*/  FFMA.FTZ R165, R2, R107, -R115.reuse ;  /* 0x0000006b02a57223 */ /* 0x100fe20000010873 */
[----:B------:R-:W-:Y:S01]  /*184e0*/  ISETP.GT.AND P1, PT, R3, 0x29, PT ;  /* 0x000000290300780c */ /* 0x000fe20003f24270 */
[----:B------:R3:W-:Y:S01]  /*184f0*/  MUFU.EX2 R24, R30 ;  /* 0x0000001e00187308 */ /* 0x0007e20000000800 */
[----:B------:R-:W-:Y:S01]  /*18500*/  FSEL R89, R44, -INF , P2 ;  /* 0xff8000002c597808 */ /* 0x000fe20001000000 */
[C-C-:B------:R-:W-:Y:S01]  /*18510*/  FFMA.FTZ R44, R2.reuse, R105, -R115.reuse ;  /* 0x00000069022c7223 */ /* 0x140fe20000010873 */
[----:B------:R-:W-:Y:S01]  /*18520*/  FMNMX.FTZ R26, R41, R26, !PT ;  /* 0x0000001a291a7209 */ /* 0x000fe20007810000 */
[C-C-:B------:R-:W-:Y:S01]  /*18530*/  FFMA.FTZ R46, R2.reuse, R109, -R115.reuse ;  /* 0x0000006d022e7223 */ /* 0x140fe20000010873 */
[----:B------:R-:W-:Y:S01]  /*18540*/  ISETP.GT.AND P2, PT, R3, 0x30, PT ;  /* 0x000000300300780c */ /* 0x000fe20003f44270 */
[C-C-:B------:R-:W-:Y:S01]  /*18550*/  FFMA.FTZ R167, R2.reuse, R111, -R115.reuse ;  /* 0x0000006f02a77223 */ /* 0x140fe20000010873 */
[----:B------:R-:W-:Y:S01]  /*18560*/  FSEL R45, R45, -INF , P1 ;  /* 0xff8000002d2d7808 */ /* 0x000fe20000800000 */
[----:B------:R-:W-:Y:S01]  /*18570*/  MUFU.EX2 R10, R10 ;  /* 0x0000000a000a7308 */ /* 0x000fe20000000800 */
[----:B------:R-:W-:Y:S01]  /*18580*/  FMNMX.FTZ R26, R89, R26, !PT ;  /* 0x0000001a591a7209 */ /* 0x000fe20007810000 */
[C-C-:B------:R-:W-:Y:S01]  /*18590*/  FFMA.FTZ R83, R2.reuse, R83, -R115.reuse ;  /* 0x0000005302537223 */ /* 0x140fe20000010873 */
[----:B------:R-:W-:Y:S01]  /*185a0*/  ISETP.GT.AND P1, PT, R3, 0x31, PT ;  /* 0x000000310300780c */ /* 0x000fe20003f24270 */
[--C-:B------:R-:W-:Y:S01]  /*185b0*/  FFMA.FTZ R71, R2, R87, -R115.reuse ;  /* 0x0000005702477223 */ /* 0x100fe20000010873 */
[----:B------:R-:W-:Y:S01]  /*185c0*/  FSEL R117, R48, -INF , P2 ;  /* 0xff80000030757808 */ /* 0x000fe20001000000 */
[----:B------:R-:W-:Y:S01]  /*185d0*/  FFMA.FTZ R48, R2, R113, -R115 ;  /* 0x0000007102307223 */ /* 0x000fe20000010873 */
[----:B------:R-:W-:Y:S01]  /*185e0*/  FMNMX.FTZ R26, R45, R26, !PT ;  /* 0x0000001a2d1a7209 */ /* 0x000fe20007810000 */
[----:B------:R-:W-:Y:S01]  /*185f0*/  MUFU.EX2 R155, R155 ;  /* 0x0000009b009b7308 */ /* 0x000fe20000000800 */
[----:B------:R-:W-:-:S02]  /*18600*/  ISETP.GT.AND P2, PT, R3, 0x38, PT ;  /* 0x000000380300780c */ /* 0x000fc40003f44270 */
[----:B------:R-:W-:Y:S02]  /*18610*/  FSEL R49, R49, -INF , P1 ;  /* 0xff80000031317808 */ /* 0x000fe40000800000 */
[----:B------:R-:W-:Y:S02]  /*18620*/  FMNMX.FTZ R26, R117, R26, !PT ;  /* 0x0000001a751a7209 */ /* 0x000fe40007810000 */
[----:B------:R-:W-:Y:S01]  /*18630*/  ISETP.GT.AND P1, PT, R3, 0x39, PT ;  /* 0x000000390300780c */ /* 0x000fe20003f24270 */
[----:B------:R-:W-:Y:S01]  /*18640*/  MUFU.EX2 R39, R39 ;  /* 0x0000002700277308 */ /* 0x000fe20000000800 */
[----:B------:R-:W-:Y:S02]  /*18650*/  FSEL R91, R52, -INF , P2 ;  /* 0xff800000345b7808 */ /* 0x000fe40001000000 */
[----:B-1----:R-:W-:Y:S02]  /*18660*/  FMNMX.FTZ R28, R49, R26, !PT ;  /* 0x0000001a311c7209 */ /* 0x002fe40007810000 */
[----:B------:R-:W-:-:S02]  /*18670*/  ISETP.GT.AND P2, PT, R3, 0x40, PT ;  /* 0x000000400300780c */ /* 0x000fc40003f44270 */
[----:B------:R-:W-:Y:S01]  /*18680*/  FSEL R53, R53, -INF , P1 ;  /* 0xff80000035357808 */ /* 0x000fe20000800000 */
[----:B------:R-:W-:Y:S01]  /*18690*/  MUFU.EX2 R26, R32 ;  /* 0x00000020001a7308 */ /* 0x000fe20000000800 */
[----:B------:R-:W-:Y:S02]  /*186a0*/  FMNMX.FTZ R28, R91, R28, !PT ;  /* 0x0000001c5b1c7209 */ /* 0x000fe40007810000 */
[----:B------:R-:W-:Y:S02]  /*186b0*/  ISETP.GT.AND P1, PT, R3, 0x41, PT ;  /* 0x000000410300780c */ /* 0x000fe40003f24270 */
[----:B------:R-:W-:Y:S02]  /*186c0*/  FSEL R43, R56, -INF , P2 ;  /* 0xff800000382b7808 */ /* 0x000fe40001000000 */
[----:B---3--:R-:W-:Y:S01]  /*186d0*/  FMNMX.FTZ R30, R53, R28, !PT ;  /* 0x0000001c351e7209 */ /* 0x008fe20007810000 */
[----:B------:R-:W-:Y:S01]  /*186e0*/  MUFU.EX2 R157, R157 ;  /* 0x0000009d009d7308 */ /* 0x000fe20000000800 */
[----:B------:R-:W-:-:S02]  /*186f0*/  ISETP.GT.AND P2, PT, R3, 0x48, PT ;  /* 0x000000480300780c */ /* 0x000fc40003f44270 */
[----:B------:R-:W-:Y:S02]  /*18700*/  FSEL R57, R57, -INF , P1 ;  /* 0xff80000039397808 */ /* 0x000fe40000800000 */
[----:B------:R-:W-:Y:S02]  /*18710*/  FMNMX.FTZ R30, R43, R30, !PT ;  /* 0x0000001e2b1e7209 */ /* 0x000fe40007810000 */
[----:B------:R-:W-:Y:S01]  /*18720*/  ISETP.GT.AND P1, PT, R3, 0x49, PT ;  /* 0x000000490300780c */ /* 0x000fe20003f24270 */
[----:B------:R1:W-:Y:S01]  /*18730*/  MUFU.EX2 R28, R34 ;  /* 0x00000022001c7308 */ /* 0x0003e20000000800 */
[----:B------:R-:W-:Y:S02]  /*18740*/  FSEL R93, R60, -INF , P2 ;  /* 0xff8000003c5d7808 */ /* 0x000fe40001000000 */
[----:B------:R-:W-:Y:S02]  /*18750*/  FMNMX.FTZ R30, R57, R30, !PT ;  /* 0x0000001e391e7209 */ /* 0x000fe40007810000 */
[----:B------:R-:W-:-:S02]  /*18760*/  ISETP.GT.AND P2, PT, R3, 0x50, PT ;  /* 0x000000500300780c */ /* 0x000fc40003f44270 */
[----:B------:R-:W-:Y:S01]  /*18770*/  FSEL R61, R61, -INF , P1 ;  /* 0xff8000003d3d7808 */ /* 0x000fe20000800000 */
[----:B------:R-:W-:Y:S01]  /*18780*/  MUFU.EX2 R47, R47 ;  /* 0x0000002f002f7308 */ /* 0x000fe20000000800 */
[----:B------:R-:W-:Y:S01]  /*18790*/  FMNMX.FTZ R30, R93, R30, !PT ;  /* 0x0000001e5d1e7209 */ /* 0x000fe20007810000 */
[----:B-1----:R-:W-:Y:S01]  /*187a0*/  FFMA.FTZ R34, R2, R97, -R115 ;  /* 0x0000006102227223 */ /* 0x002fe20000010873 */
[----:B------:R-:W-:Y:S02]  /*187b0*/  ISETP.GT.AND P1, PT, R3, 0x51, PT ;  /* 0x000000510300780c */ /* 0x000fe40003f24270 */
[----:B------:R-:W-:Y:S01]  /*187c0*/  FSEL R119, R64, -INF , P2 ;  /* 0xff80000040777808 */ /* 0x000fe20001000000 */
[----:B0-----:R-:W-:-:S01]  /*187d0*/  FADD.FTZ R64, R153, R6 ;  /* 0x0000000699407221 */ /* 0x001fc20000010000 */
        /* <DEDUP_REMOVED lines=8> */
[----:B------:R-:W-:Y:S02]  /*18860*/  FMNMX.FTZ R32, R65, R30, !PT ;  /* 0x0000001e41207209 */ /* 0x000fe40007810000 */
[----:B------:R-:W-:-:S02]  /*18870*/  ISETP.GT.AND P2, PT, R3, 0x60, PT ;  /* 0x000000600300780c */ /* 0x000fc40003f44270 */
[----:B------:R-:W-:Y:S01]  /*18880*/  FSEL R69, R69, -INF , P1 ;  /* 0xff80000045457808 */ /* 0x000fe20000800000 */
[----:B------:R0:W-:Y:S01]  /*18890*/  MUFU.EX2 R30, R36 ;  /* 0x00000024001e7308 */ /* 0x0001e20000000800 */
[----:B------:R-:W-:Y:S02]  /*188a0*/  FMNMX.FTZ R32, R95, R32, !PT ;  /* 0x000000205f207209 */ /* 0x000fe40007810000 */
[----:B------:R-:W-:Y:S02]  /*188b0*/  ISETP.GT.AND P1, PT, R3, 0x61, PT ;  /* 0x000000610300780c */ /* 0x000fe40003f24270 */
[----:B------:R-:W-:Y:S02]  /*188c0*/  FSEL R51, R72, -INF , P2 ;  /* 0xff80000048337808 */ /* 0x000fe40001000000 */
        /* <DEDUP_REMOVED lines=11> */
[----:B------:R-:W-:Y:S01]  /*18980*/  MUFU.EX2 R42, R42 ;  /* 0x0000002a002a7308 */ /* 0x000fe20000000800 */
        /* <DEDUP_REMOVED lines=11> */
[----:B0-----:R-:W-:Y:S02]  /*18a40*/  FMNMX.FTZ R36, R81, R32, !PT ;  /* 0x0000002051247209 */ /* 0x001fe40007810000 */
[----:B------:R-:W-:-:S02]  /*18a50*/  FSEL R85, R85, -INF , P1 ;  /* 0xff80000055557808 */ /* 0x000fc40000800000 */
[----:B------:R-:W-:Y:S01]  /*18a60*/  FMNMX.FTZ R36, R99, R36, !PT ;  /* 0x0000002463247209 */ /* 0x000fe20007810000 */
[----:B------:R0:W-:Y:S03]  /*18a70*/  MUFU.EX2 R32, R40 ;  /* 0x0000002800207308 */ /* 0x0001e60000000800 */
[----:B------:R-:W-:Y:S01]  /*18a80*/  FMNMX.FTZ R3, R85, R36, !PT ;  /* 0x0000002455037209 */ /* 0x000fe20007810000 */
[C-C-:B------:R-:W-:Y:S01]  /*18a90*/  FFMA.FTZ R36, R2.reuse, R67, -R115.reuse ;  /* 0x0000004302247223 */ /* 0x140fe20000010873 */
[----:B------:R-:W-:-:S03]  /*18aa0*/  FFMA.FTZ R67, R2, R79, -R115 ;  /* 0x0000004f02437223 */ /* 0x000fc60000010873 */
[----:B------:R-:W0:Y:S01]  /*18ab0*/  SHFL.BFLY PT, R38, R3, 0x2, 0x1f ;  /* 0x0c401f0003267f89 */ /* 0x000e2200000e0000 */
[----:B------:R-:W-:Y:S08]  /*18ac0*/  MUFU.EX2 R44, R44 ;  /* 0x0000002c002c7308 */ /* 0x000ff00000000800 */
[----:B------:R-:W-:Y:S08]  /*18ad0*/  MUFU.EX2 R36, R36 ;  /* 0x0000002400247308 */ /* 0x000ff00000000800 */
[----:B------:R-:W-:Y:S01]  /*18ae0*/  MUFU.EX2 R63, R63 ;  /* 0x0000003f003f7308 */ /* 0x000fe20000000800 */
[----:B0-----:R-:W-:Y:S01]  /*18af0*/  FMNMX.FTZ R40, R3, R38, !PT ;  /* 0x0000002603287209 */ /* 0x001fe20007810000 */
[----:B------:R-:W-:-:S06]  /*18b00*/  FFMA.FTZ R38, R2, R75, -R115 ;  /* 0x0000004b02267223 */ /* 0x000fcc0000010873 */
        /* <DEDUP_REMOVED lines=20> */
[----:B------:R-:W-:Y:S01]  /*18c50*/  FFMA.FTZ R54, R2, R37, -R50 ;  /* 0x0000002502367223 */ /* 0x000fe20000010832 */
[----:B--2---:R-:W-:-:S01]  /*18c60*/  FADD.FTZ R41, R7, R64 ;  /* 0x0000004007297221 */ /* 0x004fc20000010000 */
        /* <DEDUP_REMOVED lines=8> */
[C-C-:B------:R-:W-:Y:S01]  /*18cf0*/  FFMA.FTZ R160, R2.reuse, R43, -R50.reuse ;  /* 0x0000002b02a07223 */ /* 0x140fe20000010832 */
[----:B------:R-:W-:-:S01]  /*18d00*/  FFMA.FTZ R164, R2, R51, -R50 ;  /* 0x0000003302a47223 */ /* 0x000fc20000010832 */
[C-C-:B------:R-:W-:Y:S01]  /*18d10*/  FFMA.FTZ R33, R2.reuse, R57, -R50.reuse ;  /* 0x0000003902217223 */ /* 0x140fe20000010832 */
[----:B------:R-:W-:-:S01]  /*18d20*/  FFMA.FTZ R43, R2, R93, -R50 ;  /* 0x0000005d022b7223 */ /* 0x000fc20000010832 */
[----:B------:R-:W1:Y:S01]  /*18d30*/  MUFU.EX2 R11, R11 ;  /* 0x0000000b000b7308 */ /* 0x000e620000000800 */
[----:B------:R-:W-:-:S01]  /*18d40*/  FFMA.FTZ R60, R2, R61, -R50 ;  /* 0x0000003d023c7223 */ /* 0x000fc20000010832 */
[C-C-:B------:R-:W-:Y:S01]  /*18d50*/  FFMA.FTZ R162, R2.reuse, R119, -R50.reuse ;  /* 0x0000007702a27223 */ /* 0x140fe20000010832 */
[----:B------:R-:W-:-:S01]  /*18d60*/  FFMA.FTZ R49, R2, R95, -R50 ;  /* 0x0000005f02317223 */ /* 0x000fc20000010832 */
[C-C-:B------:R-:W-:Y:S01]  /*18d70*/  FFMA.FTZ R166, R2.reuse, R121, -R50.reuse ;  /* 0x0000007902a67223 */ /* 0x140fe20000010832 */
[----:B------:R-:W-:-:S01]  /*18d80*/  FFMA.FTZ R81, R2, R81, -R50 ;  /* 0x0000005102517223 */ /* 0x000fc20000010832 */
[C-C-:B------:R-:W-:Y:S01]  /*18d90*/  FFMA.FTZ R99, R2.reuse, R99, -R50.reuse ;  /* 0x0000006302637223 */ /* 0x140fe20000010832 */
[----:B------:R-:W-:-:S01]  /*18da0*/  FFMA.FTZ R85, R2, R85, -R50 ;  /* 0x0000005502557223 */ /* 0x000fc20000010832 */
[----:B------:R-:W2:Y:S01]  /*18db0*/  MUFU.EX2 R52, R52 ;  /* 0x0000003400347308 */ /* 0x000ea20000000800 */
[----:B0-----:R-:W-:-:S07]  /*18dc0*/  FADD.FTZ R62, R152, R25 ;  /* 0x00000019983e7221 */ /* 0x001fce0000010000 */
[----:B------:R-:W0:Y:S01]  /*18dd0*/  MUFU.EX2 R154, R154 ;  /* 0x0000009a009a7308 */ /* 0x000e220000000800 */
[----:B-1----:R-:W-:-:S01]  /*18de0*/  FADD.FTZ R35, R11, R62 ;  /* 0x0000003e0b237221 */ /* 0x002fc20000010000 */
[----:B------:R-:W-:-:S04]  /*18df0*/  FADD.FTZ R62, R10, R41 ;  /* 0x000000290a3e7221 */ /* 0x000fc80000010000 */
[----:B------:R-:W-:Y:S02]  /*18e00*/  FADD.FTZ R41, R155, R62 ;  /* 0x0000003e9b297221 */ /* 0x000fe40000010000 */
[----:B------:R-:W1:Y:S01]  /*18e10*/  MUFU.EX2 R27, R27 ;  /* 0x0000001b001b7308 */ /* 0x000e620000000800 */
[----:B--2---:R-:W-:-:S01]  /*18e20*/  FADD.FTZ R35, R52, R35 ;  /* 0x0000002334237221 */ /* 0x004fc20000010000 */
[----:B------:R-:W-:Y:S01]  /*18e30*/  FADD.FTZ R41, R20, R41 ;  /* 0x0000002914297221 */ /* 0x000fe20000010000 */
[----:B------:R-:W-:-:S03]  /*18e40*/  F2FP.SATFINITE.E4M3.F32.PACK_AB_MERGE_C R52, R52, R11, RZ ;  /* 0x0000000b3434723e */ /* 0x000fc600048070ff */
[----:B------:R-:W-:Y:S01]  /*18e50*/  FADD.FTZ R64, R24, R41 ;  /* 0x0000002918407221 */ /* 0x000fe20000010000 */
[----:B------:R-:W-:Y:S01]  /*18e60*/  F2FP.SATFINITE.E4M3.F32.PACK_AB_MERGE_C R24, R39, R24, RZ ;  /* 0x000000182718723e */ /* 0x000fe200048070ff */
[----:B------:R-:W2:Y:S01]  /*18e70*/  MUFU.EX2 R31, R31 ;  /* 0x0000001f001f7308 */ /* 0x000ea20000000800 */
[----:B0-----:R-:W-:-:S01]  /*18e80*/  FADD.FTZ R62, R154, R35 ;  /* 0x000000239a3e7221 */ /* 0x001fc20000010000 */
[----:B------:R-:W-:Y:S01]  /*18e90*/  FADD.FTZ R64, R39, R64 ;  /* 0x0000004027407221 */ /* 0x000fe20000010000 */
[----:B------:R-:W-:-:S01]  /*18ea0*/  FFMA.FTZ R35, R2, R65, -R50 ;  /* 0x0000004102237223 */ /* 0x000fc20000010832 */
[----:B------:R-:W-:Y:S02]  /*18eb0*/  F2FP.SATFINITE.E4M3.F32.PACK_AB_MERGE_C R155, R20, R155, R24 ;  /* 0x0000009b149b723e */ /* 0x000fe40004807018 */
[----:B------:R-:W-:-:S01]  /*18ec0*/  FADD.FTZ R53, R157, R64 ;  /* 0x000000409d357221 */ /* 0x000fc20000010000 */
[----:B------:R-:W-:Y:S01]  /*18ed0*/  F2FP.SATFINITE.E4M3.F32.PACK_AB_MERGE_C R152, R25, R152, R52 ;  /* 0x000000981998723e */ /* 0x000fe20004807034 */
[----:B------:R-:W0:Y:S01]  /*18ee0*/  MUFU.EX2 R54, R54 ;  /* 0x0000003600367308 */ /* 0x000e220000000800 */
[----:B-1----:R-:W-:-:S01]  /*18ef0*/  FADD.FTZ R62, R27, R62 ;  /* 0x0000003e1b3e7221 */ /* 0x002fc20000010000 */
[----:B------:R-:W-:-:S04]  /*18f00*/  FADD.FTZ R53, R26, R53 ;  /* 0x000000351a357221 */ /* 0x000fc80000010000 */
[----:B------:R-:W-:Y:S01]  /*18f10*/  FADD.FTZ R66, R28, R53 ;  /* 0x000000351c427221 */ /* 0x000fe20000010000 */
[----:B------:R-:W-:Y:S01]  /*18f20*/  VIADD R53, R4, 0x38840 ;  /* 0x0003884004357836 */ /* 0x000fe20000000000 */
[----:B------:R-:W1:Y:S01]  /*18f30*/  MUFU.EX2 R156, R156 ;  /* 0x0000009c009c7308 */ /* 0x000e620000000800 */
[----:B--2---:R-:W-:-:S01]  /*18f40*/  FADD.FTZ R41, R31, R62 ;  /* 0x0000003e1f297221 */ /* 0x004fc20000010000 */
[C---:B------:R-:W-:Y:S01]  /*18f50*/  FADD.FTZ R66, R47.reuse, R66 ;  /* 0x000000422f427221 */ /* 0x040fe20000010000 */
[----:B------:R-:W-:Y:S02]  /*18f60*/  F2FP.SATFINITE.E4M3.F32.PACK_AB_MERGE_C R28, R47, R28, RZ ;  /* 0x0000001c2f1c723e */ /* 0x000fe400048070ff */
[----:B------:R-:W-:Y:S01]  /*18f70*/  PRMT R53, R70, 0x654, R53 ;  /* 0x0000065446357816 */ /* 0x000fe20000000035 */
[----:B------:R-:W-:-:S01]  /*18f80*/  FADD.FTZ R51, R159, R66 ;  /* 0x000000429f337221 */ /* 0x000fc20000010000 */
[----:B------:R-:W-:Y:S01]  /*18f90*/  F2FP.SATFINITE.E4M3.F32.PACK_AB_MERGE_C R157, R26, R157, R28 ;  /* 0x0000009d1a9d723e */ /* 0x000fe2000480701c */
[----:B------:R-:W2:Y:S01]  /*18fa0*/  MUFU.EX2 R15, R15 ;  /* 0x0000000f000f7308 */ /* 0x000ea20000000800 */
[----:B0-----:R-:W-:-:S01]  /*18fb0*/  FADD.FTZ R41, R54, R41 ;  /* 0x0000002936297221 */ /* 0x001fc20000010000 */
[----:B------:R-:W-:Y:S01]  /*18fc0*/  FADD.FTZ R51, R30, R51 ;  /* 0x000000331e337221 */ /* 0x000fe20000010000 */
[----:B------:R0:W-:Y:S01]  /*18fd0*/  SYNCS.ARRIVE.TRANS64.RED.A1T0 RZ, [R53+URZ], RZ ;  /* 0x000000ff35ff79a7 */ /* 0x0001e2000810043f */
[----:B------:R-:W-:-:S02]  /*18fe0*/  F2FP.SATFINITE.E4M3.F32.PACK_AB_MERGE_C R31, R54, R31, RZ ;  /* 0x0000001f361f723e */ /* 0x000fc400048070ff */
[----:B------:R-:W-:Y:S02]  /*18ff0*/  FADD.FTZ R66, R34, R51 ;  /* 0x0000003322427221 */ /* 0x000fe40000010000 */
[----:B------:R-:W3:Y:S01]  /*19000*/  MUFU.EX2 R37, R37 ;  /* 0x0000002500257308 */ /* 0x000ee20000000800 */
[----:B-1----:R-:W-:-:S01]  /*19010*/  FADD.FTZ R62, R156, R41 ;  /* 0x000000299c3e7221 */ /* 0x002fc20000010000 */
[C---:B------:R-:W-:Y:S01]  /*19020*/  FADD.FTZ R66, R55.reuse, R66 ;  /* 0x0000004237427221 */ /* 0x040fe20000010000 */
[----:B------:R-:W-:Y:S02]  /*19030*/  F2FP.SATFINITE.E4M3.F32.PACK_AB_MERGE_C R55, R55, R34, RZ ;  /* 0x000000223737723e */ /* 0x000fe400048070ff */
[----:B------:R-:W-:Y:S01]  /*19040*/  F2FP.SATFINITE.E4M3.F32.PACK_AB_MERGE_C R154, R27, R154, R31 ;  /* 0x0000009a1b9a723e */ /* 0x000fe2000480701f */
[----:B------:R-:W-:-:S01]  /*19050*/  FADD.FTZ R61, R161, R66 ;  /* 0x00000042a13d7221 */ /* 0x000fc20000010000 */
[----:B------:R-:W-:Y:S01]  /*19060*/  F2FP.SATFINITE.E4M3.F32.PACK_AB_MERGE_C R159, R30, R159, R55 ;  /* 0x0000009f1e9f723e */ /* 0x000fe20004807037 */
[----:B------:R-:W1:Y:S01]  /*19070*/  MUFU.EX2 R56, R56 ;  /* 0x0000003800387308 */ /* 0x000e620000000800 */
[----:B--2---:R-:W-:-:S01]  /*19080*/  FADD.FTZ R64, R15, R62 ;  /* 0x0000003e0f407221 */ /* 0x004fc20000010000 */
[----:B------:R-:W-:Y:S01]  /*19090*/  FADD.FTZ R61, R32, R61 ;  /* 0x0000003d203d7221 */ /* 0x000fe20000010000 */
[----:B------:R-:W-:-:S03]  /*190a0*/  FFMA.FTZ R62, R2, R69, -R50 ;  /* 0x00000045023e7223 */ /* 0x000fc60000010832 */
[----:B------:R-:W-:Y:S01]  /*190b0*/  FADD.FTZ R68, R42, R61 ;  /* 0x0000003d2a447221 */ /* 0x000fe20000010000 */
[----:B------:R-:W-:Y:S01]  /*190c0*/  F2FP.SATFINITE.E4M3.F32.PACK_AB_MERGE_C R42, R59, R42, RZ ;  /* 0x0000002a3b2a723e */ /* 0x000fe200048070ff */
[----:B------:R-:W2:Y:S01]  /*190d0*/  MUFU.EX2 R158, R158 ;  /* 0x0000009e009e7308 */ /* 0x000ea20000000800 */
[----:B---3--:R-:W-:-:S01]  /*190e0*/  FADD.FTZ R41, R37, R64 ;  /* 0x0000004025297221 */ /* 0x008fc20000010000 */
[----:B------:R-:W-:Y:S01]  /*190f0*/  FADD.FTZ R68, R59, R68 ;  /* 0x000000443b447221 */ /* 0x000fe20000010000 */
[----:B------:R-:W-:-:S03]  /*19100*/  F2FP.SATFINITE.E4M3.F32.PACK_AB_MERGE_C R161, R32, R161, R42 ;  /* 0x000000a120a1723e */ /* 0x000fc6000480702a */
[----:B0-----:R-:W-:Y:S02]  /*19110*/  FADD.FTZ R53, R163, R68 ;  /* 0x00000044a3357221 */ /* 0x001fe40000010000 */
[----:B------:R-:W0:Y:S01]  /*19120*/  MUFU.EX2 R29, R29 ;  /* 0x0000001d001d7308 */ /* 0x000e220000000800 */
[----:B-1----:R-:W-:-:S01]  /*19130*/  FADD.FTZ R41, R56, R41 ;  /* 0x0000002938297221 */ /* 0x002fc20000010000 */
[----:B------:R-:W-:Y:S01]  /*19140*/  FADD.FTZ R53, R36, R53 ;  /* 0x0000003524357221 */ /* 0x000fe20000010000 */
[----:B------:R-:W-:-:S03]  /*19150*/  F2FP.SATFINITE.E4M3.F32.PACK_AB_MERGE_C R37, R56, R37, RZ ;  /* 0x000000253825723e */ /* 0x000fc600048070ff */
[----:B------:R-:W-:Y:S01]  /*19160*/  FADD.FTZ R68, R44, R53 ;  /* 0x000000352c447221 */ /* 0x000fe20000010000 */
[----:B------:R-:W-:Y:S01]  /*19170*/  F2FP.SATFINITE.E4M3.F32.PACK_AB_MERGE_C R44, R63, R44, RZ ;  /* 0x0000002c3f2c723e */ /* 0x000fe200048070ff */
[----:B------:R-:W1:Y:S01]  /*19180*/  MUFU.EX2 R45, R45 ;  /* 0x0000002d002d7308 */ /* 0x000e620000000800 */
[----:B--2---:R-:W-:-:S01]  /*19190*/  FADD.FTZ R64, R158, R41 ;  /* 0x000000299e407221 */ /* 0x004fc20000010000 */
[----:B------:R-:W-:Y:S01]  /*191a0*/  FFMA.FTZ R41, R2, R73, -R50 ;  /* 0x0000004902297223 */ /* 0x000fe20000010832 */
[----:B------:R-:W-:-:S01]  /*191b0*/  FADD.FTZ R68, R63, R68 ;  /* 0x000000443f447221 */ /* 0x000fc20000010000 */
[----:B------:R-:W-:Y:S02]  /*191c0*/  F2FP.SATFINITE.E4M3.F32.PACK_AB_MERGE_C R156, R15, R156, R37 ;  /* 0x0000009c0f9c723e */ /* 0x000fe40004807025 */
[----:B------:R-:W-:Y:S01]  /*191d0*/  F2FP.SATFINITE.E4M3.F32.PACK_AB_MERGE_C R163, R36, R163, R44 ;  /* 0x000000a324a3723e */ /* 0x000fe2000480702c */
[----:B------:R-:W-:Y:S01]  /*191e0*/  FADD.FTZ R39, R165, R68 ;  /* 0x00000044a5277221 */ /* 0x000fe20000010000 */
[----:B------:R-:W2:Y:S01]  /*191f0*/  MUFU.EX2 R58, R58 ;  /* 0x0000003a003a7308 */ /* 0x000ea20000000800 */
[----:B0-----:R-:W-:-:S02]  /*19200*/  FADD.FTZ R64, R29, R64 ;  /* 0x000000401d407221 */ /* 0x001fc40000010000 */
[----:B------:R-:W-:-:S04]  /*19210*/  FADD.FTZ R39, R38, R39 ;  /* 0x0000002726277221 */ /* 0x000fc80000010000 */
[----:B------:R-:W-:Y:S01]  /*19220*/  FADD.FTZ R56, R46, R39 ;  /* 0x000000272e387221 */ /* 0x000fe20000010000 */
[----:B------:R-:W0:Y:S01]  /*19230*/  MUFU.EX2 R160, R160 ;  /* 0x000000a000a07308 */ /* 0x000e220000000800 */
[----:B-1----:R-:W-:-:S01]  /*19240*/  FADD.FTZ R51, R45, R64 ;  /* 0x000000402d337221 */ /* 0x002fc20000010000 */
[C---:B------:R-:W-:Y:S01]  /*19250*/  F2FP.SATFINITE.E4M3.F32.PACK_AB_MERGE_C R46, R67.reuse, R46, RZ ;  /* 0x0000002e432e723e */ /* 0x040fe200048070ff */
[----:B------:R-:W-:-:S03]  /*19260*/  FADD.FTZ R56, R67, R56 ;  /* 0x0000003843387221 */ /* 0x000fc60000010000 */
[----:B------:R-:W-:Y:S02]  /*19270*/  F2FP.SATFINITE.E4M3.F32.PACK_AB_MERGE_C R165, R38, R165, R46 ;  /* 0x000000a526a5723e */ /* 0x000fe4000480702e */
[----:B------:R-:W1:Y:S01]  /*19280*/  MUFU.EX2 R33, R33 ;  /* 0x0000002100217308 */ /* 0x000e620000000800 */
[----:B--2---:R-:W-:-:S01]  /*19290*/  FADD.FTZ R57, R58, R51 ;  /* 0x000000333a397221 */ /* 0x004fc20000010000 */
[----:B------:R-:W-:Y:S01]  /*192a0*/  FFMA.FTZ R51, R2, R97, -R50 ;  /* 0x0000006102337223 */ /* 0x000fe20000010832 */
[----:B------:R-:W-:-:S04]  /*192b0*/  F2FP.SATFINITE.E4M3.F32.PACK_AB_MERGE_C R45, R58, R45, RZ ;  /* 0x0000002d3a2d723e */ /* 0x000fc800048070ff */
[----:B------:R-:W-:Y:S01]  /*192c0*/  F2FP.SATFINITE.E4M3.F32.PACK_AB_MERGE_C R158, R29, R158, R45 ;  /* 0x0000009e1d9e723e */ /* 0x000fe2000480702d */
[----:B------:R-:W2:Y:S01]  /*192d0*/  MUFU.EX2 R43, R43 ;  /* 0x0000002b002b7308 */ /* 0x000ea20000000800 */
[----:B0-----:R-:W-:-:S07]  /*192e0*/  FADD.FTZ R64, R160, R57 ;  /* 0x00000039a0407221 */ /* 0x001fce0000010000 */
[----:B------:R-:W0:Y:S01]  /*192f0*/  MUFU.EX2 R60, R60 ;  /* 0x0000003c003c7308 */ /* 0x000e220000000800 */
[----:B-1----:R-:W-:-:S01]  /*19300*/  FADD.FTZ R66, R33, R64 ;  /* 0x0000004021427221 */ /* 0x002fc20000010000 */
[----:B------:R-:W-:Y:S01]  /*19310*/  FFMA.FTZ R64, R2, R77, -R50 ;  /* 0x0000004d02407223 */ /* 0x000fe20000010832 */
[----:B------:R-:W-:-:S04]  /*19320*/  F2FP.SATFINITE.E4M3.F32.PACK_AB_MERGE_C R50, R10, R7, RZ ;  /* 0x000000070a32723e */ /* 0x000fc800048070ff */
[----:B------:R-:W-:Y:S01]  /*19330*/  F2FP.SATFINITE.E4M3.F32.PACK_AB_MERGE_C R153, R6, R153, R50 ;  /* 0x000000990699723e */ /* 0x000fe20004807032 */
[----:B------:R-:W1:Y:S01]  /*19340*/  MUFU.EX2 R162, R162 ;  /* 0x000000a200a27308 */ /* 0x000e620000000800 */
[----:B--2---:R-:W-:-:S07]  /*19350*/  FADD.FTZ R57, R43, R66 ;  /* 0x000000422b397221 */ /* 0x004fce0000010000 */
[----:B------:R-:W2:Y:S01]  /*19360*/  MUFU.EX2 R35, R35 ;  /* 0x0000002300237308 */ /* 0x000ea20000000800 */
[----:B0-----:R-:W-:-:S01]  /*19370*/  FADD.FTZ R57, R60, R57 ;  /* 0x000000393c397221 */ /* 0x001fc20000010000 */
[----:B------:R-:W-:Y:S01]  /*19380*/  F2FP.SATFINITE.E4M3.F32.PACK_AB_MERGE_C R60, R60, R43, RZ ;  /* 0x0000002b3c3c723e */ /* 0x000fe200048070ff */
[----:B------:R-:W-:-:S03]  /*19390*/  FADD.FTZ R43, R167, R56 ;  /* 0x00000038a72b7221 */ /* 0x000fc60000010000 */
[----:B------:R-:W-:Y:S01]  /*193a0*/  F2FP.SATFINITE.E4M3.F32.PACK_AB_MERGE_C R160, R33, R160, R60 ;  /* 0x000000a021a0723e */ /* 0x000fe2000480703c */
[----:B------:R-:W-:-:S01]  /*193b0*/  FADD.FTZ R43, R40, R43 ;  /* 0x0000002b282b7221 */ /* 0x000fc20000010000 */
        /* <DEDUP_REMOVED lines=28> */
[C---:B-1----:R-:W-:Y:S01]  /*19580*/  FADD.FTZ R10, R71.reuse, R34 ;  /* 0x00000022470a7221 */ /* 0x042fe20000010000 */
[----:B------:R-:W-:-:S04]  /*19590*/  F2FP.SATFINITE.E4M3.F32.PACK_AB_MERGE_C R48, R71, R48, RZ ;  /* 0x000000304730723e */ /* 0x000fc800048070ff */
[----:B------:R-:W-:Y:S02]  /*195a0*/  F2FP.SATFINITE.E4M3.F32.PACK_AB_MERGE_C R167, R40, R167, R48 ;  /* 0x000000a728a7723e */ /* 0x000fe40004807030 */
[C---:B--2---:R-:W-:Y:S01]  /*195b0*/  F2FP.SATFINITE.E4M3.F32.PACK_AB_MERGE_C R34, R54.reuse, R11, RZ ;  /* 0x0000000b3622723e */ /* 0x044fe200048070ff */
[----:B------:R-:W-:-:S03]  /*195c0*/  FADD.FTZ R11, R54, R39 ;  /* 0x00000027360b7221 */ /* 0x000fc60000010000 */
[----:B------:R-:W-:Y:S01]  /*195d0*/  F2FP.SATFINITE.E4M3.F32.PACK_AB_MERGE_C R166, R7, R166, R34 ;  /* 0x000000a607a6723e */ /* 0x000fe20004807022 */
[----:B------:R-:W-:Y:S06]  /*195e0*/  @!P0 BRA `(.L_x_3228) ;  /* 0x0000000000048947 */ /* 0x000fec0003800000 */
[----:B------:R-:W-:Y:S01]  /*195f0*/  BPT.TRAP 0x1 ;  /* 0x000000040000795c */ /* 0x000fe20000300000 */
.L_x_3228:
[----:B------:R0:W1:Y:S01]  /*19600*/  SYNCS.PHASECHK.TRANS64.TRYWAIT P1, [R4+URZ+0x38850], R14 ;  /* 0x0388500e040075a7 */ /* 0x000062000802017f */
[----:B------:R-:W-:Y:S05]  /*19610*/  @!P0 BRA `(.L_x_3229) ;  /* 0x0000000000048947 */ /* 0x000fea0003800000 */
[----:B------:R-:W-:Y:S01]  /*19620*/  BPT.TRAP 0x1 ;  /* 0x000000040000795c */ /* 0x000fe20000300000 */
.L_x_3229:
[----:B------:R-:W-:Y:S04]  /*19630*/  BSSY B0, `(.L_x_3230) ;  /* 0x0000004000007945 */ /* 0x000fe80003800000 */
[----:B-1----:R-:W-:Y:S05]  /*19640*/  @P1 BRA `(.L_x_3231) ;  /* 0x0000000000081947 */ /* 0x002fea0003800000 */
[----:B------:R-:W1:Y:S02]  /*19650*/  SYNCS.PHASECHK.TRANS64.TRYWAIT P1, [R4+URZ+0x38850], R14 ;  /* 0x0388500e040075a7 */ /* 0x000e64000802017f */
[----:B-1----:R-:W-:Y:S05]  /*19660*/  @!P1 BRA `(.L_x_3232) ;  /* 0x0000018800b09947 */ /* 0x002fea0003800000 */
.L_x_3231:
[----:B------:R-:W-:Y:S05]  /*19670*/  BSYNC B0 ;  /* 0x0000000000007941 */ /* 0x000fea0003800000 */
.L_x_3230:
[----:B------:R-:W-:Y:S05]  /*19680*/  WARPSYNC.ALL ;  /* 0x0000000000007948 */ /* 0x000fea0003800000 */
[----:B------:R-:W-:Y:S01]  /*19690*/  R2UR UR4, R216 ;  /* 0x00000000d80472ca */ /* 0x000fe200000e0000 */
[----:B------:R2:W-:Y:S01]  /*196a0*/  BAR.SYNC.DEFER_BLOCKING R5, 0x100 ;  /* 0x000400050000751d */ /* 0x0005e20000010000 */
[----:B------:R-:W-:Y:S02]  /*196b0*/  IMAD.MOV.U32 R25, RZ, RZ, 0x40000040 ;  /* 0x40000040ff197424 */ /* 0x000fe400078e00ff */
[----:B------:R-:W-:Y:S02]  /*196c0*/  IMAD.MOV.U32 R15, RZ, RZ, 0x40000040 ;  /* 0x40000040ff0f7424 */ /* 0x000fe400078e00ff */
[----:B------:R-:W-:Y:S01]  /*196d0*/  IMAD.MOV.U32 R7, RZ, RZ, 0x40000040 ;  /* 0x40000040ff077424 */ /* 0x000fe200078e00ff */
[----:B------:R-:W-:-:S02]  /*196e0*/  R2UR UR7, R25 ;  /* 0x00000000190772ca */ /* 0x000fc400000e0000 */
[----:B------:R-:W-:Y:S02]  /*196f0*/  R2UR UR19, R25 ;  /* 0x00000000191372ca */ /* 0x000fe400000e0000 */
[----:B------:R-:W-:Y:S02]  /*19700*/  R2UR UR11, R15 ;  /* 0x000000000f0b72ca */ /* 0x000fe400000e0000 */
[----:B------:R-:W-:Y:S01]  /*19710*/  UIADD3 UR4, UR4, 0x400, URZ ;  /* 0x0000040004047890 */ /* 0x000fe2000fffe03f */
[----:B------:R-:W-:-:S03]  /*19720*/  R2UR UR15, R7 ;  /* 0x00000000070f72ca */ /* 0x000fc600000e0000 */
[----:B------:R-:W-:-:S04]  /*19730*/  USHF.R.U32.HI UR4, URZ, 0x4, UR4 ;  /* 0x000000043f047899 */ /* 0x000fc80008011604 */
[----:B------:R-:W-:-:S04]  /*19740*/  ULOP3.LUT UR4, UR4, 0x3fff, URZ, 0xc0, !UPT ;  /* 0x00003fff04047892 */ /* 0x000fc8000f8ec03f */
[----:B------:R-:W-:-:S06]  /*19750*/  ULOP3.LUT UR41, UR4, 0x10000, URZ, 0xfc, !UPT ;  /* 0x0001000004297892 */ /* 0x000fcc000f8efc3f */
[----:B------:R-:W-:-:S04]  /*19760*/  LEA R24, R222, UR41, 0xb ;  /* 0x00000029de187c11 */ /* 0x000fc8000f8e58ff */
[C---:B------:R-:W-:Y:S01]  /*19770*/  R2UR UR6, R24.reuse ;  /* 0x00000000180672ca */ /* 0x040fe200000e0000 */
[C---:B01----:R-:W-:Y:S02]  /*19780*/  VIADD R14, R24.reuse, 0x2 ;  /* 0x00000002180e7836 */ /* 0x043fe40000000000 */
[C---:B------:R-:W-:Y:S01]  /*19790*/  VIADD R6, R24.reuse, 0x4 ;  /* 0x0000000418067836 */ /* 0x040fe20000000000 */
[----:B------:R-:W-:Y:S02]  /*197a0*/  IADD3 R24, R24, 0x6, RZ ;  /* 0x0000000618187810 */ /* 0x000fe40007ffe0ff */
[----:B------:R-:W-:Y:S02]  /*197b0*/  R2UR UR10, R14 ;  /* 0x000000000e0a72ca */ /* 0x000fe400000e0000 */
[----:B------:R-:W-:Y:S02]  /*197c0*/  R2UR UR18, R24 ;  /* 0x00000000181272ca */ /* 0x000fe400000e0000 */
[----:B------:R-:W-:Y:S01]  /*197d0*/  WARPGROUP.ARRIVE ;  /* 0x00000000000079c5 */ /* 0x000fe20000000000 */
[----:B------:R-:W-:-:S05]  /*197e0*/  R2UR UR14, R6 ;  /* 0x00000000060e72ca */ /* 0x000fca00000e0000 */
        /* <DEDUP_REMOVED lines=14> */
[----:B--2---:R-:W-:Y:S05]  /*198d0*/  @!P0 BRA `(.L_x_3233) ;  /* 0x0000000000048947 */ /* 0x004fea0003800000 */
[----:B------:R-:W-:Y:S01]  /*198e0*/  BPT.TRAP 0x1 ;  /* 0x000000040000795c */ /* 0x000fe20000300000 */
.L_x_3233:
[----:B------:R-:W2:Y:S01]  /*198f0*/  LDL R6, [R1+0x2c] ;  /* 0x00002c0001067983 */ /* 0x000ea20000100800 */
[----:B------:R-:W0:Y:S03]  /*19900*/  LDC R5, c[0x0][0x448] ;  /* 0x00011200ff057b82 */ /* 0x000e260000000800 */
[----:B------:R-:W3:Y:S04]  /*19910*/  LDL R15, [R1+0x24] ;  /* 0x00002400010f7983 */ /* 0x000ee80000100800 */
[----:B------:R-:W3:Y:S04]  /*19920*/  LDL R14, [R1+0x30] ;  /* 0x00003000010e7983 */ /* 0x000ee80000100800 */
[----:B------:R-:W4:Y:S01]  /*19930*/  LDL R7, [R1+0x38] ;  /* 0x0000380001077983 */ /* 0x000f220000100800 */
[----:B------:R-:W-:Y:S01]  /*19940*/  VIADD R4, R4, 0x38860 ;  /* 0x0003886004047836 */ /* 0x000fe20000000000 */
[----:B0-----:R-:W-:Y:S01]  /*19950*/  ISETP.NE.AND P1, PT, R5, 0x1, PT ;  /* 0x000000010500780c */ /* 0x001fe20003f25270 */
[----:B------:R-:W-:-:S05]  /*19960*/  IMAD.U32 R5, RZ, RZ, UR37 ;  /* 0x00000025ff057e24 */ /* 0x000fca000f8e00ff */
[----:B------:R-:W-:-:S04]  /*19970*/  PRMT R4, R5, 0x654, R4 ;  /* 0x0000065405047816 */ /* 0x000fc80000000004 */
[----:B------:R0:W-:Y:S03]  /*19980*/  SYNCS.ARRIVE.TRANS64.RED.A1T0 RZ, [R4+URZ], RZ ;  /* 0x000000ff04ff79a7 */ /* 0x0001e6000810043f */
[----:B------:R-:W2:Y:S08]  /*19990*/  @P1 LDC R5, c[0x0][0x44c] ;  /* 0x00011300ff051b82 */ /* 0x000eb00000000800 */
[----:B0-----:R-:W0:Y:S01]  /*199a0*/  @P1 LDC R4, c[0x0][0x450] ;  /* 0x00011400ff041b82 */ /* 0x001e220000000800 */
[----:B--2---:R-:W-:-:S05]  /*199b0*/  @P1 IMAD.HI.U32 R5, R6, R5, RZ ;  /* 0x0000000506051227 */ /* 0x004fca00078e00ff */
[----:B0-----:R-:W-:-:S04]  /*199c0*/  @P1 SHF.R.U32.HI R6, RZ, R4, R5 ;  /* 0x00000004ff061219 */ /* 0x001fc80000011605 */
[----:B---3--:R-:W-:-:S04]  /*199d0*/  IADD3 R4, R6, R14, -R15 ;  /* 0x0000000e06047210 */ /* 0x008fc80007ffe80f */
[----:B------:R-:W-:-:S04]  /*199e0*/  SHF.R.S32.HI R5, RZ, 0x1f, R4 ;  /* 0x0000001fff057819 */ /* 0x000fc80000011404 */
[----:B------:R-:W-:Y:S01]  /*199f0*/  LEA.HI R5, R5, R4, RZ, 0x7 ;  /* 0x0000000405057211 */ /* 0x000fe200078f38ff */
[----:B------:R-:W-:-:S03]  /*19a00*/  VIADD R4, R168, 0xfffffffe ;  /* 0xfffffffea8047836 */ /* 0x000fc60000000000 */
[----:B------:R-:W-:-:S04]  /*19a10*/  SHF.R.S32.HI R5, RZ, 0x7, R5 ;  /* 0x00000007ff057819 */ /* 0x000fc80000011405 */
[----:B----4-:R-:W-:-:S04]  /*19a20*/  VIMNMX R7, R7, R5, !PT ;  /* 0x0000000507077248 */ /* 0x010fc80007fe0100 */
[----:B------:R-:W-:Y:S01]  /*19a30*/  ISETP.GE.AND P1, PT, R4, R7, PT ;  /* 0x000000070400720c */ /* 0x000fe20003f26270 */
[----:B------:R0:W-:-:S12]  /*19a40*/  STL [R1+0x34], R7 ;  /* 0x0000340701007387 */ /* 0x0001d80000100800 */
[----:B0-----:R-:W-:Y:S05]  /*19a50*/  @!P1 BRA `(.L_x_3234) ;  /* 0x0000002c00f89947 */ /* 0x001fea0003800000 */
[----:B------:R-:W-:Y:S02]  /*19a60*/  IMAD.MOV.U32 R15, RZ, RZ, R0 ;  /* 0x000000ffff0f7224 */ /* 0x000fe400078e0000 */
[----:B------:R-:W-:-:S07]  /*19a70*/  IMAD.MOV.U32 R14, RZ, RZ, R3 ;  /* 0x000000ffff0e7224 */ /* 0x000fce00078e0003 */
.L_x_3246:
[----:B------:R-:W-:Y:S01]  /*19a80*/  IADD3 R222, R222, 0x1, RZ ;  /* 0x00000001dede7810 */ /* 0x000fe20007ffe0ff */
[----:B------:R-:W-:Y:S05]  /*19a90*/  YIELD ;  /* 0x0000000000007946 */ /* 0x000fea0003800000 */
[----:B------:R-:W-:-:S04]  /*19aa0*/  ISETP.NE.AND P1, PT, R222, 0x2, PT ;  /* 0x00000002de00780c */ /* 0x000fc80003f25270 */
[----:B------:R-:W-:Y:S02]  /*19ab0*/  SEL R7, R222, RZ, P1 ;  /* 0x000000ffde077207 */ /* 0x000fe40000800000 */
[----:B------:R-:W-:-:S03]  /*19ac0*/  SEL R0, RZ, 0x1, P1 ;  /* 0x00000001ff007807 */ /* 0x000fc60000800000 */
[----:B------:R-:W-:Y:S01]  /*19ad0*/  IMAD.MOV.U32 R222, RZ, RZ, R7 ;  /* 0x000000ffffde7224 */ /* 0x000fe200078e0007 */
[----:B------:R-:W-:Y:S01]  /*19ae0*/  LOP3.LUT R223, R223, R0, RZ, 0x3c, !PT ;  /* 0x00000000dfdf7212 */ /* 0x000fe200078e3cff */
[----:B------:R-:W-:Y:S06]  /*19af0*/  @!P0 BRA `(.L_x_3235) ;  /* 0x0000000000048947 */ /* 0x000fec0003800000 */
[----:B------:R-:W-:Y:S01]  /*19b00*/  BPT.TRAP 0x1 ;  /* 0x000000040000795c */ /* 0x000fe20000300000 */
.L_x_3235:
[----:B------:R-:W-:Y:S01]  /*19b10*/  IMAD R5, R222, 0x8, R216 ;  /* 0x00000008de057824 */ /* 0x000fe200078e02d8 */
[----:B------:R-:W-:-:S04]  /*19b20*/  SHF.L.U32 R6, R223, 0x1f, RZ ;  /* 0x0000001fdf067819 */ /* 0x000fc800000006ff */
[----:B------:R0:W1:Y:S01]  /*19b30*/  SYNCS.PHASECHK.TRANS64.TRYWAIT P1, [R5+URZ+0x38830], R6 ;  /* 0x03883006050075a7 */ /* 0x000062000802017f */
[----:B------:R-:W-:Y:S05]  /*19b40*/  @!P0 BRA `(.L_x_3236) ;  /* 0x0000000000048947 */ /* 0x000fea0003800000 */
[----:B------:R-:W-:Y:S01]  /*19b50*/  BPT.TRAP 0x1 ;  /* 0x000000040000795c */ /* 0x000fe20000300000 */
.L_x_3236:
[----:B------:R-:W-:Y:S01]  /*19b60*/  LEA R20, R7, UR40, 0xb ;  /* 0x0000002807147c11 */ /* 0x000fe2000f8e58ff */
[----:B------:R-:W-:-:S04]  /*19b70*/  IMAD.MOV.U32 R21, RZ, RZ, 0x40000040 ;  /* 0x40000040ff157424 */ /* 0x000fc800078e00ff */
[C---:B------:R-:W-:Y:S02]  /*19b80*/  VIADD R152, R20.reuse, 0x2 ;  /* 0x0000000214987836 */ /* 0x040fe40000000000 */
[----:B------:R-:W-:Y:S01]  /*19b90*/  VIADD R0, R20, 0x4 ;  /* 0x0000000414007836 */ /* 0x000fe20000000000 */
[----:B-1----:R-:W-:Y:S06]  /*19ba0*/  @P1 BRA `(.L_x_3237) ;  /* 0x0000000000081947 */ /* 0x002fec0003800000 */
[----:B------:R-:W1:Y:S02]  /*19bb0*/  SYNCS.PHASECHK.TRANS64.TRYWAIT P1, [R5+URZ+0x38830], R6 ;  /* 0x03883006050075a7 */ /* 0x000e64000802017f */
[----:B-1----:R-:W-:Y:S05]  /*19bc0*/  @!P1 BRA `(.L_x_3238) ;  /* 0x00000184006c9947 */ /* 0x002fea0003800000 */
.L_x_3237:
[----:B------:R2:W-:Y:S04]  /*19bd0*/  STL.64 [R1+0x1a8], R10 ;  /* 0x0001a80a01007387 */ /* 0x0005e80000100a00 */
[----:B--2---:R-:W2:Y:S04]  /*19be0*/  LDL.64 R10, [R1+0x18] ;  /* 0x00001800010a7983 */ /* 0x004ea80000100a00 */
[----:B------:R0:W-:Y:S04]  /*19bf0*/  STL.64 [R1+0x1a0], R6 ;  /* 0x0001a00601007387 */ /* 0x0001e80000100a00 */
[----:B01----:R-:W3:Y:S01]  /*19c00*/  LDL.64 R6, [R1+0x10] ;  /* 0x0000100001067983 */ /* 0x003ee20000100a00 */
[----:B------:R-:W-:Y:S05]  /*19c10*/  WARPSYNC.ALL ;  /* 0x0000000000007948 */ /* 0x000fea0003800000 */
[----:B------:R-:W-:Y:S01]  /*19c20*/  VIADD R154, R20, 0x6 ;  /* 0x00000006149a7836 */ /* 0x000fe20000000000 */
[----:B------:R-:W-:Y:S01]  /*19c30*/  R2UR UR10, R152 ;  /* 0x00000000980a72ca */ /* 0x000fe200000e0000 */
[----:B------:R-:W-:Y:S01]  /*19c40*/  IMAD.MOV.U32 R153, RZ, RZ, 0x40000040 ;  /* 0x40000040ff997424 */ /* 0x000fe200078e00ff */
[----:B------:R-:W-:Y:S01]  /*19c50*/  MOV R152, R0 ;  /* 0x0000000000987202 */ /* 0x000fe20000000f00 */
[----:B------:R-:W-:Y:S01]  /*19c60*/  IMAD.MOV.U32 R155, RZ, RZ, 0x40000040 ;  /* 0x40000040ff9b7424 */ /* 0x000fe200078e00ff */
[C---:B------:R-:W-:Y:S01]  /*19c70*/  R2UR UR6, R20.reuse ;  /* 0x00000000140672ca */ /* 0x040fe200000e0000 */
[----:B------:R-:W-:Y:S01]  /*19c80*/  VIADD R156, R20, 0x404 ;  /* 0x00000404149c7836 */ /* 0x000fe20000000000 */
[----:B------:R-:W-:Y:S01]  /*19c90*/  R2UR UR7, R21 ;  /* 0x00000000150772ca */ /* 0x000fe200000e0000 */
[----:B------:R-:W-:Y:S01]  /*19ca0*/  IMAD.MOV.U32 R157, RZ, RZ, 0x40000040 ;  /* 0x40000040ff9d7424 */ /* 0x000fe200078e00ff */
[----:B------:R-:W-:Y:S01]  /*19cb0*/  R2UR UR14, R152 ;  /* 0x00000000980e72ca */ /* 0x000fe200000e0000 */
[----:B------:R-:W-:Y:S01]  /*19cc0*/  VIADD R152, R20, 0x400 ;  /* 0x0000040014987836 */ /* 0x000fe20000000000 */
[----:B------:R-:W-:Y:S01]  /*19cd0*/  R2UR UR4, R8 ;  /* 0x00000000080472ca */ /* 0x000fe200000e0000 */
[----:B------:R0:W-:Y:S01]  /*19ce0*/  STL.64 [R1+0x198], R4 ;  /* 0x0001980401007387 */ /* 0x0001e20000100a00 */
[----:B------:R-:W-:-:S02]  /*19cf0*/  R2UR UR5, R9 ;  /* 0x00000000090572ca */ /* 0x000fc400000e0000 */
[----:B------:R-:W-:Y:S01]  /*19d00*/  R2UR UR18, R154 ;  /* 0x000000009a1272ca */ /* 0x000fe200000e0000 */
[----:B------:R-:W-:Y:S01]  /*19d10*/  VIADD R154, R20, 0x402 ;  /* 0x00000402149a7836 */ /* 0x000fe20000000000 */
[C---:B------:R-:W-:Y:S02]  /*19d20*/  R2UR UR11, R153.reuse ;  /* 0x00000000990b72ca */ /* 0x040fe400000e0000 */
[----:B------:R-:W-:Y:S02]  /*19d30*/  R2UR UR15, R153 ;  /* 0x00000000990f72ca */ /* 0x000fe400000e0000 */
[----:B------:R-:W-:Y:S02]  /*19d40*/  R2UR UR19, R155 ;  /* 0x000000009b1372ca */ /* 0x000fe400000e0000 */
[----:B------:R-:W-:Y:S01]  /*19d50*/  R2UR UR22, R152 ;  /* 0x00000000981672ca */ /* 0x000fe200000e0000 */
[----:B0-----:R-:W4:Y:S01]  /*19d60*/  LDL.64 R4, [R1+0x8] ;  /* 0x0000080001047983 */ /* 0x001f220000100a00 */
[----:B------:R-:W-:Y:S01]  /*19d70*/  R2UR UR23, R153 ;  /* 0x00000000991772ca */ /* 0x000fe200000e0000 */
[----:B------:R-:W-:Y:S01]  /*19d80*/  VIADD R20, R20, 0x406 ;  /* 0x0000040614147836 */ /* 0x000fe20000000000 */
[----:B------:R-:W-:Y:S01]  /*19d90*/  R2UR UR26, R154 ;  /* 0x000000009a1a72ca */ /* 0x000fe200000e0000 */
[----:B------:R-:W-:Y:S01]  /*19da0*/  IMAD.MOV.U32 R21, RZ, RZ, 0x40000040 ;  /* 0x40000040ff157424 */ /* 0x000fe200078e00ff */
[----:B------:R-:W-:-:S02]  /*19db0*/  R2UR UR27, R155 ;  /* 0x000000009b1b72ca */ /* 0x000fc400000e0000 */
[----:B------:R-:W-:Y:S02]  /*19dc0*/  R2UR UR30, R156 ;  /* 0x000000009c1e72ca */ /* 0x000fe400000e0000 */
[----:B------:R-:W-:Y:S02]  /*19dd0*/  R2UR UR31, R157 ;  /* 0x000000009d1f72ca */ /* 0x000fe400000e0000 */
[----:B------:R-:W-:Y:S01]  /*19de0*/  WARPGROUP.ARRIVE ;  /* 0x00000000000079c5 */ /* 0x000fe20000000000 */
[----:B------:R-:W-:Y:S02]  /*19df0*/  R2UR UR34, R20 ;  /* 0x00000000142272ca */ /* 0x000fe400000e0000 */
[----:B------:R-:W-:Y:S02]  /*19e00*/  R2UR UR35, R21 ;  /* 0x00000000152372ca */ /* 0x000fe400000e0000 */
[----:B------:R-:W4:Y:S01]  /*19e10*/  LDL.64 R20, [R1] ;  /* 0x0000000001147983 */ /* 0x000f220000100a00 */
[----:B------:R-:W-:Y:S03]  /*19e20*/  QGMMA.64x128x32.F32.E4M3.E4M3 R152, gdesc[UR4], RZ, !UPT, gsb0 ;  /* 0x01e00000049879f3 */ /* 0x000fe6000c0008ff */
[----:B------:R-:W-:-:S02]  /*19e30*/  WARPGROUP.DEPBAR.LE gsb0, 0x0 ;  /* 0x00008000000079c5 */ /* 0x000fc40000010000 */
[----:B------:R-:W-:Y:S01]  /*19e40*/  WARPGROUP.ARRIVE ;  /* 0x00000000000079c5 */ /* 0x000fe20000000000 */
[----:B--2---:R-:W-:Y:S02]  /*19e50*/  R2UR UR8, R10 ;  /* 0x000000000a0872ca */ /* 0x004fe400000e0000 */
[----:B------:R-:W-:Y:S02]  /*19e60*/  R2UR UR9, R11 ;  /* 0x000000000b0972ca */ /* 0x000fe400000e0000 */
[----:B------:R-:W-:Y:S01]  /*19e70*/  R2UR UR24, R228 ;  /* 0x00000000e41872ca */ /* 0x000fe200000e0000 */
[----:B------:R0:W5:Y:S10]  /*19e80*/  LDL.LU.64 R10, [R1+0x1a8] ;  /* 0x0001a800010a7983 */ /* 0x0001740000300a00 */
[----:B------:R-:W-:Y:S01]  /*19e90*/  QGMMA.64x128x32.F32.E4M3.E4M3 R152, gdesc[UR8], R152, gsb0 ;  /* 0x01e00000089879f3 */ /* 0x000fe20008000898 */
[----:B---3--:R-:W-:-:S02]  /*19ea0*/  R2UR UR12, R6 ;  /* 0x00000000060c72ca */ /* 0x008fc400000e0000 */
[----:B------:R-:W-:Y:S02]  /*19eb0*/  R2UR UR13, R7 ;  /* 0x00000000070d72ca */ /* 0x000fe400000e0000 */
[----:B------:R-:W-:Y:S01]  /*19ec0*/  R2UR UR25, R229 ;  /* 0x00000000e51972ca */ /* 0x000fe200000e0000 */
[----:B------:R0:W5:Y:S01]  /*19ed0*/  LDL.LU.64 R6, [R1+0x1a0] ;  /* 0x0001a00001067983 */ /* 0x0001620000300a00 */
[----:B------:R-:W-:Y:S02]  /*19ee0*/  WARPGROUP.DEPBAR.LE gsb0, 0x0 ;  /* 0x00008000000079c5 */ /* 0x000fe40000010000 */
[----:B------:R-:W-:-:S07]  /*19ef0*/  WARPGROUP.ARRIVE ;  /* 0x00000000000079c5 */ /* 0x000fce0000000000 */
[----:B------:R-:W-:Y:S01]  /*19f00*/  QGMMA.64x128x32.F32.E4M3.E4M3 R152, gdesc[UR12], R152, gsb0 ;  /* 0x01e000000c9879f3 */ /* 0x000fe20008000898 */
[----:B----4-:R-:W-:Y:S02]  /*19f10*/  R2UR UR16, R4 ;  /* 0x00000000041072ca */ /* 0x010fe400000e0000 */
[----:B------:R-:W-:Y:S02]  /*19f20*/  R2UR UR17, R5 ;  /* 0x00000000051172ca */ /* 0x000fe400000e0000 */
[----:B------:R-:W-:Y:S01]  /*19f30*/  R2UR UR20, R20 ;  /* 0x00000000141472ca */ /* 0x000fe200000e0000 */
[----:B------:R0:W5:Y:S01]  /*19f40*/  LDL.LU.64 R4, [R1+0x198] ;  /* 0x0001980001047983 */ /* 0x0001620000300a00 */
[----:B------:R-:W-:Y:S01]  /*19f50*/  R2UR UR21, R21 ;  /* 0x00000000151572ca */ /* 0x000fe200000e0000 */
[----:B------:R-:W-:Y:S02]  /*19f60*/  WARPGROUP.DEPBAR.LE gsb0, 0x0 ;  /* 0x00008000000079c5 */ /* 0x000fe40000010000 */
[----:B------:R-:W-:-:S06]  /*19f70*/  WARPGROUP.ARRIVE ;  /* 0x00000000000079c5 */ /* 0x000fcc0000000000 */
[----:B------:R-:W-:Y:S03]  /*19f80*/  QGMMA.64x128x32.F32.E4M3.E4M3 R152, gdesc[UR16], R152, gsb0 ;  /* 0x01e00000109879f3 */ /* 0x000fe60008000898 */
[----:B------:R-:W-:Y:S02]  /*19f90*/  WARPGROUP.DEPBAR.LE gsb0, 0x0 ;  /* 0x00008000000079c5 */ /* 0x000fe40000010000 */
[----:B------:R-:W-:-:S07]  /*19fa0*/  WARPGROUP.ARRIVE ;  /* 0x00000000000079c5 */ /* 0x000fce0000000000 */
[----:B------:R-:W-:Y:S01]  /*19fb0*/  QGMMA.64x128x32.F32.E4M3.E4M3 R152, gdesc[UR20], R152, gsb0 ;  /* 0x01e00000149879f3 */ /* 0x000fe20008000898 */
[----:B------:R-:W-:Y:S02]  /*19fc0*/  R2UR UR28, R226 ;  /* 0x00000000e21c72ca */ /* 0x000fe400000e0000 */
[----:B------:R-:W-:Y:S01]  /*19fd0*/  R2UR UR29, R227 ;  /* 0x00000000e31d72ca */ /* 0x000fe200000e0000 */
[----:B------:R-:W-:Y:S02]  /*19fe0*/  WARPGROUP.DEPBAR.LE gsb0, 0x0 ;  /* 0x00008000000079c5 */ /* 0x000fe40000010000 */
[----:B------:R-:W-:-:S06]  /*19ff0*/  WARPGROUP.ARRIVE ;  /* 0x00000000000079c5 */ /* 0x000fcc0000000000 */
[----:B------:R-:W-:Y:S01]  /*1a000*/  QGMMA.64x128x32.F32.E4M3.E4M3 R152, gdesc[UR24], R152, gsb0 ;  /* 0x01e00000189879f3 */ /* 0x000fe20008000898 */
[----:B------:R-:W-:Y:S02]  /*1a010*/  R2UR UR32, R12 ;  /* 0x000000000c2072ca */ /* 0x000fe400000e0000 */
[----:B------:R-:W-:Y:S01]  /*1a020*/  R2UR UR33, R13 ;  /* 0x000000000d2172ca */ /* 0x000fe200000e0000 */
[----:B------:R-:W-:Y:S02]  /*1a030*/  WARPGROUP.DEPBAR.LE gsb0, 0x0 ;  /* 0x00008000000079c5 */ /* 0x000fe40000010000 */
[----:B------:R-:W-:-:S06]  /*1a040*/  WARPGROUP.ARRIVE ;  /* 0x00000000000079c5 */ /* 0x000fcc0000000000 */
[----:B------:R-:W-:Y:S03]  /*1a050*/  QGMMA.64x128x32.F32.E4M3.E4M3 R152, gdesc[UR28], R152, gsb0 ;  /* 0x01e000001c9879f3 */ /* 0x000fe60008000898 */
[----:B------:R-:W1:Y:S01]  /*1a060*/  S2R R3, SR_TID.X ;  /* 0x0000000000037919 */ /* 0x000e620000002100 */
[----:B------:R-:W-:Y:S02]  /*1a070*/  WARPGROUP.DEPBAR.LE gsb0, 0x0 ;  /* 0x00008000000079c5 */ /* 0x000fe40000010000 */
[----:B------:R-:W-:-:S06]  /*1a080*/  WARPGROUP.ARRIVE ;  /* 0x00000000000079c5 */ /* 0x000fcc0000000000 */
[----:B------:R-:W-:Y:S01]  /*1a090*/  QGMMA.64x128x32.F32.E4M3.E4M3 R152, gdesc[UR32], R152, gsb0 ;  /* 0x01e00000209879f3 */ /* 0x000fe20008000898 */
[----:B-1----:R-:W-:-:S04]  /*1a0a0*/  SHF.R.U32.HI R3, RZ, 0x7, R3 ;  /* 0x00000007ff037819 */ /* 0x002fc80000011603 */
[----:B------:R-:W-:Y:S01]  /*1a0b0*/  IADD3 R21, -R3, 0xb, RZ ;  /* 0x0000000b03157810 */ /* 0x000fe20007ffe1ff */
[----:B------:R-:W-:-:S04]  /*1a0c0*/  WARPGROUP.DEPBAR.LE gsb0, 0x0 ;  /* 0x00008000000079c5 */ /* 0x000fc80000010000 */
[----:B------:R0:W-:Y:S06]  /*1a0d0*/  BAR.ARV R21, 0x100 ;  /* 0x000400150000751d */ /* 0x0001ec0000002000 */
[----:B------:R-:W-:Y:S05]  /*1a0e0*/  @!P0 BRA `(.L_x_3239) ;  /* 0x0000000000048947 */ /* 0x000fea0003800000 */
[----:B------:R-:W-:Y:S01]  /*1a0f0*/  BPT.TRAP 0x1 ;  /* 0x000000040000795c */ /* 0x000fe20000300000 */
.L_x_3239:
[----:B------:R1:W-:Y:S01]  /*1a100*/  STL [R1+0x1a0], R8 ;  /* 0x0001a00801007387 */ /* 0x0003e20000100800 */
[----:B------:R-:W2:Y:S03]  /*1a110*/  LDC R3, c[0x0][0x448] ;  /* 0x00011200ff037b82 */ /* 0x000ea60000000800 */
[----:B------:R-:W3:Y:S04]  /*1a120*/  LDL R0, [R1+0x58] ;  /* 0x0000580001007983 */ /* 0x000ee80000100800 */
[----:B-1----:R-:W3:Y:S04]  /*1a130*/  LDL R8, [R1+0x2c] ;  /* 0x00002c0001087983 */ /* 0x002ee80000100800 */
[----:B-----5:R1:W-:Y:S04]  /*1a140*/  STL [R1+0x19c], R7 ;  /* 0x00019c0701007387 */ /* 0x0203e80000100800 */
[----:B-1----:R-:W4:Y:S04]  /*1a150*/  LDL R7, [R1+0x44] ;  /* 0x0000440001077983 */ /* 0x002f280000100800 */
[----:B------:R1:W-:Y:S04]  /*1a160*/  STL [R1+0x198], R6 ;  /* 0x0001980601007387 */ /* 0x0003e80000100800 */
[----:B------:R-:W4:Y:S04]  /*1a170*/  LDL R225, [R1+0x24] ;  /* 0x0000240001e17983 */ /* 0x000f280000100800 */
[----:B-1----:R-:W4:Y:S01]  /*1a180*/  LDL R6, [R1+0x30] ;  /* 0x0000300001067983 */ /* 0x002f220000100800 */
[----:B--2---:R-:W-:-:S13]  /*1a190*/  ISETP.NE.AND P1, PT, R3, 0x1, PT ;  /* 0x000000010300780c */ /* 0x004fda0003f25270 */
[----:B------:R-:W1:Y:S08]  /*1a1a0*/  @P1 LDC R20, c[0x0][0x44c] ;  /* 0x00011300ff141b82 */ /* 0x000e700000000800 */
[----:B------:R-:W2:Y:S01]  /*1a1b0*/  @P1 LDC R3, c[0x0][0x450] ;  /* 0x00011400ff031b82 */ /* 0x000ea20000000800 */
[----:B---3--:R-:W-:Y:S02]  /*1a1c0*/  IADD3 R0, R0, R8, RZ ;  /* 0x0000000800007210 */ /* 0x008fe40007ffe0ff */
[----:B------:R-:W-:Y:S01]  /*1a1d0*/  LOP3.LUT R23, R23, 0xfffffeff, RZ, 0xc0, !PT ;  /* 0xfffffeff17177812 */ /* 0x000fe200078ec0ff */
[----:B------:R3:W5:Y:S02]  /*1a1e0*/  LDL.LU R8, [R1+0x1a0] ;  /* 0x0001a00001087983 */ /* 0x0007640000300800 */
[----:B-1----:R-:W-:-:S05]  /*1a1f0*/  @P1 IMAD.HI.U32 R20, R0, R20, RZ ;  /* 0x0000001400141227 */ /* 0x002fca00078e00ff */
[----:B--2---:R-:W-:-:S05]  /*1a200*/  @P1 SHF.R.U32.HI R0, RZ, R3, R20 ;  /* 0x00000003ff001219 */ /* 0x004fca0000011614 */
[----:B------:R-:W1:Y:S01]  /*1a210*/  SHFL.IDX PT, R3, R0, RZ, 0x1c1f ;  /* 0x001c1fff00037589 */ /* 0x000e6200000e0000 */
[----:B------:R-:W-:-:S03]  /*1a220*/  IMAD.MOV.U32 R20, RZ, RZ, -0x80 ;  /* 0xffffff80ff147424 */ /* 0x000fc600078e00ff */
[----:B------:R-:W2:Y:S01]  /*1a230*/  SHFL.IDX PT, R0, R0, 0x1, 0x1c1f ;  /* 0x003c1f0000007f89 */ /* 0x000ea200000e0000 */
[----:B------:R-:W-:-:S05]  /*1a240*/  IMAD R20, R4, R20, 0x1 ;  /* 0x0000000104147424 */ /* 0x000fca00078e0214 */
[----:B----4-:R-:W-:Y:S02]  /*1a250*/  IADD3 R20, R6, R20, -R7 ;  /* 0x0000001406147210 */ /* 0x010fe40007ffe807 */
[----:B------:R-:W-:Y:S01]  /*1a260*/  @P0 LOP3.LUT R23, R23, 0x100, RZ, 0xfc, !PT ;  /* 0x0000010017170812 */ /* 0x000fe200078efcff */
[----:B------:R3:W5:Y:S02]  /*1a270*/  LDL.LU R7, [R1+0x19c] ;  /* 0x00019c0001077983 */ /* 0x0007640000300800 */
[----:B------:R-:W-:Y:S01]  /*1a280*/  IMAD.IADD R20, R20, 0x1, -R225 ;  /* 0x0000000114147824 */ /* 0x000fe200078e0ae1 */
[----:B------:R-:W-:Y:S01]  /*1a290*/  LOP3.LUT R23, R23, 0xfffffdff, RZ, 0xc0, !PT ;  /* 0xfffffdff17177812 */ /* 0x000fe200078ec0ff */
[----:B------:R3:W5:Y:S02]  /*1a2a0*/  LDL.LU R6, [R1+0x198] ;  /* 0x0001980001067983 */ /* 0x0007640000300800 */
[----:B-1----:R-:W-:-:S05]  /*1a2b0*/  IMAD.IADD R3, R20, 0x1, R3 ;  /* 0x0000000114037824 */ /* 0x002fca00078e0203 */
[C---:B------:R-:W-:Y:S02]  /*1a2c0*/  ISETP.GT.AND P4, PT, R3.reuse, RZ, PT ;  /* 0x000000ff0300720c */ /* 0x040fe40003f84270 */
[C---:B------:R-:W-:Y:S02]  /*1a2d0*/  ISETP.GT.AND P3, PT, R3.reuse, 0x1, PT ;  /* 0x000000010300780c */ /* 0x040fe40003f64270 */
[C---:B------:R-:W-:Y:S02]  /*1a2e0*/  ISETP.GT.AND P2, PT, R3.reuse, 0x8, PT ;  /* 0x000000080300780c */ /* 0x040fe40003f44270 */
[----:B------:R-:W-:Y:S01]  /*1a2f0*/  ISETP.GT.AND P1, PT, R3, 0x9, PT ;  /* 0x000000090300780c */ /* 0x000fe20003f24270 */
[----:B--2---:R-:W-:Y:S01]  /*1a300*/  IMAD.IADD R0, R20, 0x1, R0 ;  /* 0x0000000114007824 */ /* 0x004fe200078e0200 */
[----:B------:R-:W-:Y:S02]  /*1a310*/  FSEL R152, R152, -INF , P4 ;  /* 0xff80000098987808 */ /* 0x000fe40002000000 */
[----:B------:R-:W-:-:S02]  /*1a320*/  FSEL R20, R153, -INF , P3 ;  /* 0xff80000099147808 */ /* 0x000fc40001800000 */
[----:B------:R-:W-:Y:S02]  /*1a330*/  FSEL R156, R156, -INF , P2 ;  /* 0xff8000009c9c7808 */ /* 0x000fe40001000000 */
[----:B------:R-:W-:Y:S02]  /*1a340*/  FSEL R157, R157, -INF , P1 ;  /* 0xff8000009d9d7808 */ /* 0x000fe40000800000 */
[C---:B------:R-:W-:Y:S02]  /*1a350*/  ISETP.GT.AND P4, PT, R3.reuse, 0x10, PT ;  /* 0x000000100300780c */ /* 0x040fe40003f84270 */
[C---:B------:R-:W-:Y:S02]  /*1a360*/  ISETP.GT.AND P3, PT, R3.reuse, 0x11, PT ;  /* 0x000000110300780c */ /* 0x040fe40003f64270 */
[C---:B------:R-:W-:Y:S02]  /*1a370*/  ISETP.GT.AND P2, PT, R3.reuse, 0x18, PT ;  /* 0x000000180300780c */ /* 0x040fe40003f44270 */
[----:B------:R-:W-:-:S02]  /*1a380*/  ISETP.GT.AND P1, PT, R3, 0x19, PT ;  /* 0x000000190300780c */ /* 0x000fc40003f24270 */
[----:B------:R-:W-:Y:S02]  /*1a390*/  FSEL R160, R160, -INF , P4 ;  /* 0xff800000a0a07808 */ /* 0x000fe40002000000 */
[----:B------:R-:W-:Y:S02]  /*1a3a0*/  FSEL R161, R161, -INF , P3 ;  /* 0xff800000a1a17808 */ /* 0x000fe40001800000 */
[----:B------:R-:W-:Y:S02]  /*1a3b0*/  FSEL R164, R164, -INF , P2 ;  /* 0xff800000a4a47808 */ /* 0x000fe40001000000 */
[----:B------:R-:W-:Y:S02]  /*1a3c0*/  FSEL R165, R165, -INF , P1 ;  /* 0xff800000a5a57808 */ /* 0x000fe40000800000 */
[C---:B------:R-:W-:Y:S02]  /*1a3d0*/  ISETP.GT.AND P4, PT, R3.reuse, 0x20, PT ;  /* 0x000000200300780c */ /* 0x040fe40003f84270 */
[----:B------:R-:W-:-:S02]  /*1a3e0*/  ISETP.GT.AND P3, PT, R3, 0x21, PT ;  /* 0x000000210300780c */ /* 0x000fc40003f64270 */
[C---:B------:R-:W-:Y:S02]  /*1a3f0*/  ISETP.GT.AND P2, PT, R3.reuse, 0x28, PT ;  /* 0x000000280300780c */ /* 0x040fe40003f44270 */
[----:B------:R-:W-:Y:S02]  /*1a400*/  ISETP.GT.AND P1, PT, R3, 0x29, PT ;  /* 0x000000290300780c */ /* 0x000fe40003f24270 */
[----:B------:R-:W-:Y:S02]  /*1a410*/  FSEL R168, R168, -INF , P4 ;  /* 0xff800000a8a87808 */ /* 0x000fe40002000000 */
[----:B------:R-:W-:Y:S02]  /*1a420*/  FSEL R169, R169, -INF , P3 ;  /* 0xff800000a9a97808 */ /* 0x000fe40001800000 */
[----:B------:R-:W-:Y:S02]  /*1a430*/  FSEL R172, R172, -INF , P2 ;  /* 0xff800000acac7808 */ /* 0x000fe40001000000 */
[----:B------:R-:W-:-:S02]  /*1a440*/  FSEL R173, R173, -INF , P1 ;  /* 0xff800000adad7808 */ /* 0x000fc40000800000 */
[C---:B------:R-:W-:Y:S02]  /*1a450*/  ISETP.GT.AND P4, PT, R3.reuse, 0x30, PT ;  /* 0x000000300300780c */ /* 0x040fe40003f84270 */
[C---:B------:R-:W-:Y:S02]  /*1a460*/  ISETP.GT.AND P3, PT, R3.reuse, 0x31, PT ;  /* 0x000000310300780c */ /* 0x040fe40003f64270 */
[C---:B------:R-:W-:Y:S02]  /*1a470*/  ISETP.GT.AND P2, PT, R3.reuse, 0x38, PT ;  /* 0x000000380300780c */ /* 0x040fe40003f44270 */
[----:B------:R-:W-:Y:S02]  /*1a480*/  ISETP.GT.AND P1, PT, R3, 0x39, PT ;  /* 0x000000390300780c */ /* 0x000fe40003f24270 */
        /* <DEDUP_REMOVED lines=20> */
[C---:B------:R-:W-:Y:S02]  /*1a5d0*/  ISETP.GT.AND P4, PT, R0.reuse, RZ, PT ;  /* 0x000000ff0000720c */ /* 0x040fe40003f84270 */
        /* <DEDUP_REMOVED lines=86> */
[----:B------:R-:W-:Y:S02]  /*1ab40*/  FSEL R210, R210, -INF , P4 ;  /* 0xff800000d2d27808 */ /* 0x000fe40002000000 */
[----:B------:R-:W-:Y:S02]  /*1ab50*/  FMNMX.FTZ R0, R207, R0, !PT ;  /* 0x00000000cf007209 */ /* 0x000fe40007810000 */
[----:B------:R-:W-:Y:S02]  /*1ab60*/  FSEL R211, R211, -INF , P3 ;  /* 0xff800000d3d37808 */ /* 0x000fe40001800000 */
[----:B------:R-:W-:Y:S02]  /*1ab70*/  FMNMX.FTZ R0, R210, R0, !PT ;  /* 0x00000000d2007209 */ /* 0x000fe40007810000 */
[----:B------:R-:W-:-:S02]  /*1ab80*/  FSEL R214, R214, -INF , P2 ;  /* 0xff800000d6d67808 */ /* 0x000fc40001000000 */
[----:B------:R-:W-:Y:S02]  /*1ab90*/  FMNMX.FTZ R0, R211, R0, !PT ;  /* 0x00000000d3007209 */ /* 0x000fe40007810000 */
[----:B------:R-:W-:Y:S02]  /*1aba0*/  FSEL R215, R215, -INF , P1 ;  /* 0xff800000d7d77808 */ /* 0x000fe40000800000 */
[----:B------:R-:W-:-:S04]  /*1abb0*/  FMNMX.FTZ R0, R214, R0, !PT ;  /* 0x00000000d6007209 */ /* 0x000fc80007810000 */
[----:B------:R-:W-:-:S05]  /*1abc0*/  FMNMX.FTZ R0, R215, R0, !PT ;  /* 0x00000000d7007209 */ /* 0x000fca0007810000 */
[----:B------:R-:W1:Y:S02]  /*1abd0*/  SHFL.BFLY PT, R153, R0, 0x2, 0x1f ;  /* 0x0c401f0000997f89 */ /* 0x000e6400000e0000 */
[----:B-1----:R-:W-:-:S05]  /*1abe0*/  FMNMX.FTZ R0, R0, R153, !PT ;  /* 0x0000009900007209 */ /* 0x002fca0007810000 */
[----:B------:R-:W1:Y:S01]  /*1abf0*/  SHFL.BFLY PT, R153, R0, 0x1, 0x1f ;  /* 0x0c201f0000997f89 */ /* 0x000e6200000e0000 */
[C---:B------:R-:W-:Y:S02]  /*1ac00*/  ISETP.GT.AND P0, PT, R3.reuse, 0x61, PT ;  /* 0x000000610300780c */ /* 0x040fe40003f04270 */
[----:B------:R-:W-:Y:S02]  /*1ac10*/  ISETP.GT.AND P1, PT, R3, 0x69, PT ;  /* 0x000000690300780c */ /* 0x000fe40003f24270 */
[----:B-1----:R-:W-:-:S04]  /*1ac20*/  FMNMX.FTZ R0, R0, R153, !PT ;  /* 0x0000009900007209 */ /* 0x002fc80007810000 */
[----:B------:R-:W-:-:S04]  /*1ac30*/  FSETP.NEU.FTZ.AND P6, PT, R0, -INF , PT ;  /* 0xff8000000000780b */ /* 0x000fc80003fdd000 */
[----:B------:R-:W-:-:S05]  /*1ac40*/  FSEL R153, R0, RZ, P6 ;  /* 0x000000ff00997208 */ /* 0x000fca0003000000 */
[----:B------:R-:W-:Y:S01]  /*1ac50*/  FADD.FTZ R153, -R153, R15 ;  /* 0x0000000f99997221 */ /* 0x000fe20000010100 */
[----:B------:R-:W-:-:S01]  /*1ac60*/  FFMA.FTZ R15, R2, R0, -8 ;  /* 0xc1000000020f7423 */ /* 0x000fc20000010000 */
[----:B------:R-:W-:Y:S02]  /*1ac70*/  @P0 LOP3.LUT R23, R23, 0x200, RZ, 0xfc, !PT ;  /* 0x0000020017170812 */ /* 0x000fe400078efcff */
[----:B------:R-:W-:Y:S02]  /*1ac80*/  ISETP.GT.AND P2, PT, R3, 0x70, PT ;  /* 0x000000700300780c */ /* 0x000fe40003f44270 */
[----:B------:R-:W-:Y:S02]  /*1ac90*/  FSEL R15, R15, RZ, P6 ;  /* 0x000000ff0f0f7208 */ /* 0x000fe40003000000 */
[C---:B------:R-:W-:Y:S02]  /*1aca0*/  ISETP.GT.AND P3, PT, R3.reuse, 0x71, PT ;  /* 0x000000710300780c */ /* 0x040fe40003f64270 */
[----:B------:R-:W-:-:S02]  /*1acb0*/  ISETP.GT.AND P4, PT, R3, 0x78, PT ;  /* 0x000000780300780c */ /* 0x000fc40003f84270 */
[C---:B------:R-:W-:Y:S02]  /*1acc0*/  ISETP.GT.AND P5, PT, R3.reuse, 0x79, PT ;  /* 0x000000790300780c */ /* 0x040fe40003fa4270 */
[C---:B------:R-:W-:Y:S02]  /*1acd0*/  ISETP.GT.AND P0, PT, R3.reuse, 0x60, PT ;  /* 0x000000600300780c */ /* 0x040fe40003f04270 */
[----:B------:R-:W-:Y:S02]  /*1ace0*/  ISETP.GT.AND P6, PT, R3, 0x68, PT ;  /* 0x000000680300780c */ /* 0x000fe40003fc4270 */
        /* <DEDUP_REMOVED lines=24> */
[----:B------:R-:W-:Y:S02]  /*1ae70*/  LOP3.LUT P0, RZ, R23, 0x200, RZ, 0xc0, !PT ;  /* 0x0000020017ff7812 */ /* 0x000fe4000780c0ff */
[----:B------:R-:W-:Y:S01]  /*1ae80*/  FMNMX.FTZ R3, R197, R3, !PT ;  /* 0x00000003c5037209 */ /* 0x000fe20007810000 */
[--C-:B------:R-:W-:Y:S01]  /*1ae90*/  FFMA.FTZ R158, R2, R158, -R15.reuse ;  /* 0x0000009e029e7223 */ /* 0x100fe2000001080f */
[----:B------:R-:W-:Y:S02]  /*1aea0*/  FSEL R201, R201, -INF , P0 ;  /* 0xff800000c9c97808 */ /* 0x000fe40000000000 */
[----:B------:R-:W-:Y:S01]  /*1aeb0*/  FMNMX.FTZ R3, R200, R3, !PT ;  /* 0x00000003c8037209 */ /* 0x000fe20007810000 */
        /* <DEDUP_REMOVED lines=31> */
[----:B------:R-:W-:Y:S01]  /*1b0b0*/  FSEL R204, R204, -INF , P6 ;  /* 0xff800000cccc7808 */ /* 0x000fe20003000000 */
[----:B------:R-:W-:Y:S01]  /*1b0c0*/  FMUL.FTZ R15, R2, R153 ;  /* 0x00000099020f7220 */ /* 0x000fe20000410000 */
[----:B------:R-:W-:Y:S01]  /*1b0d0*/  FMNMX.FTZ R3, R201, R3, !PT ;  /* 0x00000003c9037209 */ /* 0x000fe20007810000 */
[----:B------:R-:W-:Y:S01]  /*1b0e0*/  MUFU.EX2 R158, R158 ;  /* 0x0000009e009e7308 */ /* 0x000fe20000000800 */
[----:B------:R-:W-:-:S02]  /*1b0f0*/  FSEL R205, R205, -INF , P1 ;  /* 0xff800000cdcd7808 */ /* 0x000fc40000800000 */
[----:B------:R-:W-:-:S05]  /*1b100*/  FMNMX.FTZ R3, R204, R3, !PT ;  /* 0x00000003cc037209 */ /* 0x000fca0007810000 */
[----:B------:R-:W1:Y:S01]  /*1b110*/  MUFU.EX2 R225, R159 ;  /* 0x0000009f00e17308 */ /* 0x000e620000000800 */
[----:B------:R-:W-:Y:S02]  /*1b120*/  FSEL R208, R208, -INF , P2 ;  /* 0xff800000d0d07808 */ /* 0x000fe40001000000 */
[----:B------:R-:W-:-:S05]  /*1b130*/  FMNMX.FTZ R3, R205, R3, !PT ;  /* 0x00000003cd037209 */ /* 0x000fca0007810000 */
[----:B------:R-:W-:Y:S01]  /*1b140*/  MUFU.EX2 R154, R154 ;  /* 0x0000009a009a7308 */ /* 0x000fe20000000800 */
[----:B------:R-:W-:-:S07]  /*1b150*/  FSEL R209, R209, -INF , P3 ;  /* 0xff800000d1d17808 */ /* 0x000fce0001800000 */
[----:B------:R-:W2:Y:S01]  /*1b160*/  MUFU.EX2 R155, R155 ;  /* 0x0000009b009b7308 */ /* 0x000ea20000000800 */
[----:B------:R-:W-:-:S07]  /*1b170*/  FMNMX.FTZ R3, R208, R3, !PT ;  /* 0x00000003d0037209 */ /* 0x000fce0007810000 */
[----:B------:R-:W4:Y:S01]  /*1b180*/  MUFU.EX2 R15, R15 ;  /* 0x0000000f000f7308 */ /* 0x000f220000000800 */
[----:B------:R-:W-:Y:S02]  /*1b190*/  FSEL R212, R212, -INF , P4 ;  /* 0xff800000d4d47808 */ /* 0x000fe40002000000 */
[----:B------:R-:W-:Y:S02]  /*1b1a0*/  FMNMX.FTZ R3, R209, R3, !PT ;  /* 0x00000003d1037209 */ /* 0x000fe40007810000 */
[----:B-1----:R-:W-:Y:S02]  /*1b1b0*/  F2FP.SATFINITE.E4M3.F32.PACK_AB_MERGE_C R153, R225, R158, RZ ;  /* 0x0000009ee199723e */ /* 0x002fe400048070ff */
[----:B------:R-:W-:Y:S02]  /*1b1c0*/  FSEL R213, R213, -INF , P5 ;  /* 0xff800000d5d57808 */ /* 0x000fe40002800000 */
[----:B------:R-:W-:Y:S02]  /*1b1d0*/  FMNMX.FTZ R3, R212, R3, !PT ;  /* 0x00000003d4037209 */ /* 0x000fe40007810000 */
[----:B--2---:R-:W-:Y:S01]  /*1b1e0*/  F2FP.SATFINITE.E4M3.F32.PACK_AB_MERGE_C R153, R155, R154, R153 ;  /* 0x0000009a9b99723e */ /* 0x004fe20004807099 */
[----:B----4-:R-:W-:-:S01]  /*1b1f0*/  FFMA.FTZ R10, R15, R10, R154 ;  /* 0x0000000a0f0a7223 */ /* 0x010fc2000001009a */
[----:B------:R-:W-:-:S05]  /*1b200*/  FMNMX.FTZ R154, R213, R3, !PT ;  /* 0x00000003d59a7209 */ /* 0x000fca0007810000 */
[----:B------:R-:W1:Y:S02]  /*1b210*/  SHFL.BFLY PT, R3, R154, 0x2, 0x1f ;  /* 0x0c401f009a037f89 */ /* 0x000e6400000e0000 */
[----:B-1----:R-:W-:-:S05]  /*1b220*/  FMNMX.FTZ R3, R154, R3, !PT ;  /* 0x000000039a037209 */ /* 0x002fca0007810000 */
[----:B------:R-:W1:Y:S02]  /*1b230*/  SHFL.BFLY PT, R154, R3, 0x1, 0x1f ;  /* 0x0c201f00039a7f89 */ /* 0x000e6400000e0000 */
[----:B-1----:R-:W-:-:S04]  /*1b240*/  FMNMX.FTZ R3, R3, R154, !PT ;  /* 0x0000009a03037209 */ /* 0x002fc80007810000 */
[----:B------:R-:W-:Y:S01]  /*1b250*/  FSETP.NEU.FTZ.AND P1, PT, R3, -INF , PT ;  /* 0xff8000000300780b */ /* 0x000fe20003f3d000 */
[----:B------:R-:W-:-:S03]  /*1b260*/  FFMA.FTZ R159, R2, R3, -8 ;  /* 0xc1000000029f7423 */ /* 0x000fc60000010003 */
[----:B------:R-:W-:Y:S02]  /*1b270*/  FSEL R154, R3, RZ, P1 ;  /* 0x000000ff039a7208 */ /* 0x000fe40000800000 */
[----:B------:R-:W-:-:S03]  /*1b280*/  FSEL R159, R159, RZ, P1 ;  /* 0x000000ff9f9f7208 */ /* 0x000fc60000800000 */
[----:B------:R-:W-:Y:S02]  /*1b290*/  FADD.FTZ R14, -R154, R14 ;  /* 0x0000000e9a0e7221 */ /* 0x000fe40000010100 */
[----:B------:R-:W-:-:S02]  /*1b2a0*/  FFMA.FTZ R152, R2, R152, -R159 ;  /* 0x0000009802987223 */ /* 0x000fc4000001089f */
[C---:B------:R-:W-:Y:S01]  /*1b2b0*/  FMUL.FTZ R14, R2.reuse, R14 ;  /* 0x0000000e020e7220 */ /* 0x040fe20000410000 */
[----:B------:R-:W-:-:S01]  /*1b2c0*/  FFMA.FTZ R20, R2, R20, -R159 ;  /* 0x0000001402147223 */ /* 0x000fc2000001089f */
[----:B------:R-:W-:Y:S02]  /*1b2d0*/  FADD.FTZ R10, R155, R10 ;  /* 0x0000000a9b0a7221 */ /* 0x000fe40000010000 */
[----:B------:R-:W-:Y:S01]  /*1b2e0*/  MUFU.EX2 R152, R152 ;  /* 0x0000009800987308 */ /* 0x000fe20000000800 */
[----:B------:R-:W-:-:S01]  /*1b2f0*/  FFMA.FTZ R154, R2, R156, -R159 ;  /* 0x0000009c029a7223 */ /* 0x000fc2000001089f */
[----:B------:R-:W-:-:S06]  /*1b300*/  FFMA.FTZ R155, R2, R157, -R159 ;  /* 0x0000009d029b7223 */ /* 0x000fcc000001089f */
[----:B------:R-:W1:Y:S08]  /*1b310*/  MUFU.EX2 R14, R14 ;  /* 0x0000000e000e7308 */ /* 0x000e700000000800 */
[----:B------:R-:W2:Y:S08]  /*1b320*/  MUFU.EX2 R20, R20 ;  /* 0x0000001400147308 */ /* 0x000eb00000000800 */
[----:B------:R-:W4:Y:S08]  /*1b330*/  MUFU.EX2 R154, R154 ;  /* 0x0000009a009a7308 */ /* 0x000f300000000800 */
[----:B------:R-:W0:Y:S01]  /*1b340*/  MUFU.EX2 R155, R155 ;  /* 0x0000009b009b7308 */ /* 0x000e220000000800 */
[----:B-1----:R-:W-:-:S04]  /*1b350*/  FFMA.FTZ R11, R14, R11, R152 ;  /* 0x0000000b0e0b7223 */ /* 0x002fc80000010098 */
[----:B--2---:R-:W-:-:S04]  /*1b360*/  FADD.FTZ R11, R20, R11 ;  /* 0x0000000b140b7221 */ /* 0x004fc80000010000 */
[----:B----4-:R-:W-:Y:S01]  /*1b370*/  FADD.FTZ R11, R154, R11 ;  /* 0x0000000b9a0b7221 */ /* 0x010fe20000010000 */
[----:B0-----:R-:W-:-:S04]  /*1b380*/  F2FP.SATFINITE.E4M3.F32.PACK_AB_MERGE_C R154, R155, R154, RZ ;  /* 0x0000009a9b9a723e */ /* 0x001fc800048070ff */
[----:B------:R-:W-:Y:S01]  /*1b390*/  F2FP.SATFINITE.E4M3.F32.PACK_AB_MERGE_C R152, R20, R152, R154 ;  /* 0x000000981498723e */ /* 0x000fe2000480709a */
[----:B------:R-:W-:-:S01]  /*1b3a0*/  FFMA.FTZ R154, R2, R160, -R159 ;  /* 0x000000a0029a7223 */ /* 0x000fc2000001089f */
[C-C-:B------:R-:W-:Y:S01]  /*1b3b0*/  FFMA.FTZ R20, R2.reuse, R161, -R159.reuse ;  /* 0x000000a102147223 */ /* 0x140fe2000001089f */
[----:B------:R-:W-:Y:S01]  /*1b3c0*/  MUFU.EX2 R162, R162 ;  /* 0x000000a200a27308 */ /* 0x000fe20000000800 */
[----:B------:R-:W-:-:S01]  /*1b3d0*/  FFMA.FTZ R156, R2, R164, -R159 ;  /* 0x000000a4029c7223 */ /* 0x000fc2000001089f */
[----:B------:R-:W-:-:S06]  /*1b3e0*/  FFMA.FTZ R160, R2, R165, -R159 ;  /* 0x000000a502a07223 */ /* 0x000fcc000001089f */
[----:B------:R-:W0:Y:S01]  /*1b3f0*/  MUFU.EX2 R154, R154 ;  /* 0x0000009a009a7308 */ /* 0x000e220000000800 */
[----:B------:R-:W-:-:S01]  /*1b400*/  FADD.FTZ R10, R158, R10 ;  /* 0x0000000a9e0a7221 */ /* 0x000fc20000010000 */
[----:B------:R-:W-:-:S06]  /*1b410*/  FFMA.FTZ R157, R2, R168, -R159 ;  /* 0x000000a8029d7223 */ /* 0x000fcc000001089f */
[----:B------:R-:W1:Y:S08]  /*1b420*/  MUFU.EX2 R20, R20 ;  /* 0x0000001400147308 */ /* 0x000e700000000800 */
[----:B------:R-:W2:Y:S01]  /*1b430*/  MUFU.EX2 R163, R163 ;  /* 0x000000a300a37308 */ /* 0x000ea20000000800 */
[----:B------:R-:W-:-:S01]  /*1b440*/  FADD.FTZ R11, R155, R11 ;  /* 0x0000000b9b0b7221 */ /* 0x000fc20000010000 */
[----:B------:R-:W-:-:S06]  /*1b450*/  FFMA.FTZ R158, R2, R169, -R159 ;  /* 0x000000a9029e7223 */ /* 0x000fcc000001089f */
[----:B------:R-:W4:Y:S01]  /*1b460*/  MUFU.EX2 R156, R156 ;  /* 0x0000009c009c7308 */ /* 0x000f220000000800 */
[----:B------:R-:W-:-:S07]  /*1b470*/  FADD.FTZ R225, R225, R10 ;  /* 0x0000000ae1e17221 */ /* 0x000fce0000010000 */
[----:B------:R-:W3:Y:S01]  /*1b480*/  MUFU.EX2 R166, R166 ;  /* 0x000000a600a67308 */ /* 0x000ee20000000800 */
[----:B0-----:R-:W-:-:S01]  /*1b490*/  FADD.FTZ R11, R154, R11 ;  /* 0x0000000b9a0b7221 */ /* 0x001fc20000010000 */
[----:B------:R-:W-:-:S06]  /*1b4a0*/  FFMA.FTZ R165, R2, R172, -R159 ;  /* 0x000000ac02a57223 */ /* 0x000fcc000001089f */
[----:B------:R-:W0:Y:S01]  /*1b4b0*/  MUFU.EX2 R160, R160 ;  /* 0x000000a000a07308 */ /* 0x000e220000000800 */
[----:B------:R-:W-:-:S07]  /*1b4c0*/  FADD.FTZ R225, R162, R225 ;  /* 0x000000e1a2e17221 */ /* 0x000fce0000010000 */
[----:B------:R-:W0:Y:S01]  /*1b4d0*/  MUFU.EX2 R167, R167 ;  /* 0x000000a700a77308 */ /* 0x000e220000000800 */
[----:B-1----:R-:W-:-:S01]  /*1b4e0*/  FADD.FTZ R11, R20, R11 ;  /* 0x0000000b140b7221 */ /* 0x002fc20000010000 */
[----:B------:R-:W-:-:S06]  /*1b4f0*/  FFMA.FTZ R168, R2, R173, -R159 ;  /* 0x000000ad02a87223 */ /* 0x000fcc000001089f */
[----:B------:R-:W1:Y:S01]  /*1b500*/  MUFU.EX2 R157, R157 ;  /* 0x0000009d009d7308 */ /* 0x000e620000000800 */
[----:B--2---:R-:W-:-:S07]  /*1b510*/  FADD.FTZ R225, R163, R225 ;  /* 0x000000e1a3e17221 */ /* 0x004fce0000010000 */
[----:B------:R-:W2:Y:S01]  /*1b520*/  MUFU.EX2 R170, R170 ;  /* 0x000000aa00aa7308 */ /* 0x000ea20000000800 */
[----:B----4-:R-:W-:-:S01]  /*1b530*/  FADD.FTZ R11, R156, R11 ;  /* 0x0000000b9c0b7221 */ /* 0x010fc20000010000 */
[----:B------:R-:W-:-:S06]  /*1b540*/  FFMA.FTZ R161, R2, R176, -R159 ;  /* 0x000000b002a17223 */ /* 0x000fcc000001089f */
[----:B------:R-:W4:Y:S01]  /*1b550*/  MUFU.EX2 R158, R158 ;  /* 0x0000009e009e7308 */ /* 0x000f220000000800 */
[----:B---3--:R-:W-:-:S07]  /*1b560*/  FADD.FTZ R225, R166, R225 ;  /* 0x000000e1a6e17221 */ /* 0x008fce0000010000 */
[----:B------:R-:W3:Y:S01]  /*1b570*/  MUFU.EX2 R171, R171 ;  /* 0x000000ab00ab7308 */ /* 0x000ee20000000800 */
[----:B------:R-:W-:Y:S02]  /*1b580*/  VIADD R169, R5, 0x38840 ;  /* 0x0003884005a97836 */ /* 0x000fe40000000000 */
[----:B0-----:R-:W-:Y:S01]  /*1b590*/  FADD.FTZ R11, R160, R11 ;  /* 0x0000000ba00b7221 */ /* 0x001fe20000010000 */
[----:B------:R-:W-:-:S04]  /*1b5a0*/  IMAD.U32 R172, RZ, RZ, UR37 ;  /* 0x00000025ffac7e24 */ /* 0x000fc8000f8e00ff */
[----:B------:R-:W0:Y:S01]  /*1b5b0*/  MUFU.EX2 R165, R165 ;  /* 0x000000a500a57308 */ /* 0x000e220000000800 */
[----:B------:R-:W-:-:S01]  /*1b5c0*/  FFMA.FTZ R164, R2, R177, -R159 ;  /* 0x000000b102a47223 */ /* 0x000fc2000001089f */
[----:B------:R-:W-:-:S06]  /*1b5d0*/  FADD.FTZ R225, R167, R225 ;  /* 0x000000e1a7e17221 */ /* 0x000fcc0000010000 */
[----:B------:R-:W0:Y:S01]  /*1b5e0*/  MUFU.EX2 R174, R174 ;  /* 0x000000ae00ae7308 */ /* 0x000e220000000800 */
[----:B-1----:R-:W-:-:S01]  /*1b5f0*/  FADD.FTZ R11, R157, R11 ;  /* 0x0000000b9d0b7221 */ /* 0x002fc20000010000 */
[----:B------:R-:W-:-:S06]  /*1b600*/  PRMT R169, R172, 0x654, R169 ;  /* 0x00000654aca97816 */ /* 0x000fcc00000000a9 */
[----:B------:R-:W1:Y:S01]  /*1b610*/  MUFU.EX2 R168, R168 ;  /* 0x000000a800a87308 */ /* 0x000e620000000800 */
[----:B--2---:R-:W-:-:S07]  /*1b620*/  FADD.FTZ R225, R170, R225 ;  /* 0x000000e1aae17221 */ /* 0x004fce0000010000 */
[----:B------:R-:W2:Y:S01]  /*1b630*/  MUFU.EX2 R175, R175 ;  /* 0x000000af00af7308 */ /* 0x000ea20000000800 */
[----:B------:R-:W-:-:S01]  /*1b640*/  FFMA.FTZ R180, R2, R180, -R159 ;  /* 0x000000b402b47223 */ /* 0x000fc2000001089f */
[----:B----4-:R-:W-:-:S06]  /*1b650*/  FADD.FTZ R11, R158, R11 ;  /* 0x0000000b9e0b7221 */ /* 0x010fcc0000010000 */
[----:B------:R-:W4:Y:S01]  /*1b660*/  MUFU.EX2 R161, R161 ;  /* 0x000000a100a17308 */ /* 0x000f220000000800 */
[----:B------:R-:W-:-:S01]  /*1b670*/  FFMA.FTZ R10, R2, R181, -R159 ;  /* 0x000000b5020a7223 */ /* 0x000fc2000001089f */
[----:B---3--:R-:W-:Y:S01]  /*1b680*/  FADD.FTZ R225, R171, R225 ;  /* 0x000000e1abe17221 */ /* 0x008fe20000010000 */
[----:B------:R3:W-:Y:S05]  /*1b690*/  SYNCS.ARRIVE.TRANS64.RED.A1T0 RZ, [R169+URZ], RZ ;  /* 0x000000ffa9ff79a7 */ /* 0x0007ea000810043f */
[----:B------:R-:W4:Y:S01]  /*1b6a0*/  MUFU.EX2 R178, R178 ;  /* 0x000000b200b27308 */ /* 0x000f220000000800 */
[----:B------:R-:W-:Y:S01]  /*1b6b0*/  F2FP.SATFINITE.E4M3.F32.PACK_AB_MERGE_C R155, R167, R166, RZ ;  /* 0x000000a6a79b723e */ /* 0x000fe200048070ff */
[----:B0-----:R-:W-:-:S06]  /*1b6c0*/  FADD.FTZ R11, R165, R11 ;  /* 0x0000000ba50b7221 */ /* 0x001fcc0000010000 */
[----:B------:R-:W0:Y:S01]  /*1b6d0*/  MUFU.EX2 R164, R164 ;  /* 0x000000a400a47308 */ /* 0x000e220000000800 */
[----:B------:R-:W-:-:S07]  /*1b6e0*/  FADD.FTZ R225, R174, R225 ;  /* 0x000000e1aee17221 */ /* 0x000fce0000010000 */
[----:B------:R-:W0:Y:S01]  /*1b6f0*/  MUFU.EX2 R179, R179 ;  /* 0x000000b300b37308 */ /* 0x000e220000000800 */
[----:B------:R-:W-:-:S01]  /*1b700*/  FFMA.FTZ R184, R2, R184, -R159 ;  /* 0x000000b802b87223 */ /* 0x000fc2000001089f */
[----:B------:R-:W-:Y:S01]  /*1b710*/  F2FP.SATFINITE.E4M3.F32.PACK_AB_MERGE_C R155, R163, R162, R155 ;  /* 0x000000a2a39b723e */ /* 0x000fe2000480709b */
[----:B-1----:R-:W-:-:S05]  /*1b720*/  FADD.FTZ R11, R168, R11 ;  /* 0x0000000ba80b7221 */ /* 0x002fca0000010000 */
[----:B---3--:R-:W1:Y:S01]  /*1b730*/  MUFU.EX2 R169, R180 ;  /* 0x000000b400a97308 */ /* 0x008e620000000800 */
[----:B------:R-:W-:-:S01]  /*1b740*/  FFMA.FTZ R163, R2, R185, -R159 ;  /* 0x000000b902a37223 */ /* 0x000fc2000001089f */
[----:B--2---:R-:W-:-:S06]  /*1b750*/  FADD.FTZ R225, R175, R225 ;  /* 0x000000e1afe17221 */ /* 0x004fcc0000010000 */
[----:B------:R-:W2:Y:S01]  /*1b760*/  MUFU.EX2 R182, R182 ;  /* 0x000000b600b67308 */ /* 0x000ea20000000800 */
[----:B----4-:R-:W-:-:S01]  /*1b770*/  FADD.FTZ R11, R161, R11 ;  /* 0x0000000ba10b7221 */ /* 0x010fc20000010000 */
[----:B------:R-:W-:-:S06]  /*1b780*/  FFMA.FTZ R188, R2, R188, -R159 ;  /* 0x000000bc02bc7223 */ /* 0x000fcc000001089f */
[----:B------:R-:W3:Y:S01]  /*1b790*/  MUFU.EX2 R10, R10 ;  /* 0x0000000a000a7308 */ /* 0x000ee20000000800 */
[----:B------:R-:W-:-:S07]  /*1b7a0*/  FADD.FTZ R225, R178, R225 ;  /* 0x000000e1b2e17221 */ /* 0x000fce0000010000 */
[----:B------:R-:W4:Y:S01]  /*1b7b0*/  MUFU.EX2 R183, R183 ;  /* 0x000000b700b77308 */ /* 0x000f220000000800 */
[----:B------:R-:W-:Y:S01]  /*1b7c0*/  F2FP.SATFINITE.E4M3.F32.PACK_AB_MERGE_C R172, R160, R156, RZ ;  /* 0x0000009ca0ac723e */ /* 0x000fe200048070ff */
[----:B0-----:R-:W-:-:S06]  /*1b7d0*/  FADD.FTZ R11, R164, R11 ;  /* 0x0000000ba40b7221 */ /* 0x001fcc0000010000 */
[----:B------:R-:W0:Y:S01]  /*1b7e0*/  MUFU.EX2 R162, R184 ;  /* 0x000000b800a27308 */ /* 0x000e220000000800 */
[----:B------:R-:W-:-:S01]  /*1b7f0*/  FFMA.FTZ R189, R2, R189, -R159 ;  /* 0x000000bd02bd7223 */ /* 0x000fc2000001089f */
[----:B------:R-:W-:-:S06]  /*1b800*/  FADD.FTZ R225, R179, R225 ;  /* 0x000000e1b3e17221 */ /* 0x000fcc0000010000 */
[----:B------:R-:W0:Y:S01]  /*1b810*/  MUFU.EX2 R186, R186 ;  /* 0x000000ba00ba7308 */ /* 0x000e220000000800 */
[----:B------:R-:W-:Y:S01]  /*1b820*/  F2FP.SATFINITE.E4M3.F32.PACK_AB_MERGE_C R154, R20, R154, R172 ;  /* 0x0000009a149a723e */ /* 0x000fe200048070ac */
[----:B-1----:R-:W-:-:S06]  /*1b830*/  FADD.FTZ R11, R169, R11 ;  /* 0x0000000ba90b7221 */ /* 0x002fcc0000010000 */
[----:B------:R-:W1:Y:S01]  /*1b840*/  MUFU.EX2 R163, R163 ;  /* 0x000000a300a37308 */ /* 0x000e620000000800 */
[----:B------:R-:W-:-:S01]  /*1b850*/  FFMA.FTZ R20, R2, R192, -R159 ;  /* 0x000000c002147223 */ /* 0x000fc2000001089f */
[----:B--2---:R-:W-:-:S06]  /*1b860*/  FADD.FTZ R225, R182, R225 ;  /* 0x000000e1b6e17221 */ /* 0x004fcc0000010000 */
[----:B------:R-:W2:Y:S01]  /*1b870*/  MUFU.EX2 R187, R187 ;  /* 0x000000bb00bb7308 */ /* 0x000ea20000000800 */
[----:B---3--:R-:W-:-:S01]  /*1b880*/  FADD.FTZ R11, R10, R11 ;  /* 0x0000000b0a0b7221 */ /* 0x008fc20000010000 */
[----:B------:R-:W-:-:S06]  /*1b890*/  FFMA.FTZ R166, R2, R193, -R159 ;  /* 0x000000c102a67223 */ /* 0x000fcc000001089f */
[----:B------:R-:W3:Y:S01]  /*1b8a0*/  MUFU.EX2 R188, R188 ;  /* 0x000000bc00bc7308 */ /* 0x000ee20000000800 */
[----:B----4-:R-:W-:-:S07]  /*1b8b0*/  FADD.FTZ R225, R183, R225 ;  /* 0x000000e1b7e17221 */ /* 0x010fce0000010000 */
[----:B------:R-:W4:Y:S01]  /*1b8c0*/  MUFU.EX2 R190, R190 ;  /* 0x000000be00be7308 */ /* 0x000f220000000800 */
        /* <DEDUP_REMOVED lines=43> */
[----:B----4-:R-:W-:-:S01]  /*1bb80*/  FADD.FTZ R225, R202, R225 ;  /* 0x000000e1cae17221 */ /* 0x010fc20000010000 */
[----:B------:R-:W-:-:S06]  /*1bb90*/  FFMA.FTZ R159, R2, R213, -R159 ;  /* 0x000000d5029f7223 */ /* 0x000fcc000001089f */
[----:B------:R-:W4:Y:S01]  /*1bba0*/  MUFU.EX2 R207, R207 ;  /* 0x000000cf00cf7308 */ /* 0x000f220000000800 */
[----:B0-----:R-:W-:-:S01]  /*1bbb0*/  FADD.FTZ R11, R201, R11 ;  /* 0x0000000bc90b7221 */ /* 0x001fc20000010000 */
[----:B------:R-:W-:-:S06]  /*1bbc0*/  FADD.FTZ R225, R203, R225 ;  /* 0x000000e1cbe17221 */ /* 0x000fcc0000010000 */
[----:B------:R-:W0:Y:S08]  /*1bbd0*/  MUFU.EX2 R208, R208 ;  /* 0x000000d000d07308 */ /* 0x000e300000000800 */
[----:B------:R-:W0:Y:S01]  /*1bbe0*/  MUFU.EX2 R210, R210 ;  /* 0x000000d200d27308 */ /* 0x000e220000000800 */
[----:B-1----:R-:W-:-:S01]  /*1bbf0*/  FADD.FTZ R11, R204, R11 ;  /* 0x0000000bcc0b7221 */ /* 0x002fc20000010000 */
[----:B--2---:R-:W-:-:S06]  /*1bc00*/  FADD.FTZ R225, R206, R225 ;  /* 0x000000e1cee17221 */ /* 0x004fcc0000010000 */
[----:B------:R-:W1:Y:S08]  /*1bc10*/  MUFU.EX2 R209, R209 ;  /* 0x000000d100d17308 */ /* 0x000e700000000800 */
[----:B------:R-:W2:Y:S01]  /*1bc20*/  MUFU.EX2 R211, R211 ;  /* 0x000000d300d37308 */ /* 0x000ea20000000800 */
[----:B---3--:R-:W-:-:S01]  /*1bc30*/  FADD.FTZ R11, R205, R11 ;  /* 0x0000000bcd0b7221 */ /* 0x008fc20000010000 */
[----:B----4-:R-:W-:-:S06]  /*1bc40*/  FADD.FTZ R225, R207, R225 ;  /* 0x000000e1cfe17221 */ /* 0x010fcc0000010000 */
[----:B------:R-:W3:Y:S01]  /*1bc50*/  MUFU.EX2 R212, R212 ;  /* 0x000000d400d47308 */ /* 0x000ee20000000800 */
[----:B------:R-:W-:-:S07]  /*1bc60*/  LOP3.LUT P0, RZ, R23, 0x100, RZ, 0xc0, !PT ;  /* 0x0000010017ff7812 */ /* 0x000fce000780c0ff */
[----:B------:R-:W4:Y:S08]  /*1bc70*/  MUFU.EX2 R214, R214 ;  /* 0x000000d600d67308 */ /* 0x000f300000000800 */
[----:B------:R-:W4:Y:S08]  /*1bc80*/  MUFU.EX2 R215, R215 ;  /* 0x000000d700d77308 */ /* 0x000f300000000800 */
[----:B------:R-:W4:Y:S01]  /*1bc90*/  MUFU.EX2 R159, R159 ;  /* 0x0000009f009f7308 */ /* 0x000f220000000800 */
[----:B0-----:R-:W-:-:S01]  /*1bca0*/  FADD.FTZ R11, R208, R11 ;  /* 0x0000000bd00b7221 */ /* 0x001fc20000010000 */
[----:B------:R-:W-:Y:S01]  /*1bcb0*/  FADD.FTZ R225, R210, R225 ;  /* 0x000000e1d2e17221 */ /* 0x000fe20000010000 */
[----:B------:R-:W-:-:S02]  /*1bcc0*/  F2FP.SATFINITE.E4M3.F32.PACK_AB_MERGE_C R169, R10, R169, RZ ;  /* 0x000000a90aa9723e */ /* 0x000fc400048070ff */
[----:B-1----:R-:W-:Y:S01]  /*1bcd0*/  FADD.FTZ R11, R209, R11 ;  /* 0x0000000bd10b7221 */ /* 0x002fe20000010000 */
[----:B--2---:R-:W-:-:S01]  /*1bce0*/  FADD.FTZ R10, R211, R225 ;  /* 0x000000e1d30a7221 */ /* 0x004fc20000010000 */
[----:B------:R-:W-:Y:S02]  /*1bcf0*/  F2FP.SATFINITE.E4M3.F32.PACK_AB_MERGE_C R156, R168, R165, RZ ;  /* 0x000000a5a89c723e */ /* 0x000fe400048070ff */
[----:B------:R-:W-:Y:S01]  /*1bd00*/  F2FP.SATFINITE.E4M3.F32.PACK_AB_MERGE_C R160, R189, R188, RZ ;  /* 0x000000bcbda0723e */ /* 0x000fe200048070ff */
[----:B---3--:R-:W-:Y:S01]  /*1bd10*/  FADD.FTZ R11, R212, R11 ;  /* 0x0000000bd40b7221 */ /* 0x008fe20000010000 */
[----:B------:R-:W-:Y:S01]  /*1bd20*/  F2FP.SATFINITE.E4M3.F32.PACK_AB_MERGE_C R196, R197, R196, RZ ;  /* 0x000000c4c5c4723e */ /* 0x000fe200048070ff */
[----:B----4-:R-:W-:Y:S01]  /*1bd30*/  FADD.FTZ R10, R214, R10 ;  /* 0x0000000ad60a7221 */ /* 0x010fe20000010000 */
[----:B------:R-:W-:Y:S02]  /*1bd40*/  F2FP.SATFINITE.E4M3.F32.PACK_AB_MERGE_C R174, R175, R174, RZ ;  /* 0x000000aeafae723e */ /* 0x000fe400048070ff */
[----:B------:R-:W-:-:S02]  /*1bd50*/  F2FP.SATFINITE.E4M3.F32.PACK_AB_MERGE_C R182, R183, R182, RZ ;  /* 0x000000b6b7b6723e */ /* 0x000fc400048070ff */
[----:B------:R-:W-:Y:S02]  /*1bd60*/  F2FP.SATFINITE.E4M3.F32.PACK_AB_MERGE_C R190, R191, R190, RZ ;  /* 0x000000bebfbe723e */ /* 0x000fe400048070ff */
[----:B------:R-:W-:Y:S02]  /*1bd70*/  F2FP.SATFINITE.E4M3.F32.PACK_AB_MERGE_C R198, R199, R198, RZ ;  /* 0x000000c6c7c6723e */ /* 0x000fe400048070ff */
[----:B------:R-:W-:Y:S02]  /*1bd80*/  F2FP.SATFINITE.E4M3.F32.PACK_AB_MERGE_C R204, R205, R204, RZ ;  /* 0x000000cccdcc723e */ /* 0x000fe400048070ff */
[----:B------:R-:W-:Y:S02]  /*1bd90*/  F2FP.SATFINITE.E4M3.F32.PACK_AB_MERGE_C R165, R207, R206, RZ ;  /* 0x000000cecfa5723e */ /* 0x000fe400048070ff */
[----:B------:R-:W-:Y:S02]  /*1bda0*/  F2FP.SATFINITE.E4M3.F32.PACK_AB_MERGE_C R167, R215, R214, RZ ;  /* 0x000000d6d7a7723e */ /* 0x000fe400048070ff */
[C---:B------:R-:W-:Y:S01]  /*1bdb0*/  F2FP.SATFINITE.E4M3.F32.PACK_AB_MERGE_C R168, R159.reuse, R212, RZ ;  /* 0x000000d49fa8723e */ /* 0x040fe200048070ff */
[----:B------:R-:W-:-:S01]  /*1bdc0*/  FADD.FTZ R11, R159, R11 ;  /* 0x0000000b9f0b7221 */ /* 0x000fc20000010000 */
[----:B------:R-:W-:-:S02]  /*1bdd0*/  F2FP.SATFINITE.E4M3.F32.PACK_AB_MERGE_C R156, R158, R157, R156 ;  /* 0x0000009d9e9c723e */ /* 0x000fc4000480709c */
[----:B------:R-:W-:Y:S01]  /*1bde0*/  F2FP.SATFINITE.E4M3.F32.PACK_AB_MERGE_C R160, R163, R162, R160 ;  /* 0x000000a2a3a0723e */ /* 0x000fe200048070a0 */
[----:B------:R-:W-:Y:S01]  /*1bdf0*/  FADD.FTZ R10, R215, R10 ;  /* 0x0000000ad70a7221 */ /* 0x000fe20000010000 */
[----:B------:R-:W-:Y:S01]  /*1be00*/  F2FP.SATFINITE.E4M3.F32.PACK_AB_MERGE_C R158, R164, R161, R169 ;  /* 0x000000a1a49e723e */ /* 0x000fe200048070a9 */
[----:B------:R-:W-:Y:S01]  /*1be10*/  FMUL.FTZ R24, R24, R14 ;  /* 0x0000000e18187220 */ /* 0x000fe20000410000 */
        /* <DEDUP_REMOVED lines=136> */
[----:B------:R-:W-:Y:S06]  /*1c6a0*/  @!P0 BRA `(.L_x_3240) ;  /* 0x0000000000048947 */ /* 0x000fec0003800000 */
[----:B------:R-:W-:Y:S01]  /*1c6b0*/  BPT.TRAP 0x1 ;  /* 0x000000040000795c */ /* 0x000fe20000300000 */
.L_x_3240:
[----:B-----5:R0:W1:Y:S01]  /*1c6c0*/  SYNCS.PHASECHK.TRANS64.TRYWAIT P1, [R5+URZ+0x38850], R6 ;  /* 0x03885006050075a7 */ /* 0x020062000802017f */
[----:B------:R-:W-:Y:S05]  /*1c6d0*/  @!P0 BRA `(.L_x_3241) ;  /* 0x0000000000048947 */ /* 0x000fea0003800000 */
[----:B------:R-:W-:Y:S01]  /*1c6e0*/  BPT.TRAP 0x1 ;  /* 0x000000040000795c */ /* 0x000fe20000300000 */
.L_x_3241:
[----:B------:R-:W-:Y:S04]  /*1c6f0*/  BSSY B0, `(.L_x_3242) ;  /* 0x0000004000007945 */ /* 0x000fe80003800000 */
[----:B-1----:R-:W-:Y:S05]  /*1c700*/  @P1 BRA `(.L_x_3243) ;  /* 0x0000000000081947 */ /* 0x002fea0003800000 */
[----:B------:R-:W1:Y:S02]  /*1c710*/  SYNCS.PHASECHK.TRANS64.TRYWAIT P1, [R5+URZ+0x38850], R6 ;  /* 0x03885006050075a7 */ /* 0x000e64000802017f */
[----:B-1----:R-:W-:Y:S05]  /*1c720*/  @!P1 BRA `(.L_x_3244) ;  /* 0x0000015800a89947 */ /* 0x002fea0003800000 */
.L_x_3243:
[----:B------:R-:W-:Y:S05]  /*1c730*/  BSYNC B0 ;  /* 0x0000000000007941 */ /* 0x000fea0003800000 */
.L_x_3242:
[----:B------:R-:W2:Y:S01]  /*1c740*/  S2R R14, SR_TID.X ;  /* 0x00000000000e7919 */ /* 0x000ea20000002100 */
[----:B01----:R-:W-:Y:S01]  /*1c750*/  LEA R6, R7, UR41, 0xb ;  /* 0x0000002907067c11 */ /* 0x003fe2000f8e58ff */
[----:B------:R-:W-:Y:S01]  /*1c760*/  IMAD.MOV.U32 R7, RZ, RZ, 0x40000040 ;  /* 0x40000040ff077424 */ /* 0x000fe200078e00ff */
[----:B------:R-:W-:Y:S05]  /*1c770*/  WARPSYNC.ALL ;  /* 0x0000000000007948 */ /* 0x000fea0003800000 */
[----:B------:R-:W-:Y:S01]  /*1c780*/  R2UR UR7, R7 ;  /* 0x00000000070772ca */ /* 0x000fe200000e0000 */
[----:B------:R-:W-:Y:S01]  /*1c790*/  IMAD.MOV.U32 R15, RZ, RZ, 0x40000040 ;  /* 0x40000040ff0f7424 */ /* 0x000fe200078e00ff */
[----:B------:R-:W-:-:S02]  /*1c7a0*/  R2UR UR6, R6 ;  /* 0x00000000060672ca */ /* 0x000fc400000e0000 */
[----:B--2---:R-:W-:-:S04]  /*1c7b0*/  SHF.R.U32.HI R14, RZ, 0x7, R14 ;  /* 0x00000007ff0e7819 */ /* 0x004fc8000001160e */
[----:B------:R-:W-:Y:S01]  /*1c7c0*/  IADD3 R7, R14, 0x8, RZ ;  /* 0x000000080e077810 */ /* 0x000fe20007ffe0ff */
[----:B------:R-:W-:-:S04]  /*1c7d0*/  VIADD R14, R6, 0x2 ;  /* 0x00000002060e7836 */ /* 0x000fc80000000000 */
[----:B------:R0:W-:Y:S02]  /*1c7e0*/  BAR.SYNC.DEFER_BLOCKING R7, 0x100 ;  /* 0x000400070000751d */ /* 0x0001e40000010000 */
[----:B0-----:R-:W-:-:S04]  /*1c7f0*/  IMAD.MOV.U32 R7, RZ, RZ, 0x40000040 ;  /* 0x40000040ff077424 */ /* 0x001fc800078e00ff */
[----:B------:R-:W-:-:S06]  /*1c800*/  WARPGROUP.ARRIVE ;  /* 0x00000000000079c5 */ /* 0x000fcc0000000000 */
[----:B------:R-:W-:Y:S01]  /*1c810*/  QGMMA.64x256x32.F32.E4M3.E4M3 R24, R152, gdesc[UR4], R24, gsb0 ;  /* 0x03e0000498187df3 */ /* 0x000fe20008000818 */
[----:B------:R-:W-:Y:S01]  /*1c820*/  R2UR UR6, R14 ;  /* 0x000000000e0672ca */ /* 0x000fe200000e0000 */
[C---:B------:R-:W-:Y:S01]  /*1c830*/  VIADD R14, R6.reuse, 0x4 ;  /* 0x00000004060e7836 */ /* 0x040fe20000000000 */
[----:B------:R-:W-:Y:S01]  /*1c840*/  R2UR UR7, R15 ;  /* 0x000000000f0772ca */ /* 0x000fe200000e0000 */
[----:B------:R-:W-:Y:S02]  /*1c850*/  IMAD.MOV.U32 R15, RZ, RZ, 0x40000040 ;  /* 0x40000040ff0f7424 */ /* 0x000fe400078e00ff */
[----:B------:R-:W-:Y:S01]  /*1c860*/  VIADD R6, R6, 0x6 ;  /* 0x0000000606067836 */ /* 0x000fe20000000000 */
[----:B------:R-:W-:Y:S02]  /*1c870*/  WARPGROUP.DEPBAR.LE gsb0, 0x0 ;  /* 0x00008000000079c5 */ /* 0x000fe40000010000 */
[----:B------:R-:W-:-:S15]  /*1c880*/  WARPGROUP.ARRIVE ;  /* 0x00000000000079c5 */ /* 0x000fde0000000000 */
[----:B------:R-:W-:-:S04]  /*1c890*/  NOP ;  /* 0x0000000000007918 */ /* 0x000fc80000000000 */
        /* <DEDUP_REMOVED lines=16> */
.L_x_3245:
[----:B------:R-:W2:Y:S01]  /*1c9a0*/  LDL R7, [R1+0x34] ;  /* 0x0000340001077983 */ /* 0x000ea20000100800 */
[----:B------:R-:W-:Y:S01]  /*1c9b0*/  VIADD R5, R5, 0x38860 ;  /* 0x0003886005057836 */ /* 0x000fe20000000000 */
[----:B------:R-:W-:Y:S01]  /*1c9c0*/  MOV R6, UR37 ;  /* 0x0000002500067c02 */ /* 0x000fe20008000f00 */
[----:B------:R-:W-:Y:S02]  /*1c9d0*/  IMAD.MOV.U32 R15, RZ, RZ, R0 ;  /* 0x000000ffff0f7224 */ /* 0x000fe400078e0000 */
[----:B------:R-:W-:Y:S01]  /*1c9e0*/  IMAD.MOV.U32 R14, RZ, RZ, R3 ;  /* 0x000000ffff0e7224 */ /* 0x000fe200078e0003 */
[----:B------:R-:W-:-:S04]  /*1c9f0*/  PRMT R5, R6, 0x654, R5 ;  /* 0x0000065406057816 */ /* 0x000fc80000000005 */
[----:B------:R0:W-:Y:S01]  /*1ca00*/  SYNCS.ARRIVE.TRANS64.RED.A1T0 RZ, [R5+URZ], RZ ;  /* 0x000000ff05ff79a7 */ /* 0x0001e2000810043f */
[C---:B--2---:R-:W-:Y:S01]  /*1ca10*/  ISETP.GT.AND P1, PT, R4.reuse, R7, PT ;  /* 0x000000070400720c */ /* 0x044fe20003f24270 */
[----:B------:R-:W-:-:S12]  /*1ca20*/  VIADD R4, R4, 0xffffffff ;  /* 0xffffffff04047836 */ /* 0x000fd80000000000 */
[----:B0-----:R-:W-:Y:S05]  /*1ca30*/  @P1 BRA `(.L_x_3246) ;  /* 0xffffffd000101947 */ /* 0x001fea000383ffff */
.L_x_3234:
[----:B------:R-:W2:Y:S02]  /*1ca40*/  LDL R5, [R1+0x38] ;  /* 0x0000380001057983 */ /* 0x000ea40000100800 */
[----:B--2---:R-:W-:-:S13]  /*1ca50*/  ISETP.GE.AND P1, PT, R4, R5, PT ;  /* 0x000000050400720c */ /* 0x004fda0003f26270 */
[----:B------:R-:W-:Y:S05]  /*1ca60*/  @!P1 BRA `(.L_x_3247) ;  /* 0x0000002400689947 */ /* 0x000fea0003800000 */
[----:B------:R-:W-:Y:S02]  /*1ca70*/  IMAD.MOV.U32 R14, RZ, RZ, R0 ;  /* 0x000000ffff0e7224 */ /* 0x000fe400078e0000 */
[----:B------:R-:W-:-:S07]  /*1ca80*/  IMAD.MOV.U32 R20, RZ, RZ, R3 ;  /* 0x000000ffff147224 */ /* 0x000fce00078e0003 */
.L_x_3259:
[----:B------:R-:W-:Y:S01]  /*1ca90*/  VIADD R222, R222, 0x1 ;  /* 0x00000001dede7836 */ /* 0x000fe20000000000 */
        /* <DEDUP_REMOVED lines=8> */
.L_x_3248:
[----:B------:R-:W-:Y:S02]  /*1cb20*/  LEA R5, R222, R216, 0x3 ;  /* 0x000000d8de057211 */ /* 0x000fe400078e18ff */
[----:B------:R-:W-:-:S04]  /*1cb30*/  SHF.L.U32 R6, R223, 0x1f, RZ ;  /* 0x0000001fdf067819 */ /* 0x000fc800000006ff */
[----:B------:R0:W1:Y:S01]  /*1cb40*/  SYNCS.PHASECHK.TRANS64.TRYWAIT P1, [R5+URZ+0x38830], R6 ;  /* 0x03883006050075a7 */ /* 0x000062000802017f */
[----:B------:R-:W-:Y:S05]  /*1cb50*/  @!P0 BRA `(.L_x_3249) ;  /* 0x0000000000048947 */ /* 0x000fea0003800000 */
[----:B------:R-:W-:Y:S01]  /*1cb60*/  BPT.TRAP 0x1 ;  /* 0x000000040000795c */ /* 0x000fe20000300000 */
.L_x_3249:
[----:B------:R-:W-:Y:S01]  /*1cb70*/  LEA R152, R7, UR40, 0xb ;  /* 0x0000002807987c11 */ /* 0x000fe2000f8e58ff */
[----:B------:R-:W-:-:S04]  /*1cb80*/  IMAD.MOV.U32 R153, RZ, RZ, 0x40000040 ;  /* 0x40000040ff997424 */ /* 0x000fc800078e00ff */
[C---:B------:R-:W-:Y:S02]  /*1cb90*/  VIADD R154, R152.reuse, 0x2 ;  /* 0x00000002989a7836 */ /* 0x040fe40000000000 */
[----:B------:R-:W-:Y:S01]  /*1cba0*/  VIADD R0, R152, 0x4 ;  /* 0x0000000498007836 */ /* 0x000fe20000000000 */
[----:B-1----:R-:W-:Y:S06]  /*1cbb0*/  @P1 BRA `(.L_x_3250) ;  /* 0x0000000000081947 */ /* 0x002fec0003800000 */
[----:B------:R-:W1:Y:S02]  /*1cbc0*/  SYNCS.PHASECHK.TRANS64.TRYWAIT P1, [R5+URZ+0x38830], R6 ;  /* 0x03883006050075a7 */ /* 0x000e64000802017f */
[----:B-1----:R-:W-:Y:S05]  /*1cbd0*/  @!P1 BRA `(.L_x_3251) ;  /* 0x0000015400909947 */ /* 0x002fea0003800000 */
.L_x_3250:
[----:B------:R2:W-:Y:S04]  /*1cbe0*/  STL [R1+0x1b0], R14 ;  /* 0x0001b00e01007387 */ /* 0x0005e80000100800 */
[----:B--2---:R-:W2:Y:S04]  /*1cbf0*/  LDL.64 R14, [R1+0x18] ;  /* 0x00001800010e7983 */ /* 0x004ea80000100a00 */
[----:B------:R3:W-:Y:S04]  /*1cc00*/  STL.64 [R1+0x1a8], R10 ;  /* 0x0001a80a01007387 */ /* 0x0007e80000100a00 */
[----:B---3--:R-:W3:Y:S01]  /*1cc10*/  LDL.64 R10, [R1+0x10] ;  /* 0x00001000010a7983 */ /* 0x008ee20000100a00 */
[----:B------:R-:W-:Y:S05]  /*1cc20*/  WARPSYNC.ALL ;  /* 0x0000000000007948 */ /* 0x000fea0003800000 */
[----:B------:R-:W-:Y:S01]  /*1cc30*/  R2UR UR10, R154 ;  /* 0x000000009a0a72ca */ /* 0x000fe200000e0000 */
[C---:B------:R-:W-:Y:S01]  /*1cc40*/  VIADD R156, R152.reuse, 0x6 ;  /* 0x00000006989c7836 */ /* 0x040fe20000000000 */
[----:B------:R-:W-:Y:S01]  /*1cc50*/  MOV R157, 0x40000040 ;  /* 0x40000040009d7802 */ /* 0x000fe20000000f00 */
[----:B------:R-:W-:Y:S01]  /*1cc60*/  IMAD.MOV.U32 R154, RZ, RZ, R0 ;  /* 0x000000ffff9a7224 */ /* 0x000fe200078e0000 */
[C---:B------:R-:W-:Y:S01]  /*1cc70*/  R2UR UR6, R152.reuse ;  /* 0x00000000980672ca */ /* 0x040fe200000e0000 */
[----:B------:R-:W-:Y:S01]  /*1cc80*/  VIADD R158, R152, 0x404 ;  /* 0x00000404989e7836 */ /* 0x000fe20000000000 */
[----:B------:R-:W-:Y:S01]  /*1cc90*/  R2UR UR18, R156 ;  /* 0x000000009c1272ca */ /* 0x000fe200000e0000 */
[----:B------:R-:W-:Y:S01]  /*1cca0*/  VIADD R156, R152, 0x402 ;  /* 0x00000402989c7836 */ /* 0x000fe20000000000 */
[----:B------:R-:W-:Y:S01]  /*1ccb0*/  R2UR UR14, R154 ;  /* 0x000000009a0e72ca */ /* 0x000fe200000e0000 */
[----:B------:R-:W-:Y:S01]  /*1ccc0*/  VIADD R154, R152, 0x400 ;  /* 0x00000400989a7836 */ /* 0x000fe20000000000 */
[----:B------:R-:W-:Y:S01]  /*1ccd0*/  R2UR UR7, R153 ;  /* 0x00000000990772ca */ /* 0x000fe200000e0000 */
[----:B------:R-:W-:Y:S01]  /*1cce0*/  IMAD.MOV.U32 R155, RZ, RZ, 0x40000040 ;  /* 0x40000040ff9b7424 */ /* 0x000fe200078e00ff */
[----:B------:R-:W-:Y:S01]  /*1ccf0*/  R2UR UR4, R8 ;  /* 0x00000000080472ca */ /* 0x000fe200000e0000 */
[----:B------:R-:W-:Y:S01]  /*1cd00*/  VIADD R152, R152, 0x406 ;  /* 0x0000040698987836 */ /* 0x000fe20000000000 */
[----:B------:R-:W-:Y:S01]  /*1cd10*/  R2UR UR5, R9 ;  /* 0x00000000090572ca */ /* 0x000fe200000e0000 */
[----:B------:R-:W-:Y:S01]  /*1cd20*/  IMAD.MOV.U32 R159, RZ, RZ, 0x40000040 ;  /* 0x40000040ff9f7424 */ /* 0x000fe200078e00ff */
[----:B------:R0:W-:Y:S01]  /*1cd30*/  STL.64 [R1+0x1a0], R6 ;  /* 0x0001a00601007387 */ /* 0x0001e20000100a00 */
[----:B------:R-:W-:Y:S01]  /*1cd40*/  IMAD.MOV.U32 R153, RZ, RZ, 0x40000040 ;  /* 0x40000040ff997424 */ /* 0x000fe200078e00ff */
[----:B------:R-:W-:-:S02]  /*1cd50*/  R2UR UR11, R155 ;  /* 0x000000009b0b72ca */ /* 0x000fc400000e0000 */
[----:B------:R-:W-:Y:S02]  /*1cd60*/  R2UR UR15, R155 ;  /* 0x000000009b0f72ca */ /* 0x000fe400000e0000 */
[----:B------:R-:W-:Y:S02]  /*1cd70*/  R2UR UR19, R157 ;  /* 0x000000009d1372ca */ /* 0x000fe400000e0000 */
[----:B------:R-:W-:Y:S02]  /*1cd80*/  R2UR UR22, R154 ;  /* 0x000000009a1672ca */ /* 0x000fe400000e0000 */
[----:B------:R-:W-:Y:S02]  /*1cd90*/  R2UR UR23, R155 ;  /* 0x000000009b1772ca */ /* 0x000fe400000e0000 */
[----:B------:R-:W-:Y:S01]  /*1cda0*/  R2UR UR26, R156 ;  /* 0x000000009c1a72ca */ /* 0x000fe200000e0000 */
[----:B01----:R-:W4:Y:S01]  /*1cdb0*/  LDL.64 R6, [R1+0x8] ;  /* 0x0000080001067983 */ /* 0x003f220000100a00 */
[----:B------:R-:W-:-:S02]  /*1cdc0*/  R2UR UR27, R157 ;  /* 0x000000009d1b72ca */ /* 0x000fc400000e0000 */
[----:B------:R-:W-:Y:S01]  /*1cdd0*/  R2UR UR30, R158 ;  /* 0x000000009e1e72ca */ /* 0x000fe200000e0000 */
[----:B------:R0:W-:Y:S01]  /*1cde0*/  STL.64 [R1+0x198], R4 ;  /* 0x0001980401007387 */ /* 0x0001e20000100a00 */
[----:B------:R-:W-:Y:S02]  /*1cdf0*/  R2UR UR31, R159 ;  /* 0x000000009f1f72ca */ /* 0x000fe400000e0000 */
[----:B------:R-:W-:Y:S02]  /*1ce00*/  R2UR UR34, R152 ;  /* 0x00000000982272ca */ /* 0x000fe400000e0000 */
[----:B------:R-:W-:Y:S02]  /*1ce10*/  R2UR UR35, R153 ;  /* 0x00000000992372ca */ /* 0x000fe400000e0000 */
[----:B------:R-:W-:Y:S01]  /*1ce20*/  WARPGROUP.ARRIVE ;  /* 0x00000000000079c5 */ /* 0x000fe20000000000 */
[----:B0-----:R-:W4:Y:S05]  /*1ce30*/  LDL.64 R4, [R1] ;  /* 0x0000000001047983 */ /* 0x001f2a0000100a00 */
[----:B------:R-:W-:Y:S03]  /*1ce40*/  QGMMA.64x128x32.F32.E4M3.E4M3 R152, gdesc[UR4], RZ, !UPT, gsb0 ;  /* 0x01e00000049879f3 */ /* 0x000fe6000c0008ff */
[----:B------:R-:W-:-:S02]  /*1ce50*/  WARPGROUP.DEPBAR.LE gsb0, 0x0 ;  /* 0x00008000000079c5 */ /* 0x000fc40000010000 */
[----:B------:R-:W-:Y:S01]  /*1ce60*/  WARPGROUP.ARRIVE ;  /* 0x00000000000079c5 */ /* 0x000fe20000000000 */
[----:B--2---:R-:W-:Y:S02]  /*1ce70*/  R2UR UR8, R14 ;  /* 0x000000000e0872ca */ /* 0x004fe400000e0000 */
[----:B------:R-:W-:Y:S01]  /*1ce80*/  R2UR UR9, R15 ;  /* 0x000000000f0972ca */ /* 0x000fe200000e0000 */
[----:B------:R0:W5:-:S12]  /*1ce90*/  LDL.LU R14, [R1+0x1b0] ;  /* 0x0001b000010e7983 */ /* 0x0001580000300800 */
[----:B------:R-:W-:Y:S01]  /*1cea0*/  QGMMA.64x128x32.F32.E4M3.E4M3 R152, gdesc[UR8], R152, gsb0 ;  /* 0x01e00000089879f3 */ /* 0x000fe20008000898 */
[----:B---3--:R-:W-:Y:S02]  /*1ceb0*/  R2UR UR12, R10 ;  /* 0x000000000a0c72ca */ /* 0x008fe400000e0000 */
        /* <DEDUP_REMOVED lines=10> */
[----:B------:R-:W-:Y:S02]  /*1cf60*/  R2UR UR21, R5 ;  /* 0x00000000051572ca */ /* 0x000fe400000e0000 */
[----:B------:R-:W-:Y:S01]  /*1cf70*/  R2UR UR25, R229 ;  /* 0x00000000e51972ca */ /* 0x000fe200000e0000 */
[----:B------:R0:W5:Y:S01]  /*1cf80*/  LDL.LU.64 R4, [R1+0x198] ;  /* 0x0001980001047983 */ /* 0x0001620000300a00 */
[----:B------:R-:W-:-:S02]  /*1cf90*/  WARPGROUP.DEPBAR.LE gsb0, 0x0 ;  /* 0x00008000000079c5 */ /* 0x000fc40000010000 */
        /* <DEDUP_REMOVED lines=25> */
.L_x_3252:
        /* <DEDUP_REMOVED lines=36> */
[----:B------:R-:W-:Y:S01]  /*1d370*/  FADD.FTZ R0, -R3, R20 ;  /* 0x0000001403007221 */ /* 0x000fe20000010100 */
[----:B------:R-:W-:-:S03]  /*1d380*/  FFMA.FTZ R15, R2, R3, -8 ;  /* 0xc1000000020f7423 */ /* 0x000fc60000010003 */
[C---:B------:R-:W-:Y:S01]  /*1d390*/  FMUL.FTZ R0, R2.reuse, R0 ;  /* 0x0000000002007220 */ /* 0x040fe20000410000 */
[----:B------:R-:W-:-:S01]  /*1d3a0*/  FFMA.FTZ R152, R2, R152, -R15 ;  /* 0x0000009802987223 */ /* 0x000fc2000001080f */
[C-C-:B------:R-:W-:Y:S01]  /*1d3b0*/  FFMA.FTZ R153, R2.reuse, R153, -R15.reuse ;  /* 0x0000009902997223 */ /* 0x140fe2000001080f */
[----:B------:R-:W-:-:S01]  /*1d3c0*/  FFMA.FTZ R156, R2, R156, -R15 ;  /* 0x0000009c029c7223 */ /* 0x000fc2000001080f */
        /* <DEDUP_REMOVED lines=9> */
[----:B-1---5:R-:W-:Y:S01]  /*1d460*/  FMNMX.FTZ R0, R154, R14, !PT ;  /* 0x0000000e9a007209 */ /* 0x022fe20007810000 */
[C-C-:B------:R-:W-:Y:S01]  /*1d470*/  FFMA.FTZ R172, R2.reuse, R172, -R15.reuse ;  /* 0x000000ac02ac7223 */ /* 0x140fe2000001080f */
[----:B------:R-:W-:-:S01]  /*1d480*/  FFMA.FTZ R173, R2, R173, -R15 ;  /* 0x000000ad02ad7223 */ /* 0x000fc2000001080f */
[C-C-:B------:R-:W-:Y:S01]  /*1d490*/  FFMA.FTZ R176, R2.reuse, R176, -R15.reuse ;  /* 0x000000b002b07223 */ /* 0x140fe2000001080f */
[----:B------:R-:W-:Y:S01]  /*1d4a0*/  FMNMX.FTZ R0, R155, R0, !PT ;  /* 0x000000009b007209 */ /* 0x000fe20007810000 */
[C-C-:B------:R-:W-:Y:S01]  /*1d4b0*/  FFMA.FTZ R177, R2.reuse, R177, -R15.reuse ;  /* 0x000000b102b17223 */ /* 0x140fe2000001080f */
[----:B------:R-:W-:-:S01]  /*1d4c0*/  FFMA.FTZ R180, R2, R180, -R15 ;  /* 0x000000b402b47223 */ /* 0x000fc2000001080f */
[----:B------:R-:W1:Y:S01]  /*1d4d0*/  MUFU.EX2 R153, R153 ;  /* 0x0000009900997308 */ /* 0x000e620000000800 */
[----:B------:R-:W-:Y:S01]  /*1d4e0*/  FMNMX.FTZ R0, R158, R0, !PT ;  /* 0x000000009e007209 */ /* 0x000fe20007810000 */
[C-C-:B------:R-:W-:Y:S01]  /*1d4f0*/  FFMA.FTZ R181, R2.reuse, R181, -R15.reuse ;  /* 0x000000b502b57223 */ /* 0x140fe2000001080f */
[----:B------:R-:W-:-:S01]  /*1d500*/  FFMA.FTZ R184, R2, R184, -R15 ;  /* 0x000000b802b87223 */ /* 0x000fc2000001080f */
[C-C-:B------:R-:W-:Y:S01]  /*1d510*/  FFMA.FTZ R185, R2.reuse, R185, -R15.reuse ;  /* 0x000000b902b97223 */ /* 0x140fe2000001080f */
[----:B------:R-:W-:Y:S01]  /*1d520*/  FMNMX.FTZ R0, R159, R0, !PT ;  /* 0x000000009f007209 */ /* 0x000fe20007810000 */
[C-C-:B------:R-:W-:Y:S01]  /*1d530*/  FFMA.FTZ R188, R2.reuse, R188, -R15.reuse ;  /* 0x000000bc02bc7223 */ /* 0x140fe2000001080f */
[----:B------:R-:W-:-:S01]  /*1d540*/  FFMA.FTZ R189, R2, R189, -R15 ;  /* 0x000000bd02bd7223 */ /* 0x000fc2000001080f */
[----:B------:R-:W3:Y:S01]  /*1d550*/  MUFU.EX2 R156, R156 ;  /* 0x0000009c009c7308 */ /* 0x000ee20000000800 */
[----:B------:R-:W-:Y:S01]  /*1d560*/  FMNMX.FTZ R0, R162, R0, !PT ;  /* 0x00000000a2007209 */ /* 0x000fe20007810000 */
[----:B--2---:R-:W-:Y:S01]  /*1d570*/  FFMA.FTZ R11, R20, R11, R152 ;  /* 0x0000000b140b7223 */ /* 0x004fe20000010098 */
[----:B------:R-:W-:-:S01]  /*1d580*/  FFMA.FTZ R192, R2, R192, -R15 ;  /* 0x000000c002c07223 */ /* 0x000fc2000001080f */
[C-C-:B------:R-:W-:Y:S01]  /*1d590*/  FFMA.FTZ R193, R2.reuse, R193, -R15.reuse ;  /* 0x000000c102c17223 */ /* 0x140fe2000001080f */
[----:B------:R-:W-:Y:S01]  /*1d5a0*/  FMNMX.FTZ R0, R163, R0, !PT ;  /* 0x00000000a3007209 */ /* 0x000fe20007810000 */
[C-C-:B------:R-:W-:Y:S01]  /*1d5b0*/  FFMA.FTZ R196, R2.reuse, R196, -R15.reuse ;  /* 0x000000c402c47223 */ /* 0x140fe2000001080f */
[----:B------:R-:W-:-:S01]  /*1d5c0*/  FFMA.FTZ R197, R2, R197, -R15 ;  /* 0x000000c502c57223 */ /* 0x000fc2000001080f */
[----:B------:R-:W2:Y:S01]  /*1d5d0*/  MUFU.EX2 R157, R157 ;  /* 0x0000009d009d7308 */ /* 0x000ea20000000800 */
[----:B------:R-:W-:Y:S01]  /*1d5e0*/  FMNMX.FTZ R0, R166, R0, !PT ;  /* 0x00000000a6007209 */ /* 0x000fe20007810000 */
[----:B-1----:R-:W-:Y:S01]  /*1d5f0*/  FADD.FTZ R11, R153, R11 ;  /* 0x0000000b990b7221 */ /* 0x002fe20000010000 */
[----:B------:R-:W-:-:S01]  /*1d600*/  FFMA.FTZ R200, R2, R200, -R15 ;  /* 0x000000c802c87223 */ /* 0x000fc2000001080f */
[C-C-:B------:R-:W-:Y:S01]  /*1d610*/  FFMA.FTZ R201, R2.reuse, R201, -R15.reuse ;  /* 0x000000c902c97223 */ /* 0x140fe2000001080f */
[----:B------:R-:W-:Y:S01]  /*1d620*/  FMNMX.FTZ R0, R167, R0, !PT ;  /* 0x00000000a7007209 */ /* 0x000fe20007810000 */
[C-C-:B------:R-:W-:Y:S01]  /*1d630*/  FFMA.FTZ R204, R2.reuse, R204, -R15.reuse ;  /* 0x000000cc02cc7223 */ /* 0x140fe2000001080f */
[----:B------:R-:W-:-:S01]  /*1d640*/  FFMA.FTZ R205, R2, R205, -R15 ;  /* 0x000000cd02cd7223 */ /* 0x000fc2000001080f */
[----:B------:R-:W-:Y:S01]  /*1d650*/  FFMA.FTZ R208, R2, R208, -R15 ;  /* 0x000000d002d07223 */ /* 0x000fe2000001080f */
[----:B------:R-:W-:Y:S01]  /*1d660*/  FMNMX.FTZ R0, R170, R0, !PT ;  /* 0x00000000aa007209 */ /* 0x000fe20007810000 */
[----:B---3--:R-:W-:Y:S01]  /*1d670*/  FADD.FTZ R11, R156, R11 ;  /* 0x0000000b9c0b7221 */ /* 0x008fe20000010000 */
[----:B------:R-:W-:-:S01]  /*1d680*/  FFMA.FTZ R209, R2, R209, -R15 ;  /* 0x000000d102d17223 */ /* 0x000fc2000001080f */
[C-C-:B------:R-:W-:Y:S01]  /*1d690*/  FFMA.FTZ R212, R2.reuse, R212, -R15.reuse ;  /* 0x000000d402d47223 */ /* 0x140fe2000001080f */
[----:B------:R-:W-:Y:S01]  /*1d6a0*/  FMNMX.FTZ R0, R171, R0, !PT ;  /* 0x00000000ab007209 */ /* 0x000fe20007810000 */
[----:B------:R-:W-:Y:S01]  /*1d6b0*/  FFMA.FTZ R15, R2, R213, -R15 ;  /* 0x000000d5020f7223 */ /* 0x000fe2000001080f */
[----:B------:R-:W-:Y:S01]  /*1d6c0*/  MUFU.EX2 R161, R161 ;  /* 0x000000a100a17308 */ /* 0x000fe20000000800 */
[----:B------:R-:W-:Y:S01]  /*1d6d0*/  FMUL.FTZ R24, R24, R20 ;  /* 0x0000001418187220 */ /* 0x000fe20000410000 */
[----:B------:R-:W-:Y:S01]  /*1d6e0*/  FMNMX.FTZ R0, R174, R0, !PT ;  /* 0x00000000ae007209 */ /* 0x000fe20007810000 */
[----:B--2---:R-:W-:-:S01]  /*1d6f0*/  FADD.FTZ R11, R157, R11 ;  /* 0x0000000b9d0b7221 */ /* 0x004fc20000010000 */
[----:B------:R-:W-:Y:S01]  /*1d700*/  F2FP.SATFINITE.E4M3.F32.PACK_AB_MERGE_C R156, R157, R156, RZ ;  /* 0x0000009c9d9c723e */ /* 0x000fe200048070ff */
[----:B------:R-:W-:Y:S01]  /*1d710*/  FMUL.FTZ R25, R25, R20 ;  /* 0x0000001419197220 */ /* 0x000fe20000410000 */
[----:B------:R-:W-:Y:S01]  /*1d720*/  FMNMX.FTZ R0, R175, R0, !PT ;  /* 0x00000000af007209 */ /* 0x000fe20007810000 */
[----:B------:R-:W-:Y:S01]  /*1d730*/  FMUL.FTZ R28, R28, R20 ;  /* 0x000000141c1c7220 */ /* 0x000fe20000410000 */
[----:B------:R-:W-:Y:S01]  /*1d740*/  F2FP.SATFINITE.E4M3.F32.PACK_AB_MERGE_C R152, R153, R152, R156 ;  /* 0x000000989998723e */ /* 0x000fe2000480709c */
[----:B------:R-:W1:Y:S01]  /*1d750*/  MUFU.EX2 R213, R160 ;  /* 0x000000a000d57308 */ /* 0x000e620000000800 */
[----:B------:R-:W-:Y:S01]  /*1d760*/  FMNMX.FTZ R0, R178, R0, !PT ;  /* 0x00000000b2007209 */ /* 0x000fe20007810000 */
[-C--:B------:R-:W-:Y:S01]  /*1d770*/  FMUL.FTZ R29, R29, R20.reuse ;  /* 0x000000141d1d7220 */ /* 0x080fe20000410000 */
[-C--:B------:R-:W-:Y:S01]  /*1d780*/  FMUL.FTZ R32, R32, R20.reuse ;  /* 0x0000001420207220 */ /* 0x080fe20000410000 */
[----:B------:R-:W-:Y:S01]  /*1d790*/  FMUL.FTZ R33, R33, R20 ;  /* 0x0000001421217220 */ /* 0x000fe20000410000 */
[----:B------:R-:W-:Y:S01]  /*1d7a0*/  FMNMX.FTZ R0, R179, R0, !PT ;  /* 0x00000000b3007209 */ /* 0x000fe20007810000 */
[-C--:B------:R-:W-:Y:S01]  /*1d7b0*/  FMUL.FTZ R36, R36, R20.reuse ;  /* 0x0000001424247220 */ /* 0x080fe20000410000 */
[----:B------:R-:W-:Y:S01]  /*1d7c0*/  FMUL.FTZ R37, R37, R20 ;  /* 0x0000001425257220 */ /* 0x000fe20000410000 */
[----:B------:R-:W2:Y:S01]  /*1d7d0*/  MUFU.EX2 R164, R164 ;  /* 0x000000a400a47308 */ /* 0x000ea20000000800 */
[----:B------:R-:W-:Y:S01]  /*1d7e0*/  FMNMX.FTZ R0, R182, R0, !PT ;  /* 0x00000000b6007209 */ /* 0x000fe20007810000 */
[-C--:B------:R-:W-:Y:S01]  /*1d7f0*/  FMUL.FTZ R40, R40, R20.reuse ;  /* 0x0000001428287220 */ /* 0x080fe20000410000 */
[-C--:B------:R-:W-:Y:S01]  /*1d800*/  FMUL.FTZ R41, R41, R20.reuse ;  /* 0x0000001429297220 */ /* 0x080fe20000410000 */
[----:B------:R-:W-:Y:S01]  /*1d810*/  FMUL.FTZ R44, R44, R20 ;  /* 0x000000142c2c7220 */ /* 0x000fe20000410000 */
[----:B------:R-:W-:Y:S01]  /*1d820*/  FMNMX.FTZ R0, R183, R0, !PT ;  /* 0x00000000b7007209 */ /* 0x000fe20007810000 */
[-C--:B------:R-:W-:Y:S01]  /*1d830*/  FMUL.FTZ R45, R45, R20.reuse ;  /* 0x000000142d2d7220 */ /* 0x080fe20000410000 */
[----:B------:R-:W-:Y:S01]  /*1d840*/  FMUL.FTZ R48, R48, R20 ;  /* 0x0000001430307220 */ /* 0x000fe20000410000 */
[----:B------:R-:W3:Y:S01]  /*1d850*/  MUFU.EX2 R165, R165 ;  /* 0x000000a500a57308 */ /* 0x000ee20000000800 */
[----:B------:R-:W-:Y:S01]  /*1d860*/  FMNMX.FTZ R0, R186, R0, !PT ;  /* 0x00000000ba007209 */ /* 0x000fe20007810000 */
[----:B-1----:R-:W-:Y:S01]  /*1d870*/  FADD.FTZ R11, R213, R11 ;  /* 0x0000000bd50b7221 */ /* 0x002fe20000010000 */
[-C--:B------:R-:W-:Y:S01]  /*1d880*/  FMUL.FTZ R49, R49, R20.reuse ;  /* 0x0000001431317220 */ /* 0x080fe20000410000 */
[----:B------:R-:W-:Y:S01]  /*1d890*/  FMUL.FTZ R52, R52, R20 ;  /* 0x0000001434347220 */ /* 0x000fe20000410000 */
[----:B------:R-:W-:Y:S01]  /*1d8a0*/  FMNMX.FTZ R0, R187, R0, !PT ;  /* 0x00000000bb007209 */ /* 0x000fe20007810000 */
[----:B------:R-:W-:Y:S01]  /*1d8b0*/  FADD.FTZ R11, R161, R11 ;  /* 0x0000000ba10b7221 */ /* 0x000fe20000010000 */
[----:B------:R-:W-:Y:S01]  /*1d8c0*/  FMUL.FTZ R53, R53, R20 ;  /* 0x0000001435357220 */ /* 0x000fe20000410000 */
[----:B------:R-:W1:Y:S01]  /*1d8d0*/  MUFU.EX2 R168, R168 ;  /* 0x000000a800a87308 */ /* 0x000e620000000800 */
[----:B------:R-:W-:Y:S01]  /*1d8e0*/  FMNMX.FTZ R0, R190, R0, !PT ;  /* 0x00000000be007209 */ /* 0x000fe20007810000 */
[----:B--2---:R-:W-:Y:S01]  /*1d8f0*/  FADD.FTZ R11, R164, R11 ;  /* 0x0000000ba40b7221 */ /* 0x004fe20000010000 */
[-C--:B------:R-:W-:Y:S01]  /*1d900*/  FMUL.FTZ R56, R56, R20.reuse ;  /* 0x0000001438387220 */ /* 0x080fe20000410000 */
[----:B------:R-:W-:Y:S01]  /*1d910*/  FMUL.FTZ R57, R57, R20 ;  /* 0x0000001439397220 */ /* 0x000fe20000410000 */
[----:B------:R-:W-:Y:S01]  /*1d920*/  FMNMX.FTZ R0, R191, R0, !PT ;  /* 0x00000000bf007209 */ /* 0x000fe20007810000 */
[-C--:B------:R-:W-:Y:S01]  /*1d930*/  FMUL.FTZ R60, R60, R20.reuse ;  /* 0x000000143c3c7220 */ /* 0x080fe20000410000 */
[----:B------:R-:W-:Y:S01]  /*1d940*/  FMUL.FTZ R61, R61, R20 ;  /* 0x000000143d3d7220 */ /* 0x000fe20000410000 */
[----:B------:R-:W2:Y:S01]  /*1d950*/  MUFU.EX2 R169, R169 ;  /* 0x000000a900a97308 */ /* 0x000ea20000000800 */
[----:B------:R-:W-:Y:S01]  /*1d960*/  FMNMX.FTZ R0, R194, R0, !PT ;  /* 0x00000000c2007209 */ /* 0x000fe20007810000 */
[----:B---3--:R-:W-:Y:S01]  /*1d970*/  FADD.FTZ R11, R165, R11 ;  /* 0x0000000ba50b7221 */ /* 0x008fe20000010000 */
        /* <DEDUP_REMOVED lines=11> */
[-C--:B------:R-:W-:Y:S01]  /*1da30*/  FMUL.FTZ R76, R76, R20.reuse ;  /* 0x000000144c4c7220 */ /* 0x080fe20000410000 */
        /* <DEDUP_REMOVED lines=19> */
[C---:B-1----:R-:W-:Y:S01]  /*1db70*/  FADD.FTZ R11, R173.reuse, R11 ;  /* 0x0000000bad0b7221 */ /* 0x042fe20000010000 */
[----:B------:R-:W-:Y:S01]  /*1db80*/  F2FP.SATFINITE.E4M3.F32.PACK_AB_MERGE_C R172, R173, R172, RZ ;  /* 0x000000acadac723e */ /* 0x000fe200048070ff */
        /* <DEDUP_REMOVED lines=13> */
[----:B---3--:R-:W-:-:S01]  /*1dc60*/  FADD.FTZ R11, R177, R11 ;  /* 0x0000000bb10b7221 */ /* 0x008fc20000010000 */
[----:B------:R-:W3:Y:S01]  /*1dc70*/  SHFL.BFLY PT, R0, R153, 0x2, 0x1f ;  /* 0x0c401f0099007f89 */ /* 0x000ee200000e0000 */
        /* <DEDUP_REMOVED lines=22> */
[----:B----4-:R-:W-:-:S01]  /*1dde0*/  FADD.FTZ R11, R184, R11 ;  /* 0x0000000bb80b7221 */ /* 0x010fc20000010000 */
[----:B---3--:R-:W-:Y:S01]  /*1ddf0*/  FMNMX.FTZ R0, R153, R0, !PT ;  /* 0x0000000099007209 */ /* 0x008fe20007810000 */
[-C--:B------:R-:W-:Y:S01]  /*1de00*/  FMUL.FTZ R141, R141, R20.reuse ;  /* 0x000000148d8d7220 */ /* 0x080fe20000410000 */
[-C--:B------:R-:W-:Y:S01]  /*1de10*/  FMUL.FTZ R144, R144, R20.reuse ;  /* 0x0000001490907220 */ /* 0x080fe20000410000 */
[-C--:B------:R-:W-:Y:S01]  /*1de20*/  FMUL.FTZ R145, R145, R20.reuse ;  /* 0x0000001491917220 */ /* 0x080fe20000410000 */
[----:B------:R-:W-:Y:S01]  /*1de30*/  FMUL.FTZ R148, R148, R20 ;  /* 0x0000001494947220 */ /* 0x000fe20000410000 */
[----:B------:R-:W3:Y:S01]  /*1de40*/  SHFL.BFLY PT, R153, R0, 0x1, 0x1f ;  /* 0x0c201f0000997f89 */ /* 0x000ee200000e0000 */
[----:B------:R-:W4:Y:S01]  /*1de50*/  MUFU.EX2 R189, R189 ;  /* 0x000000bd00bd7308 */ /* 0x000f220000000800 */
[----:B-1----:R-:W-:-:S01]  /*1de60*/  FADD.FTZ R11, R185, R11 ;  /* 0x0000000bb90b7221 */ /* 0x002fc20000010000 */
[----:B------:R-:W-:-:S06]  /*1de70*/  FMUL.FTZ R149, R149, R20 ;  /* 0x0000001495957220 */ /* 0x000fcc0000410000 */
[----:B------:R-:W1:Y:S01]  /*1de80*/  MUFU.EX2 R192, R192 ;  /* 0x000000c000c07308 */ /* 0x000e620000000800 */
[----:B--2---:R-:W-:-:S07]  /*1de90*/  FADD.FTZ R11, R188, R11 ;  /* 0x0000000bbc0b7221 */ /* 0x004fce0000010000 */
[----:B------:R-:W2:Y:S01]  /*1dea0*/  MUFU.EX2 R193, R193 ;  /* 0x000000c100c17308 */ /* 0x000ea20000000800 */
[----:B----4-:R-:W-:-:S01]  /*1deb0*/  FADD.FTZ R11, R189, R11 ;  /* 0x0000000bbd0b7221 */ /* 0x010fc20000010000 */
[----:B------:R-:W-:Y:S02]  /*1dec0*/  F2FP.SATFINITE.E4M3.F32.PACK_AB_MERGE_C R188, R189, R188, RZ ;  /* 0x000000bcbdbc723e */ /* 0x000fe400048070ff */
[----:B---3--:R-:W-:-:S04]  /*1ded0*/  FMNMX.FTZ R0, R0, R153, !PT ;  /* 0x0000009900007209 */ /* 0x008fc80007810000 */
[----:B------:R-:W3:Y:S01]  /*1dee0*/  MUFU.EX2 R196, R196 ;  /* 0x000000c400c47308 */ /* 0x000ee20000000800 */
[----:B-1----:R-:W-:-:S01]  /*1def0*/  FADD.FTZ R11, R192, R11 ;  /* 0x0000000bc00b7221 */ /* 0x002fc20000010000 */
[----:B------:R-:W-:Y:S01]  /*1df00*/  FADD.FTZ R14, -R0, R14 ;  /* 0x0000000e000e7221 */ /* 0x000fe20000010100 */
[----:B------:R-:W-:-:S03]  /*1df10*/  FFMA.FTZ R157, R2, R0, -8 ;  /* 0xc1000000029d7423 */ /* 0x000fc60000010000 */
[C---:B------:R-:W-:Y:S01]  /*1df20*/  FMUL.FTZ R14, R2.reuse, R14 ;  /* 0x0000000e020e7220 */ /* 0x040fe20000410000 */
        /* <DEDUP_REMOVED lines=8> */
[----:B------:R-:W-:Y:S01]  /*1dfb0*/  FFMA.FTZ R174, R2, R175, -R157 ;  /* 0x000000af02ae7223 */ /* 0x000fe2000001089d */
[----:B------:R-:W-:-:S02]  /*1dfc0*/  IMAD.U32 R171, RZ, RZ, UR37 ;  /* 0x00000025ffab7e24 */ /* 0x000fc4000f8e00ff */
[C-C-:B------:R-:W-:Y:S01]  /*1dfd0*/  FFMA.FTZ R175, R2.reuse, R187, -R157.reuse ;  /* 0x000000bb02af7223 */ /* 0x140fe2000001089d */
[----:B------:R-:W-:-:S01]  /*1dfe0*/  FFMA.FTZ R190, R2, R190, -R157 ;  /* 0x000000be02be7223 */ /* 0x000fc2000001089d */
[----:B------:R-:W4:Y:S01]  /*1dff0*/  MUFU.EX2 R14, R14 ;  /* 0x0000000e000e7308 */ /* 0x000f220000000800 */
[----:B-1----:R-:W-:-:S01]  /*1e000*/  FFMA.FTZ R15, R2, R162, -R157 ;  /* 0x000000a2020f7223 */ /* 0x002fc2000001089d */
        /* <DEDUP_REMOVED lines=15> */
[----:B--2---:R-:W-:-:S01]  /*1e100*/  FADD.FTZ R11, R193, R11 ;  /* 0x0000000bc10b7221 */ /* 0x004fc20000010000 */
[C-C-:B------:R-:W-:Y:S01]  /*1e110*/  FFMA.FTZ R210, R2.reuse, R210, -R157.reuse ;  /* 0x000000d202d27223 */ /* 0x140fe2000001089d */
[----:B------:R-:W-:-:S01]  /*1e120*/  FFMA.FTZ R211, R2, R211, -R157 ;  /* 0x000000d302d37223 */ /* 0x000fc2000001089d */
[----:B------:R-:W-:Y:S01]  /*1e130*/  FFMA.FTZ R214, R2, R214, -R157 ;  /* 0x000000d602d67223 */ /* 0x000fe2000001089d */
[----:B---3--:R-:W-:-:S01]  /*1e140*/  FADD.FTZ R11, R196, R11 ;  /* 0x0000000bc40b7221 */ /* 0x008fc20000010000 */
[-C--:B----4-:R-:W-:Y:S01]  /*1e150*/  FMUL.FTZ R26, R26, R14.reuse ;  /* 0x0000000e1a1a7220 */ /* 0x090fe20000410000 */
[----:B------:R-:W-:Y:S01]  /*1e160*/  FMUL.FTZ R27, R27, R14 ;  /* 0x0000000e1b1b7220 */ /* 0x000fe20000410000 */
[----:B------:R-:W2:Y:S01]  /*1e170*/  MUFU.EX2 R156, R156 ;  /* 0x0000009c009c7308 */ /* 0x000ea20000000800 */
[----:B-1----:R-:W-:-:S01]  /*1e180*/  FFMA.FTZ R10, R14, R10, R153 ;  /* 0x0000000a0e0a7223 */ /* 0x002fc20000010099 */
        /* <DEDUP_REMOVED lines=22> */
[----:B------:R-:W-:Y:S01]  /*1e2f0*/  MUFU.EX2 R162, R162 ;  /* 0x000000a200a27308 */ /* 0x000fe20000000800 */
[C---:B-1----:R-:W-:Y:S01]  /*1e300*/  F2FP.SATFINITE.E4M3.F32.PACK_AB_MERGE_C R156, R155.reuse, R156, RZ ;  /* 0x0000009c9b9c723e */ /* 0x042fe200048070ff */
[----:B------:R-:W-:Y:S01]  /*1e310*/  FADD.FTZ R10, R155, R10 ;  /* 0x0000000a9b0a7221 */ /* 0x000fe20000010000 */
[-C--:B------:R-:W-:Y:S01]  /*1e320*/  FMUL.FTZ R66, R66, R14.reuse ;  /* 0x0000000e42427220 */ /* 0x080fe20000410000 */
[----:B------:R-:W-:Y:S01]  /*1e330*/  FMUL.FTZ R67, R67, R14 ;  /* 0x0000000e43437220 */ /* 0x000fe20000410000 */
[----:B------:R-:W-:Y:S01]  /*1e340*/  F2FP.SATFINITE.E4M3.F32.PACK_AB_MERGE_C R153, R154, R153, R156 ;  /* 0x000000999a99723e */ /* 0x000fe2000480709c */
[C-C-:B------:R-:W-:Y:S01]  /*1e350*/  FFMA.FTZ R156, R2.reuse, R163, -R157.reuse ;  /* 0x000000a3029c7223 */ /* 0x140fe2000001089d */
[----:B------:R-:W-:-:S01]  /*1e360*/  FFMA.FTZ R163, R2, R178, -R157 ;  /* 0x000000b202a37223 */ /* 0x000fc2000001089d */
[----:B------:R-:W1:Y:S01]  /*1e370*/  MUFU.EX2 R166, R166 ;  /* 0x000000a600a67308 */ /* 0x000e620000000800 */
[----:B0-----:R-:W-:-:S01]  /*1e380*/  FADD.FTZ R10, R15, R10 ;  /* 0x0000000a0f0a7221 */ /* 0x001fc20000010000 */
[----:B------:R-:W-:Y:S01]  /*1e390*/  FFMA.FTZ R178, R2, R182, -R157 ;  /* 0x000000b602b27223 */ /* 0x000fe2000001089d */
[----:B------:R-:W-:-:S02]  /*1e3a0*/  VIADD R154, R5, 0x38840 ;  /* 0x00038840059a7836 */ /* 0x000fc40000000000 */
[-C--:B------:R-:W-:Y:S01]  /*1e3b0*/  FMUL.FTZ R70, R70, R14.reuse ;  /* 0x0000000e46467220 */ /* 0x080fe20000410000 */
[-C--:B------:R-:W-:Y:S01]  /*1e3c0*/  FMUL.FTZ R71, R71, R14.reuse ;  /* 0x0000000e47477220 */ /* 0x080fe20000410000 */
[-C--:B------:R-:W-:Y:S01]  /*1e3d0*/  FMUL.FTZ R74, R74, R14.reuse ;  /* 0x0000000e4a4a7220 */ /* 0x080fe20000410000 */
[----:B------:R-:W-:Y:S01]  /*1e3e0*/  FMUL.FTZ R75, R75, R14 ;  /* 0x0000000e4b4b7220 */ /* 0x000fe20000410000 */
[----:B------:R-:W0:Y:S01]  /*1e3f0*/  MUFU.EX2 R156, R156 ;  /* 0x0000009c009c7308 */ /* 0x000e220000000800 */
[----:B------:R-:W-:Y:S01]  /*1e400*/  PRMT R154, R171, 0x654, R154 ;  /* 0x00000654ab9a7816 */ /* 0x000fe2000000009a */
[C-C-:B------:R-:W-:Y:S01]  /*1e410*/  FFMA.FTZ R171, R2.reuse, R186, -R157.reuse ;  /* 0x000000ba02ab7223 */ /* 0x140fe2000001089d */
[----:B------:R-:W-:-:S01]  /*1e420*/  FFMA.FTZ R157, R2, R215, -R157 ;  /* 0x000000d7029d7223 */ /* 0x000fc2000001089d */
[-C--:B------:R-:W-:Y:S01]  /*1e430*/  FMUL.FTZ R78, R78, R14.reuse ;  /* 0x0000000e4e4e7220 */ /* 0x080fe20000410000 */
[----:B------:R2:W-:Y:S01]  /*1e440*/  SYNCS.ARRIVE.TRANS64.RED.A1T0 RZ, [R154+URZ], RZ ;  /* 0x000000ff9aff79a7 */ /* 0x0005e2000810043f */
[-C--:B------:R-:W-:Y:S01]  /*1e450*/  FMUL.FTZ R79, R79, R14.reuse ;  /* 0x0000000e4f4f7220 */ /* 0x080fe20000410000 */
[----:B------:R-:W-:Y:S01]  /*1e460*/  FMUL.FTZ R82, R82, R14 ;  /* 0x0000000e52527220 */ /* 0x000fe20000410000 */
[----:B------:R-:W3:Y:S01]  /*1e470*/  MUFU.EX2 R159, R159 ;  /* 0x0000009f009f7308 */ /* 0x000ee20000000800 */
[----:B-1----:R-:W-:Y:S01]  /*1e480*/  F2FP.SATFINITE.E4M3.F32.PACK_AB_MERGE_C R155, R166, R162, RZ ;  /* 0x000000a2a69b723e */ /* 0x002fe200048070ff */
[-C--:B------:R-:W-:Y:S01]  /*1e490*/  FMUL.FTZ R83, R83, R14.reuse ;  /* 0x0000000e53537220 */ /* 0x080fe20000410000 */
[-C--:B------:R-:W-:Y:S01]  /*1e4a0*/  FMUL.FTZ R86, R86, R14.reuse ;  /* 0x0000000e56567220 */ /* 0x080fe20000410000 */
[----:B------:R-:W-:Y:S01]  /*1e4b0*/  FMUL.FTZ R87, R87, R14 ;  /* 0x0000000e57577220 */ /* 0x000fe20000410000 */
[----:B--2---:R-:W-:Y:S01]  /*1e4c0*/  F2FP.SATFINITE.E4M3.F32.PACK_AB_MERGE_C R154, R165, R164, RZ ;  /* 0x000000a4a59a723e */ /* 0x004fe200048070ff */
[-C--:B------:R-:W-:Y:S01]  /*1e4d0*/  FMUL.FTZ R90, R90, R14.reuse ;  /* 0x0000000e5a5a7220 */ /* 0x080fe20000410000 */
[----:B------:R-:W-:Y:S01]  /*1e4e0*/  FMUL.FTZ R91, R91, R14 ;  /* 0x0000000e5b5b7220 */ /* 0x000fe20000410000 */
[----:B------:R-:W1:Y:S01]  /*1e4f0*/  MUFU.EX2 R160, R160 ;  /* 0x000000a000a07308 */ /* 0x000e620000000800 */
[----:B0-----:R-:W-:-:S01]  /*1e500*/  FADD.FTZ R10, R156, R10 ;  /* 0x0000000a9c0a7221 */ /* 0x001fc20000010000 */
[----:B------:R-:W-:Y:S01]  /*1e510*/  F2FP.SATFINITE.E4M3.F32.PACK_AB_MERGE_C R154, R161, R213, R154 ;  /* 0x000000d5a19a723e */ /* 0x000fe2000480709a */
[----:B------:R-:W-:Y:S01]  /*1e520*/  FMUL.FTZ R94, R94, R14 ;  /* 0x0000000e5e5e7220 */ /* 0x000fe20000410000 */
[----:B------:R-:W-:Y:S01]  /*1e530*/  F2FP.SATFINITE.E4M3.F32.PACK_AB_MERGE_C R155, R156, R15, R155 ;  /* 0x0000000f9c9b723e */ /* 0x000fe2000480709b */
[----:B------:R-:W-:-:S01]  /*1e540*/  FADD.FTZ R10, R162, R10 ;  /* 0x0000000aa20a7221 */ /* 0x000fc20000010000 */
[-C--:B------:R-:W-:Y:S01]  /*1e550*/  FMUL.FTZ R95, R95, R14.reuse ;  /* 0x0000000e5f5f7220 */ /* 0x080fe20000410000 */
[----:B------:R-:W-:Y:S01]  /*1e560*/  FMUL.FTZ R98, R98, R14 ;  /* 0x0000000e62627220 */ /* 0x000fe20000410000 */
[----:B------:R-:W0:Y:S01]  /*1e570*/  MUFU.EX2 R170, R170 ;  /* 0x000000aa00aa7308 */ /* 0x000e220000000800 */
[----:B------:R-:W-:-:S01]  /*1e580*/  FADD.FTZ R10, R166, R10 ;  /* 0x0000000aa60a7221 */ /* 0x000fc20000010000 */
[-C--:B------:R-:W-:Y:S01]  /*1e590*/  FMUL.FTZ R99, R99, R14.reuse ;  /* 0x0000000e63637220 */ /* 0x080fe20000410000 */
[-C--:B------:R-:W-:Y:S01]  /*1e5a0*/  FMUL.FTZ R102, R102, R14.reuse ;  /* 0x0000000e66667220 */ /* 0x080fe20000410000 */
[----:B------:R-:W-:Y:S01]  /*1e5b0*/  FMUL.FTZ R103, R103, R14 ;  /* 0x0000000e67677220 */ /* 0x000fe20000410000 */
[----:B---3--:R-:W-:-:S01]  /*1e5c0*/  FADD.FTZ R10, R159, R10 ;  /* 0x0000000a9f0a7221 */ /* 0x008fc20000010000 */
[-C--:B------:R-:W-:Y:S01]  /*1e5d0*/  FMUL.FTZ R106, R106, R14.reuse ;  /* 0x0000000e6a6a7220 */ /* 0x080fe20000410000 */
[----:B------:R-:W-:Y:S01]  /*1e5e0*/  FMUL.FTZ R107, R107, R14 ;  /* 0x0000000e6b6b7220 */ /* 0x000fe20000410000 */
[----:B------:R-:W2:Y:S01]  /*1e5f0*/  MUFU.EX2 R174, R174 ;  /* 0x000000ae00ae7308 */ /* 0x000ea20000000800 */
        /* <DEDUP_REMOVED lines=29> */
[----:B------:R-:W-:Y:S01]  /*1e7d0*/  FMUL.FTZ R151, R151, R14 ;  /* 0x0000000e97977220 */ /* 0x000fe20000410000 */
[----:B------:R-:W-:Y:S01]  /*1e7e0*/  F2FP.SATFINITE.E4M3.F32.PACK_AB_MERGE_C R156, R169, R168, R172 ;  /* 0x000000a8a99c723e */ /* 0x000fe200048070ac */
[----:B------:R-:W1:Y:S01]  /*1e7f0*/  MUFU.EX2 R179, R179 ;  /* 0x000000b300b37308 */ /* 0x000e620000000800 */
[----:B0-----:R-:W-:-:S07]  /*1e800*/  FADD.FTZ R10, R167, R10 ;  /* 0x0000000aa70a7221 */ /* 0x001fce0000010000 */
[----:B------:R-:W0:Y:S01]  /*1e810*/  MUFU.EX2 R171, R171 ;  /* 0x000000ab00ab7308 */ /* 0x000e220000000800 */
[----:B--2---:R-:W-:-:S07]  /*1e820*/  FADD.FTZ R10, R178, R10 ;  /* 0x0000000ab20a7221 */ /* 0x004fce0000010000 */
[----:B------:R-:W2:Y:S01]  /*1e830*/  MUFU.EX2 R175, R175 ;  /* 0x000000af00af7308 */ /* 0x000ea20000000800 */
[----:B-1----:R-:W-:-:S01]  /*1e840*/  FADD.FTZ R10, R179, R10 ;  /* 0x0000000ab30a7221 */ /* 0x002fc20000010000 */
[----:B------:R-:W-:-:S06]  /*1e850*/  F2FP.SATFINITE.E4M3.F32.PACK_AB_MERGE_C R178, R179, R178, RZ ;  /* 0x000000b2b3b2723e */ /* 0x000fcc00048070ff */
        /* <DEDUP_REMOVED lines=18> */
[----:B------:R-:W-:-:S06]  /*1e980*/  F2FP.SATFINITE.E4M3.F32.PACK_AB_MERGE_C R198, R199, R198, RZ ;  /* 0x000000c6c7c6723e */ /* 0x000fcc00048070ff */
[----:B------:R-:W2:Y:S01]  /*1e990*/  MUFU.EX2 R200, R200 ;  /* 0x000000c800c87308 */ /* 0x000ea20000000800 */
[----:B-1----:R-:W-:-:S01]  /*1e9a0*/  FADD.FTZ R11, R197, R11 ;  /* 0x0000000bc50b7221 */ /* 0x002fc20000010000 */
        /* <DEDUP_REMOVED lines=32> */
[----:B--2---:R-:W-:Y:S01]  /*1ebb0*/  FADD.FTZ R11, R212, R11 ;  /* 0x0000000bd40b7221 */ /* 0x004fe20000010000 */
[----:B------:R-:W-:-:S03]  /*1ebc0*/  F2FP.SATFINITE.E4M3.F32.PACK_AB_MERGE_C R166, R158, R212, RZ ;  /* 0x000000d49ea6723e */ /* 0x000fc600048070ff */
[----:B------:R-:W-:Y:S01]  /*1ebd0*/  FADD.FTZ R11, R158, R11 ;  /* 0x0000000b9e0b7221 */ /* 0x000fe20000010000 */
[----:B------:R-:W-:Y:S02]  /*1ebe0*/  F2FP.SATFINITE.E4M3.F32.PACK_AB_MERGE_C R158, R177, R176, R180 ;  /* 0x000000b0b19e723e */ /* 0x000fe400048070b4 */
[----:B------:R-:W-:Y:S01]  /*1ebf0*/  F2FP.SATFINITE.E4M3.F32.PACK_AB_MERGE_C R166, R209, R208, R166 ;  /* 0x000000d0d1a6723e */ /* 0x000fe200048070a6 */
[----:B-1----:R-:W-:-:S01]  /*1ec00*/  FADD.FTZ R10, R157, R10 ;  /* 0x0000000a9d0a7221 */ /* 0x002fc20000010000 */
[----:B------:R-:W-:Y:S02]  /*1ec10*/  F2FP.SATFINITE.E4M3.F32.PACK_AB_MERGE_C R173, R157, R214, RZ ;  /* 0x000000d69dad723e */ /* 0x000fe400048070ff */
[----:B------:R-:W-:Y:S02]  /*1ec20*/  F2FP.SATFINITE.E4M3.F32.PACK_AB_MERGE_C R157, R160, R159, R170 ;  /* 0x0000009fa09d723e */ /* 0x000fe400048070aa */
[----:B------:R-:W-:Y:S02]  /*1ec30*/  F2FP.SATFINITE.E4M3.F32.PACK_AB_MERGE_C R159, R167, R163, R178 ;  /* 0x000000a3a79f723e */ /* 0x000fe400048070b2 */
[----:B------:R-:W-:-:S02]  /*1ec40*/  F2FP.SATFINITE.E4M3.F32.PACK_AB_MERGE_C R160, R185, R184, R188 ;  /* 0x000000b8b9a0723e */ /* 0x000fc400048070bc */
[----:B------:R-:W-:Y:S02]  /*1ec50*/  F2FP.SATFINITE.E4M3.F32.PACK_AB_MERGE_C R163, R195, R194, R198 ;  /* 0x000000c2c3a3723e */ /* 0x000fe400048070c6 */
[----:B------:R-:W-:Y:S01]  /*1ec60*/  F2FP.SATFINITE.E4M3.F32.PACK_AB_MERGE_C R167, R211, R210, R173 ;  /* 0x000000d2d3a7723e */ /* 0x000fe200048070ad */
[----:B------:R-:W-:Y:S06]  /*1ec70*/  @!P0 BRA `(.L_x_3253) ;  /* 0x0000000000048947 */ /* 0x000fec0003800000 */
[----:B------:R-:W-:Y:S01]  /*1ec80*/  BPT.TRAP 0x1 ;  /* 0x000000040000795c */ /* 0x000fe20000300000 */
.L_x_3253:
[----:B------:R0:W1:Y:S01]  /*1ec90*/  SYNCS.PHASECHK.TRANS64.TRYWAIT P1, [R5+URZ+0x38850], R6 ;  /* 0x03885006050075a7 */ /* 0x000062000802017f */
[----:B------:R-:W-:Y:S05]  /*1eca0*/  @!P0 BRA `(.L_x_3254) ;  /* 0x0000000000048947 */ /* 0x000fea0003800000 */
[----:B------:R-:W-:Y:S01]  /*1ecb0*/  BPT.TRAP 0x1 ;  /* 0x000000040000795c */ /* 0x000fe20000300000 */
.L_x_3254:
[----:B------:R-:W-:Y:S04]  /*1ecc0*/  BSSY B0, `(.L_x_3255) ;  /* 0x0000004000007945 */ /* 0x000fe80003800000 */
[----:B-1----:R-:W-:Y:S05]  /*1ecd0*/  @P1 BRA `(.L_x_3256) ;  /* 0x0000000000081947 */ /* 0x002fea0003800000 */
[----:B------:R-:W1:Y:S02]  /*1ece0*/  SYNCS.PHASECHK.TRANS64.TRYWAIT P1, [R5+URZ+0x38850], R6 ;  /* 0x03885006050075a7 */ /* 0x000e64000802017f */
[----:B-1----:R-:W-:Y:S05]  /*1ecf0*/  @!P1 BRA `(.L_x_3257) ;  /* 0x00000134005c9947 */ /* 0x002fea0003800000 */
.L_x_3256:
[----:B------:R-:W-:Y:S05]  /*1ed00*/  BSYNC B0 ;  /* 0x0000000000007941 */ /* 0x000fea0003800000 */
.L_x_3255:
[----:B------:R-:W2:Y:S01]  /*1ed10*/  S2R R14, SR_TID.X ;  /* 0x00000000000e7919 */ /* 0x000ea20000002100 */
[----:B01----:R-:W-:Y:S01]  /*1ed20*/  LEA R6, R7, UR41, 0xb ;  /* 0x0000002907067c11 */ /* 0x003fe2000f8e58ff */
[----:B------:R-:W-:Y:S05]  /*1ed30*/  WARPSYNC.ALL ;  /* 0x0000000000007948 */ /* 0x000fea0003800000 */
[----:B------:R-:W-:Y:S01]  /*1ed40*/  MOV R7, 0x40000040 ;  /* 0x4000004000077802 */ /* 0x000fe20000000f00 */
[----:B------:R-:W-:Y:S01]  /*1ed50*/  IMAD.MOV.U32 R15, RZ, RZ, 0x40000040 ;  /* 0x40000040ff0f7424 */ /* 0x000fe200078e00ff */
[----:B------:R-:W-:Y:S02]  /*1ed60*/  R2UR UR6, R6 ;  /* 0x00000000060672ca */ /* 0x000fe400000e0000 */
[----:B------:R-:W-:-:S02]  /*1ed70*/  R2UR UR7, R7 ;  /* 0x00000000070772ca */ /* 0x000fc400000e0000 */
[----:B--2---:R-:W-:-:S05]  /*1ed80*/  SHF.R.U32.HI R14, RZ, 0x7, R14 ;  /* 0x00000007ff0e7819 */ /* 0x004fca000001160e */
        /* <DEDUP_REMOVED lines=30> */
.L_x_3258:
[----:B------:R-:W2:Y:S01]  /*1ef70*/  LDL R7, [R1+0x38] ;  /* 0x0000380001077983 */ /* 0x000ea20000100800 */
[----:B------:R-:W-:Y:S01]  /*1ef80*/  IMAD.U32 R6, RZ, RZ, UR37 ;  /* 0x00000025ff067e24 */ /* 0x000fe2000f8e00ff */
[----:B------:R-:W-:Y:S01]  /*1ef90*/  IADD3 R5, R5, 0x38860, RZ ;  /* 0x0003886005057810 */ /* 0x000fe20007ffe0ff */
[----:B------:R-:W-:Y:S02]  /*1efa0*/  IMAD.MOV.U32 R14, RZ, RZ, R0 ;  /* 0x000000ffff0e7224 */ /* 0x000fe400078e0000 */
[----:B------:R-:W-:Y:S01]  /*1efb0*/  IMAD.MOV.U32 R20, RZ, RZ, R3 ;  /* 0x000000ffff147224 */ /* 0x000fe200078e0003 */
[----:B------:R-:W-:-:S04]  /*1efc0*/  PRMT R5, R6, 0x654, R5 ;  /* 0x0000065406057816 */ /* 0x000fc80000000005 */
[----:B------:R0:W-:Y:S01]  /*1efd0*/  SYNCS.ARRIVE.TRANS64.RED.A1T0 RZ, [R5+URZ], RZ ;  /* 0x000000ff05ff79a7 */ /* 0x0001e2000810043f */
[C---:B--2---:R-:W-:Y:S01]  /*1efe0*/  ISETP.GT.AND P1, PT, R4.reuse, R7, PT ;  /* 0x000000070400720c */ /* 0x044fe20003f24270 */
[----:B------:R-:W-:-:S12]  /*1eff0*/  VIADD R4, R4, 0xffffffff ;  /* 0xffffffff04047836 */ /* 0x000fd80000000000 */
[----:B0-----:R-:W-:Y:S05]  /*1f000*/  @P1 BRA `(.L_x_3259) ;  /* 0xffffffd800a01947 */ /* 0x001fea000383ffff */
.L_x_3247:
[----:B------:R-:W2:Y:S04]  /*1f010*/  LDL R152, [R1+0x70] ;  /* 0x0000700001987983 */ /* 0x000ea80000100800 */
[----:B------:R-:W3:Y:S01]  /*1f020*/  LDL R15, [R1+0x5c] ;  /* 0x00005c00010f7983 */ /* 0x000ee20000100800 */
[----:B------:R-:W-:Y:S05]  /*1f030*/  WARPSYNC.ALL ;  /* 0x0000000000007948 */ /* 0x000fea0003800000 */
[----:B------:R-:W0:Y:S01]  /*1f040*/  SHFL.BFLY PT, R4, R11, 0x2, 0x1f ;  /* 0x0c401f000b047f89 */ /* 0x000e2200000e0000 */
[----:B------:R-:W-:Y:S01]  /*1f050*/  CS2R R6, SRZ ;  /* 0x0000000000067805 */ /* 0x000fe2000001ff00 */
[----:B------:R-:W-:Y:S01]  /*1f060*/  IMAD.MOV.U32 R167, RZ, RZ, -0x800000 ;  /* 0xff800000ffa77424 */ /* 0x000fe200078e00ff */
[----:B------:R-:W-:Y:S01]  /*1f070*/  ULDC.64 UR4, c[0x0][0x9a0] ;  /* 0x0002680000047ab9 */ /* 0x000fe20000000a00 */
[----:B------:R-:W-:Y:S01]  /*1f080*/  IMAD.MOV.U32 R166, RZ, RZ, -0x800000 ;  /* 0xff800000ffa67424 */ /* 0x000fe200078e00ff */
[----:B------:R-:W4:Y:S01]  /*1f090*/  LDL.LU R9, [R1+0x74] ;  /* 0x0000740001097983 */ /* 0x000f220000300800 */
[----:B0-----:R-:W-:-:S05]  /*1f0a0*/  FADD.FTZ R4, R4, R11 ;  /* 0x0000000b04047221 */ /* 0x001fca0000010000 */
[----:B------:R-:W0:Y:S02]  /*1f0b0*/  SHFL.BFLY PT, R5, R4, 0x1, 0x1f ;  /* 0x0c201f0004057f89 */ /* 0x000e2400000e0000 */
[----:B0-----:R-:W-:Y:S01]  /*1f0c0*/  FADD.FTZ R5, R4, R5 ;  /* 0x0000000504057221 */ /* 0x001fe20000010000 */
[----:B------:R0:W-:Y:S08]  /*1f0d0*/  BAR.ARV R21, 0x100 ;  /* 0x000400150000751d */ /* 0x0001f00000002000 */
[----:B------:R-:W-:Y:S06]  /*1f0e0*/  BAR.ARV 0x8, 0x180 ;  /* 0x0206000000007b1d */ /* 0x000fec0000002000 */
[----:B------:R-:W-:-:S13]  /*1f0f0*/  FSETP.NE.FTZ.AND P0, PT, R5, RZ, PT ;  /* 0x000000ff0500720b */ /* 0x000fda0003f15000 */
[----:B------:R1:W-:Y:S02]  /*1f100*/  @P0 MUFU.RCP R6, R5 ;  /* 0x0000000500060308 */ /* 0x0003e40000001000 */
[----:B-1----:R-:W-:-:S05]  /*1f110*/  FMUL.FTZ R5, R5, 0.00390625 ;  /* 0x3b80000005057820 */ /* 0x002fca0000410000 */
[----:B------:R-:W-:-:S13]  /*1f120*/  FSETP.NE.FTZ.AND P0, PT, R5, RZ, PT ;  /* 0x000000ff0500720b */ /* 0x000fda0003f15000 */
[----:B------:R1:W5:Y:S02]  /*1f130*/  @P0 MUFU.LG2 R4, R5 ;  /* 0x0000000500040308 */ /* 0x0003640000000c00 */
[----:B-1----:R-:W-:Y:S01]  /*1f140*/  @P0 FMUL.FTZ R5, R2, 0.69314718246459960938 ;  /* 0x3f31721802050820 */ /* 0x002fe20000410000 */
[----:B-----5:R-:W-:-:S04]  /*1f150*/  @P0 FMUL.FTZ R4, R4, 0.69314718246459960938 ;  /* 0x3f31721804040820 */ /* 0x020fc80000410000 */
        /* <DEDUP_REMOVED lines=15> */
[----:B------:R-:W2:Y:S02]  /*1f250*/  @P0 LDC.64 R2, c[0x0][0x9c8] ;  /* 0x00027200ff020b82 */ /* 0x000ea40000000a00 */
[----:B--2---:R-:W-:-:S04]  /*1f260*/  @P0 IMAD R4, R152, R2, RZ ;  /* 0x0000000298040224 */ /* 0x004fc800078e02ff */
[C---:B---3--:R-:W-:Y:S02]  /*1f270*/  @P0 IMAD R4, R15.reuse, R3, R4 ;  /* 0x000000030f040224 */ /* 0x048fe400078e0204 */
[----:B------:R-:W-:-:S04]  /*1f280*/  @P0 IMAD.WIDE.U32 R2, R15, R2, RZ ;  /* 0x000000020f020225 */ /* 0x000fc800078e00ff */
[----:B------:R-:W-:Y:S01]  /*1f290*/  @P0 IMAD.IADD R5, R3, 0x1, R4 ;  /* 0x0000000103050824 */ /* 0x000fe200078e0204 */
[----:B------:R-:W-:Y:S02]  /*1f2a0*/  @P0 MOV R4, R2 ;  /* 0x0000000200040202 */ /* 0x000fe40000000f00 */
[----:B------:R-:W1:Y:S01]  /*1f2b0*/  @P0 LDC.64 R2, c[0x0][0x9d0] ;  /* 0x00027400ff020b82 */ /* 0x000e620000000a00 */
[----:B------:R-:W-:Y:S02]  /*1f2c0*/  IMAD.MOV.U32 R0, RZ, RZ, 0x3f800000 ;  /* 0x3f800000ff007424 */ /* 0x000fe400078e00ff */
[----:B-1----:R-:W-:-:S04]  /*1f2d0*/  @P0 IMAD.WIDE.U32 R4, R221, R2, R4 ;  /* 0x00000002dd040225 */ /* 0x002fc800078e0004 */
[----:B------:R-:W-:Y:S01]  /*1f2e0*/  @P0 IMAD R3, R221, R3, R5 ;  /* 0x00000003dd030224 */ /* 0x000fe200078e0205 */
[----:B------:R-:W-:-:S04]  /*1f2f0*/  @P0 LEA R2, P1, R4, UR4, 0x2 ;  /* 0x0000000404020c11 */ /* 0x000fc8000f8210ff */
[----:B------:R-:W-:-:S05]  /*1f300*/  @P0 LEA.HI.X R3, R4, UR5, R3, 0x2, P1 ;  /* 0x0000000504030c11 */ /* 0x000fca00088f1403 */
[----:B------:R-:W2:Y:S01]  /*1f310*/  @P0 LDG.E R0, desc[UR42][R2.64] ;  /* 0x0000002a02000981 */ /* 0x000ea2000c1e1900 */
[----:B----4-:R-:W-:-:S05]  /*1f320*/  VIADD R9, R9, 0x1 ;  /* 0x0000000109097836 */ /* 0x010fca0000000000 */
        /* <DEDUP_REMOVED lines=137> */
.L_x_3167:
        /* <DEDUP_REMOVED lines=17> */
[----:B------:R-:W-:Y:S02]  /*1fcd0*/  MOV R38, R216 ;  /* 0x000000d800267202 */ /* 0x000fe40000000f00 */
[----:B0-----:R-:W-:-:S03]  /*1fce0*/  MOV R39, R2 ;  /* 0x0000000200277202 */ /* 0x001fc60000000f00 */
[----:B--2---:R-:W-:-:S03]  /*1fcf0*/  IMAD.WIDE R2, R3, 0x2, R38 ;  /* 0x0000000203027825 */ /* 0x004fc600078e0226 */
[C---:B------:R-:W-:Y:S02]  /*1fd00*/  IADD3 R46, P5, R2.reuse, 0xc000, RZ ;  /* 0x0000c000022e7810 */ /* 0x040fe40007fbe0ff */
[----:B------:R-:W-:Y:S02]  /*1fd10*/  IADD3 R50, P1, R2, 0xc060, RZ ;  /* 0x0000c06002327810 */ /* 0x000fe40007f3e0ff */
[----:B------:R-:W-:Y:S02]  /*1fd20*/  LOP3.LUT R47, R46, 0x380, RZ, 0xc0, !PT ;  /* 0x000003802e2f7812 */ /* 0x000fe400078ec0ff */
[----:B------:R-:W-:Y:S01]  /*1fd30*/  LOP3.LUT R4, R50, 0x380, RZ, 0xc0, !PT ;  /* 0x0000038032047812 */ /* 0x000fe200078ec0ff */
[----:B------:R-:W-:Y:S01]  /*1fd40*/  IMAD.X R51, RZ, RZ, R3, P1 ;  /* 0x000000ffff337224 */ /* 0x000fe200008e0603 */
[----:B------:R-:W-:Y:S02]  /*1fd50*/  SHF.R.U64 R47, R47, 0x3, RZ ;  /* 0x000000032f2f7819 */ /* 0x000fe400000012ff */
[----:B------:R-:W-:-:S02]  /*1fd60*/  IADD3 R54, P0, R2, 0xc040, RZ ;  /* 0x0000c04002367810 */ /* 0x000fc40007f1e0ff */
[----:B------:R-:W-:Y:S02]  /*1fd70*/  LOP3.LUT R46, R47, R46, RZ, 0x3c, !PT ;  /* 0x0000002e2f2e7212 */ /* 0x000fe400078e3cff */
[----:B------:R-:W-:Y:S02]  /*1fd80*/  SHF.R.U64 R4, R4, 0x3, RZ ;  /* 0x0000000304047819 */ /* 0x000fe400000012ff */
[----:B------:R-:W-:Y:S02]  /*1fd90*/  LOP3.LUT R55, R54, 0x380, RZ, 0xc0, !PT ;  /* 0x0000038036377812 */ /* 0x000fe400078ec0ff */
[----:B------:R-:W-:Y:S02]  /*1fda0*/  IADD3.X R47, RZ, R3, RZ, P5, !PT ;  /* 0x00000003ff2f7210 */ /* 0x000fe40002ffe4ff */
[C---:B------:R-:W-:Y:S02]  /*1fdb0*/  IADD3 R20, P5, R2.reuse, 0x4040, RZ ;  /* 0x0000404002147810 */ /* 0x040fe40007fbe0ff */
[----:B------:R-:W-:-:S02]  /*1fdc0*/  IADD3 R26, P4, R2, 0x8060, RZ ;  /* 0x00008060021a7810 */ /* 0x000fc40007f9e0ff */
[----:B------:R-:W-:Y:S01]  /*1fdd0*/  LOP3.LUT R50, R4, R50, RZ, 0x3c, !PT ;  /* 0x0000003204327212 */ /* 0x000fe200078e3cff */
[--C-:B------:R-:W-:Y:S01]  /*1fde0*/  IMAD.X R21, RZ, RZ, R3.reuse, P5 ;  /* 0x000000ffff157224 */ /* 0x100fe200028e0603 */
[----:B------:R-:W-:Y:S02]  /*1fdf0*/  SHF.R.U64 R55, R55, 0x3, RZ ;  /* 0x0000000337377819 */ /* 0x000fe400000012ff */
[----:B------:R-:W-:Y:S02]  /*1fe00*/  LOP3.LUT R4, R20, 0x380, RZ, 0xc0, !PT ;  /* 0x0000038014047812 */ /* 0x000fe400078ec0ff */
[----:B------:R-:W-:Y:S02]  /*1fe10*/  LOP3.LUT R27, R26, 0x380, RZ, 0xc0, !PT ;  /* 0x000003801a1b7812 */ /* 0x000fe400078ec0ff */
[----:B------:R-:W-:Y:S01]  /*1fe20*/  LOP3.LUT R54, R55, R54, RZ, 0x3c, !PT ;  /* 0x0000003637367212 */ /* 0x000fe200078e3cff */
[----:B------:R-:W-:Y:S01]  /*1fe30*/  IMAD.X R55, RZ, RZ, R3, P0 ;  /* 0x000000ffff377224 */ /* 0x000fe200000e0603 */
[----:B------:R-:W-:-:S02]  /*1fe40*/  SHF.R.U64 R4, R4, 0x3, RZ ;  /* 0x0000000304047819 */ /* 0x000fc400000012ff */
[----:B------:R-:W-:Y:S02]  /*1fe50*/  IADD3 R42, P3, R2, 0xc020, RZ ;  /* 0x0000c020022a7810 */ /* 0x000fe40007f7e0ff */
        /* <DEDUP_REMOVED lines=11> */
[----:B------:R-:W-:Y:S01]  /*1ff10*/  SHF.R.U64 R43, R43, 0x3, RZ ;  /* 0x000000032b2b7819 */ /* 0x000fe200000012ff */
[--C-:B------:R-:W-:Y:S01]  /*1ff20*/  IMAD.X R51, RZ, RZ, R3.reuse, P4 ;  /* 0x000000ffff337224 */ /* 0x100fe200020e0603 */
        /* <DEDUP_REMOVED lines=9> */
[----:B------:R-:W-:Y:S01]  /*1ffc0*/  IMAD.X R31, RZ, RZ, R3, P2 ;  /* 0x000000ffff1f7224 */ /* 0x000fe200010e0603 */
[----:B------:R-:W-:Y:S01]  /*1ffd0*/  LOP3.LUT R50, R4, R50, RZ, 0x3c, !PT ;  /* 0x0000003204327212 */ /* 0x000fe200078e3cff */
[----:B------:R0:W-:Y:S01]  /*1ffe0*/  STL [R1+0x8], R9 ;  /* 0x0000080901007387 */ /* 0x0001e20000100800 */
[----:B------:R-:W-:-:S02]  /*1fff0*/  MOV R4, R46 ;  /* 0x0000002e00047202 */ /* 0x000fc40000000f00 */
[----:B------:R-:W-:Y:S02]  /*20000*/  IADD3 R42, P2, R2, 0x4000, RZ ;  /* 0x00004000022a7810 */ /* 0x000fe40007f5e0ff */
[----:B------:R-:W-:Y:S01]  /*20010*/  LOP3.LUT R11, R10, 0x380, RZ, 0xc0, !PT ;  /* 0x000003800a0b7812 */ /* 0x000fe200078ec0ff */
[----:B------:R1:W-:Y:S01]  /*20020*/  STL [R1+0x4], R4 ;  /* 0x0000040401007387 */ /* 0x0003e20000100800 */
[----:B------:R-:W-:Y:S02]  /*20030*/  IADD3 R12, P0, R2, 0x8000, RZ ;  /* 0x00008000020c7810 */ /* 0x000fe40007f1e0ff */
[----:B------:R-:W-:Y:S01]  /*20040*/  SHF.R.U64 R11, R11, 0x3, RZ ;  /* 0x000000030b0b7819 */ /* 0x000fe200000012ff */
[----:B0-----:R-:W0:Y:S01]  /*20050*/  S2R R9, SR_TID.X ;  /* 0x0000000000097919 */ /* 0x001e220000002100 */
[----:B------:R-:W-:Y:S02]  /*20060*/  LOP3.LUT R13, R12, 0x380, RZ, 0xc0, !PT ;  /* 0x000003800c0d7812 */ /* 0x000fe400078ec0ff */
[----:B------:R-:W-:Y:S01]  /*20070*/  LOP3.LUT R10, R11, R10, RZ, 0x3c, !PT ;  /* 0x0000000a0b0a7212 */ /* 0x000fe200078e3cff */
[----:B------:R-:W-:Y:S01]  /*20080*/  IMAD.X R11, RZ, RZ, R3, P1 ;  /* 0x000000ffff0b7224 */ /* 0x000fe200008e0603 */
[----:B------:R-:W-:-:S02]  /*20090*/  SHF.R.U64 R13, R13, 0x3, RZ ;  /* 0x000000030d0d7819 */ /* 0x000fc400000012ff */
[----:B-1----:R-:W-:Y:S02]  /*200a0*/  LOP3.LUT R4, R42, 0x380, RZ, 0xc0, !PT ;  /* 0x000003802a047812 */ /* 0x002fe400078ec0ff */
[----:B------:R-:W-:Y:S01]  /*200b0*/  LOP3.LUT R12, R13, R12, RZ, 0x3c, !PT ;  /* 0x0000000c0d0c7212 */ /* 0x000fe200078e3cff */
[----:B------:R-:W-:Y:S01]  /*200c0*/  IMAD.X R13, RZ, RZ, R3, P0 ;  /* 0x000000ffff0d7224 */ /* 0x000fe200000e0603 */
[----:B------:R-:W-:Y:S02]  /*200d0*/  SHF.R.U64 R4, R4, 0x3, RZ ;  /* 0x0000000304047819 */ /* 0x000fe400000012ff */
[----:B------:R-:W-:Y:S02]  /*200e0*/  MOV R228, R10 ;  /* 0x0000000a00e47202 */ /* 0x000fe40000000f00 */
[----:B------:R-:W-:Y:S02]  /*200f0*/  LOP3.LUT R42, R4, R42, RZ, 0x3c, !PT ;  /* 0x0000002a042a7212 */ /* 0x000fe400078e3cff */
[----:B------:R-:W-:-:S02]  /*20100*/  MOV R4, R26 ;  /* 0x0000001a00047202 */ /* 0x000fc40000000f00 */
[C---:B------:R-:W-:Y:S02]  /*20110*/  IADD3 R26, P1, R2.reuse, 0x60, RZ ;  /* 0x00000060021a7810 */ /* 0x040fe40007f3e0ff */
[C---:B------:R-:W-:Y:S01]  /*20120*/  IADD3 R10, P0, R2.reuse, 0x40, RZ ;  /* 0x00000040020a7810 */ /* 0x040fe20007f1e0ff */
[----:B------:R1:W-:Y:S01]  /*20130*/  STL [R1], R4 ;  /* 0x0000000401007387 */ /* 0x0003e20000100800 */
[----:B------:R-:W-:Y:S01]  /*20140*/  IADD3 R14, P3, R2, 0x4060, RZ ;  /* 0x00004060020e7810 */ /* 0x000fe20007f7e0ff */
[--C-:B------:R-:W-:Y:S01]  /*20150*/  IMAD.X R27, RZ, RZ, R3.reuse, P1 ;  /* 0x000000ffff1b7224 */ /* 0x100fe200008e0603 */
[----:B------:R-:W-:Y:S01]  /*20160*/  IADD3.X R43, RZ, R3, RZ, P2, !PT ;  /* 0x00000003ff2b7210 */ /* 0x000fe200017fe4ff */
[----:B------:R-:W-:Y:S01]  /*20170*/  IMAD.X R11, RZ, RZ, R3, P0 ;  /* 0x000000ffff0b7224 */ /* 0x000fe200000e0603 */
[----:B------:R-:W-:Y:S02]  /*20180*/  LOP3.LUT R15, R14, 0x380, RZ, 0xc0, !PT ;  /* 0x000003800e0f7812 */ /* 0x000fe400078ec0ff */
[----:B------:R-:W-:-:S02]  /*20190*/  MOV R227, R12 ;  /* 0x0000000c00e37202 */ /* 0x000fc40000000f00 */
[----:B------:R-:W-:Y:S02]  /*201a0*/  SHF.R.U64 R15, R15, 0x3, RZ ;  /* 0x000000030f0f7819 */ /* 0x000fe400000012ff */
[----:B-1----:R-:W-:Y:S02]  /*201b0*/  LOP3.LUT R4, R26, 0x380, RZ, 0xc0, !PT ;  /* 0x000003801a047812 */ /* 0x002fe400078ec0ff */
[----:B------:R-:W-:Y:S01]  /*201c0*/  LOP3.LUT R14, R15, R14, RZ, 0x3c, !PT ;  /* 0x0000000e0f0e7212 */ /* 0x000fe200078e3cff */
[----:B------:R-:W-:Y:S01]  /*201d0*/  IMAD.X R15, RZ, RZ, R3, P3 ;  /* 0x000000ffff0f7224 */ /* 0x000fe200018e0603 */
[----:B------:R-:W-:Y:S02]  /*201e0*/  SHF.R.U64 R4, R4, 0x3, RZ ;  /* 0x0000000304047819 */ /* 0x000fe400000012ff */
[----:B------:R-:W-:Y:S02]  /*201f0*/  MOV R225, R20 ;  /* 0x0000001400e17202 */ /* 0x000fe40000000f00 */
[----:B------:R-:W-:-:S02]  /*20200*/  LOP3.LUT R26, R4, R26, RZ, 0x3c, !PT ;  /* 0x0000001a041a7212 */ /* 0x000fc400078e3cff */
[----:B------:R-:W-:Y:S02]  /*20210*/  LOP3.LUT R4, R10, 0x380, RZ, 0xc0, !PT ;  /* 0x000003800a047812 */ /* 0x000fe400078ec0ff */
[----:B------:R-:W-:Y:S02]  /*20220*/  MOV R229, R30 ;  /* 0x0000001e00e57202 */ /* 0x000fe40000000f00 */
[----:B------:R-:W-:Y:S02]  /*20230*/  SHF.R.U64 R4, R4, 0x3, RZ ;  /* 0x0000000304047819 */ /* 0x000fe400000012ff */
[----:B------:R-:W-:Y:S02]  /*20240*/  MOV R226, R14 ;  /* 0x0000000e00e27202 */ /* 0x000fe40000000f00 */
[----:B------:R-:W-:Y:S02]  /*20250*/  LOP3.LUT R10, R4, R10, RZ, 0x3c, !PT ;  /* 0x0000000a040a7212 */ /* 0x000fe400078e3cff */
[----:B------:R-:W-:-:S02]  /*20260*/  MOV R215, R50 ;  /* 0x0000003200d77202 */ /* 0x000fc40000000f00 */
[----:B------:R-:W-:Y:S02]  /*20270*/  MOV R212, R10 ;  /* 0x0000000a00d47202 */ /* 0x000fe40000000f00 */
[----:B------:R-:W-:Y:S02]  /*20280*/  IADD3 R10, P0, R2, 0x20, RZ ;  /* 0x00000020020a7810 */ /* 0x000fe40007f1e0ff */
[----:B------:R-:W-:Y:S02]  /*20290*/  MOV R214, R42 ;  /* 0x0000002a00d67202 */ /* 0x000fe40000000f00 */
[----:B------:R-:W-:Y:S01]  /*202a0*/  LOP3.LUT R4, R10, 0x380, RZ, 0xc0, !PT ;  /* 0x000003800a047812 */ /* 0x000fe200078ec0ff */
[----:B------:R-:W-:Y:S01]  /*202b0*/  IMAD.X R11, RZ, RZ, R3, P0 ;  /* 0x000000ffff0b7224 */ /* 0x000fe200000e0603 */
[----:B------:R-:W-:Y:S02]  /*202c0*/  MOV R213, R26 ;  /* 0x0000001a00d57202 */ /* 0x000fe40000000f00 */
[----:B------:R-:W-:-:S04]  /*202d0*/  SHF.R.U64 R4, R4, 0x3, RZ ;  /* 0x0000000304047819 */ /* 0x000fc800000012ff */
[----:B------:R-:W-:Y:S02]  /*202e0*/  LOP3.LUT R10, R4, R10, RZ, 0x3c, !PT ;  /* 0x0000000a040a7212 */ /* 0x000fe400078e3cff */
[----:B------:R-:W-:Y:S02]  /*202f0*/  LOP3.LUT R4, R2, 0x380, RZ, 0xc0, !PT ;  /* 0x0000038002047812 */ /* 0x000fe400078ec0ff */
[----:B------:R-:W-:Y:S02]  /*20300*/  MOV R211, R10 ;  /* 0x0000000a00d37202 */ /* 0x000fe40000000f00 */
[----:B------:R-:W-:-:S04]  /*20310*/  SHF.R.U64 R4, R4, 0x3, RZ ;  /* 0x0000000304047819 */ /* 0x000fc800000012ff */
[----:B------:R-:W-:-:S04]  /*20320*/  LOP3.LUT R2, R4, R2, RZ, 0x3c, !PT ;  /* 0x0000000204027212 */ /* 0x000fc800078e3cff */
[----:B------:R-:W-:Y:S02]  /*20330*/  MOV R210, R2 ;  /* 0x0000000200d27202 */ /* 0x000fe40000000f00 */
[----:B0-----:R-:W-:-:S04]  /*20340*/  LOP3.LUT P0, R2, R9, 0x3, RZ, 0xc0, !PT ;  /* 0x0000000309027812 */ /* 0x001fc8000780c0ff */
[----:B------:R-:W-:Y:S01]  /*20350*/  ISETP.EQ.OR P0, PT, R2, 0x3, !P0 ;  /* 0x000000030200780c */ /* 0x000fe20004702670 */
[----:B------:R-:W-:-:S03]  /*20360*/  IMAD.SHL.U32 R2, R9, 0x4, RZ ;  /* 0x0000000409027824 */ /* 0x000fc600078e00ff */
[----:B------:R-:W-:Y:S02]  /*20370*/  SEL R13, R0, R29, P0 ;  /* 0x0000001d000d7207 */ /* 0x000fe40000000000 */
[----:B------:R-:W-:Y:S02]  /*20380*/  LOP3.LUT R2, R2, 0xc, RZ, 0xc0, !PT ;  /* 0x0000000c02027812 */ /* 0x000fe400078ec0ff */
[----:B------:R-:W-:Y:S02]  /*20390*/  SEL R21, R29, R0, P0 ;  /* 0x000000001d157207 */ /* 0x000fe40000000000 */
[----:B------:R-:W-:Y:S02]  /*203a0*/  IADD3 R2, P1, R2, UR4, RZ ;  /* 0x0000000402027c10 */ /* 0x000fe4000ff3e0ff */
[----:B------:R-:W-:Y:S01]  /*203b0*/  SEL R4, R5, R25, P0 ;  /* 0x0000001905047207 */ /* 0x000fe20000000000 */
[----:B------:R-:W-:Y:S01]  /*203c0*/  UMOV UR4, 0xffffffff ;  /* 0xffffffff00047882 */ /* 0x000fe20000000000 */
[----:B------:R-:W-:Y:S01]  /*203d0*/  SEL R5, R25, R5, P0 ;  /* 0x0000000519057207 */ /* 0x000fe20000000000 */
[----:B------:R-:W-:-:S05]  /*203e0*/  IMAD.X R3, RZ, RZ, UR5, P1 ;  /* 0x00000005ff037e24 */ /* 0x000fca00088e06ff */
[----:B------:R0:W5:Y:S01]  /*203f0*/  LDG.E.CONSTANT R0, desc[UR42][R2.64] ;  /* 0x0000002a02007981 */ /* 0x000162000c1e9900 */
[----:B------:R-:W-:Y:S05]  /*20400*/  BRA.DIV UR4, `(.L_x_3262) ;  /* 0x0000011e04ac7947 */ /* 0x000fea000b800000 */
[----:B------:R-:W-:Y:S01]  /*20410*/  SEL R54, R112, R113, P0 ;  /* 0x0000007170367207 */ /* 0x000fe20000000000 */
[----:B-----5:R-:W-:Y:S01]  /*20420*/  SHFL.IDX PT, R4, R4, R0, 0x1c1f ;  /* 0x001c1f0004047589 */ /* 0x020fe200000e0000 */
[----:B------:R-:W-:Y:S01]  /*20430*/  SEL R55, R116, R117, P0 ;  /* 0x0000007574377207 */ /* 0x000fe20000000000 */
[----:B------:R-:W-:Y:S01]  /*20440*/  IMAD.MOV.U32 R11, RZ, RZ, RZ ;  /* 0x000000ffff0b7224 */ /* 0x000fe200078e00ff */
[----:B------:R-:W-:Y:S01]  /*20450*/  SEL R112, R113, R112, P0 ;  /* 0x0000007071707207 */ /* 0x000fe20000000000 */
[----:B0-----:R-:W-:Y:S01]  /*20460*/  SHFL.IDX PT, R3, R13, R0, 0x1c1f ;  /* 0x001c1f000d037589 */ /* 0x001fe200000e0000 */
        /* <DEDUP_REMOVED lines=183> */
[----:B0-----:R-:W-:-:S02]  /*20fe0*/  SEL R173, R47, R92, P0 ;  /* 0x0000005c2fad7207 */ /* 0x001fc40000000000 */
[----:B------:R-:W-:Y:S01]  /*20ff0*/  SEL R172, R92, R47, P0 ;  /* 0x0000002f5cac7207 */ /* 0x000fe20000000000 */
[----:B------:R-:W-:Y:S01]  /*21000*/  SHFL.IDX PT, R21, R25, R0, 0x1c1f ;  /* 0x001c1f0019157589 */ /* 0x000fe200000e0000 */
[----:B-1----:R-:W-:Y:S02]  /*21010*/  SEL R169, R50, R100, P0 ;  /* 0x0000006432a97207 */ /* 0x002fe40000000000 */
[----:B------:R-:W-:Y:S01]  /*21020*/  SEL R168, R100, R50, P0 ;  /* 0x0000003264a87207 */ /* 0x000fe20000000000 */
[----:B------:R-:W0:Y:S01]  /*21030*/  SHFL.IDX PT, R25, R44, R2, 0x1c1f ;  /* 0x001c1f022c197589 */ /* 0x000e2200000e0000 */
[----:B--2---:R-:W-:Y:S02]  /*21040*/  SEL R147, R51, R104, P0 ;  /* 0x0000006833937207 */ /* 0x004fe40000000000 */
[----:B---3--:R-:W-:Y:S01]  /*21050*/  SEL R47, R58, R62, P0 ;  /* 0x0000003e3a2f7207 */ /* 0x008fe20000000000 */
[----:B------:R-:W-:Y:S01]  /*21060*/  SHFL.IDX PT, R49, R49, R0, 0x1c1f ;  /* 0x001c1f0031317589 */ /* 0x000fe200000e0000 */
[----:B----4-:R-:W-:-:S02]  /*21070*/  SEL R50, R66, R74, P0 ;  /* 0x0000004a42327207 */ /* 0x010fc40000000000 */
[----:B------:R-:W-:Y:S01]  /*21080*/  SEL R192, R43, R52, P0 ;  /* 0x000000342bc07207 */ /* 0x000fe20000000000 */
[----:B------:R-:W1:Y:S01]  /*21090*/  SHFL.IDX PT, R96, R96, R2, 0x1c1f ;  /* 0x001c1f0260607589 */ /* 0x000e6200000e0000 */
        /* <DEDUP_REMOVED lines=31> */
[----:B0-----:R-:W-:Y:S01]  /*21290*/  SEL R196, R21, R25, P0 ;  /* 0x0000001915c47207 */ /* 0x001fe20000000000 */
        /* <DEDUP_REMOVED lines=23> */
[----:B-1----:R-:W-:Y:S01]  /*21410*/  SEL R171, R49, R96, P0 ;  /* 0x0000006031ab7207 */ /* 0x002fe20000000000 */
[----:B------:R-:W1:Y:S01]  /*21420*/  SHFL.IDX PT, R144, R144, R2, 0x1c1f ;  /* 0x001c1f0290907589 */ /* 0x000e6200000e0000 */
        /* <DEDUP_REMOVED lines=9> */
[----:B--2---:R-:W-:Y:S02]  /*214c0*/  SEL R100, R53, R108, P0 ;  /* 0x0000006c35647207 */ /* 0x004fe40000000000 */
[----:B---3--:R-:W-:Y:S01]  /*214d0*/  SEL R3, R54, R112, P0 ;  /* 0x0000007036037207 */ /* 0x008fe20000000000 */
[----:B------:R-:W2:Y:S01]  /*214e0*/  SHFL.IDX PT, R159, R159, R2, 0x1c1f ;  /* 0x001c1f029f9f7589 */ /* 0x000ea200000e0000 */
[----:B----4-:R-:W-:-:S02]  /*214f0*/  SEL R4, R55, R116, P0 ;  /* 0x0000007437047207 */ /* 0x010fc40000000000 */
[----:B------:R-:W-:Y:S01]  /*21500*/  SEL R5, R56, R120, P0 ;  /* 0x0000007838057207 */ /* 0x000fe20000000000 */
[----:B------:R-:W-:Y:S01]  /*21510*/  SHFL.IDX PT, R65, R65, R0, 0x1c1f ;  /* 0x001c1f0041417589 */ /* 0x000fe200000e0000 */
[----:B------:R-:W-:Y:S02]  /*21520*/  SEL R6, R57, R124, P0 ;  /* 0x0000007c39067207 */ /* 0x000fe40000000000 */
[----:B0-----:R-:W-:Y:S01]  /*21530*/  SEL R7, R61, R128, P0 ;  /* 0x000000803d077207 */ /* 0x001fe20000000000 */
[----:B------:R-:W0:Y:S01]  /*21540*/  SHFL.IDX PT, R146, R146, R2, 0x1c1f ;  /* 0x001c1f0292927589 */ /* 0x000e2200000e0000 */
[----:B------:R-:W-:Y:S02]  /*21550*/  SEL R8, R64, R132, P0 ;  /* 0x0000008440087207 */ /* 0x000fe40000000000 */
[----:B------:R-:W-:Y:S01]  /*21560*/  SEL R9, R69, R136, P0 ;  /* 0x0000008845097207 */ /* 0x000fe20000000000 */
[----:B------:R-:W3:Y:S01]  /*21570*/  SHFL.IDX PT, R44, R153, R2, 0x1c1f ;  /* 0x001c1f02992c7589 */ /* 0x000ee200000e0000 */
[----:B------:R-:W-:-:S02]  /*21580*/  SEL R10, R72, R140, P0 ;  /* 0x0000008c480a7207 */ /* 0x000fc40000000000 */
[----:B-1----:R-:W-:Y:S01]  /*21590*/  SEL R20, R73, R144, P0 ;  /* 0x0000009049147207 */ /* 0x002fe20000000000 */
[----:B------:R-:W-:Y:S01]  /*215a0*/  SHFL.IDX PT, R85, R85, R0, 0x1c1f ;  /* 0x001c1f0055557589 */ /* 0x000fe200000e0000 */
[----:B------:R-:W-:Y:S02]  /*215b0*/  SEL R21, R77, R148, P0 ;  /* 0x000000944d157207 */ /* 0x000fe40000000000 */
[----:B------:R-:W-:Y:S01]  /*215c0*/  SEL R78, R106, R103, P0 ;  /* 0x000000676a4e7207 */ /* 0x000fe20000000000 */
[----:B------:R-:W1:Y:S01]  /*215d0*/  SHFL.IDX PT, R154, R154, R2, 0x1c1f ;  /* 0x001c1f029a9a7589 */ /* 0x000e6200000e0000 */
[----:B------:R-:W-:Y:S02]  /*215e0*/  SEL R82, R111, R107, P0 ;  /* 0x0000006b6f527207 */ /* 0x000fe40000000000 */
[----:B------:R-:W-:Y:S01]  /*215f0*/  SEL R90, R123, R127, P0 ;  /* 0x0000007f7b5a7207 */ /* 0x000fe20000000000 */
[----:B------:R-:W4:Y:S01]  /*21600*/  SHFL.IDX PT, R89, R155, R2, 0x1c1f ;  /* 0x001c1f029b597589 */ /* 0x000f2200000e0000 */
[----:B--2---:R-:W-:-:S02]  /*21610*/  SEL R24, R81, R159, P0 ;  /* 0x0000009f51187207 */ /* 0x004fc40000000000 */
[----:B------:R-:W-:Y:S01]  /*21620*/  SEL R53, R108, R53, P0 ;  /* 0x000000356c357207 */ /* 0x000fe20000000000 */
[----:B------:R-:W-:Y:S01]  /*21630*/  SHFL.IDX PT, R93, R93, R0, 0x1c1f ;  /* 0x001c1f005d5d7589 */ /* 0x000fe200000e0000 */
[----:B------:R-:W-:Y:S02]  /*21640*/  SEL R54, R112, R54, P0 ;  /* 0x0000003670367207 */ /* 0x000fe40000000000 */
[----:B------:R-:W-:Y:S01]  /*21650*/  SEL R55, R116, R55, P0 ;  /* 0x0000003774377207 */ /* 0x000fe20000000000 */
[----:B------:R-:W2:Y:S01]  /*21660*/  SHFL.IDX PT, R156, R156, R2, 0x1c1f ;  /* 0x001c1f029c9c7589 */ /* 0x000ea200000e0000 */
[----:B0-----:R-:W-:Y:S02]  /*21670*/  SEL R25, R65, R146, P0 ;  /* 0x0000009241197207 */ /* 0x001fe40000000000 */
[----:B------:R-:W-:Y:S01]  /*21680*/  SEL R56, R120, R56, P0 ;  /* 0x0000003878387207 */ /* 0x000fe20000000000 */
[----:B------:R-:W-:Y:S01]  /*21690*/  SHFL.IDX PT, R97, R97, R0, 0x1c1f ;  /* 0x001c1f0061617589 */ /* 0x000fe200000e0000 */
[----:B---3--:R-:W-:-:S02]  /*216a0*/  SEL R26, R40, R44, P0 ;  /* 0x0000002c281a7207 */ /* 0x008fc40000000000 */
[----:B------:R-:W-:Y:S01]  /*216b0*/  SEL R57, R124, R57, P0 ;  /* 0x000000397c397207 */ /* 0x000fe20000000000 */
[----:B------:R-:W0:Y:S01]  /*216c0*/  SHFL.IDX PT, R157, R157, R2, 0x1c1f ;  /* 0x001c1f029d9d7589 */ /* 0x000e2200000e0000 */
[----:B------:R-:W-:Y:S02]  /*216d0*/  SEL R61, R128, R61, P0 ;  /* 0x0000003d803d7207 */ /* 0x000fe40000000000 */
[----:B------:R-:W-:Y:S01]  /*216e0*/  SEL R64, R132, R64, P0 ;  /* 0x0000004084407207 */ /* 0x000fe20000000000 */
[----:B------:R-:W-:Y:S01]  /*216f0*/  SHFL.IDX PT, R101, R101, R0, 0x1c1f ;  /* 0x001c1f0065657589 */ /* 0x000fe200000e0000 */
[----:B-1----:R-:W-:Y:S02]  /*21700*/  SEL R27, R85, R154, P0 ;  /* 0x0000009a551b7207 */ /* 0x002fe40000000000 */
[----:B------:R-:W-:Y:S01]  /*21710*/  SEL R69, R136, R69, P0 ;  /* 0x0000004588457207 */ /* 0x000fe20000000000 */
[----:B------:R-:W1:Y:S01]  /*21720*/  SHFL.IDX PT, R158, R158, R2, 0x1c1f ;  /* 0x001c1f029e9e7589 */ /* 0x000e6200000e0000 */
[----:B----4-:R-:W-:-:S02]  /*21730*/  SEL R32, R109, R89, P0 ;  /* 0x000000596d207207 */ /* 0x010fc40000000000 */
[----:B------:R-:W-:Y:S01]  /*21740*/  SEL R72, R140, R72, P0 ;  /* 0x000000488c487207 */ /* 0x000fe20000000000 */
[----:B------:R-:W3:Y:S01]  /*21750*/  SHFL.IDX PT, R59, R59, R2, 0x1c1f ;  /* 0x001c1f023b3b7589 */ /* 0x000ee200000e0000 */
[----:B------:R-:W-:Y:S02]  /*21760*/  SEL R73, R144, R73, P0 ;  /* 0x0000004990497207 */ /* 0x000fe40000000000 */
[----:B------:R-:W-:Y:S01]  /*21770*/  SEL R77, R148, R77, P0 ;  /* 0x0000004d944d7207 */ /* 0x000fe20000000000 */
[----:B------:R-:W4:Y:S01]  /*21780*/  SHFL.IDX PT, R113, R113, R2, 0x1c1f ;  /* 0x001c1f0271717589 */ /* 0x000f2200000e0000 */
[----:B--2---:R-:W-:Y:S02]  /*21790*/  SEL R36, R93, R156, P0 ;  /* 0x0000009c5d247207 */ /* 0x004fe40000000000 */
[----:B------:R-:W-:Y:S01]  /*217a0*/  SEL R81, R159, R81, P0 ;  /* 0x000000519f517207 */ /* 0x000fe20000000000 */
[----:B------:R-:W-:Y:S01]  /*217b0*/  SHFL.IDX PT, R121, R63, R0, 0x1c1f ;  /* 0x001c1f003f797589 */ /* 0x000fe200000e0000 */
[----:B------:R-:W-:-:S02]  /*217c0*/  SEL R65, R146, R65, P0 ;  /* 0x0000004192417207 */ /* 0x000fc40000000000 */
[----:B------:R-:W-:Y:S01]  /*217d0*/  SEL R44, R44, R40, P0 ;  /* 0x000000282c2c7207 */ /* 0x000fe20000000000 */
[----:B------:R-:W2:Y:S01]  /*217e0*/  SHFL.IDX PT, R70, R70, R2, 0x1c1f ;  /* 0x001c1f0246467589 */ /* 0x000ea200000e0000 */
[----:B0-----:R-:W-:Y:S02]  /*217f0*/  SEL R37, R97, R157, P0 ;  /* 0x0000009d61257207 */ /* 0x001fe40000000000 */
[----:B------:R-:W-:Y:S01]  /*21800*/  SEL R85, R154, R85, P0 ;  /* 0x000000559a557207 */ /* 0x000fe20000000000 */
[----:B------:R-:W-:Y:S01]  /*21810*/  SHFL.IDX PT, R83, R83, R0, 0x1c1f ;  /* 0x001c1f0053537589 */ /* 0x000fe200000e0000 */
[----:B------:R-:W-:Y:S02]  /*21820*/  SEL R89, R89, R109, P0 ;  /* 0x0000006d59597207 */ /* 0x000fe40000000000 */
[----:B------:R-:W-:Y:S01]  /*21830*/  SEL R93, R156, R93, P0 ;  /* 0x0000005d9c5d7207 */ /* 0x000fe20000000000 */
[----:B------:R-:W0:Y:S01]  /*21840*/  SHFL.IDX PT, R94, R94, R2, 0x1c1f ;  /* 0x001c1f025e5e7589 */ /* 0x000e2200000e0000 */
[----:B-1----:R-:W-:-:S02]  /*21850*/  SEL R45, R101, R158, P0 ;  /* 0x0000009e652d7207 */ /* 0x002fc40000000000 */
[----:B------:R-:W-:Y:S01]  /*21860*/  SEL R97, R157, R97, P0 ;  /* 0x000000619d617207 */ /* 0x000fe20000000000 */
[----:B------:R-:W1:Y:S01]  /*21870*/  SHFL.IDX PT, R102, R102, R2, 0x1c1f ;  /* 0x001c1f0266667589 */ /* 0x000e6200000e0000 */
[----:B---3--:R-:W-:Y:S02]  /*21880*/  SEL R46, R105, R59, P0 ;  /* 0x0000003b692e7207 */ /* 0x008fe40000000000 */
[----:B------:R-:W-:Y:S01]  /*21890*/  SEL R101, R158, R101, P0 ;  /* 0x000000659e657207 */ /* 0x000fe20000000000 */
[----:B------:R-:W3:Y:S01]  /*218a0*/  SHFL.IDX PT, R110, R110, R2, 0x1c1f ;  /* 0x001c1f026e6e7589 */ /* 0x000ee200000e0000 */
[----:B----4-:R-:W-:Y:S02]  /*218b0*/  SEL R48, R117, R113, P0 ;  /* 0x0000007175307207 */ /* 0x010fe40000000000 */
[----:B------:R-:W-:Y:S01]  /*218c0*/  SEL R59, R59, R105, P0 ;  /* 0x000000693b3b7207 */ /* 0x000fe20000000000 */
[----:B------:R-:W4:Y:S01]  /*218d0*/  SHFL.IDX PT, R118, R118, R2, 0x1c1f ;  /* 0x001c1f0276767589 */ /* 0x000f2200000e0000 */
[----:B------:R-:W-:-:S02]  /*218e0*/  SEL R113, R113, R117, P0 ;  /* 0x0000007571717207 */ /* 0x000fc40000000000 */
[----:B------:R-:W-:Y:S01]  /*218f0*/  SEL R103, R103, R106, P0 ;  /* 0x0000006a67677207 */ /* 0x000fe20000000000 */
[----:B------:R-:W4:Y:S01]  /*21900*/  SHFL.IDX PT, R119, R119, R0, 0x1c1f ;  /* 0x001c1f0077777589 */ /* 0x000f2200000e0000 */
[----:B--2---:R-:W-:Y:S02]  /*21910*/  SEL R49, R121, R70, P0 ;  /* 0x0000004679317207 */ /* 0x004fe40000000000 */
[----:B------:R-:W-:Y:S01]  /*21920*/  SEL R70, R70, R121, P0 ;  /* 0x0000007946467207 */ /* 0x000fe20000000000 */
[----:B------:R-:W-:Y:S01]  /*21930*/  SHFL.IDX PT, R122, R122, R0, 0x1c1f ;  /* 0x001c1f007a7a7589 */ /* 0x000fe200000e0000 */
[----:B------:R-:W-:Y:S02]  /*21940*/  SEL R107, R107, R111, P0 ;  /* 0x0000006f6b6b7207 */ /* 0x000fe40000000000 */
[----:B------:R-:W-:Y:S01]  /*21950*/  SEL R123, R127, R123, P0 ;  /* 0x0000007b7f7b7207 */ /* 0x000fe20000000000 */
[----:B------:R-:W2:Y:S01]  /*21960*/  SHFL.IDX PT, R126, R126, R2, 0x1c1f ;  /* 0x001c1f027e7e7589 */ /* 0x000ea200000e0000 */
[----:B0-----:R-:W-:-:S02]  /*21970*/  SEL R68, R83, R94, P0 ;  /* 0x0000005e53447207 */ /* 0x001fc40000000000 */
[----:B------:R-:W-:Y:S01]  /*21980*/  SEL R83, R94, R83, P0 ;  /* 0x000000535e537207 */ /* 0x000fe20000000000 */
[----:B------:R-:W-:Y:S01]  /*21990*/  SHFL.IDX PT, R125, R125, R0, 0x1c1f ;  /* 0x001c1f007d7d7589 */ /* 0x000fe200000e0000 */
[----:B-1----:R-:W-:Y:S02]  /*219a0*/  SEL R76, R87, R102, P0 ;  /* 0x00000066574c7207 */ /* 0x002fe40000000000 */
[----:B------:R-:W-:Y:S01]  /*219b0*/  SEL R87, R102, R87, P0 ;  /* 0x0000005766577207 */ /* 0x000fe20000000000 */
[----:B------:R-:W0:Y:S01]  /*219c0*/  SHFL.IDX PT, R134, R134, R2, 0x1c1f ;  /* 0x001c1f0286867589 */ /* 0x000e2200000e0000 */
[----:B---3--:R-:W-:Y:S02]  /*219d0*/  SEL R80, R91, R110, P0 ;  /* 0x0000006e5b507207 */ /* 0x008fe40000000000 */
[----:B------:R-:W-:Y:S01]  /*219e0*/  SEL R91, R110, R91, P0 ;  /* 0x0000005b6e5b7207 */ /* 0x000fe20000000000 */
[----:B------:R-:W-:Y:S01]  /*219f0*/  SHFL.IDX PT, R130, R133, R0, 0x1c1f ;  /* 0x001c1f0085827589 */ /* 0x000fe200000e0000 */
[----:B----4-:R-:W-:-:S02]  /*21a00*/  SEL R84, R114, R118, P0 ;  /* 0x0000007672547207 */ /* 0x010fc40000000000 */
[----:B------:R-:W-:Y:S01]  /*21a10*/  SEL R114, R118, R114, P0 ;  /* 0x0000007276727207 */ /* 0x000fe20000000000 */
[----:B------:R-:W1:Y:S01]  /*21a20*/  SHFL.IDX PT, R129, R138, R2, 0x1c1f ;  /* 0x001c1f028a817589 */ /* 0x000e6200000e0000 */
[----:B------:R-:W-:Y:S02]  /*21a30*/  SEL R86, R119, R115, P0 ;  /* 0x0000007377567207 */ /* 0x000fe40000000000 */
[----:B------:R-:W-:Y:S01]  /*21a40*/  SEL R115, R115, R119, P0 ;  /* 0x0000007773737207 */ /* 0x000fe20000000000 */
[----:B------:R-:W-:Y:S04]  /*21a50*/  SHFL.IDX PT, R131, R131, R0, 0x1c1f ;  /* 0x001c1f0083837589 */ /* 0x000fe800000e0000 */
[----:B------:R-:W3:Y:S01]  /*21a60*/  SHFL.IDX PT, R142, R142, R2, 0x1c1f ;  /* 0x001c1f028e8e7589 */ /* 0x000ee200000e0000 */
[----:B--2---:R-:W-:-:S02]  /*21a70*/  SEL R88, R122, R126, P0 ;  /* 0x0000007e7a587207 */ /* 0x004fc40000000000 */
[----:B------:R-:W-:Y:S01]  /*21a80*/  SEL R122, R126, R122, P0 ;  /* 0x0000007a7e7a7207 */ /* 0x000fe20000000000 */
[----:B------:R-:W-:Y:S04]  /*21a90*/  SHFL.IDX PT, R31, R31, R0, 0x1c1f ;  /* 0x001c1f001f1f7589 */ /* 0x000fe800000e0000 */
[----:B------:R-:W2:Y:S01]  /*21aa0*/  SHFL.IDX PT, R30, R30, R2, 0x1c1f ;  /* 0x001c1f021e1e7589 */ /* 0x000ea200000e0000 */
[----:B0-----:R-:W-:Y:S02]  /*21ab0*/  SEL R92, R125, R134, P0 ;  /* 0x000000867d5c7207 */ /* 0x001fe40000000000 */
[----:B------:R-:W-:Y:S01]  /*21ac0*/  SEL R125, R134, R125, P0 ;  /* 0x0000007d867d7207 */ /* 0x000fe20000000000 */
[----:B------:R-:W-:Y:S04]  /*21ad0*/  SHFL.IDX PT, R29, R29, R0, 0x1c1f ;  /* 0x001c1f001d1d7589 */ /* 0x000fe800000e0000 */
[----:B------:R-:W0:Y:S01]  /*21ae0*/  SHFL.IDX PT, R28, R28, R2, 0x1c1f ;  /* 0x001c1f021c1c7589 */ /* 0x000e2200000e0000 */
[----:B-1----:R-:W-:-:S02]  /*21af0*/  SEL R96, R130, R129, P0 ;  /* 0x0000008182607207 */ /* 0x002fc40000000000 */
[----:B------:R-:W-:Y:S01]  /*21b00*/  SEL R129, R129, R130, P0 ;  /* 0x0000008281817207 */ /* 0x000fe20000000000 */
[----:B------:R1:W4:Y:S04]  /*21b10*/  SHFL.IDX PT, R63, R208, R0, 0x1c1f ;  /* 0x001c1f00d03f7589 */ /* 0x00032800000e0000 */
[----:B------:R1:W1:Y:S01]  /*21b20*/  SHFL.IDX PT, R95, R95, R0, 0x1c1f ;  /* 0x001c1f005f5f7589 */ /* 0x00026200000e0000 */
[----:B---3--:R-:W-:Y:S02]  /*21b30*/  SEL R99, R131, R142, P0 ;  /* 0x0000008e83637207 */ /* 0x008fe40000000000 */
[----:B------:R-:W-:Y:S01]  /*21b40*/  SEL R131, R142, R131, P0 ;  /* 0x000000838e837207 */ /* 0x000fe20000000000 */
[----:B------:R3:W1:Y:S04]  /*21b50*/  SHFL.IDX PT, R0, R209, R2, 0x1c1f ;  /* 0x001c1f02d1007589 */ /* 0x00066800000e0000 */
[----:B------:R3:W1:Y:S01]  /*21b60*/  SHFL.IDX PT, R150, R150, R2, 0x1c1f ;  /* 0x001c1f0296967589 */ /* 0x00066200000e0000 */
[----:B--2---:R-:W-:-:S02]  /*21b70*/  SEL R190, R31, R30, P0 ;  /* 0x0000001e1fbe7207 */ /* 0x004fc40000000000 */
[----:B------:R-:W-:Y:S02]  /*21b80*/  SEL R191, R30, R31, P0 ;  /* 0x0000001f1ebf7207 */ /* 0x000fe40000000000 */
[----:B0-----:R-:W-:Y:S02]  /*21b90*/  SEL R187, R29, R28, P0 ;  /* 0x0000001c1dbb7207 */ /* 0x001fe40000000000 */
[----:B---3--:R-:W-:-:S07]  /*21ba0*/  SEL R186, R28, R29, P0 ;  /* 0x0000001d1cba7207 */ /* 0x008fce0000000000 */
.L_x_3665:
[----:B------:R-:W2:Y:S01]  /*21bb0*/  LDL.LU R94, [R1] ;  /* 0x00000000015e7983 */ /* 0x000ea20000300800 */
[----:B------:R-:W-:Y:S05]  /*21bc0*/  WARPSYNC.ALL ;  /* 0x0000000000007948 */ /* 0x000fea0003800000 */
[----:B------:R-:W3:Y:S01]  /*21bd0*/  LDL.LU R2, [R1+0x4] ;  /* 0x0000040001027983 */ /* 0x000ee20000300800 */
[----:B------:R-:W-:Y:S01]  /*21be0*/  F2FP.BF16.F32.PACK_AB R12, R204, R206 ;  /* 0x000000cecc0c723e */ /* 0x000fe200000010ff */
[----:B------:R-:W-:Y:S01]  /*21bf0*/  ULDC.64 UR4, c[0x0][0xc00] ;  /* 0x0003000000047ab9 */ /* 0x000fe20000000a00 */
[----:B------:R-:W-:Y:S01]  /*21c00*/  F2FP.BF16.F32.PACK_AB R13, R25, R24 ;  /* 0x00000018190d723e */ /* 0x000fe200000010ff */
[----:B------:R-:W4:Y:S01]  /*21c10*/  LDL.LU R108, [R1+0x8] ;  /* 0x00000800016c7983 */ /* 0x000f220000300800 */
[----:B------:R-:W-:Y:S01]  /*21c20*/  F2FP.BF16.F32.PACK_AB R14, R205, R207 ;  /* 0x000000cfcd0e723e */ /* 0x000fe200000010ff */
[----:B------:R-:W-:Y:S01]  /*21c30*/  ULDC.64 UR6, c[0x0][0xc08] ;  /* 0x0003020000067ab9 */ /* 0x000fe20000000a00 */
[----:B------:R-:W-:Y:S01]  /*21c40*/  F2FP.BF16.F32.PACK_AB R15, R65, R81 ;  /* 0x00000051410f723e */ /* 0x000fe200000010ff */
[----:B------:R-:W-:Y:S01]  /*21c50*/  BAR.SYNC.DEFER_BLOCKING 0x1, 0x100 ;  /* 0x0044000000007b1d */ /* 0x000fe20000010000 */
[----:B------:R-:W-:-:S02]  /*21c60*/  F2FP.BF16.F32.PACK_AB R28, R200, R202 ;  /* 0x000000cac81c723e */ /* 0x000fc400000010ff */
[----:B------:R-:W-:Y:S02]  /*21c70*/  F2FP.BF16.F32.PACK_AB R29, R27, R26 ;  /* 0x0000001a1b1d723e */ /* 0x000fe400000010ff */
[----:B------:R-:W-:-:S03]  /*21c80*/  F2FP.BF16.F32.PACK_AB R30, R201, R203 ;  /* 0x000000cbc91e723e */ /* 0x000fc600000010ff */
[----:B------:R-:W0:Y:S01]  /*21c90*/  LDC R110, c[0x0][0xbe8] ;  /* 0x0002fa00ff6e7b82 */ /* 0x000e220000000800 */
[----:B------:R-:W-:Y:S01]  /*21ca0*/  F2FP.BF16.F32.PACK_AB R31, R85, R44 ;  /* 0x0000002c551f723e */ /* 0x000fe200000010ff */
[----:B------:R-:W4:Y:S01]  /*21cb0*/  LDL.LU R106, [R1+0xc] ;  /* 0x00000c00016a7983 */ /* 0x000f220000300800 */
[----:B------:R-:W-:Y:S02]  /*21cc0*/  F2FP.BF16.F32.PACK_AB R40, R196, R198 ;  /* 0x000000c6c428723e */ /* 0x000fe400000010ff */
[----:B------:R-:W-:Y:S01]  /*21cd0*/  F2FP.BF16.F32.PACK_AB R41, R36, R32 ;  /* 0x000000202429723e */ /* 0x000fe200000010ff */
[----:B------:R-:W4:Y:S01]  /*21ce0*/  LDL.LU R105, [R1+0x10] ;  /* 0x0000100001697983 */ /* 0x000f220000300800 */
[----:B------:R-:W-:Y:S02]  /*21cf0*/  F2FP.BF16.F32.PACK_AB R42, R197, R199 ;  /* 0x000000c7c52a723e */ /* 0x000fe400000010ff */
[----:B------:R-:W-:Y:S01]  /*21d00*/  F2FP.BF16.F32.PACK_AB R43, R93, R89 ;  /* 0x000000595d2b723e */ /* 0x000fe200000010ff */
[----:B------:R-:W4:Y:S04]  /*21d10*/  LDL.LU R102, [R1+0x68] ;  /* 0x0000680001667983 */ /* 0x000f280000300800 */
[----:B------:R1:W-:Y:S04]  /*21d20*/  STSM.16.M88.4 [R210], R12 ;  /* 0x0000000cd2007844 */ /* 0x0003e80000000200 */
[----:B------:R1:W-:Y:S04]  /*21d30*/  STSM.16.M88.4 [R211], R28 ;  /* 0x0000001cd3007844 */ /* 0x0003e80000000200 */
[----:B------:R0:W-:Y:S01]  /*21d40*/  STSM.16.M88.4 [R212], R40 ;  /* 0x00000028d4007844 */ /* 0x0001e20000000200 */
[----:B-1----:R-:W-:-:S02]  /*21d50*/  F2FP.BF16.F32.PACK_AB R12, R192, R194 ;  /* 0x000000c2c00c723e */ /* 0x002fc400000010ff */
        /* <DEDUP_REMOVED lines=8> */
[----:B0-----:R-:W-:Y:S02]  /*21de0*/  F2FP.BF16.F32.PACK_AB R40, R185, R187 ;  /* 0x000000bbb928723e */ /* 0x001fe400000010ff */
[----:B------:R-:W-:Y:S01]  /*21df0*/  F2FP.BF16.F32.PACK_AB R41, R49, R48 ;  /* 0x000000303129723e */ /* 0x000fe200000010ff */
[----:B------:R0:W-:Y:S01]  /*21e00*/  STSM.16.M88.4 [R214], R28 ;  /* 0x0000001cd6007844 */ /* 0x0001e20000000200 */
[----:B------:R-:W-:Y:S02]  /*21e10*/  F2FP.BF16.F32.PACK_AB R42, R184, R186 ;  /* 0x000000bab82a723e */ /* 0x000fe400000010ff */
[----:B------:R-:W-:Y:S02]  /*21e20*/  F2FP.BF16.F32.PACK_AB R43, R70, R113 ;  /* 0x00000071462b723e */ /* 0x000fe400000010ff */
[----:B-1----:R-:W-:-:S03]  /*21e30*/  F2FP.BF16.F32.PACK_AB R12, R181, R183 ;  /* 0x000000b7b50c723e */ /* 0x002fc600000010ff */
[----:B------:R1:W-:Y:S01]  /*21e40*/  STSM.16.M88.4 [R215], R40 ;  /* 0x00000028d7007844 */ /* 0x0003e20000000200 */
[----:B------:R-:W-:Y:S02]  /*21e50*/  F2FP.BF16.F32.PACK_AB R13, R51, R50 ;  /* 0x00000032330d723e */ /* 0x000fe400000010ff */
[----:B------:R-:W-:Y:S02]  /*21e60*/  F2FP.BF16.F32.PACK_AB R14, R180, R182 ;  /* 0x000000b6b40e723e */ /* 0x000fe400000010ff */
[----:B------:R-:W-:Y:S02]  /*21e70*/  F2FP.BF16.F32.PACK_AB R15, R67, R66 ;  /* 0x00000042430f723e */ /* 0x000fe400000010ff */
[----:B0-----:R-:W-:Y:S02]  /*21e80*/  F2FP.BF16.F32.PACK_AB R28, R177, R179 ;  /* 0x000000b3b11c723e */ /* 0x001fe400000010ff */
        /* <DEDUP_REMOVED lines=15> */
[----:B------:R-:W-:Y:S01]  /*21f80*/  F2FP.BF16.F32.PACK_AB R29, R80, R78 ;  /* 0x0000004e501d723e */ /* 0x000fe200000010ff */
[----:B------:R-:W-:Y:S01]  /*21f90*/  STSM.16.M88.4 [R228], R12 ;  /* 0x0000000ce4007844 */ /* 0x000fe20000000200 */
[----:B------:R-:W-:-:S02]  /*21fa0*/  F2FP.BF16.F32.PACK_AB R30, R53, R104 ;  /* 0x00000068351e723e */ /* 0x000fc400000010ff */
[----:B------:R-:W-:Y:S02]  /*21fb0*/  F2FP.BF16.F32.PACK_AB R31, R91, R103 ;  /* 0x000000675b1f723e */ /* 0x000fe400000010ff */
[----:B0-----:R-:W-:Y:S02]  /*21fc0*/  F2FP.BF16.F32.PACK_AB R40, R4, R3 ;  /* 0x000000030428723e */ /* 0x001fe400000010ff */
[----:B------:R-:W-:Y:S01]  /*21fd0*/  F2FP.BF16.F32.PACK_AB R41, R84, R82 ;  /* 0x000000525429723e */ /* 0x000fe200000010ff */
[----:B------:R-:W-:Y:S01]  /*21fe0*/  STSM.16.M88.4 [R229], R28 ;  /* 0x0000001ce5007844 */ /* 0x000fe20000000200 */
[----:B------:R-:W-:Y:S02]  /*21ff0*/  F2FP.BF16.F32.PACK_AB R42, R55, R54 ;  /* 0x00000036372a723e */ /* 0x000fe400000010ff */
[----:B------:R-:W-:-:S05]  /*22000*/  F2FP.BF16.F32.PACK_AB R43, R114, R107 ;  /* 0x0000006b722b723e */ /* 0x000fca00000010ff */
[----:B--2---:R0:W-:Y:S04]  /*22010*/  STSM.16.M88.4 [R94], R40 ;  /* 0x000000285e007844 */ /* 0x0041e80000000200 */
[----:B0-----:R-:W2:Y:S01]  /*22020*/  LDL.LU R94, [R1+0x6c] ;  /* 0x00006c00015e7983 */ /* 0x001ea20000300800 */
[----:B------:R-:W-:Y:S02]  /*22030*/  F2FP.BF16.F32.PACK_AB R12, R6, R5 ;  /* 0x00000005060c723e */ /* 0x000fe400000010ff */
[----:B------:R-:W-:Y:S02]  /*22040*/  F2FP.BF16.F32.PACK_AB R13, R88, R86 ;  /* 0x00000056580d723e */ /* 0x000fe400000010ff */
[----:B------:R-:W-:Y:S02]  /*22050*/  F2FP.BF16.F32.PACK_AB R14, R57, R56 ;  /* 0x00000038390e723e */ /* 0x000fe400000010ff */
[----:B------:R-:W-:-:S05]  /*22060*/  F2FP.BF16.F32.PACK_AB R15, R122, R115 ;  /* 0x000000737a0f723e */ /* 0x000fca00000010ff */
[----:B---3--:R0:W-:Y:S04]  /*22070*/  STSM.16.M88.4 [R2], R12 ;  /* 0x0000000c02007844 */ /* 0x0081e80000000200 */
[----:B0-----:R-:W3:Y:S01]  /*22080*/  LDL.LU R2, [R1+0x64] ;  /* 0x0000640001027983 */ /* 0x001ee20000300800 */
[----:B------:R-:W-:Y:S02]  /*22090*/  F2FP.BF16.F32.PACK_AB R28, R8, R7 ;  /* 0x00000007081c723e */ /* 0x000fe400000010ff */
[----:B------:R-:W-:Y:S02]  /*220a0*/  F2FP.BF16.F32.PACK_AB R29, R92, R90 ;  /* 0x0000005a5c1d723e */ /* 0x000fe400000010ff */
[----:B------:R-:W-:Y:S02]  /*220b0*/  F2FP.BF16.F32.PACK_AB R30, R64, R61 ;  /* 0x0000003d401e723e */ /* 0x000fe400000010ff */
[----:B------:R-:W-:-:S05]  /*220c0*/  F2FP.BF16.F32.PACK_AB R31, R125, R123 ;  /* 0x0000007b7d1f723e */ /* 0x000fca00000010ff */
[----:B----4-:R0:W-:Y:S01]  /*220d0*/  STSM.16.M88.4 [R108], R28 ;  /* 0x0000001c6c007844 */ /* 0x0101e20000000200 */
[----:B------:R-:W-:Y:S02]  /*220e0*/  F2FP.BF16.F32.PACK_AB R40, R10, R9 ;  /* 0x000000090a28723e */ /* 0x000fe400000010ff */
[----:B------:R-:W-:Y:S02]  /*220f0*/  F2FP.BF16.F32.PACK_AB R41, R99, R96 ;  /* 0x000000606329723e */ /* 0x000fe400000010ff */
[----:B------:R-:W-:Y:S02]  /*22100*/  F2FP.BF16.F32.PACK_AB R42, R72, R69 ;  /* 0x00000045482a723e */ /* 0x000fe400000010ff */
[----:B------:R-:W-:Y:S02]  /*22110*/  F2FP.BF16.F32.PACK_AB R43, R131, R129 ;  /* 0x00000081832b723e */ /* 0x000fe400000010ff */
[----:B------:R-:W-:Y:S02]  /*22120*/  F2FP.BF16.F32.PACK_AB R12, R21, R20 ;  /* 0x00000014150c723e */ /* 0x000fe400000010ff */
[----:B------:R-:W-:-:S02]  /*22130*/  F2FP.BF16.F32.PACK_AB R14, R77, R73 ;  /* 0x000000494d0e723e */ /* 0x000fc400000010ff */
[----:B0-----:R-:W-:Y:S02]  /*22140*/  SEL R28, R63, R0, P0 ;  /* 0x000000003f1c7207 */ /* 0x001fe40000000000 */
[----:B------:R-:W-:Y:S02]  /*22150*/  SEL R30, R0, R63, P0 ;  /* 0x0000003f001e7207 */ /* 0x000fe40000000000 */
[----:B------:R-:W-:Y:S02]  /*22160*/  SEL R29, R95, R150, P0 ;  /* 0x000000965f1d7207 */ /* 0x000fe40000000000 */
[----:B------:R-:W-:Y:S02]  /*22170*/  SEL R31, R150, R95, P0 ;  /* 0x0000005f961f7207 */ /* 0x000fe40000000000 */
[----:B------:R-:W-:Y:S02]  /*22180*/  F2FP.BF16.F32.PACK_AB R13, R29, R28 ;  /* 0x0000001c1d0d723e */ /* 0x000fe400000010ff */
[----:B------:R-:W-:Y:S01]  /*22190*/  F2FP.BF16.F32.PACK_AB R15, R31, R30 ;  /* 0x0000001e1f0f723e */ /* 0x000fe200000010ff */
[----:B------:R0:W-:Y:S04]  /*221a0*/  STSM.16.M88.4 [R106], R40 ;  /* 0x000000286a007844 */ /* 0x0001e80000000200 */
[----:B------:R1:W-:Y:S01]  /*221b0*/  STSM.16.M88.4 [R105], R12 ;  /* 0x0000000c69007844 */ /* 0x0003e20000000200 */
[----:B------:R-:W-:Y:S01]  /*221c0*/  BAR.SYNC.DEFER_BLOCKING 0x1, 0x100 ;  /* 0x0044000000007b1d */ /* 0x000fe20000010000 */
[----:B------:R-:W-:-:S04]  /*221d0*/  ISETP.NE.U32.AND P0, PT, RZ, UR4, PT ;  /* 0x00000004ff007c0c */ /* 0x000fc8000bf05070 */
[----:B------:R-:W-:Y:S02]  /*221e0*/  ISETP.NE.AND.EX P0, PT, RZ, UR5, PT, P0 ;  /* 0x00000005ff007c0c */ /* 0x000fe4000bf05300 */
[----:B0-----:R-:W-:-:S04]  /*221f0*/  IADD3 R40, P1, R102, UR4, RZ ;  /* 0x0000000466287c10 */ /* 0x001fc8000ff3e0ff */
[----:B--2---:R-:W-:-:S07]  /*22200*/  IADD3.X R41, R94, UR5, RZ, P1, !PT ;  /* 0x000000055e297c10 */ /* 0x004fce0008ffe4ff */
[----:B------:R-:W5:Y:S01]  /*22210*/  @P0 LDG.E R11, desc[UR42][R40.64] ;  /* 0x0000002a280b0981 */ /* 0x000f62000c1e1900 */
[----:B------:R-:W-:-:S04]  /*22220*/  ISETP.NE.U32.AND P3, PT, RZ, UR6, PT ;  /* 0x00000006ff007c0c */ /* 0x000fc8000bf65070 */
[----:B------:R-:W-:-:S13]  /*22230*/  ISETP.NE.AND.EX P3, PT, RZ, UR7, PT, P3 ;  /* 0x00000007ff007c0c */ /* 0x000fda000bf65330 */
[----:B-1----:R-:W-:Y:S01]  /*22240*/  @P3 IADD3 R12, P1, R102, UR6, RZ ;  /* 0x00000006660c3c10 */ /* 0x002fe2000ff3e0ff */
[----:B------:R-:W-:-:S03]  /*22250*/  ULDC UR6, c[0x0][0xa88] ;  /* 0x0002a20000067ab9 */ /* 0x000fc60000000800 */
[----:B------:R-:W-:Y:S01]  /*22260*/  @P3 IADD3.X R13, R94, UR7, RZ, P1, !PT ;  /* 0x000000075e0d3c10 */ /* 0x000fe20008ffe4ff */
[----:B------:R-:W-:Y:S01]  /*22270*/  IMAD.U32 R0, RZ, RZ, UR6 ;  /* 0x00000006ff007e24 */ /* 0x000fe2000f8e00ff */
[----:B---3--:R-:W-:Y:S02]  /*22280*/  ISETP.GT.AND P2, PT, R2, 0x1, PT ;  /* 0x000000010200780c */ /* 0x008fe40003f44270 */
[----:B------:R-:W-:-:S03]  /*22290*/  MOV R94, 0x9b8 ;  /* 0x000009b8005e7802 */ /* 0x000fc60000000f00 */
[----:B------:R0:W5:Y:S01]  /*222a0*/  @P3 LDG.E R0, desc[UR42][R12.64] ;  /* 0x0000002a0c003981 */ /* 0x000162000c1e1900 */
[----:B------:R-:W-:-:S04]  /*222b0*/  SEL R94, R94, 0x978, P2 ;  /* 0x000009785e5e7807 */ /* 0x000fc80001000000 */
[----:B------:R1:W2:Y:S08]  /*222c0*/  LDC.64 R42, c[0x0][R94+0x220] ;  /* 0x000088005e2a7b82 */ /* 0x0002b00000000a00 */
[----:B0-----:R1:W0:Y:S08]  /*222d0*/  LDC.64 R12, c[0x0][R94+0x218] ;  /* 0x000086005e0c7b82 */ /* 0x0012300000000a00 */
[----:B------:R1:W3:Y:S01]  /*222e0*/  LDC.64 R14, c[0x0][R94+0x228] ;  /* 0x00008a005e0e7b82 */ /* 0x0002e20000000a00 */
[----:B------:R-:W-:-:S13]  /*222f0*/  ISETP.NE.AND P1, PT, R110, 0x1, PT ;  /* 0x000000016e00780c */ /* 0x000fda0003f25270 */
[----:B------:R-:W4:Y:S08]  /*22300*/  @P1 LDC R2, c[0x0][0xbec] ;  /* 0x0002fb00ff021b82 */ /* 0x000f300000000800 */
[----:B------:R-:W0:Y:S01]  /*22310*/  @P1 LDC R63, c[0x0][0xbf0] ;  /* 0x0002fc00ff3f1b82 */ /* 0x000e220000000800 */
[----:B-1----:R-:W-:Y:S05]  /*22320*/  @P3 BRA `(.L_x_3263) ;  /* 0x0000000000103947 */ /* 0x002fea0003800000 */
[----:B------:R-:W-:Y:S05]  /*22330*/  @!P0 BRA `(.L_x_3263) ;  /* 0x00000000000c8947 */ /* 0x000fea0003800000 */
[----:B-----5:R-:W2:Y:S04]  /*22340*/  LDG.E R0, desc[UR42][R40.64] ;  /* 0x0000002a28007981 */ /* 0x020ea8000c1e1900 */
[----:B------:R-:W2:Y:S02]  /*22350*/  LDG.E R40, desc[UR42][R40.64+0x4] ;  /* 0x0000042a28287981 */ /* 0x000ea4000c1e1900 */
[----:B--2---:R-:W-:-:S07]  /*22360*/  IMAD.IADD R0, R40, 0x1, -R0 ;  /* 0x0000000128007824 */ /* 0x004fce00078e0a00 */
.L_x_3263:
[----:B------:R-:W2:Y:S04]  /*22370*/  LDL R40, [R1+0x58] ;  /* 0x0000580001287983 */ /* 0x000ea80000100800 */
[----:B------:R-:W3:Y:S04]  /*22380*/  LDL.LU R41, [R1+0x5c] ;  /* 0x00005c0001297983 */ /* 0x000ee80000300800 */
[----:B------:R-:W4:Y:S04]  /*22390*/  LDL.LU R95, [R1+0x70] ;  /* 0x00007000015f7983 */ /* 0x000f280000300800 */
[----:B------:R-:W2:Y:S04]  /*223a0*/  LDL R112, [R1+0x2c] ;  /* 0x00002c0001707983 */ /* 0x000ea80000100800 */
[----:B------:R-:W3:Y:S01]  /*223b0*/  LDL R111, [R1+0x80] ;  /* 0x00008000016f7983 */ /* 0x000ee20000100800 */
[----:B------:R-:W-:-:S03]  /*223c0*/  ISETP.NE.U32.AND P0, PT, RZ, UR4, PT ;  /* 0x00000004ff007c0c */ /* 0x000fc6000bf05070 */
[----:B------:R-:W3:Y:S01]  /*223d0*/  LDL R117, [R1+0x18c] ;  /* 0x00018c0001757983 */ /* 0x000ee20000100800 */
[----:B------:R-:W-:-:S03]  /*223e0*/  ISETP.NE.AND.EX P0, PT, RZ, UR5, PT, P0 ;  /* 0x00000005ff007c0c */ /* 0x000fc6000bf05300 */
[----:B------:R-:W3:Y:S01]  /*223f0*/  LDL R116, [R1+0x100] ;  /* 0x0001000001747983 */ /* 0x000ee20000100800 */
[-C--:B0-----:R-:W-:Y:S02]  /*22400*/  IMAD R106, R13, R221.reuse, RZ ;  /* 0x000000dd0d6a7224 */ /* 0x081fe400078e02ff */
[----:B------:R-:W-:-:S04]  /*22410*/  IMAD.WIDE.U32 R12, R12, R221, RZ ;  /* 0x000000dd0c0c7225 */ /* 0x000fc800078e00ff */
[----:B------:R-:W-:Y:S02]  /*22420*/  IMAD.IADD R106, R13, 0x1, R106 ;  /* 0x000000010d6a7824 */ /* 0x000fe400078e026a */
[----:B-----5:R-:W-:Y:S01]  /*22430*/  IMAD R0, R0, R110, RZ ;  /* 0x0000006e00007224 */ /* 0x020fe200078e02ff */
[----:B----4-:R-:W-:Y:S01]  /*22440*/  SEL R105, R95, RZ, !P0 ;  /* 0x000000ff5f697207 */ /* 0x010fe20004000000 */
[----:B--2---:R-:W-:-:S04]  /*22450*/  IMAD.IADD R102, R40, 0x1, R112 ;  /* 0x0000000128667824 */ /* 0x004fc800078e0270 */
[----:B------:R-:W-:-:S04]  /*22460*/  @P1 IMAD.HI.U32 R40, R102, R2, RZ ;  /* 0x0000000266281227 */ /* 0x000fc800078e00ff */
[----:B------:R-:W-:Y:S01]  /*22470*/  IMAD.MOV.U32 R2, RZ, RZ, R102 ;  /* 0x000000ffff027224 */ /* 0x000fe200078e0066 */
[----:B------:R-:W-:Y:S02]  /*22480*/  @P1 SHF.R.U32.HI R2, RZ, R63, R40 ;  /* 0x0000003fff021219 */ /* 0x000fe40000011628 */
[----:B---3--:R-:W-:Y:S02]  /*22490*/  SEL R63, R41, RZ, !P0 ;  /* 0x000000ff293f7207 */ /* 0x008fe40004000000 */
[----:B------:R0:W1:Y:S03]  /*224a0*/  LDC.64 R40, c[0x0][R94+0x210] ;  /* 0x000084005e287b82 */ /* 0x0000660000000a00 */
[----:B------:R-:W-:-:S05]  /*224b0*/  IMAD R43, R43, R63, RZ ;  /* 0x0000003f2b2b7224 */ /* 0x000fca00078e02ff */
[----:B0-----:R-:W0:Y:S01]  /*224c0*/  LDC.64 R94, c[0x0][0xba8] ;  /* 0x0002ea00ff5e7b82 */ /* 0x001e220000000a00 */
[----:B------:R-:W-:Y:S01]  /*224d0*/  SEL R109, R111, RZ, P2 ;  /* 0x000000ff6f6d7207 */ /* 0x000fe20001000000 */
[C---:B------:R-:W-:Y:S02]  /*224e0*/  IMAD R105, R42.reuse, R105, R43 ;  /* 0x000000692a697224 */ /* 0x040fe400078e022b */
[----:B------:R-:W-:-:S04]  /*224f0*/  IMAD.WIDE.U32 R42, R42, R63, RZ ;  /* 0x0000003f2a2a7225 */ /* 0x000fc800078e00ff */
[-C--:B------:R-:W-:Y:S01]  /*22500*/  IMAD R108, R15, R109.reuse, RZ ;  /* 0x0000006d0f6c7224 */ /* 0x080fe200078e02ff */
[----:B------:R-:W-:Y:S01]  /*22510*/  IADD3 R42, P0, P3, R42, R12, R11 ;  /* 0x0000000c2a2a7210 */ /* 0x000fe20007b1e00b */
[----:B------:R-:W-:-:S04]  /*22520*/  IMAD.WIDE.U32 R14, R14, R109, RZ ;  /* 0x0000006d0e0e7225 */ /* 0x000fc800078e00ff */
[----:B------:R-:W-:Y:S01]  /*22530*/  IMAD.IADD R105, R43, 0x1, R105 ;  /* 0x000000012b697824 */ /* 0x000fe200078e0269 */
[----:B------:R-:W-:Y:S02]  /*22540*/  IADD3 R14, P4, P5, R2, R42, R14 ;  /* 0x0000002a020e7210 */ /* 0x000fe40007d9e00e */
[----:B------:R-:W-:Y:S01]  /*22550*/  SHF.R.S32.HI R42, RZ, 0x1f, R11 ;  /* 0x0000001fff2a7819 */ /* 0x000fe2000001140b */
[----:B------:R-:W-:Y:S01]  /*22560*/  IMAD.IADD R108, R15, 0x1, R108 ;  /* 0x000000010f6c7824 */ /* 0x000fe200078e026c */
[----:B------:R-:W-:Y:S02]  /*22570*/  SHF.R.S32.HI R12, RZ, 0x1f, R2 ;  /* 0x0000001fff0c7819 */ /* 0x000fe40000011402 */
[----:B------:R-:W-:Y:S01]  /*22580*/  IADD3.X R105, R105, R106, R42, P0, P3 ;  /* 0x0000006a69697210 */ /* 0x000fe200007e642a */
[----:B0-----:R-:W0:Y:S03]  /*22590*/  @!P2 LDC R94, c[0x0][0xb50] ;  /* 0x0002d400ff5eab82 */ /* 0x001e260000000800 */
[----:B------:R-:W-:Y:S01]  /*225a0*/  IADD3.X R15, R12, R105, R108, P4, P5 ;  /* 0x000000690c0f7210 */ /* 0x000fe200027ea46c */
[----:B------:R-:W-:-:S04]  /*225b0*/  IMAD.MOV R12, RZ, RZ, -R2 ;  /* 0x000000ffff0c7224 */ /* 0x000fc800078e0a02 */
[----:B------:R-:W2:Y:S01]  /*225c0*/  @!P2 LDC R95, c[0x0][0xb54] ;  /* 0x0002d500ff5fab82 */ /* 0x000ea20000000800 */
[----:B------:R-:W-:-:S05]  /*225d0*/  IMAD R12, R110, R12, R102 ;  /* 0x0000000c6e0c7224 */ /* 0x000fca00078e0266 */
[----:B------:R-:W-:Y:S01]  /*225e0*/  SHF.R.S32.HI R2, RZ, 0x1f, R12 ;  /* 0x0000001fff027819 */ /* 0x000fe2000001140c */
[-C--:B-1----:R-:W-:Y:S02]  /*225f0*/  IMAD R13, R41, R12.reuse, RZ ;  /* 0x0000000c290d7224 */ /* 0x082fe400078e02ff */
[----:B------:R-:W-:-:S04]  /*22600*/  IMAD.WIDE.U32 R14, R40, R12, R14 ;  /* 0x0000000c280e7225 */ /* 0x000fc800078e000e */
[----:B------:R-:W-:Y:S01]  /*22610*/  IMAD R2, R40, R2, R13 ;  /* 0x0000000228027224 */ /* 0x000fe200078e020d */
[----:B0-----:R-:W-:-:S04]  /*22620*/  LEA R94, P0, R14, R94, 0x2 ;  /* 0x0000005e0e5e7211 */ /* 0x001fc800078010ff */
[----:B------:R-:W-:-:S04]  /*22630*/  IADD3 R2, R15, R2, RZ ;  /* 0x000000020f027210 */ /* 0x000fc80007ffe0ff */
[----:B--2---:R-:W-:Y:S01]  /*22640*/  LEA.HI.X R2, R14, R95, R2, 0x2, P0 ;  /* 0x0000005f0e027211 */ /* 0x004fe200000f1402 */
[----:B------:R-:W-:Y:S01]  /*22650*/  SHFL.IDX PT, R12, R94, RZ, 0x1c1f ;  /* 0x001c1fff5e0c7589 */ /* 0x000fe200000e0000 */
[----:B------:R-:W-:-:S03]  /*22660*/  IMAD.IADD R43, R117, 0x1, R112 ;  /* 0x00000001752b7824 */ /* 0x000fc600078e0270 */
[----:B------:R-:W0:Y:S04]  /*22670*/  SHFL.IDX PT, R13, R2, RZ, 0x1c1f ;  /* 0x001c1fff020d7589 */ /* 0x000e2800000e0000 */
[----:B------:R-:W-:Y:S04]  /*22680*/  SHFL.IDX PT, R14, R94, 0x1, 0x1c1f ;  /* 0x003c1f005e0e7f89 */ /* 0x000fe800000e0000 */
[----:B------:R1:W2:Y:S01]  /*22690*/  SHFL.IDX PT, R15, R2, 0x1, 0x1c1f ;  /* 0x003c1f00020f7f89 */ /* 0x0002a200000e0000 */
[----:B------:R-:W-:Y:S01]  /*226a0*/  LOP3.LUT P0, RZ, R116, 0x3, RZ, 0xc0, !PT ;  /* 0x0000000374ff7812 */ /* 0x000fe2000780c0ff */
[----:B-1----:R-:W-:-:S03]  /*226b0*/  VIADD R2, R43, 0x8 ;  /* 0x000000082b027836 */ /* 0x002fc60000000000 */
[-C--:B------:R-:W-:Y:S02]  /*226c0*/  ISETP.GE.OR P3, PT, R43, R0.reuse, P0 ;  /* 0x000000002b00720c */ /* 0x080fe40000766670 */
[----:B------:R-:W-:-:S11]  /*226d0*/  ISETP.GE.OR P0, PT, R2, R0, P0 ;  /* 0x000000000200720c */ /* 0x000fd60000706670 */
[----:B0-----:R0:W-:Y:S04]  /*226e0*/  @!P3 ST.E desc[UR42][R12.64], R167 ;  /* 0x000000a70c00b985 */ /* 0x0011e8000c10192a */
[----:B--2---:R0:W-:Y:S01]  /*226f0*/  @!P0 ST.E desc[UR42][R14.64], R166 ;  /* 0x000000a60e008985 */ /* 0x0041e2000c10192a */
[----:B------:R-:W-:Y:S05]  /*22700*/  @P2 BRA `(.L_x_3264) ;  /* 0x00000010004c2947 */ /* 0x000fea0003800000 */
[----:B------:R-:W1:Y:S01]  /*22710*/  S2R R116, SR_TID.X ;  /* 0x0000000000747919 */ /* 0x000e620000002100 */
[----:B0-----:R-:W0:Y:S01]  /*22720*/  @P1 LDC R15, c[0x0][0xbec] ;  /* 0x0002fb00ff0f1b82 */ /* 0x001e220000000800 */
[----:B------:R-:W-:-:S07]  /*22730*/  ULDC.64 UR4, c[0x0][0xaa0] ;  /* 0x0002a80000047ab9 */ /* 0x000fce0000000a00 */
[----:B------:R-:W2:Y:S01]  /*22740*/  @P1 LDC R21, c[0x0][0xbf0] ;  /* 0x0002fc00ff151b82 */ /* 0x000ea20000000800 */
        /* <DEDUP_REMOVED lines=11> */
[C---:B------:R-:W-:Y:S02]  /*22800*/  IADD3 R29, P2, R38.reuse, 0x2000, RZ ;  /* 0x00002000261d7810 */ /* 0x040fe40007f5e0ff */
[C---:B------:R-:W-:Y:S02]  /*22810*/  IADD3 R37, P3, R38.reuse, 0x3000, RZ ;  /* 0x0000300026257810 */ /* 0x040fe40007f7e0ff */
[----:B------:R-:W-:-:S02]  /*22820*/  IADD3 R45, P4, R38, 0x4000, RZ ;  /* 0x00004000262d7810 */ /* 0x000fc40007f9e0ff */
[----:B------:R-:W-:Y:S02]  /*22830*/  SHF.R.U64 R48, R48, 0x3, RZ ;  /* 0x0000000330307819 */ /* 0x000fe400000012ff */
[----:B------:R-:W-:Y:S02]  /*22840*/  LOP3.LUT R24, R25, 0x380, RZ, 0xc0, !PT ;  /* 0x0000038019187812 */ /* 0x000fe400078ec0ff */
[----:B------:R-:W-:Y:S02]  /*22850*/  LOP3.LUT R28, R29, 0x380, RZ, 0xc0, !PT ;  /* 0x000003801d1c7812 */ /* 0x000fe400078ec0ff */
[----:B------:R-:W-:Y:S02]  /*22860*/  LOP3.LUT R36, R37, 0x380, RZ, 0xc0, !PT ;  /* 0x0000038025247812 */ /* 0x000fe400078ec0ff */
[----:B------:R-:W-:Y:S02]  /*22870*/  LOP3.LUT R44, R45, 0x380, RZ, 0xc0, !PT ;  /* 0x000003802d2c7812 */ /* 0x000fe400078ec0ff */
[----:B------:R-:W-:Y:S01]  /*22880*/  LOP3.LUT R48, R48, R49, RZ, 0x3c, !PT ;  /* 0x0000003130307212 */ /* 0x000fe200078e3cff */
[----:B------:R-:W-:Y:S01]  /*22890*/  IMAD.X R49, RZ, RZ, R39, P5 ;  /* 0x000000ffff317224 */ /* 0x000fe200028e0627 */
[----:B------:R-:W-:-:S02]  /*228a0*/  SHF.R.U64 R24, R24, 0x3, RZ ;  /* 0x0000000318187819 */ /* 0x000fc400000012ff */
[----:B------:R-:W-:Y:S02]  /*228b0*/  SHF.R.U64 R28, R28, 0x3, RZ ;  /* 0x000000031c1c7819 */ /* 0x000fe400000012ff */
[----:B------:R-:W-:Y:S01]  /*228c0*/  SHF.R.U64 R36, R36, 0x3, RZ ;  /* 0x0000000324247819 */ /* 0x000fe200000012ff */
[----:B------:R-:W-:Y:S01]  /*228d0*/  IMAD R42, R42, UR4, RZ ;  /* 0x000000042a2a7c24 */ /* 0x000fe2000f8e02ff */
[----:B------:R-:W-:Y:S01]  /*228e0*/  SHF.R.U64 R44, R44, 0x3, RZ ;  /* 0x000000032c2c7819 */ /* 0x000fe200000012ff */
[----:B------:R-:W5:Y:S01]  /*228f0*/  LD.E.128 R48, desc[UR42][R48.64] ;  /* 0x0000002a30307980 */ /* 0x000f62000c101d00 */
[----:B------:R-:W-:Y:S02]  /*22900*/  IADD3 R73, P5, R38, 0xa000, RZ ;  /* 0x0000a00026497810 */ /* 0x000fe40007fbe0ff */
[----:B------:R-:W-:Y:S01]  /*22910*/  LOP3.LUT R24, R24, R25, RZ, 0x3c, !PT ;  /* 0x0000001918187212 */ /* 0x000fe200078e3cff */
[----:B------:R-:W-:Y:S01]  /*22920*/  IMAD.X R25, RZ, RZ, R39, P0 ;  /* 0x000000ffff197224 */ /* 0x000fe200000e0627 */
[----:B------:R-:W-:-:S02]  /*22930*/  LOP3.LUT R28, R28, R29, RZ, 0x3c, !PT ;  /* 0x0000001d1c1c7212 */ /* 0x000fc400078e3cff */
[----:B------:R-:W-:Y:S01]  /*22940*/  LOP3.LUT R36, R36, R37, RZ, 0x3c, !PT ;  /* 0x0000002524247212 */ /* 0x000fe200078e3cff */
[--C-:B------:R-:W-:Y:S01]  /*22950*/  IMAD.X R37, RZ, RZ, R39.reuse, P3 ;  /* 0x000000ffff257224 */ /* 0x100fe200018e0627 */
[----:B------:R-:W-:Y:S01]  /*22960*/  LOP3.LUT R44, R44, R45, RZ, 0x3c, !PT ;  /* 0x0000002d2c2c7212 */ /* 0x000fe200078e3cff */
[----:B------:R-:W-:Y:S01]  /*22970*/  IMAD.X R45, RZ, RZ, R39, P4 ;  /* 0x000000ffff2d7224 */ /* 0x000fe200020e0627 */
[----:B------:R-:W-:Y:S02]  /*22980*/  LOP3.LUT R72, R73, 0x380, RZ, 0xc0, !PT ;  /* 0x0000038049487812 */ /* 0x000fe400078ec0ff */
[C---:B------:R-:W-:Y:S01]  /*22990*/  LOP3.LUT R5, R38.reuse, 0x380, RZ, 0xc0, !PT ;  /* 0x0000038026057812 */ /* 0x040fe200078ec0ff */
[----:B------:R-:W-:Y:S01]  /*229a0*/  IMAD R13, R11, UR5, R42 ;  /* 0x000000050b0d7c24 */ /* 0x000fe2000f8e022a */
[----:B------:R-:W-:Y:S01]  /*229b0*/  IADD3.X R29, RZ, R39, RZ, P2, !PT ;  /* 0x00000027ff1d7210 */ /* 0x000fe200017fe4ff */
[----:B------:R-:W5:Y:S01]  /*229c0*/  LD.E.128 R24, desc[UR42][R24.64] ;  /* 0x0000002a18187980 */ /* 0x000f62000c101d00 */
[----:B------:R-:W-:-:S02]  /*229d0*/  IADD3 R53, P0, R38, 0x6000, RZ ;  /* 0x0000600026357810 */ /* 0x000fc40007f1e0ff */
[C---:B------:R-:W-:Y:S01]  /*229e0*/  IADD3 R57, P2, R38.reuse, 0x7000, RZ ;  /* 0x0000700026397810 */ /* 0x040fe20007f5e0ff */
[----:B------:R-:W5:Y:S01]  /*229f0*/  LD.E.128 R44, desc[UR42][R44.64] ;  /* 0x0000002a2c2c7980 */ /* 0x000f62000c101d00 */
[C---:B------:R-:W-:Y:S02]  /*22a00*/  IADD3 R65, P3, R38.reuse, 0x8000, RZ ;  /* 0x0000800026417810 */ /* 0x040fe40007f7e0ff */
[----:B------:R-:W-:Y:S01]  /*22a10*/  IADD3 R69, P4, R38, 0x9000, RZ ;  /* 0x0000900026457810 */ /* 0x000fe20007f9e0ff */
[----:B------:R-:W5:Y:S01]  /*22a20*/  LD.E.128 R28, desc[UR42][R28.64] ;  /* 0x0000002a1c1c7980 */ /* 0x000f62000c101d00 */
[----:B------:R-:W-:Y:S02]  /*22a30*/  SHF.R.U64 R72, R72, 0x3, RZ ;  /* 0x0000000348487819 */ /* 0x000fe400000012ff */
[----:B------:R-:W-:Y:S02]  /*22a40*/  LOP3.LUT R52, R53, 0x380, RZ, 0xc0, !PT ;  /* 0x0000038035347812 */ /* 0x000fe400078ec0ff */
[----:B------:R-:W-:-:S02]  /*22a50*/  LOP3.LUT R56, R57, 0x380, RZ, 0xc0, !PT ;  /* 0x0000038039387812 */ /* 0x000fc400078ec0ff */
[----:B------:R-:W-:Y:S02]  /*22a60*/  LOP3.LUT R64, R65, 0x380, RZ, 0xc0, !PT ;  /* 0x0000038041407812 */ /* 0x000fe400078ec0ff */
[----:B------:R-:W-:Y:S02]  /*22a70*/  LOP3.LUT R68, R69, 0x380, RZ, 0xc0, !PT ;  /* 0x0000038045447812 */ /* 0x000fe400078ec0ff */
[----:B------:R-:W-:Y:S02]  /*22a80*/  LOP3.LUT R72, R72, R73, RZ, 0x3c, !PT ;  /* 0x0000004948487212 */ /* 0x000fe400078e3cff */
[----:B------:R-:W-:Y:S02]  /*22a90*/  IADD3.X R73, RZ, R39, RZ, P5, !PT ;  /* 0x00000027ff497210 */ /* 0x000fe40002ffe4ff */
[----:B------:R-:W-:Y:S02]  /*22aa0*/  SHF.R.U64 R52, R52, 0x3, RZ ;  /* 0x0000000334347819 */ /* 0x000fe400000012ff */
[----:B------:R-:W-:-:S02]  /*22ab0*/  SHF.R.U64 R56, R56, 0x3, RZ ;  /* 0x0000000338387819 */ /* 0x000fc400000012ff */
[----:B------:R-:W-:Y:S01]  /*22ac0*/  SHF.R.U64 R64, R64, 0x3, RZ ;  /* 0x0000000340407819 */ /* 0x000fe200000012ff */
[----:B------:R-:W5:Y:S01]  /*22ad0*/  LD.E.128 R72, desc[UR42][R72.64] ;  /* 0x0000002a48487980 */ /* 0x000f62000c101d00 */
[----:B------:R-:W-:Y:S02]  /*22ae0*/  SHF.R.U64 R68, R68, 0x3, RZ ;  /* 0x0000000344447819 */ /* 0x000fe400000012ff */
[----:B------:R-:W-:Y:S02]  /*22af0*/  IADD3 R3, P5, R38, 0xf000, RZ ;  /* 0x0000f00026037810 */ /* 0x000fe40007fbe0ff */
        /* <DEDUP_REMOVED lines=8> */
[----:B------:R-:W-:Y:S01]  /*22b80*/  LOP3.LUT R2, R3, 0x380, RZ, 0xc0, !PT ;  /* 0x0000038003027812 */ /* 0x000fe200078ec0ff */
[----:B------:R-:W-:Y:S01]  /*22b90*/  IMAD.X R93, RZ, RZ, R39, P5 ;  /* 0x000000ffff5d7224 */ /* 0x000fe200028e0627 */
        /* <DEDUP_REMOVED lines=8> */
[----:B------:R-:W-:Y:S02]  /*22c20*/  LOP3.LUT R76, R77, 0x380, RZ, 0xc0, !PT ;  /* 0x000003804d4c7812 */ /* 0x000fe400078ec0ff */
[----:B------:R-:W-:Y:S01]  /*22c30*/  LOP3.LUT R80, R81, 0x380, RZ, 0xc0, !PT ;  /* 0x0000038051507812 */ /* 0x000fe200078ec0ff */
[----:B------:R-:W5:Y:S01]  /*22c40*/  LD.E.128 R68, desc[UR42][R68.64] ;  /* 0x0000002a44447980 */ /* 0x000f62000c101d00 */
[----:B------:R-:W-:-:S02]  /*22c50*/  LOP3.LUT R84, R85, 0x380, RZ, 0xc0, !PT ;  /* 0x0000038055547812 */ /* 0x000fc400078ec0ff */
[----:B------:R-:W-:Y:S02]  /*22c60*/  LOP3.LUT R88, R89, 0x380, RZ, 0xc0, !PT ;  /* 0x0000038059587812 */ /* 0x000fe400078ec0ff */
[----:B------:R-:W-:Y:S01]  /*22c70*/  LOP3.LUT R92, R2, R3, RZ, 0x3c, !PT ;  /* 0x00000003025c7212 */ /* 0x000fe200078e3cff */
[----:B------:R-:W-:Y:S01]  /*22c80*/  IMAD.WIDE.U32 R2, R11, UR4, RZ ;  /* 0x000000040b027c25 */ /* 0x000fe2000f8e00ff */
[----:B------:R-:W-:Y:S01]  /*22c90*/  SHF.R.U64 R76, R76, 0x3, RZ ;  /* 0x000000034c4c7819 */ /* 0x000fe200000012ff */
[----:B------:R-:W-:Y:S01]  /*22ca0*/  ULDC.64 UR4, c[0x0][0xae8] ;  /* 0x0002ba0000047ab9 */ /* 0x000fe20000000a00 */
[----:B------:R-:W-:Y:S02]  /*22cb0*/  SHF.R.U64 R80, R80, 0x3, RZ ;  /* 0x0000000350507819 */ /* 0x000fe400000012ff */
[----:B------:R-:W-:Y:S02]  /*22cc0*/  SHF.R.U64 R84, R84, 0x3, RZ ;  /* 0x0000000354547819 */ /* 0x000fe400000012ff */
[----:B------:R-:W-:-:S02]  /*22cd0*/  SHF.R.U64 R88, R88, 0x3, RZ ;  /* 0x0000000358587819 */ /* 0x000fc400000012ff */
[----:B------:R-:W-:Y:S01]  /*22ce0*/  SHF.R.U64 R5, R5, 0x3, RZ ;  /* 0x0000000305057819 */ /* 0x000fe200000012ff */
[----:B------:R-:W-:Y:S01]  /*22cf0*/  IMAD.IADD R3, R3, 0x1, R13 ;  /* 0x0000000103037824 */ /* 0x000fe200078e020d */
[----:B------:R-:W-:Y:S01]  /*22d00*/  LEA R12, R9, R220, 0x5 ;  /* 0x000000dc090c7211 */ /* 0x000fe200078e28ff */
        /* <DEDUP_REMOVED lines=11> */
[----:B------:R-:W-:Y:S01]  /*22dc0*/  SHF.R.S32.HI R10, RZ, 0x1f, R63 ;  /* 0x0000001fff0a7819 */ /* 0x000fe2000001143f */
[C---:B------:R-:W-:Y:S01]  /*22dd0*/  IMAD.WIDE.U32 R2, R221.reuse, UR4, R2 ;  /* 0x00000004dd027c25 */ /* 0x040fe2000f8e0002 */
[----:B------:R-:W5:Y:S03]  /*22de0*/  LD.E.128 R36, desc[UR42][R36.64] ;  /* 0x0000002a24247980 */ /* 0x000f66000c101d00 */
[----:B------:R-:W-:Y:S01]  /*22df0*/  IMAD.IADD R12, R112, 0x1, R12 ;  /* 0x00000001700c7824 */ /* 0x000fe200078e020c */
[----:B------:R-:W5:Y:S01]  /*22e00*/  LD.E.128 R4, desc[UR42][R4.64] ;  /* 0x0000002a04047980 */ /* 0x000f62000c101d00 */
[----:B------:R-:W-:Y:S01]  /*22e10*/  IMAD R3, R221, UR5, R3 ;  /* 0x00000005dd037c24 */ /* 0x000fe2000f8e0203 */
[----:B------:R-:W-:Y:S01]  /*22e20*/  ULDC.64 UR4, c[0x0][0xaf0] ;  /* 0x0002bc0000047ab9 */ /* 0x000fe20000000a00 */
[----:B0-----:R-:W-:Y:S01]  /*22e30*/  @P1 IMAD.HI.U32 R8, R12, R15, RZ ;  /* 0x0000000f0c081227 */ /* 0x001fe200078e00ff */
[----:B------:R-:W5:Y:S04]  /*22e40*/  LD.E.128 R76, desc[UR42][R76.64] ;  /* 0x0000002a4c4c7980 */ /* 0x000f68000c101d00 */
[----:B------:R-:W5:Y:S01]  /*22e50*/  LD.E.128 R80, desc[UR42][R80.64] ;  /* 0x0000002a50507980 */ /* 0x000f62000c101d00 */
[----:B------:R-:W-:-:S03]  /*22e60*/  IMAD R10, R10, UR4, RZ ;  /* 0x000000040a0a7c24 */ /* 0x000fc6000f8e02ff */
        /* <DEDUP_REMOVED lines=8> */
[----:B------:R-:W-:Y:S01]  /*22ef0*/  IMAD.MOV.U32 R9, RZ, RZ, R12 ;  /* 0x000000ffff097224 */ /* 0x000fe200078e000c */
[----:B--2---:R-:W-:Y:S01]  /*22f00*/  @P1 SHF.R.U32.HI R9, RZ, R21, R8 ;  /* 0x00000015ff091219 */ /* 0x004fe20000011608 */
[----:B------:R-:W-:-:S02]  /*22f10*/  IMAD R11, R63, UR5, R10 ;  /* 0x000000053f0b7c24 */ /* 0x000fc4000f8e020a */
[----:B------:R-:W-:Y:S01]  /*22f20*/  IMAD.WIDE.U32 R2, R63, UR4, R2 ;  /* 0x000000043f027c25 */ /* 0x000fe2000f8e0002 */
[----:B------:R-:W-:Y:S01]  /*22f30*/  SHF.R.S32.HI R8, RZ, 0x1f, R9 ;  /* 0x0000001fff087819 */ /* 0x000fe20000011409 */
[----:B------:R-:W-:Y:S02]  /*22f40*/  ULDC.64 UR4, c[0x0][0xae0] ;  /* 0x0002b80000047ab9 */ /* 0x000fe40000000a00 */
[----:B------:R-:W-:Y:S02]  /*22f50*/  IMAD.IADD R3, R3, 0x1, R11 ;  /* 0x0000000103037824 */ /* 0x000fe400078e020b */
[----:B------:R-:W-:Y:S02]  /*22f60*/  IMAD.MOV R11, RZ, RZ, -R9 ;  /* 0x000000ffff0b7224 */ /* 0x000fe400078e0a09 */
[----:B------:R-:W-:Y:S02]  /*22f70*/  IMAD R10, R8, UR4, RZ ;  /* 0x00000004080a7c24 */ /* 0x000fe4000f8e02ff */
[----:B------:R-:W-:-:S02]  /*22f80*/  IMAD R11, R110, R11, R12 ;  /* 0x0000000b6e0b7224 */ /* 0x000fc400078e020c */
[----:B------:R-:W-:Y:S02]  /*22f90*/  VIADD R8, R216, 0x38820 ;  /* 0x00038820d8087836 */ /* 0x000fe40000000000 */
[----:B------:R-:W-:-:S03]  /*22fa0*/  IMAD.WIDE.U32 R2, R9, UR4, R2 ;  /* 0x0000000409027c25 */ /* 0x000fc6000f8e0002 */
[----:B------:R-:W-:Y:S01]  /*22fb0*/  PRMT R8, RZ, 0x654, R8 ;  /* 0x00000654ff087816 */ /* 0x000fe20000000008 */
[----:B------:R-:W-:Y:S01]  /*22fc0*/  IMAD R13, R9, UR5, R10 ;  /* 0x00000005090d7c24 */ /* 0x000fe2000f8e020a */
[----:B------:R-:W-:Y:S01]  /*22fd0*/  SHF.R.S32.HI R9, RZ, 0x1f, R11 ;  /* 0x0000001fff097819 */ /* 0x000fe2000001140b */
[----:B------:R-:W-:Y:S01]  /*22fe0*/  ULDC.64 UR4, c[0x0][0xad8] ;  /* 0x0002b60000047ab9 */ /* 0x000fe20000000a00 */
[----:B0-----:R0:W-:Y:S01]  /*22ff0*/  SYNCS.ARRIVE.TRANS64.RED.A1T0 RZ, [R8+URZ], RZ ;  /* 0x000000ff08ff79a7 */ /* 0x0011e2000810043f */
[----:B------:R-:W-:Y:S02]  /*23000*/  IMAD.IADD R3, R3, 0x1, R13 ;  /* 0x0000000103037824 */ /* 0x000fe400078e020d */
[----:B------:R-:W-:-:S04]  /*23010*/  IMAD.WIDE.U32 R2, R11, UR4, R2 ;  /* 0x000000040b027c25 */ /* 0x000fc8000f8e0002 */
[----:B0-----:R-:W-:-:S04]  /*23020*/  IMAD R8, R9, UR4, RZ ;  /* 0x0000000409087c24 */ /* 0x001fc8000f8e02ff */
[----:B------:R-:W-:Y:S01]  /*23030*/  IMAD R11, R11, UR5, R8 ;  /* 0x000000050b0b7c24 */ /* 0x000fe2000f8e0208 */
[----:B------:R-:W-:Y:S02]  /*23040*/  ULDC.64 UR4, c[0x0][0xa80] ;  /* 0x0002a00000047ab9 */ /* 0x000fe40000000a00 */
[----:B------:R-:W-:Y:S01]  /*23050*/  LEA R21, P0, R2, UR4, 0x1 ;  /* 0x0000000402157c11 */ /* 0x000fe2000f8008ff */
[----:B------:R-:W-:Y:S01]  /*23060*/  IMAD.IADD R3, R3, 0x1, R11 ;  /* 0x0000000103037824 */ /* 0x000fe200078e020b */
[----:B------:R-:W-:Y:S01]  /*23070*/  UMOV UR4, 0xffffffff ;  /* 0xffffffff00047882 */ /* 0x000fe20000000000 */
[----:B------:R-:W-:-:S03]  /*23080*/  IADD3 R41, R220, R112, RZ ;  /* 0x00000070dc297210 */ /* 0x000fc60007ffe0ff */
[----:B------:R-:W-:Y:S01]  /*23090*/  LEA.HI.X R32, R2, UR5, R3, 0x1, P0 ;  /* 0x0000000502207c11 */ /* 0x000fe200080f0c03 */
[----:B------:R-:W-:Y:S06]  /*230a0*/  BRA.DIV UR4, `(.L_x_3265) ;  /* 0x0000012e04747947 */ /* 0x000fec000b800000 */
[----:B------:R0:W1:Y:S04]  /*230b0*/  SHFL.IDX PT, R20, R32, RZ, 0x181f ;  /* 0x00181fff20147589 */ /* 0x00006800000e0000 */
[----:B------:R0:W2:Y:S02]  /*230c0*/  SHFL.IDX PT, R14, R21, RZ, 0x181f ;  /* 0x00181fff150e7589 */ /* 0x0000a400000e0000 */
.L_x_3668:
        /* <DEDUP_REMOVED lines=11> */
[CC--:B--2---:R-:W-:Y:S02]  /*23180*/  @!P3 LEA R2, P5, R18.reuse, R14.reuse, 0x1 ;  /* 0x0000000e1202b211 */ /* 0x0c4fe400078a08ff */
[----:B------:R-:W-:Y:S02]  /*23190*/  @!P2 LEA R8, P4, R219, R14, 0x1 ;  /* 0x0000000edb08a211 */ /* 0x000fe400078808ff */
[----:B-1----:R-:W-:-:S05]  /*231a0*/  @!P3 LEA.HI.X R3, R18, R20, R19, 0x1, P5 ;  /* 0x000000141203b211 */ /* 0x002fca00028f0c13 */
[----:B-----5:R1:W-:Y:S01]  /*231b0*/  @!P3 ST.E.128 desc[UR42][R2.64], R4 ;  /* 0x000000040200b985 */ /* 0x0203e2000c101d2a */
[----:B---3--:R-:W-:Y:S02]  /*231c0*/  ISETP.GE.AND P1, PT, R42, UR4, PT ;  /* 0x000000042a007c0c */ /* 0x008fe4000bf26270 */
[----:B----4-:R-:W-:Y:S02]  /*231d0*/  ISETP.GE.AND P0, PT, R15, UR4, PT ;  /* 0x000000040f007c0c */ /* 0x010fe4000bf06270 */
[----:B------:R-:W-:-:S09]  /*231e0*/  @!P2 LEA.HI.X R9, R219, R20, R12, 0x1, P4 ;  /* 0x00000014db09a211 */ /* 0x000fd200020f0c0c */
[CC--:B------:R-:W-:Y:S02]  /*231f0*/  @!P1 LEA R10, P5, R42.reuse, R14.reuse, 0x1 ;  /* 0x0000000e2a0a9211 */ /* 0x0c0fe400078a08ff */
[C---:B------:R-:W-:Y:S02]  /*23200*/  @!P0 LEA R12, P4, R15.reuse, R14, 0x1 ;  /* 0x0000000e0f0c8211 */ /* 0x040fe400078808ff */
[-C--:B------:R-:W-:Y:S02]  /*23210*/  @!P1 LEA.HI.X R11, R42, R20.reuse, R43, 0x1, P5 ;  /* 0x000000142a0b9211 */ /* 0x080fe400028f0c2b */
[----:B------:R-:W-:Y:S01]  /*23220*/  @!P0 LEA.HI.X R13, R15, R20, R40, 0x1, P4 ;  /* 0x000000140f0d8211 */ /* 0x000fe200020f0c28 */
[----:B------:R1:W-:Y:S04]  /*23230*/  @!P2 ST.E.128 desc[UR42][R8.64], R44 ;  /* 0x0000002c0800a985 */ /* 0x0003e8000c101d2a */
[----:B------:R1:W-:Y:S04]  /*23240*/  @!P1 ST.E.128 desc[UR42][R10.64], R64 ;  /* 0x000000400a009985 */ /* 0x0003e8000c101d2a */
[----:B------:R1:W-:Y:S02]  /*23250*/  @!P0 ST.E.128 desc[UR42][R12.64], R80 ;  /* 0x000000500c008985 */ /* 0x0003e4000c101d2a */
.L_x_3267:
[----:B------:R-:W-:Y:S05]  /*23260*/  BSYNC B1 ;  /* 0x0000000000017941 */ /* 0x000fea0003800000 */
.L_x_3266:
[----:B------:R-:W-:-:S03]  /*23270*/  UMOV UR4, 0xffffffff ;  /* 0xffffffff00047882 */ /* 0x000fc60000000000 */
[----:B------:R-:W-:Y:S05]  /*23280*/  BRA.DIV UR4, `(.L_x_3268) ;  /* 0x0000012e04307947 */ /* 0x000fea000b800000 */
[----:B-1----:R1:W3:Y:S04]  /*23290*/  SHFL.IDX PT, R9, R32, 0x1, 0x181f ;  /* 0x00381f0020097f89 */ /* 0x0022e800000e0000 */
[----:B--2---:R1:W2:Y:S02]  /*232a0*/  SHFL.IDX PT, R14, R21, 0x1, 0x181f ;  /* 0x00381f00150e7f89 */ /* 0x0042a400000e0000 */
.L_x_3672:
        /* <DEDUP_REMOVED lines=26> */
.L_x_3270:
[----:B------:R-:W-:Y:S05]  /*23450*/  BSYNC B1 ;  /* 0x0000000000017941 */ /* 0x000fea0003800000 */
.L_x_3269:
[----:B------:R-:W-:-:S03]  /*23460*/  UMOV UR4, 0xffffffff ;  /* 0xffffffff00047882 */ /* 0x000fc60000000000 */
[----:B------:R-:W-:Y:S05]  /*23470*/  BRA.DIV UR4, `(.L_x_3271) ;  /* 0x0000012a04fc7947 */ /* 0x000fea000b800000 */
[----:B--23--:R2:W3:Y:S04]  /*23480*/  SHFL.IDX PT, R9, R32, 0x2, 0x181f ;  /* 0x00581f0020097f89 */ /* 0x00c4e800000e0000 */
[----:B------:R2:W4:Y:S02]  /*23490*/  SHFL.IDX PT, R14, R21, 0x2, 0x181f ;  /* 0x00581f00150e7f89 */ /* 0x00052400000e0000 */
.L_x_3676:
[----:B------:R-:W-:Y:S01]  /*234a0*/  VIADD R3, R41, 0x40 ;  /* 0x0000004029037836 */ /* 0x000fe20000000000 */
[----:B------:R-:W-:Y:S04]  /*234b0*/  BSSY B1, `(.L_x_3272) ;  /* 0x0000019000017945 */ /* 0x000fe80003800000 */
        /* <DEDUP_REMOVED lines=10> */
[CC--:B----4-:R-:W-:Y:S02]  /*23560*/  @!P3 LEA R2, P5, R18.reuse, R14.reuse, 0x1 ;  /* 0x0000000e1202b211 */ /* 0x0d0fe400078a08ff */
        /* <DEDUP_REMOVED lines=13> */
.L_x_3273:
[----:B------:R-:W-:Y:S05]  /*23640*/  BSYNC B1 ;  /* 0x0000000000017941 */ /* 0x000fea0003800000 */
.L_x_3272:
[----:B------:R-:W-:-:S03]  /*23650*/  UMOV UR4, 0xffffffff ;  /* 0xffffffff00047882 */ /* 0x000fc60000000000 */
[----:B------:R-:W-:Y:S05]  /*23660*/  BRA.DIV UR4, `(.L_x_3274) ;  /* 0x0000012a04c87947 */ /* 0x000fea000b800000 */
[----:B---3--:R3:W0:Y:S04]  /*23670*/  SHFL.IDX PT, R8, R32, 0x3, 0x181f ;  /* 0x00781f0020087f89 */ /* 0x00862800000e0000 */
[----:B----4-:R3:W4:Y:S02]  /*23680*/  SHFL.IDX PT, R14, R21, 0x3, 0x181f ;  /* 0x00781f00150e7f89 */ /* 0x01072400000e0000 */
.L_x_3680:
[----:B------:R-:W-:-:S05]  /*23690*/  VIADD R3, R41, 0x60 ;  /* 0x0000006029037836 */ /* 0x000fca0000000000 */
[----:B------:R-:W-:-:S13]  /*236a0*/  ISETP.GE.AND P0, PT, R3, R0, PT ;  /* 0x000000000300720c */ /* 0x000fda0003f06270 */
[----:B------:R-:W-:Y:S05]  /*236b0*/  @P0 BRA `(.L_x_3275) ;  /* 0x0000003c00180947 */ /* 0x000fea0003800000 */
[----:B------:R-:W2:Y:S01]  /*236c0*/  LDL R10, [R1+0x3c] ;  /* 0x00003c00010a7983 */ /* 0x000ea20000100800 */
[----:B------:R-:W-:-:S03]  /*236d0*/  ULDC UR4, c[0x0][0xac8] ;  /* 0x0002b20000047ab9 */ /* 0x000fc60000000800 */
[----:B------:R-:W3:Y:S04]  /*236e0*/  LDL R12, [R1+0x60] ;  /* 0x00006000010c7983 */ /* 0x000ee80000100800 */
[----:B------:R-:W3:Y:S04]  /*236f0*/  LDL R11, [R1+0x7c] ;  /* 0x00007c00010b7983 */ /* 0x000ee80000100800 */
[----:B------:R-:W3:Y:S01]  /*23700*/  LDL R9, [R1+0x40] ;  /* 0x0000400001097983 */ /* 0x000ee20000100800 */
[----:B------:R-:W-:Y:S02]  /*23710*/  ISETP.GE.AND P3, PT, R18, UR4, PT ;  /* 0x0000000412007c0c */ /* 0x000fe4000bf66270 */
[----:B------:R-:W-:-:S11]  /*23720*/  ISETP.GE.AND P4, PT, R219, UR4, PT ;  /* 0x00000004db007c0c */ /* 0x000fd6000bf86270 */
[CC--:B----4-:R-:W-:Y:S02]  /*23730*/  @!P3 LEA R2, P0, R18.reuse, R14.reuse, 0x1 ;  /* 0x0000000e1202b211 */ /* 0x0d0fe400078008ff */
[----:B-----5:R-:W-:Y:S02]  /*23740*/  @!P4 LEA R4, P1, R219, R14, 0x1 ;  /* 0x0000000edb04c211 */ /* 0x020fe400078208ff */
[----:B0-----:R-:W-:-:S05]  /*23750*/  @!P3 LEA.HI.X R3, R18, R8, R19, 0x1, P0 ;  /* 0x000000081203b211 */ /* 0x001fca00000f0c13 */
[----:B------:R0:W-:Y:S01]  /*23760*/  @!P3 ST.E.128 desc[UR42][R2.64], R36 ;  /* 0x000000240200b985 */ /* 0x0001e2000c101d2a */
[----:B--2---:R-:W-:Y:S02]  /*23770*/  ISETP.GE.AND P5, PT, R10, UR4, PT ;  /* 0x000000040a007c0c */ /* 0x004fe4000bfa6270 */
[----:B---3--:R-:W-:-:S11]  /*23780*/  @!P4 LEA.HI.X R5, R219, R8, R12, 0x1, P1 ;  /* 0x00000008db05c211 */ /* 0x008fd600008f0c0c */
[----:B------:R-:W-:-:S04]  /*23790*/  @!P5 LEA R6, P2, R10, R14, 0x1 ;  /* 0x0000000e0a06d211 */ /* 0x000fc800078408ff */
[----:B------:R-:W-:Y:S01]  /*237a0*/  @!P5 LEA.HI.X R7, R10, R8, R11, 0x1, P2 ;  /* 0x000000080a07d211 */ /* 0x000fe200010f0c0b */
[----:B------:R0:W-:Y:S04]  /*237b0*/  @!P4 ST.E.128 desc[UR42][R4.64], R56 ;  /* 0x000000380400c985 */ /* 0x0001e8000c101d2a */
[----:B------:R0:W-:Y:S01]  /*237c0*/  @!P5 ST.E.128 desc[UR42][R6.64], R76 ;  /* 0x0000004c0600d985 */ /* 0x0001e2000c101d2a */
[----:B------:R-:W-:-:S13]  /*237d0*/  ISETP.GE.AND P0, PT, R9, UR4, PT ;  /* 0x0000000409007c0c */ /* 0x000fda000bf06270 */
[----:B------:R-:W-:Y:S05]  /*237e0*/  @P0 BRA `(.L_x_3275) ;  /* 0x0000003800cc0947 */ /* 0x000fea0003800000 */
[----:B------:R-:W2:Y:S01]  /*237f0*/  LDL R10, [R1+0x78] ;  /* 0x00007800010a7983 */ /* 0x000ea20000100800 */
[----:B------:R-:W-:-:S04]  /*23800*/  LEA R14, P0, R9, R14, 0x1 ;  /* 0x0000000e090e7211 */ /* 0x000fc800078008ff */
[----:B--2---:R-:W-:-:S05]  /*23810*/  LEA.HI.X R15, R9, R8, R10, 0x1, P0 ;  /* 0x00000008090f7211 */ /* 0x004fca00000f0c0a */
[----:B------:R2:W-:Y:S01]  /*23820*/  ST.E.128 desc[UR42][R14.64], R92 ;  /* 0x0000005c0e007985 */ /* 0x0005e2000c101d2a */
[----:B------:R-:W-:Y:S05]  /*23830*/  BRA `(.L_x_3275) ;  /* 0x0000003800b87947 */ /* 0x000fea0003800000 */
.L_x_3264:
        /* <DEDUP_REMOVED lines=11> */
[----:B------:R-:W-:Y:S01]  /*238f0*/  IMAD.IADD R13, R13, 0x1, R15 ;  /* 0x000000010d0d7824 */ /* 0x000fe200078e020f */
[----:B------:R-:W-:Y:S01]  /*23900*/  SHF.R.S32.HI R15, RZ, 0x1f, R14 ;  /* 0x0000001fff0f7819 */ /* 0x000fe2000001140e */
[----:B------:R-:W-:-:S04]  /*23910*/  IMAD.WIDE.U32 R12, R221, UR4, R12 ;  /* 0x00000004dd0c7c25 */ /* 0x000fc8000f8e000c */
[----:B------:R-:W-:Y:S01]  /*23920*/  IMAD R13, R221, UR5, R13 ;  /* 0x00000005dd0d7c24 */ /* 0x000fe2000f8e020d */
[----:B------:R-:W-:Y:S02]  /*23930*/  ULDC.64 UR4, c[0x0][0xb40] ;  /* 0x0002d00000047ab9 */ /* 0x000fe40000000a00 */
[----:B------:R-:W-:Y:S02]  /*23940*/  IMAD R11, R11, UR4, RZ ;  /* 0x000000040b0b7c24 */ /* 0x000fe4000f8e02ff */
[----:B------:R-:W-:-:S04]  /*23950*/  IMAD.WIDE.U32 R12, R63, UR4, R12 ;  /* 0x000000043f0c7c25 */ /* 0x000fc8000f8e000c */
[----:B------:R-:W-:Y:S01]  /*23960*/  IMAD R11, R63, UR5, R11 ;  /* 0x000000053f0b7c24 */ /* 0x000fe2000f8e020b */
[----:B------:R-:W-:-:S03]  /*23970*/  ULDC.64 UR4, c[0x0][0xb48] ;  /* 0x0002d20000047ab9 */ /* 0x000fc60000000a00 */
[----:B------:R-:W-:Y:S02]  /*23980*/  IMAD.IADD R13, R13, 0x1, R11 ;  /* 0x000000010d0d7824 */ /* 0x000fe400078e020b */
[----:B------:R-:W-:Y:S02]  /*23990*/  IMAD.MOV R11, RZ, RZ, -R14 ;  /* 0x000000ffff0b7224 */ /* 0x000fe400078e0a0e */
[----:B------:R-:W-:-:S04]  /*239a0*/  IMAD.WIDE.U32 R12, R111, UR4, R12 ;  /* 0x000000046f0c7c25 */ /* 0x000fc8000f8e000c */
[----:B------:R-:W-:Y:S01]  /*239b0*/  IMAD R13, R111, UR5, R13 ;  /* 0x000000056f0d7c24 */ /* 0x000fe2000f8e020d */
[----:B------:R-:W-:Y:S01]  /*239c0*/  ULDC.64 UR4, c[0x0][0xb30] ;  /* 0x0002cc0000047ab9 */ /* 0x000fe20000000a00 */
[----:B------:R-:W-:Y:S02]  /*239d0*/  IMAD R11, R110, R11, R102 ;  /* 0x0000000b6e0b7224 */ /* 0x000fe400078e0266 */
[----:B------:R-:W-:Y:S02]  /*239e0*/  IMAD R15, R15, UR4, RZ ;  /* 0x000000040f0f7c24 */ /* 0x000fe4000f8e02ff */
[----:B------:R-:W-:-:S04]  /*239f0*/  IMAD.WIDE.U32 R12, R14, UR4, R12 ;  /* 0x000000040e0c7c25 */ /* 0x000fc8000f8e000c */
[----:B------:R-:W-:Y:S01]  /*23a00*/  IMAD R15, R14, UR5, R15 ;  /* 0x000000050e0f7c24 */ /* 0x000fe2000f8e020f */
[----:B------:R-:W-:Y:S01]  /*23a10*/  IADD3 R14, R216, 0x38820, RZ ;  /* 0x00038820d80e7810 */ /* 0x000fe20007ffe0ff */
[----:B------:R-:W-:Y:S02]  /*23a20*/  ULDC.64 UR4, c[0x0][0xb28] ;  /* 0x0002ca0000047ab9 */ /* 0x000fe40000000a00 */
[----:B------:R-:W-:Y:S01]  /*23a30*/  IMAD.IADD R13, R13, 0x1, R15 ;  /* 0x000000010d0d7824 */ /* 0x000fe200078e020f */
[----:B------:R-:W-:Y:S01]  /*23a40*/  PRMT R14, RZ, 0x654, R14 ;  /* 0x00000654ff0e7816 */ /* 0x000fe2000000000e */
[----:B------:R-:W-:-:S03]  /*23a50*/  IMAD.WIDE.U32 R12, R11, UR4, R12 ;  /* 0x000000040b0c7c25 */ /* 0x000fc6000f8e000c */
[----:B------:R0:W-:Y:S02]  /*23a60*/  SYNCS.ARRIVE.TRANS64.RED.A1T0 RZ, [R14+URZ], RZ ;  /* 0x000000ff0eff79a7 */ /* 0x0001e4000810043f */
[----:B0-----:R-:W-:-:S05]  /*23a70*/  SHF.R.S32.HI R14, RZ, 0x1f, R11 ;  /* 0x0000001fff0e7819 */ /* 0x001fca000001140b */
[----:B------:R-:W-:-:S04]  /*23a80*/  IMAD R14, R14, UR4, RZ ;  /* 0x000000040e0e7c24 */ /* 0x000fc8000f8e02ff */
        /* <DEDUP_REMOVED lines=9> */
.L_x_3683:
        /* <DEDUP_REMOVED lines=24> */
[----:B--2---:R-:W-:Y:S02]  /*23ca0*/  @!P0 IMAD.MOV.U32 R12, RZ, RZ, R11 ;  /* 0x000000ffff0c8224 */ /* 0x004fe400078e000b */
[----:B-1----:R-:W-:Y:S02]  /*23cb0*/  @!P0 IMAD.MOV.U32 R13, RZ, RZ, R42 ;  /* 0x000000ffff0d8224 */ /* 0x002fe400078e002a */
[----:B------:R-:W-:Y:S02]  /*23cc0*/  @!P0 IMAD.MOV.U32 R15, RZ, RZ, R204 ;  /* 0x000000ffff0f8224 */ /* 0x000fe400078e00cc */
[----:B------:R-:W-:-:S04]  /*23cd0*/  @!P0 IMAD.WIDE R12, R14, 0x4, R12 ;  /* 0x000000040e0c8825 */ /* 0x000fc800078e020c */
[----:B------:R-:W-:-:S05]  /*23ce0*/  @!P0 IMAD.MOV.U32 R14, RZ, RZ, R206 ;  /* 0x000000ffff0e8224 */ /* 0x000fca00078e00ce */
[----:B------:R1:W-:Y:S01]  /*23cf0*/  @!P0 ST.E.64 desc[UR42][R12.64], R14 ;  /* 0x0000000e0c008985 */ /* 0x0003e2000c101b2a */
[----:B----4-:R-:W-:-:S13]  /*23d00*/  ISETP.GE.AND P0, PT, R95, UR4, PT ;  /* 0x000000045f007c0c */ /* 0x010fda000bf06270 */
[C---:B-1----:R-:W-:Y:S01]  /*23d10*/  @!P0 LEA R12, P1, R95.reuse, R11, 0x2 ;  /* 0x0000000b5f0c8211 */ /* 0x042fe200078210ff */
[----:B------:R-:W-:Y:S01]  /*23d20*/  @!P0 IMAD.MOV.U32 R14, RZ, RZ, R207 ;  /* 0x000000ffff0e8224 */ /* 0x000fe200078e00cf */
[----:B------:R-:W-:Y:S02]  /*23d30*/  @!P0 MOV R15, R205 ;  /* 0x000000cd000f8202 */ /* 0x000fe40000000f00 */
[----:B-----5:R-:W-:Y:S02]  /*23d40*/  @!P0 LEA.HI.X R13, R95, R42, R108, 0x2, P1 ;  /* 0x0000002a5f0d8211 */ /* 0x020fe400008f146c */
[----:B------:R-:W2:Y:S04]  /*23d50*/  LDL R95, [R1+0xe4] ;  /* 0x0000e400015f7983 */ /* 0x000ea80000100800 */
[----:B------:R1:W-:Y:S01]  /*23d60*/  @!P0 ST.E.64 desc[UR42][R12.64], R14 ;  /* 0x0000000e0c008985 */ /* 0x0003e2000c101b2a */
[----:B------:R-:W-:-:S02]  /*23d70*/  ISETP.GE.AND P0, PT, R94, UR4, PT ;  /* 0x000000045e007c0c */ /* 0x000fc4000bf06270 */
[----:B------:R-:W-:Y:S01]  /*23d80*/  ISETP.GE.AND P1, PT, R63, UR4, PT ;  /* 0x000000043f007c0c */ /* 0x000fe2000bf26270 */
[----:B------:R-:W3:Y:S10]  /*23d90*/  LDL R108, [R1+0x160] ;  /* 0x00016000016c7983 */ /* 0x000ef40000100800 */
[----:B-1----:R-:W-:Y:S01]  /*23da0*/  @!P0 LEA R12, P2, R94, R11, 0x2 ;  /* 0x0000000b5e0c8211 */ /* 0x002fe200078410ff */
[----:B------:R-:W-:-:S02]  /*23db0*/  @!P0 IMAD.MOV.U32 R14, RZ, RZ, R202 ;  /* 0x000000ffff0e8224 */ /* 0x000fc400078e00ca */
[----:B------:R-:W-:Y:S01]  /*23dc0*/  @!P0 IMAD.MOV.U32 R15, RZ, RZ, R200 ;  /* 0x000000ffff0f8224 */ /* 0x000fe200078e00c8 */
[----:B------:R-:W-:Y:S02]  /*23dd0*/  @!P0 LEA.HI.X R13, R94, R42, R106, 0x2, P2 ;  /* 0x0000002a5e0d8211 */ /* 0x000fe400010f146a */
[----:B------:R-:W4:Y:S04]  /*23de0*/  LDL R94, [R1+0xe0] ;  /* 0x0000e000015e7983 */ /* 0x000f280000100800 */
[----:B------:R1:W-:Y:S01]  /*23df0*/  @!P0 ST.E.64 desc[UR42][R12.64], R14 ;  /* 0x0000000e0c008985 */ /* 0x0003e2000c101b2a */
[----:B------:R-:W-:-:S03]  /*23e00*/  ISETP.GE.AND P0, PT, R38, UR4, PT ;  /* 0x0000000426007c0c */ /* 0x000fc6000bf06270 */
[----:B------:R-:W5:Y:S01]  /*23e10*/  LDL R106, [R1+0xd0] ;  /* 0x0000d000016a7983 */ /* 0x000f620000100800 */
[----:B-1----:R-:W-:-:S04]  /*23e20*/  @!P1 LEA R12, P2, R63, R11, 0x2 ;  /* 0x0000000b3f0c9211 */ /* 0x002fc800078410ff */
[----:B------:R-:W-:Y:S02]  /*23e30*/  @!P1 LEA.HI.X R13, R63, R42, R105, 0x2, P2 ;  /* 0x0000002a3f0d9211 */ /* 0x000fe400010f1469 */
[----:B------:R-:W3:Y:S01]  /*23e40*/  LDL R63, [R1+0xdc] ;  /* 0x0000dc00013f7983 */ /* 0x000ee20000100800 */
[----:B------:R-:W-:Y:S02]  /*23e50*/  @!P1 IMAD.MOV.U32 R14, RZ, RZ, R203 ;  /* 0x000000ffff0e9224 */ /* 0x000fe400078e00cb */
[----:B------:R-:W-:Y:S01]  /*23e60*/  @!P1 IMAD.MOV.U32 R15, RZ, RZ, R201 ;  /* 0x000000ffff0f9224 */ /* 0x000fe200078e00c9 */
[----:B------:R-:W5:Y:S04]  /*23e70*/  LDL R105, [R1+0xd4] ;  /* 0x0000d40001697983 */ /* 0x000f680000100800 */
[----:B------:R1:W-:Y:S02]  /*23e80*/  @!P1 ST.E.64 desc[UR42][R12.64], R14 ;  /* 0x0000000e0c009985 */ /* 0x0003e4000c101b2a */
[----:B-1----:R-:W-:-:S04]  /*23e90*/  @!P0 LEA R12, P2, R38, R11, 0x2 ;  /* 0x0000000b260c8211 */ /* 0x002fc800078410ff */
[----:B------:R-:W-:Y:S02]  /*23ea0*/  @!P0 LEA.HI.X R13, R38, R42, R102, 0x2, P2 ;  /* 0x0000002a260d8211 */ /* 0x000fe400010f1466 */
[----:B------:R-:W5:Y:S01]  /*23eb0*/  LDL R102, [R1+0x15c] ;  /* 0x00015c0001667983 */ /* 0x000f620000100800 */
[----:B------:R-:W-:Y:S01]  /*23ec0*/  ISETP.GE.AND P1, PT, R39, UR4, PT ;  /* 0x0000000427007c0c */ /* 0x000fe2000bf26270 */
[----:B------:R-:W-:Y:S02]  /*23ed0*/  @!P0 IMAD.MOV.U32 R14, RZ, RZ, R198 ;  /* 0x000000ffff0e8224 */ /* 0x000fe400078e00c6 */
[----:B------:R-:W-:Y:S01]  /*23ee0*/  @!P0 IMAD.MOV.U32 R15, RZ, RZ, R196 ;  /* 0x000000ffff0f8224 */ /* 0x000fe200078e00c4 */
[----:B------:R-:W5:Y:S04]  /*23ef0*/  LDL R38, [R1+0xd8] ;  /* 0x0000d80001267983 */ /* 0x000f680000100800 */
[----:B------:R1:W-:Y:S01]  /*23f00*/  @!P0 ST.E.64 desc[UR42][R12.64], R14 ;  /* 0x0000000e0c008985 */ /* 0x0003e2000c101b2a */
[----:B------:R-:W-:-:S04]  /*23f10*/  ISETP.GE.AND P0, PT, R110, UR4, PT ;  /* 0x000000046e007c0c */ /* 0x000fc8000bf06270 */
[C---:B-1----:R-:W-:Y:S01]  /*23f20*/  @!P1 LEA R12, P2, R39.reuse, R11, 0x2 ;  /* 0x0000000b270c9211 */ /* 0x042fe200078410ff */
[----:B------:R-:W-:Y:S01]  /*23f30*/  @!P1 IMAD.MOV.U32 R14, RZ, RZ, R199 ;  /* 0x000000ffff0e9224 */ /* 0x000fe200078e00c7 */
[----:B------:R-:W-:Y:S02]  /*23f40*/  @!P1 MOV R15, R197 ;  /* 0x000000c5000f9202 */ /* 0x000fe40000000f00 */
[----:B------:R-:W-:Y:S02]  /*23f50*/  @!P1 LEA.HI.X R13, R39, R42, R43, 0x2, P2 ;  /* 0x0000002a270d9211 */ /* 0x000fe400010f142b */
[----:B------:R-:W5:Y:S04]  /*23f60*/  LDL R39, [R1+0x158] ;  /* 0x0001580001277983 */ /* 0x000f680000100800 */
[----:B------:R1:W-:Y:S04]  /*23f70*/  @!P1 ST.E.64 desc[UR42][R12.64], R14 ;  /* 0x0000000e0c009985 */ /* 0x0003e8000c101b2a */
[----:B------:R-:W5:Y:S01]  /*23f80*/  LDL R43, [R1+0xcc] ;  /* 0x0000cc00012b7983 */ /* 0x000f620000100800 */
[----:B-1----:R-:W-:Y:S01]  /*23f90*/  @!P0 LEA R12, P2, R110, R11, 0x2 ;  /* 0x0000000b6e0c8211 */ /* 0x002fe200078410ff */
[----:B------:R-:W-:-:S02]  /*23fa0*/  @!P0 IMAD.MOV.U32 R14, RZ, RZ, R194 ;  /* 0x000000ffff0e8224 */ /* 0x000fc400078e00c2 */
[----:B------:R-:W-:Y:S01]  /*23fb0*/  @!P0 IMAD.MOV.U32 R15, RZ, RZ, R192 ;  /* 0x000000ffff0f8224 */ /* 0x000fe200078e00c0 */
[----:B------:R-:W-:Y:S02]  /*23fc0*/  @!P0 LEA.HI.X R13, R110, R42, R111, 0x2, P2 ;  /* 0x0000002a6e0d8211 */ /* 0x000fe400010f146f */
[----:B------:R-:W5:Y:S04]  /*23fd0*/  LDL R110, [R1+0x154] ;  /* 0x00015400016e7983 */ /* 0x000f680000100800 */
[----:B------:R1:W-:Y:S04]  /*23fe0*/  @!P0 ST.E.64 desc[UR42][R12.64], R14 ;  /* 0x0000000e0c008985 */ /* 0x0003e8000c101b2a */
[----:B------:R-:W5:Y:S01]  /*23ff0*/  LDL R111, [R1+0x150] ;  /* 0x00015000016f7983 */ /* 0x000f620000100800 */
[----:B--2---:R-:W-:-:S13]  /*24000*/  ISETP.GE.AND P1, PT, R95, UR4, PT ;  /* 0x000000045f007c0c */ /* 0x004fda000bf26270 */
[C---:B-1----:R-:W-:Y:S01]  /*24010*/  @!P1 LEA R12, P2, R95.reuse, R11, 0x2 ;  /* 0x0000000b5f0c9211 */ /* 0x042fe200078410ff */
[----:B------:R-:W-:Y:S02]  /*24020*/  @!P1 IMAD.MOV.U32 R14, RZ, RZ, R195 ;  /* 0x000000ffff0e9224 */ /* 0x000fe400078e00c3 */
[----:B------:R-:W-:Y:S01]  /*24030*/  @!P1 IMAD.MOV.U32 R15, RZ, RZ, R193 ;  /* 0x000000ffff0f9224 */ /* 0x000fe200078e00c1 */
[----:B------:R-:W-:Y:S02]  /*24040*/  @!P1 LEA.HI.X R13, R95, R42, R109, 0x2, P2 ;  /* 0x0000002a5f0d9211 */ /* 0x000fe400010f146d */
[----:B------:R-:W2:Y:S01]  /*24050*/  LDL R95, [R1+0xc4] ;  /* 0x0000c400015f7983 */ /* 0x000ea20000100800 */
[----:B----4-:R-:W-:-:S03]  /*24060*/  ISETP.GE.AND P0, PT, R94, UR4, PT ;  /* 0x000000045e007c0c */ /* 0x010fc6000bf06270 */
[----:B------:R1:W-:Y:S04]  /*24070*/  @!P1 ST.E.64 desc[UR42][R12.64], R14 ;  /* 0x0000000e0c009985 */ /* 0x0003e8000c101b2a */
[----:B------:R-:W4:Y:S06]  /*24080*/  LDL R109, [R1+0xb8] ;  /* 0x0000b800016d7983 */ /* 0x000f2c0000100800 */
[C---:B-1----:R-:W-:Y:S01]  /*24090*/  @!P0 LEA R12, P1, R94.reuse, R11, 0x2 ;  /* 0x0000000b5e0c8211 */ /* 0x042fe200078210ff */
[----:B------:R-:W-:Y:S01]  /*240a0*/  @!P0 IMAD.MOV.U32 R14, RZ, RZ, R190 ;  /* 0x000000ffff0e8224 */ /* 0x000fe200078e00be */
[----:B---3--:R-:W-:Y:S01]  /*240b0*/  ISETP.GE.AND P2, PT, R63, UR4, PT ;  /* 0x000000043f007c0c */ /* 0x008fe2000bf46270 */
[----:B------:R-:W-:Y:S01]  /*240c0*/  @!P0 IMAD.MOV.U32 R15, RZ, RZ, R188 ;  /* 0x000000ffff0f8224 */ /* 0x000fe200078e00bc */
[----:B------:R-:W-:-:S02]  /*240d0*/  @!P0 LEA.HI.X R13, R94, R42, R108, 0x2, P1 ;  /* 0x0000002a5e0d8211 */ /* 0x000fc400008f146c */
[----:B------:R-:W3:Y:S04]  /*240e0*/  LDL R94, [R1+0x14c] ;  /* 0x00014c00015e7983 */ /* 0x000ee80000100800 */
[----:B------:R1:W-:Y:S04]  /*240f0*/  @!P0 ST.E.64 desc[UR42][R12.64], R14 ;  /* 0x0000000e0c008985 */ /* 0x0003e8000c101b2a */
[----:B------:R-:W4:Y:S01]  /*24100*/  LDL R108, [R1+0xbc] ;  /* 0x0000bc00016c7983 */ /* 0x000f220000100800 */
[----:B-1----:R-:W-:-:S04]  /*24110*/  @!P2 LEA R12, P1, R63, R11, 0x2 ;  /* 0x0000000b3f0ca211 */ /* 0x002fc800078210ff */
[----:B-----5:R-:W-:Y:S02]  /*24120*/  @!P2 LEA.HI.X R13, R63, R42, R102, 0x2, P1 ;  /* 0x0000002a3f0da211 */ /* 0x020fe400008f1466 */
[----:B------:R-:W5:Y:S04]  /*24130*/  LDL R63, [R1+0xc0] ;  /* 0x0000c000013f7983 */ /* 0x000f680000100800 */
[----:B------:R-:W4:Y:S01]  /*24140*/  LDL R102, [R1+0x144] ;  /* 0x0001440001667983 */ /* 0x000f220000100800 */
[----:B------:R-:W-:Y:S01]  /*24150*/  ISETP.GE.AND P0, PT, R38, UR4, PT ;  /* 0x0000000426007c0c */ /* 0x000fe2000bf06270 */
[----:B------:R-:W-:Y:S01]  /*24160*/  @!P2 IMAD.MOV.U32 R14, RZ, RZ, R191 ;  /* 0x000000ffff0ea224 */ /* 0x000fe200078e00bf */
[----:B------:R-:W-:Y:S02]  /*24170*/  @!P2 MOV R15, R189 ;  /* 0x000000bd000fa202 */ /* 0x000fe40000000f00 */
[----:B------:R-:W-:-:S03]  /*24180*/  ISETP.GE.AND P1, PT, R105, UR4, PT ;  /* 0x0000000469007c0c */ /* 0x000fc6000bf26270 */
[----:B------:R1:W-:Y:S01]  /*24190*/  @!P2 ST.E.64 desc[UR42][R12.64], R14 ;  /* 0x0000000e0c00a985 */ /* 0x0003e2000c101b2a */
[----:B------:R-:W-:-:S05]  /*241a0*/  ISETP.GE.AND P2, PT, R106, UR4, PT ;  /* 0x000000046a007c0c */ /* 0x000fca000bf46270 */
[----:B-1----:R-:W-:-:S04]  /*241b0*/  @!P0 LEA R14, P3, R38, R11, 0x2 ;  /* 0x0000000b260e8211 */ /* 0x002fc800078610ff */
[-C--:B------:R-:W-:Y:S01]  /*241c0*/  @!P0 LEA.HI.X R15, R38, R42.reuse, R39, 0x2, P3 ;  /* 0x0000002a260f8211 */ /* 0x080fe200018f1427 */
[----:B------:R-:W-:Y:S02]  /*241d0*/  @!P0 IMAD.MOV.U32 R38, RZ, RZ, R187 ;  /* 0x000000ffff268224 */ /* 0x000fe400078e00bb */
[----:B------:R-:W-:Y:S01]  /*241e0*/  @!P0 IMAD.MOV.U32 R39, RZ, RZ, R185 ;  /* 0x000000ffff278224 */ /* 0x000fe200078e00b9 */
[----:B------:R-:W-:Y:S02]  /*241f0*/  ISETP.GE.AND P3, PT, R43, UR4, PT ;  /* 0x000000042b007c0c */ /* 0x000fe4000bf66270 */
[CC--:B------:R-:W-:Y:S02]  /*24200*/  @!P1 LEA R12, P4, R105.reuse, R11.reuse, 0x2 ;  /* 0x0000000b690c9211 */ /* 0x0c0fe400078810ff */
[----:B------:R1:W-:Y:S01]  /*24210*/  @!P0 ST.E.64 desc[UR42][R14.64], R38 ;  /* 0x000000260e008985 */ /* 0x0003e2000c101b2a */
[----:B------:R-:W-:Y:S02]  /*24220*/  ISETP.GE.AND P0, PT, R116, UR4, PT ;  /* 0x0000000474007c0c */ /* 0x000fe4000bf06270 */
[----:B------:R-:W-:Y:S01]  /*24230*/  @!P1 LEA.HI.X R13, R105, R42, R110, 0x2, P4 ;  /* 0x0000002a690d9211 */ /* 0x000fe200020f146e */
[----:B-1----:R-:W-:Y:S01]  /*24240*/  @!P1 IMAD.MOV.U32 R38, RZ, RZ, R186 ;  /* 0x000000ffff269224 */ /* 0x002fe200078e00ba */
[----:B------:R-:W4:Y:S01]  /*24250*/  LDL R105, [R1+0xb4] ;  /* 0x0000b40001697983 */ /* 0x000f220000100800 */
[----:B------:R-:W-:Y:S01]  /*24260*/  @!P1 IMAD.MOV.U32 R39, RZ, RZ, R184 ;  /* 0x000000ffff279224 */ /* 0x000fe200078e00b8 */
[----:B------:R-:W-:-:S02]  /*24270*/  @!P2 LEA R14, P4, R106, R11, 0x2 ;  /* 0x0000000b6a0ea211 */ /* 0x000fc400078810ff */
[----:B------:R-:W4:Y:S04]  /*24280*/  LDL R110, [R1+0x13c] ;  /* 0x00013c00016e7983 */ /* 0x000f280000100800 */
[----:B------:R1:W-:Y:S01]  /*24290*/  @!P1 ST.E.64 desc[UR42][R12.64], R38 ;  /* 0x000000260c009985 */ /* 0x0003e2000c101b2a */
[----:B------:R-:W-:-:S03]  /*242a0*/  @!P2 LEA.HI.X R15, R106, R42, R111, 0x2, P4 ;  /* 0x0000002a6a0fa211 */ /* 0x000fc600020f146f */
[----:B------:R-:W4:Y:S04]  /*242b0*/  LDL R111, [R1+0x138] ;  /* 0x00013800016f7983 */ /* 0x000f280000100800 */
[----:B------:R-:W4:Y:S01]  /*242c0*/  LDL R106, [R1+0x134] ;  /* 0x00013400016a7983 */ /* 0x000f220000100800 */
[----:B-1----:R-:W-:Y:S01]  /*242d0*/  @!P3 LEA R12, P5, R43, R11, 0x2 ;  /* 0x0000000b2b0cb211 */ /* 0x002fe200078a10ff */
[----:B------:R-:W-:Y:S02]  /*242e0*/  @!P2 IMAD.MOV.U32 R38, RZ, RZ, R183 ;  /* 0x000000ffff26a224 */ /* 0x000fe400078e00b7 */
[----:B------:R-:W-:-:S05]  /*242f0*/  @!P2 IMAD.MOV.U32 R39, RZ, RZ, R181 ;  /* 0x000000ffff27a224 */ /* 0x000fca00078e00b5 */
[----:B------:R1:W-:Y:S02]  /*24300*/  @!P2 ST.E.64 desc[UR42][R14.64], R38 ;  /* 0x000000260e00a985 */ /* 0x0003e4000c101b2a */
[----:B-1----:R-:W-:Y:S01]  /*24310*/  @!P3 IMAD.MOV.U32 R38, RZ, RZ, R182 ;  /* 0x000000ffff26b224 */ /* 0x002fe200078e00b6 */
[----:B------:R-:W-:Y:S02]  /*24320*/  @!P3 MOV R39, R180 ;  /* 0x000000b40027b202 */ /* 0x000fe40000000f00 */
[----:B------:R-:W-:-:S04]  /*24330*/  @!P0 LEA R14, P4, R116, R11, 0x2 ;  /* 0x0000000b740e8211 */ /* 0x000fc800078810ff */
[-C--:B------:R-:W-:Y:S02]  /*24340*/  @!P0 LEA.HI.X R15, R116, R42.reuse, R117, 0x2, P4 ;  /* 0x0000002a740f8211 */ /* 0x080fe400020f1475 */
[----:B------:R-:W4:Y:S04]  /*24350*/  LDL R117, [R1+0x124] ;  /* 0x0001240001757983 */ /* 0x000f280000100800 */
[----:B------:R-:W4:Y:S01]  /*24360*/  LDL R116, [R1+0x120] ;  /* 0x0001200001747983 */ /* 0x000f220000100800 */
[----:B--2---:R-:W-:Y:S02]  /*24370*/  ISETP.GE.AND P1, PT, R95, UR4, PT ;  /* 0x000000045f007c0c */ /* 0x004fe4000bf26270 */
[----:B---3--:R-:W-:Y:S02]  /*24380*/  @!P3 LEA.HI.X R13, R43, R42, R94, 0x2, P5 ;  /* 0x0000002a2b0db211 */ /* 0x008fe400028f145e */
[----:B------:R-:W2:Y:S04]  /*24390*/  LDL R94, [R1+0xb0] ;  /* 0x0000b000015e7983 */ /* 0x000ea80000100800 */
[----:B------:R-:W3:Y:S04]  /*243a0*/  LDL R43, [R1+0xac] ;  /* 0x0000ac00012b7983 */ /* 0x000ee80000100800 */
[----:B------:R1:W-:Y:S01]  /*243b0*/  @!P3 ST.E.64 desc[UR42][R12.64], R38 ;  /* 0x000000260c00b985 */ /* 0x0003e2000c101b2a */
[----:B-----5:R-:W-:-:S02]  /*243c0*/  ISETP.GE.AND P2, PT, R63, UR4, PT ;  /* 0x000000043f007c0c */ /* 0x020fc4000bf46270 */
[CC--:B-1----:R-:W-:Y:S01]  /*243d0*/  @!P1 LEA R12, P5, R95.reuse, R11.reuse, 0x2 ;  /* 0x0000000b5f0c9211 */ /* 0x0c2fe200078a10ff */
[----:B------:R-:W-:Y:S02]  /*243e0*/  @!P0 IMAD.MOV.U32 R38, RZ, RZ, R179 ;  /* 0x000000ffff268224 */ /* 0x000fe400078e00b3 */
[----:B------:R-:W-:Y:S01]  /*243f0*/  @!P0 IMAD.MOV.U32 R39, RZ, RZ, R177 ;  /* 0x000000ffff278224 */ /* 0x000fe200078e00b1 */
[----:B----4-:R-:W-:Y:S02]  /*24400*/  @!P1 LEA.HI.X R13, R95, R42, R102, 0x2, P5 ;  /* 0x0000002a5f0d9211 */ /* 0x010fe400028f1466 */
[----:B------:R-:W4:Y:S04]  /*24410*/  LDL R102, [R1+0x130] ;  /* 0x0001300001667983 */ /* 0x000f280000100800 */
[----:B------:R1:W-:Y:S04]  /*24420*/  @!P0 ST.E.64 desc[UR42][R14.64], R38 ;  /* 0x000000260e008985 */ /* 0x0003e8000c101b2a */
[----:B------:R-:W5:Y:S01]  /*24430*/  LDL R95, [R1+0xa4] ;  /* 0x0000a400015f7983 */ /* 0x000f620000100800 */
[----:B-1----:R-:W-:-:S04]  /*24440*/  @!P2 LEA R14, P4, R63, R11, 0x2 ;  /* 0x0000000b3f0ea211 */ /* 0x002fc800078810ff */
[----:B------:R-:W-:Y:S02]  /*24450*/  @!P2 LEA.HI.X R15, R63, R42, R112, 0x2, P4 ;  /* 0x0000002a3f0fa211 */ /* 0x000fe400020f1470 */
[----:B------:R-:W5:Y:S01]  /*24460*/  LDL R63, [R1+0x12c] ;  /* 0x00012c00013f7983 */ /* 0x000f620000100800 */
[----:B------:R-:W-:Y:S01]  /*24470*/  ISETP.GE.AND P3, PT, R108, UR4, PT ;  /* 0x000000046c007c0c */ /* 0x000fe2000bf66270 */
[----:B------:R-:W-:Y:S02]  /*24480*/  @!P1 IMAD.MOV.U32 R38, RZ, RZ, R178 ;  /* 0x000000ffff269224 */ /* 0x000fe400078e00b2 */
[----:B------:R-:W-:Y:S01]  /*24490*/  @!P1 IMAD.MOV.U32 R39, RZ, RZ, R176 ;  /* 0x000000ffff279224 */ /* 0x000fe200078e00b0 */
[----:B------:R-:W-:Y:S01]  /*244a0*/  ISETP.GE.AND P0, PT, R109, UR4, PT ;  /* 0x000000046d007c0c */ /* 0x000fe2000bf06270 */
[----:B------:R-:W5:Y:S04]  /*244b0*/  LDL R112, [R1+0xa0] ;  /* 0x0000a00001707983 */ /* 0x000f680000100800 */
[----:B------:R1:W-:Y:S01]  /*244c0*/  @!P1 ST.E.64 desc[UR42][R12.64], R38 ;  /* 0x000000260c009985 */ /* 0x0003e2000c101b2a */
[----:B------:R-:W-:-:S03]  /*244d0*/  ISETP.GE.AND P1, PT, R105, UR4, PT ;  /* 0x0000000469007c0c */ /* 0x000fc6000bf26270 */
[C---:B-1----:R-:W-:Y:S01]  /*244e0*/  @!P3 LEA R12, P5, R108.reuse, R11, 0x2 ;  /* 0x0000000b6c0cb211 */ /* 0x042fe200078a10ff */
[----:B------:R-:W-:Y:S02]  /*244f0*/  @!P2 IMAD.MOV.U32 R38, RZ, RZ, R175 ;  /* 0x000000ffff26a224 */ /* 0x000fe400078e00af */
[----:B------:R-:W-:Y:S01]  /*24500*/  @!P2 IMAD.MOV.U32 R39, RZ, RZ, R173 ;  /* 0x000000ffff27a224 */ /* 0x000fe200078e00ad */
[----:B------:R-:W-:Y:S02]  /*24510*/  @!P3 LEA.HI.X R13, R108, R42, R110, 0x2, P5 ;  /* 0x0000002a6c0db211 */ /* 0x000fe400028f146e */
[----:B------:R-:W5:Y:S04]  /*24520*/  LDL R110, [R1+0x9c] ;  /* 0x00009c00016e7983 */ /* 0x000f680000100800 */
[----:B------:R1:W-:Y:S04]  /*24530*/  @!P2 ST.E.64 desc[UR42][R14.64], R38 ;  /* 0x000000260e00a985 */ /* 0x0003e8000c101b2a */
[----:B------:R-:W5:Y:S01]  /*24540*/  LDL R108, [R1+0x98] ;  /* 0x00009800016c7983 */ /* 0x000f620000100800 */
[----:B-1----:R-:W-:Y:S01]  /*24550*/  @!P3 IMAD.MOV.U32 R38, RZ, RZ, R174 ;  /* 0x000000ffff26b224 */ /* 0x002fe200078e00ae */
[----:B------:R-:W-:-:S02]  /*24560*/  @!P3 MOV R39, R172 ;  /* 0x000000ac0027b202 */ /* 0x000fc40000000f00 */
[----:B------:R-:W-:-:S03]  /*24570*/  @!P0 LEA R14, P5, R109, R11, 0x2 ;  /* 0x0000000b6d0e8211 */ /* 0x000fc600078a10ff */
[----:B------:R1:W-:Y:S01]  /*24580*/  @!P3 ST.E.64 desc[UR42][R12.64], R38 ;  /* 0x000000260c00b985 */ /* 0x0003e2000c101b2a */
[----:B------:R-:W-:-:S03]  /*24590*/  @!P0 LEA.HI.X R15, R109, R42, R111, 0x2, P5 ;  /* 0x0000002a6d0f8211 */ /* 0x000fc600028f146f */
[----:B------:R-:W5:Y:S04]  /*245a0*/  LDL R111, [R1+0x11c] ;  /* 0x00011c00016f7983 */ /* 0x000f680000100800 */
[----:B------:R-:W5:Y:S01]  /*245b0*/  LDL R109, [R1+0x118] ;  /* 0x00011800016d7983 */ /* 0x000f620000100800 */
[C---:B-1----:R-:W-:Y:S01]  /*245c0*/  @!P1 LEA R12, P3, R105.reuse, R11, 0x2 ;  /* 0x0000000b690c9211 */ /* 0x042fe200078610ff */
[----:B------:R-:W-:Y:S02]  /*245d0*/  @!P0 IMAD.MOV.U32 R38, RZ, RZ, R171 ;  /* 0x000000ffff268224 */ /* 0x000fe400078e00ab */
[----:B------:R-:W-:Y:S01]  /*245e0*/  @!P0 IMAD.MOV.U32 R39, RZ, RZ, R169 ;  /* 0x000000ffff278224 */ /* 0x000fe200078e00a9 */
[----:B------:R-:W-:Y:S02]  /*245f0*/  @!P1 LEA.HI.X R13, R105, R42, R106, 0x2, P3 ;  /* 0x0000002a690d9211 */ /* 0x000fe400018f146a */
[----:B------:R-:W5:Y:S04]  /*24600*/  LDL R105, [R1+0x94] ;  /* 0x0000940001697983 */ /* 0x000f680000100800 */
[----:B------:R1:W-:Y:S04]  /*24610*/  @!P0 ST.E.64 desc[UR42][R14.64], R38 ;  /* 0x000000260e008985 */ /* 0x0003e8000c101b2a */
[----:B------:R-:W5:Y:S01]  /*24620*/  LDL R106, [R1+0x114] ;  /* 0x00011400016a7983 */ /* 0x000f620000100800 */
[----:B-1----:R-:W-:-:S02]  /*24630*/  @!P1 IMAD.MOV.U32 R38, RZ, RZ, R170 ;  /* 0x000000ffff269224 */ /* 0x002fc400078e00aa */
[----:B------:R-:W-:-:S05]  /*24640*/  @!P1 IMAD.MOV.U32 R39, RZ, RZ, R168 ;  /* 0x000000ffff279224 */ /* 0x000fca00078e00a8 */
[----:B------:R1:W-:Y:S01]  /*24650*/  @!P1 ST.E.64 desc[UR42][R12.64], R38 ;  /* 0x000000260c009985 */ /* 0x0003e2000c101b2a */
[----:B------:R-:W-:Y:S02]  /*24660*/  ISETP.GE.AND P0, PT, R118, UR4, PT ;  /* 0x0000000476007c0c */ /* 0x000fe4000bf06270 */
[----:B--2---:R-:W-:Y:S02]  /*24670*/  ISETP.GE.AND P2, PT, R94, UR4, PT ;  /* 0x000000045e007c0c */ /* 0x004fe4000bf46270 */
[----:B---3--:R-:W-:-:S11]  /*24680*/  ISETP.GE.AND P4, PT, R43, UR4, PT ;  /* 0x000000042b007c0c */ /* 0x008fd6000bf86270 */
[CC--:B------:R-:W-:Y:S01]  /*24690*/  @!P2 LEA R14, P3, R94.reuse, R11.reuse, 0x2 ;  /* 0x0000000b5e0ea211 */ /* 0x0c0fe200078610ff */
[----:B-1----:R-:W-:Y:S01]  /*246a0*/  @!P2 IMAD.MOV.U32 R38, RZ, RZ, R147 ;  /* 0x000000ffff26a224 */ /* 0x002fe200078e0093 */
[----:B------:R-:W-:Y:S01]  /*246b0*/  @!P4 LEA R12, P5, R43, R11, 0x2 ;  /* 0x0000000b2b0cc211 */ /* 0x000fe200078a10ff */
[----:B------:R-:W-:Y:S02]  /*246c0*/  @!P2 IMAD.MOV.U32 R39, RZ, RZ, R100 ;  /* 0x000000ffff27a224 */ /* 0x000fe400078e0064 */
[----:B------:R-:W2:Y:S01]  /*246d0*/  LDL R100, [R1+0x110] ;  /* 0x0001100001647983 */ /* 0x000ea20000100800 */
[----:B----4-:R-:W-:-:S03]  /*246e0*/  @!P2 LEA.HI.X R15, R94, R42, R102, 0x2, P3 ;  /* 0x0000002a5e0fa211 */ /* 0x010fc600018f1466 */
[----:B------:R-:W3:Y:S04]  /*246f0*/  LDL R102, [R1+0x90] ;  /* 0x0000900001667983 */ /* 0x000ee80000100800 */
[----:B------:R-:W4:Y:S01]  /*24700*/  LDL R94, [R1+0x8c] ;  /* 0x00008c00015e7983 */ /* 0x000f220000100800 */
[----:B-----5:R-:W-:-:S03]  /*24710*/  ISETP.GE.AND P1, PT, R95, UR4, PT ;  /* 0x000000045f007c0c */ /* 0x020fc6000bf26270 */
[----:B------:R1:W-:Y:S01]  /*24720*/  @!P2 ST.E.64 desc[UR42][R14.64], R38 ;  /* 0x000000260e00a985 */ /* 0x0003e2000c101b2a */
[----:B------:R-:W-:-:S03]  /*24730*/  @!P4 LEA.HI.X R13, R43, R42, R63, 0x2, P5 ;  /* 0x0000002a2b0dc211 */ /* 0x000fc600028f143f */
[----:B------:R-:W5:Y:S01]  /*24740*/  LDL R63, [R1+0x88] ;  /* 0x00008800013f7983 */ /* 0x000f620000100800 */
[----:B-1----:R-:W-:-:S03]  /*24750*/  @!P4 IMAD.MOV.U32 R14, RZ, RZ, R104 ;  /* 0x000000ffff0ec224 */ /* 0x002fc600078e0068 */
[----:B------:R-:W5:Y:S01]  /*24760*/  LDL R43, [R1+0x84] ;  /* 0x00008400012b7983 */ /* 0x000f620000100800 */
[----:B------:R-:W-:-:S03]  /*24770*/  @!P4 MOV R15, R53 ;  /* 0x00000035000fc202 */ /* 0x000fc60000000f00 */
[----:B------:R-:W5:Y:S04]  /*24780*/  LDL R53, [R1+0x108] ;  /* 0x0001080001357983 */ /* 0x000f680000100800 */
[----:B------:R1:W-:Y:S02]  /*24790*/  @!P4 ST.E.64 desc[UR42][R12.64], R14 ;  /* 0x0000000e0c00c985 */ /* 0x0003e4000c101b2a */
[----:B-1----:R-:W-:-:S04]  /*247a0*/  @!P1 LEA R12, P5, R95, R11, 0x2 ;  /* 0x0000000b5f0c9211 */ /* 0x002fc800078a10ff */
[----:B------:R-:W-:Y:S02]  /*247b0*/  @!P1 LEA.HI.X R13, R95, R42, R117, 0x2, P5 ;  /* 0x0000002a5f0d9211 */ /* 0x000fe400028f1475 */
[----:B------:R-:W5:Y:S01]  /*247c0*/  LDL R95, [R1+0x10c] ;  /* 0x00010c00015f7983 */ /* 0x000f620000100800 */
[----:B------:R-:W-:-:S03]  /*247d0*/  @!P0 IMAD.MOV.U32 R14, RZ, RZ, R3 ;  /* 0x000000ffff0e8224 */ /* 0x000fc600078e0003 */
[----:B------:R-:W5:Y:S01]  /*247e0*/  LDL R3, [R1+0x104] ;  /* 0x0001040001037983 */ /* 0x000f620000100800 */
[----:B------:R-:W-:Y:S02]  /*247f0*/  ISETP.GE.AND P2, PT, R112, UR4, PT ;  /* 0x0000000470007c0c */ /* 0x000fe4000bf46270 */
[----:B------:R-:W-:Y:S02]  /*24800*/  @!P0 LEA R38, P3, R118, R11, 0x2 ;  /* 0x0000000b76268211 */ /* 0x000fe400078610ff */
[----:B------:R-:W-:Y:S01]  /*24810*/  ISETP.GE.AND P4, PT, R110, UR4, PT ;  /* 0x000000046e007c0c */ /* 0x000fe2000bf86270 */
[----:B------:R-:W-:Y:S01]  /*24820*/  @!P0 IMAD.MOV.U32 R15, RZ, RZ, R4 ;  /* 0x000000ffff0f8224 */ /* 0x000fe200078e0004 */
[----:B------:R-:W-:Y:S02]  /*24830*/  @!P0 LEA.HI.X R39, R118, R42, R119, 0x2, P3 ;  /* 0x0000002a76278211 */ /* 0x000fe400018f1477 */
[----:B------:R-:W-:-:S03]  /*24840*/  ISETP.GE.AND P3, PT, R108, UR4, PT ;  /* 0x000000046c007c0c */ /* 0x000fc6000bf66270 */
[----:B------:R1:W-:Y:S04]  /*24850*/  @!P0 ST.E.64 desc[UR42][R38.64], R14 ;  /* 0x0000000e26008985 */ /* 0x0003e8000c101b2a */
[----:B------:R0:W-:Y:S02]  /*24860*/  @!P1 ST.E.64 desc[UR42][R12.64], R54 ;  /* 0x000000360c009985 */ /* 0x0001e4000c101b2a */
[-C--:B------:R-:W-:Y:S02]  /*24870*/  @!P4 LEA R4, P1, R110, R11.reuse, 0x2 ;  /* 0x0000000b6e04c211 */ /* 0x080fe400078210ff */
[----:B-1----:R-:W-:-:S04]  /*24880*/  @!P2 LEA R14, P0, R112, R11, 0x2 ;  /* 0x0000000b700ea211 */ /* 0x002fc800078010ff */
[-C--:B------:R-:W-:Y:S01]  /*24890*/  @!P2 LEA.HI.X R15, R112, R42.reuse, R116, 0x2, P0 ;  /* 0x0000002a700fa211 */ /* 0x080fe200000f1474 */
[----:B0-----:R-:W-:Y:S01]  /*248a0*/  @!P2 IMAD.MOV.U32 R12, RZ, RZ, R5 ;  /* 0x000000ffff0ca224 */ /* 0x001fe200078e0005 */
[-C--:B------:R-:W-:Y:S01]  /*248b0*/  @!P4 LEA.HI.X R5, R110, R42.reuse, R111, 0x2, P1 ;  /* 0x0000002a6e05c211 */ /* 0x080fe200008f146f */
[----:B------:R-:W-:Y:S01]  /*248c0*/  @!P2 IMAD.MOV.U32 R13, RZ, RZ, R6 ;  /* 0x000000ffff0da224 */ /* 0x000fe200078e0006 */
[----:B------:R-:W-:Y:S02]  /*248d0*/  ISETP.GE.AND P0, PT, R105, UR4, PT ;  /* 0x0000000469007c0c */ /* 0x000fe4000bf06270 */
[C---:B------:R-:W-:Y:S02]  /*248e0*/  @!P3 LEA R38, P5, R108.reuse, R11, 0x2 ;  /* 0x0000000b6c26b211 */ /* 0x040fe400078a10ff */
[----:B------:R-:W-:Y:S02]  /*248f0*/  @!P2 ST.E.64 desc[UR42][R14.64], R12 ;  /* 0x0000000c0e00a985 */ /* 0x000fe4000c101b2a */
[----:B------:R-:W-:-:S02]  /*24900*/  @!P3 LEA.HI.X R39, R108, R42, R109, 0x2, P5 ;  /* 0x0000002a6c27b211 */ /* 0x000fc400028f146d */
[----:B------:R0:W-:Y:S05]  /*24910*/  @!P4 ST.E.64 desc[UR42][R4.64], R56 ;  /* 0x000000380400c985 */ /* 0x0001ea000c101b2a */
[C---:B------:R-:W-:Y:S01]  /*24920*/  @!P0 LEA R6, P2, R105.reuse, R11, 0x2 ;  /* 0x0000000b69068211 */ /* 0x040fe200078410ff */
[----:B0-----:R-:W-:Y:S02]  /*24930*/  @!P3 IMAD.MOV.U32 R4, RZ, RZ, R7 ;  /* 0x000000ffff04b224 */ /* 0x001fe400078e0007 */
[----:B------:R-:W-:Y:S01]  /*24940*/  @!P3 IMAD.MOV.U32 R5, RZ, RZ, R8 ;  /* 0x000000ffff05b224 */ /* 0x000fe200078e0008 */
[----:B------:R-:W-:Y:S01]  /*24950*/  @!P0 LEA.HI.X R7, R105, R42, R106, 0x2, P2 ;  /* 0x0000002a69078211 */ /* 0x000fe200010f146a */
[----:B------:R-:W-:Y:S01]  /*24960*/  @!P0 IMAD.MOV.U32 R12, RZ, RZ, R61 ;  /* 0x000000ffff0c8224 */ /* 0x000fe200078e003d */
[----:B------:R-:W-:-:S02]  /*24970*/  @!P0 MOV R13, R64 ;  /* 0x00000040000d8202 */ /* 0x000fc40000000f00 */
[----:B------:R0:W-:Y:S04]  /*24980*/  @!P3 ST.E.64 desc[UR42][R38.64], R4 ;  /* 0x000000042600b985 */ /* 0x0001e8000c101b2a */
[----:B------:R1:W-:Y:S01]  /*24990*/  @!P0 ST.E.64 desc[UR42][R6.64], R12 ;  /* 0x0000000c06008985 */ /* 0x0003e2000c101b2a */
[----:B---3--:R-:W-:Y:S02]  /*249a0*/  ISETP.GE.AND P1, PT, R102, UR4, PT ;  /* 0x0000000466007c0c */ /* 0x008fe4000bf26270 */
[----:B----4-:R-:W-:-:S11]  /*249b0*/  ISETP.GE.AND P4, PT, R94, UR4, PT ;  /* 0x000000045e007c0c */ /* 0x010fd6000bf86270 */
[CC--:B0-----:R-:W-:Y:S01]  /*249c0*/  @!P1 LEA R4, P2, R102.reuse, R11.reuse, 0x2 ;  /* 0x0000000b66049211 */ /* 0x0c1fe200078410ff */
[----:B-1----:R-:W-:Y:S02]  /*249d0*/  @!P1 IMAD.MOV.U32 R6, RZ, RZ, R9 ;  /* 0x000000ffff069224 */ /* 0x002fe400078e0009 */
[----:B------:R-:W-:Y:S01]  /*249e0*/  @!P1 IMAD.MOV.U32 R7, RZ, RZ, R10 ;  /* 0x000000ffff079224 */ /* 0x000fe200078e000a */
[----:B--2---:R-:W-:Y:S02]  /*249f0*/  @!P1 LEA.HI.X R5, R102, R42, R100, 0x2, P2 ;  /* 0x0000002a66059211 */ /* 0x004fe400010f1464 */
[----:B-----5:R-:W-:Y:S02]  /*24a00*/  ISETP.GE.AND P5, PT, R63, UR4, PT ;  /* 0x000000043f007c0c */ /* 0x020fe4000bfa6270 */
[----:B------:R-:W-:Y:S02]  /*24a10*/  ISETP.GE.AND P3, PT, R43, UR4, PT ;  /* 0x000000042b007c0c */ /* 0x000fe4000bf66270 */
[----:B------:R-:W-:Y:S01]  /*24a20*/  @!P4 LEA R8, P0, R94, R11, 0x2 ;  /* 0x0000000b5e08c211 */ /* 0x000fe200078010ff */
[----:B------:R0:W-:Y:S01]  /*24a30*/  @!P1 ST.E.64 desc[UR42][R4.64], R6 ;  /* 0x0000000604009985 */ /* 0x0001e2000c101b2a */
[----:B------:R-:W-:-:S07]  /*24a40*/  @!P4 IMAD.MOV.U32 R10, RZ, RZ, R69 ;  /* 0x000000ffff0ac224 */ /* 0x000fce00078e0045 */
[-C--:B0-----:R-:W-:Y:S02]  /*24a50*/  @!P5 LEA R4, P1, R63, R11.reuse, 0x2 ;  /* 0x0000000b3f04d211 */ /* 0x081fe400078210ff */
[----:B------:R-:W-:Y:S01]  /*24a60*/  @!P3 LEA R6, P2, R43, R11, 0x2 ;  /* 0x0000000b2b06b211 */ /* 0x000fe200078410ff */
[----:B------:R-:W-:Y:S01]  /*24a70*/  @!P4 IMAD.MOV.U32 R11, RZ, RZ, R72 ;  /* 0x000000ffff0bc224 */ /* 0x000fe200078e0048 */
[-C--:B------:R-:W-:Y:S02]  /*24a80*/  @!P5 LEA.HI.X R5, R63, R42.reuse, R53, 0x2, P1 ;  /* 0x0000002a3f05d211 */ /* 0x080fe400008f1435 */
[-C--:B------:R-:W-:Y:S02]  /*24a90*/  @!P4 LEA.HI.X R9, R94, R42.reuse, R95, 0x2, P0 ;  /* 0x0000002a5e09c211 */ /* 0x080fe400000f145f */
[----:B------:R-:W-:-:S03]  /*24aa0*/  @!P3 LEA.HI.X R7, R43, R42, R3, 0x2, P2 ;  /* 0x0000002a2b07b211 */ /* 0x000fc600010f1403 */
[----:B------:R0:W-:Y:S04]  /*24ab0*/  @!P4 ST.E.64 desc[UR42][R8.64], R10 ;  /* 0x0000000a0800c985 */ /* 0x0001e8000c101b2a */
[----:B------:R3:W-:Y:S01]  /*24ac0*/  @!P5 ST.E.64 desc[UR42][R4.64], R20 ;  /* 0x000000140400d985 */ /* 0x0007e2000c101b2a */
[----:B0-----:R-:W-:Y:S02]  /*24ad0*/  @!P3 IMAD.MOV.U32 R8, RZ, RZ, R73 ;  /* 0x000000ffff08b224 */ /* 0x001fe400078e0049 */
[----:B------:R-:W-:-:S05]  /*24ae0*/  @!P3 IMAD.MOV.U32 R9, RZ, RZ, R77 ;  /* 0x000000ffff09b224 */ /* 0x000fca00078e004d */
[----:B------:R3:W-:Y:S02]  /*24af0*/  @!P3 ST.E.64 desc[UR42][R6.64], R8 ;  /* 0x000000080600b985 */ /* 0x0007e4000c101b2a */
.L_x_3278:
[----:B------:R-:W-:Y:S05]  /*24b00*/  BSYNC B1 ;  /* 0x0000000000017941 */ /* 0x000fea0003800000 */
.L_x_3277:
[----:B------:R-:W-:-:S03]  /*24b10*/  UMOV UR4, 0xffffffff ;  /* 0xffffffff00047882 */ /* 0x000fc60000000000 */
[----:B------:R-:W-:Y:S05]  /*24b20*/  BRA.DIV UR4, `(.L_x_3279) ;  /* 0x0000011a04187947 */ /* 0x000fea000b800000 */
[----:B0-----:R-:W0:Y:S04]  /*24b30*/  SHFL.IDX PT, R41, R41, 0x1, 0x1c1f ;  /* 0x003c1f0029297f89 */ /* 0x001e2800000e0000 */
[----:B------:R-:W4:Y:S02]  /*24b40*/  SHFL.IDX PT, R40, R40, 0x1, 0x1c1f ;  /* 0x003c1f0028287f89 */ /* 0x000f2400000e0000 */
.L_x_3687:
        /* <DEDUP_REMOVED lines=15> */
[----:B-1----:R-:W4:Y:S04]  /*24c40*/  LDL R42, [R1+0x144] ;  /* 0x00014400012a7983 */ /* 0x002f280000100800 */
[----:B------:R-:W4:Y:S04]  /*24c50*/  LDL R39, [R1+0x13c] ;  /* 0x00013c0001277983 */ /* 0x000f280000100800 */
        /* <DEDUP_REMOVED lines=23> */
[----:B--2---:R-:W2:Y:S04]  /*24dd0*/  LDL R11, [R1+0xb4] ;  /* 0x0000b400010b7983 */ /* 0x004ea80000100800 */
[----:B------:R-:W2:Y:S04]  /*24de0*/  LDL R10, [R1+0x88] ;  /* 0x00008800010a7983 */ /* 0x000ea80000100800 */
[----:B------:R-:W2:Y:S04]  /*24df0*/  LDL R8, [R1+0x94] ;  /* 0x0000940001087983 */ /* 0x000ea80000100800 */
[----:B------:R-:W2:Y:S04]  /*24e00*/  LDL R53, [R1+0x134] ;  /* 0x0001340001357983 */ /* 0x000ea80000100800 */
[----:B------:R-:W2:Y:S04]  /*24e10*/  LDL R15, [R1+0x90] ;  /* 0x00009000010f7983 */ /* 0x000ea80000100800 */
[----:B------:R-:W2:Y:S01]  /*24e20*/  LDL R38, [R1+0x114] ;  /* 0x0001140001267983 */ /* 0x000ea20000100800 */
[----:B-----5:R-:W-:Y:S01]  /*24e30*/  IMAD.MOV.U32 R77, RZ, RZ, R73 ;  /* 0x000000ffff4d7224 */ /* 0x020fe200078e0049 */
[----:B----4-:R-:W-:Y:S01]  /*24e40*/  MOV R73, R72 ;  /* 0x0000004800497202 */ /* 0x010fe20000000f00 */
[----:B------:R-:W-:Y:S01]  /*24e50*/  IMAD.MOV.U32 R72, RZ, RZ, R69 ;  /* 0x000000ffff487224 */ /* 0x000fe200078e0045 */
[----:B------:R-:W-:Y:S01]  /*24e60*/  ISETP.GE.AND P0, PT, R94, UR4, PT ;  /* 0x000000045e007c0c */ /* 0x000fe2000bf06270 */
[----:B------:R-:W-:-:S02]  /*24e70*/  IMAD.MOV.U32 R69, RZ, RZ, R64 ;  /* 0x000000ffff457224 */ /* 0x000fc400078e0040 */
[----:B------:R-:W-:Y:S02]  /*24e80*/  IMAD.MOV.U32 R64, RZ, RZ, R63 ;  /* 0x000000ffff407224 */ /* 0x000fe400078e003f */
[----:B------:R-:W-:Y:S02]  /*24e90*/  IMAD.MOV.U32 R63, RZ, RZ, R61 ;  /* 0x000000ffff3f7224 */ /* 0x000fe400078e003d */
[----:B------:R-:W-:Y:S02]  /*24ea0*/  IMAD.MOV.U32 R61, RZ, RZ, R57 ;  /* 0x000000ffff3d7224 */ /* 0x000fe400078e0039 */
[----:B------:R-:W-:Y:S02]  /*24eb0*/  IMAD.MOV.U32 R57, RZ, RZ, R56 ;  /* 0x000000ffff397224 */ /* 0x000fe400078e0038 */
[----:B------:R-:W-:Y:S01]  /*24ec0*/  IMAD.MOV.U32 R56, RZ, RZ, R55 ;  /* 0x000000ffff387224 */ /* 0x000fe200078e0037 */
[----:B------:R-:W-:Y:S01]  /*24ed0*/  MOV R55, R54 ;  /* 0x0000003600377202 */ /* 0x000fe20000000f00 */
[----:B------:R-:W-:-:S02]  /*24ee0*/  IMAD.MOV.U32 R54, RZ, RZ, R43 ;  /* 0x000000ffff367224 */ /* 0x000fc400078e002b */
[----:B------:R-:W-:Y:S02]  /*24ef0*/  IMAD.MOV.U32 R43, RZ, RZ, R42 ;  /* 0x000000ffff2b7224 */ /* 0x000fe400078e002a */
[----:B------:R-:W-:Y:S02]  /*24f00*/  IMAD.MOV.U32 R42, RZ, RZ, R39 ;  /* 0x000000ffff2a7224 */ /* 0x000fe400078e0027 */
[----:B------:R-:W-:Y:S02]  /*24f10*/  @!P0 IMAD.MOV.U32 R2, RZ, RZ, R40 ;  /* 0x000000ffff028224 */ /* 0x000fe400078e0028 */
[----:B---3--:R-:W-:Y:S01]  /*24f20*/  IMAD.MOV.U32 R39, RZ, RZ, R21 ;  /* 0x000000ffff277224 */ /* 0x008fe200078e0015 */
[----:B------:R-:W-:Y:S01]  /*24f30*/  MOV R95, R77 ;  /* 0x0000004d005f7202 */ /* 0x000fe20000000f00 */
[----:B------:R-:W-:Y:S02]  /*24f40*/  IMAD.MOV.U32 R21, RZ, RZ, R3 ;  /* 0x000000ffff157224 */ /* 0x000fe400078e0003 */
[----:B0-----:R-:W-:Y:S01]  /*24f50*/  @!P0 IMAD.MOV.U32 R3, RZ, RZ, R41 ;  /* 0x000000ffff038224 */ /* 0x001fe200078e0029 */
[----:B------:R-:W-:Y:S01]  /*24f60*/  ISETP.GE.AND P1, PT, R100, UR4, PT ;  /* 0x0000000464007c0c */ /* 0x000fe2000bf26270 */
[----:B------:R-:W-:-:S02]  /*24f70*/  IMAD.MOV.U32 R77, RZ, RZ, R72 ;  /* 0x000000ffff4d7224 */ /* 0x000fc400078e0048 */
[----:B------:R-:W-:-:S04]  /*24f80*/  @!P0 IMAD.WIDE R2, R94, 0x4, R2 ;  /* 0x000000045e028825 */ /* 0x000fc800078e0202 */
[----:B------:R-:W-:Y:S02]  /*24f90*/  IMAD.MOV.U32 R72, RZ, RZ, R64 ;  /* 0x000000ffff487224 */ /* 0x000fe400078e0040 */
[----:B------:R-:W-:Y:S02]  /*24fa0*/  IMAD.MOV.U32 R94, RZ, RZ, R73 ;  /* 0x000000ffff5e7224 */ /* 0x000fe400078e0049 */
[----:B------:R-:W-:Y:S02]  /*24fb0*/  IMAD.MOV.U32 R64, RZ, RZ, R61 ;  /* 0x000000ffff407224 */ /* 0x000fe400078e003d */
[----:B------:R-:W-:Y:S02]  /*24fc0*/  IMAD.MOV.U32 R73, RZ, RZ, R69 ;  /* 0x000000ffff497224 */ /* 0x000fe400078e0045 */
[----:B------:R-:W-:Y:S02]  /*24fd0*/  IMAD.MOV.U32 R61, RZ, RZ, R55 ;  /* 0x000000ffff3d7224 */ /* 0x000fe400078e0037 */
[----:B------:R-:W-:-:S02]  /*24fe0*/  IMAD.MOV.U32 R69, RZ, RZ, R63 ;  /* 0x000000ffff457224 */ /* 0x000fc400078e003f */
[----:B------:R-:W-:Y:S02]  /*24ff0*/  IMAD.MOV.U32 R55, RZ, RZ, R43 ;  /* 0x000000ffff377224 */ /* 0x000fe400078e002b */
[----:B------:R-:W-:Y:S01]  /*25000*/  IMAD.MOV.U32 R63, RZ, RZ, R57 ;  /* 0x000000ffff3f7224 */ /* 0x000fe200078e0039 */
[----:B------:R-:W-:Y:S01]  /*25010*/  MOV R57, R56 ;  /* 0x0000003800397202 */ /* 0x000fe20000000f00 */
[----:B------:R-:W-:Y:S02]  /*25020*/  IMAD.MOV.U32 R43, RZ, RZ, R39 ;  /* 0x000000ffff2b7224 */ /* 0x000fe400078e0027 */
[----:B------:R-:W-:Y:S02]  /*25030*/  IMAD.MOV.U32 R39, RZ, RZ, R20 ;  /* 0x000000ffff277224 */ /* 0x000fe400078e0014 */
[----:B------:R-:W-:Y:S02]  /*25040*/  IMAD.MOV.U32 R56, RZ, RZ, R54 ;  /* 0x000000ffff387224 */ /* 0x000fe400078e0036 */
[----:B------:R-:W-:-:S02]  /*25050*/  IMAD.MOV.U32 R20, RZ, RZ, R13 ;  /* 0x000000ffff147224 */ /* 0x000fc400078e000d */
[----:B------:R-:W-:Y:S02]  /*25060*/  IMAD.MOV.U32 R54, RZ, RZ, R42 ;  /* 0x000000ffff367224 */ /* 0x000fe400078e002a */
[----:B------:R-:W-:Y:S01]  /*25070*/  IMAD.MOV.U32 R13, RZ, RZ, R4 ;  /* 0x000000ffff0d7224 */ /* 0x000fe200078e0004 */
[C---:B------:R-:W-:Y:S01]  /*25080*/  @!P1 LEA R4, P4, R100.reuse, R40, 0x2 ;  /* 0x0000002864049211 */ /* 0x040fe200078810ff */
[----:B------:R-:W-:Y:S01]  /*25090*/  IMAD.MOV.U32 R42, RZ, RZ, R21 ;  /* 0x000000ffff2a7224 */ /* 0x000fe200078e0015 */
[----:B------:R-:W-:Y:S01]  /*250a0*/  MOV R21, R14 ;  /* 0x0000000e00157202 */ /* 0x000fe20000000f00 */
[----:B------:R-:W-:Y:S02]  /*250b0*/  IMAD.MOV.U32 R14, RZ, RZ, R12 ;  /* 0x000000ffff0e7224 */ /* 0x000fe400078e000c */
[----:B------:R-:W-:Y:S01]  /*250c0*/  IMAD.MOV.U32 R12, RZ, RZ, R5 ;  /* 0x000000ffff0c7224 */ /* 0x000fe200078e0005 */
[----:B------:R-:W-:Y:S01]  /*250d0*/  @!P1 LEA.HI.X R5, R100, R41, R102, 0x2, P4 ;  /* 0x0000002964059211 */ /* 0x000fe200020f1466 */
[----:B------:R-:W-:Y:S01]  /*250e0*/  IMAD.MOV.U32 R100, RZ, RZ, R94 ;  /* 0x000000ffff647224 */ /* 0x000fe200078e005e */
[----:B------:R-:W-:Y:S01]  /*250f0*/  MOV R94, R73 ;  /* 0x00000049005e7202 */ /* 0x000fe20000000f00 */
[----:B------:R-:W-:-:S02]  /*25100*/  IMAD.MOV.U32 R102, RZ, RZ, R95 ;  /* 0x000000ffff667224 */ /* 0x000fc400078e005f */
[----:B------:R-:W-:Y:S01]  /*25110*/  IMAD.MOV.U32 R73, RZ, RZ, R69 ;  /* 0x000000ffff497224 */ /* 0x000fe200078e0045 */
[----:B------:R-:W-:Y:S01]  /*25120*/  ISETP.GE.AND P2, PT, R111, UR4, PT ;  /* 0x000000046f007c0c */ /* 0x000fe2000bf46270 */
        /* <DEDUP_REMOVED lines=8> */
[----:B------:R-:W-:Y:S02]  /*251b0*/  IMAD.MOV.U32 R61, RZ, RZ, R54 ;  /* 0x000000ffff3d7224 */ /* 0x000fe400078e0036 */
[----:B------:R-:W-:Y:S02]  /*251c0*/  IMAD.MOV.U32 R39, RZ, RZ, R21 ;  /* 0x000000ffff277224 */ /* 0x000fe400078e0015 */
[----:B------:R-:W-:Y:S02]  /*251d0*/  IMAD.MOV.U32 R54, RZ, RZ, R42 ;  /* 0x000000ffff367224 */ /* 0x000fe400078e002a */
[----:B------:R-:W-:-:S02]  /*251e0*/  IMAD.MOV.U32 R21, RZ, RZ, R13 ;  /* 0x000000ffff157224 */ /* 0x000fc400078e000d */
[----:B------:R-:W-:Y:S01]  /*251f0*/  IMAD.MOV.U32 R42, RZ, RZ, R14 ;  /* 0x000000ffff2a7224 */ /* 0x000fe200078e000e */
[----:B------:R-:W-:Y:S01]  /*25200*/  MOV R14, R6 ;  /* 0x00000006000e7202 */ /* 0x000fe20000000f00 */
[----:B------:R-:W-:Y:S02]  /*25210*/  IMAD.MOV.U32 R13, RZ, RZ, R9 ;  /* 0x000000ffff0d7224 */ /* 0x000fe400078e0009 */
[----:B------:R-:W-:Y:S02]  /*25220*/  IMAD.MOV.U32 R9, RZ, RZ, R7 ;  /* 0x000000ffff097224 */ /* 0x000fe400078e0007 */
[----:B------:R-:W-:Y:S02]  /*25230*/  @!P1 IMAD.MOV.U32 R6, RZ, RZ, R81 ;  /* 0x000000ffff069224 */ /* 0x000fe400078e0051 */
[----:B------:R-:W-:Y:S01]  /*25240*/  @!P1 IMAD.MOV.U32 R7, RZ, RZ, R65 ;  /* 0x000000ffff079224 */ /* 0x000fe200078e0041 */
[----:B------:R-:W-:Y:S04]  /*25250*/  @!P0 ST.E.64 desc[UR42][R2.64], R24 ;  /* 0x0000001802008985 */ /* 0x000fe8000c101b2a */
[----:B------:R0:W-:Y:S02]  /*25260*/  @!P1 ST.E.64 desc[UR42][R4.64], R6 ;  /* 0x0000000604009985 */ /* 0x0001e4000c101b2a */
[----:B0-----:R-:W-:-:S04]  /*25270*/  @!P2 LEA R4, P4, R111, R40, 0x2 ;  /* 0x000000286f04a211 */ /* 0x001fc800078810ff */
[----:B------:R-:W-:Y:S02]  /*25280*/  @!P2 LEA.HI.X R5, R111, R41, R117, 0x2, P4 ;  /* 0x000000296f05a211 */ /* 0x000fe400020f1475 */
[----:B------:R-:W3:Y:S01]  /*25290*/  LDL R117, [R1+0x16c] ;  /* 0x00016c0001757983 */ /* 0x000ee20000100800 */
[----:B------:R-:W-:Y:S02]  /*252a0*/  ISETP.GE.AND P3, PT, R112, UR4, PT ;  /* 0x0000000470007c0c */ /* 0x000fe4000bf66270 */
[----:B------:R-:W-:Y:S01]  /*252b0*/  ISETP.GE.AND P1, PT, R108, UR4, PT ;  /* 0x000000046c007c0c */ /* 0x000fe2000bf26270 */
[----:B------:R-:W-:Y:S01]  /*252c0*/  @!P2 IMAD.MOV.U32 R6, RZ, RZ, R44 ;  /* 0x000000ffff06a224 */ /* 0x000fe200078e002c */
[----:B------:R-:W4:Y:S01]  /*252d0*/  LDL R111, [R1+0x170] ;  /* 0x00017000016f7983 */ /* 0x000f220000100800 */
[----:B------:R-:W-:-:S08]  /*252e0*/  @!P2 IMAD.MOV.U32 R7, RZ, RZ, R85 ;  /* 0x000000ffff07a224 */ /* 0x000fd000078e0055 */
[----:B------:R-:W-:-:S04]  /*252f0*/  @!P3 LEA R2, P5, R112, R40, 0x2 ;  /* 0x000000287002b211 */ /* 0x000fc800078a10ff */
[----:B------:R-:W-:Y:S02]  /*25300*/  @!P3 LEA.HI.X R3, R112, R41, R116, 0x2, P5 ;  /* 0x000000297003b211 */ /* 0x000fe400028f1474 */
[----:B------:R-:W-:Y:S01]  /*25310*/  ISETP.GE.AND P0, PT, R110, UR4, PT ;  /* 0x000000046e007c0c */ /* 0x000fe2000bf06270 */
[----:B------:R-:W5:Y:S04]  /*25320*/  LDL R116, [R1+0xd8] ;  /* 0x0000d80001747983 */ /* 0x000f680000100800 */
[----:B------:R-:W-:Y:S04]  /*25330*/  @!P3 ST.E.64 desc[UR42][R2.64], R26 ;  /* 0x0000001a0200b985 */ /* 0x000fe8000c101b2a */
[----:B------:R0:W-:Y:S04]  /*25340*/  @!P2 ST.E.64 desc[UR42][R4.64], R6 ;  /* 0x000000060400a985 */ /* 0x0001e8000c101b2a */
[----:B------:R-:W2:Y:S01]  /*25350*/  LDL R112, [R1+0xd4] ;  /* 0x0000d40001707983 */ /* 0x000ea20000100800 */
[----:B0-----:R-:W-:-:S04]  /*25360*/  @!P1 LEA R6, P4, R108, R40, 0x2 ;  /* 0x000000286c069211 */ /* 0x001fc800078810ff */
[-C--:B---3--:R-:W-:Y:S02]  /*25370*/  @!P1 LEA.HI.X R7, R108, R41.reuse, R117, 0x2, P4 ;  /* 0x000000296c079211 */ /* 0x088fe400020f1475 */
[----:B------:R-:W3:Y:S01]  /*25380*/  LDL R117, [R1+0x168] ;  /* 0x0001680001757983 */ /* 0x000ee20000100800 */
[----:B------:R-:W-:Y:S02]  /*25390*/  ISETP.GE.AND P3, PT, R106, UR4, PT ;  /* 0x000000046a007c0c */ /* 0x000fe4000bf66270 */
[CC--:B------:R-:W-:Y:S01]  /*253a0*/  @!P0 LEA R2, P5, R110.reuse, R40.reuse, 0x2 ;  /* 0x000000286e028211 */ /* 0x0c0fe200078a10ff */
[----:B------:R-:W-:Y:S02]  /*253b0*/  @!P0 IMAD.MOV.U32 R4, RZ, RZ, R32 ;  /* 0x000000ffff048224 */ /* 0x000fe400078e0020 */
[----:B------:R-:W-:Y:S01]  /*253c0*/  @!P0 IMAD.MOV.U32 R5, RZ, RZ, R36 ;  /* 0x000000ffff058224 */ /* 0x000fe200078e0024 */
[----:B----4-:R-:W-:Y:S02]  /*253d0*/  @!P0 LEA.HI.X R3, R110, R41, R111, 0x2, P5 ;  /* 0x000000296e038211 */ /* 0x010fe400028f146f */
[----:B------:R-:W-:Y:S01]  /*253e0*/  ISETP.GE.AND P2, PT, R104, UR4, PT ;  /* 0x0000000468007c0c */ /* 0x000fe2000bf46270 */
[----:B------:R-:W4:Y:S04]  /*253f0*/  LDL R110, [R1+0xcc] ;  /* 0x0000cc00016e7983 */ /* 0x000f280000100800 */
[----:B------:R0:W-:Y:S02]  /*25400*/  @!P0 ST.E.64 desc[UR42][R2.64], R4 ;  /* 0x0000000402008985 */ /* 0x0001e4000c101b2a */
[----:B0-----:R-:W-:-:S04]  /*25410*/  @!P3 LEA R2, P5, R106, R40, 0x2 ;  /* 0x000000286a02b211 */ /* 0x001fc800078a10ff */
[----:B---3--:R-:W-:Y:S02]  /*25420*/  @!P3 LEA.HI.X R3, R106, R41, R117, 0x2, P5 ;  /* 0x000000296a03b211 */ /* 0x008fe400028f1475 */
[----:B------:R-:W3:Y:S01]  /*25430*/  LDL R117, [R1+0x164] ;  /* 0x0001640001757983 */ /* 0x000ee20000100800 */
[----:B------:R-:W-:Y:S01]  /*25440*/  @!P1 IMAD.MOV.U32 R4, RZ, RZ, R89 ;  /* 0x000000ffff049224 */ /* 0x000fe200078e0059 */
[----:B------:R-:W-:-:S05]  /*25450*/  @!P1 MOV R5, R93 ;  /* 0x0000005d00059202 */ /* 0x000fca0000000f00 */
[----:B------:R0:W-:Y:S02]  /*25460*/  @!P1 ST.E.64 desc[UR42][R6.64], R4 ;  /* 0x0000000406009985 */ /* 0x0001e4000c101b2a */
[----:B0-----:R-:W-:-:S04]  /*25470*/  @!P2 LEA R6, P4, R104, R40, 0x2 ;  /* 0x000000286806a211 */ /* 0x001fc800078810ff */
[----:B---3--:R-:W-:Y:S02]  /*25480*/  @!P2 LEA.HI.X R7, R104, R41, R117, 0x2, P4 ;  /* 0x000000296807a211 */ /* 0x008fe400020f1475 */
[----:B------:R-:W3:Y:S01]  /*25490*/  LDL R117, [R1+0x160] ;  /* 0x0001600001757983 */ /* 0x000ee20000100800 */
[----:B------:R-:W-:Y:S01]  /*254a0*/  ISETP.GE.AND P0, PT, R105, UR4, PT ;  /* 0x0000000469007c0c */ /* 0x000fe2000bf06270 */
[----:B------:R-:W-:Y:S02]  /*254b0*/  @!P3 IMAD.MOV.U32 R4, RZ, RZ, R37 ;  /* 0x000000ffff04b224 */ /* 0x000fe400078e0025 */
[----:B------:R-:W-:-:S05]  /*254c0*/  @!P3 IMAD.MOV.U32 R5, RZ, RZ, R45 ;  /* 0x000000ffff05b224 */ /* 0x000fca00078e002d */
[----:B------:R0:W-:Y:S05]  /*254d0*/  @!P3 ST.E.64 desc[UR42][R2.64], R4 ;  /* 0x000000040200b985 */ /* 0x0001ea000c101b2a */
        /* <DEDUP_REMOVED lines=10> */
[----:B-----5:R-:W-:-:S03]  /*25580*/  ISETP.GE.AND P3, PT, R116, UR4, PT ;  /* 0x0000000474007c0c */ /* 0x020fc6000bf66270 */
[----:B------:R0:W-:Y:S10]  /*25590*/  @!P0 ST.E.64 desc[UR42][R2.64], R46 ;  /* 0x0000002e02008985 */ /* 0x0001f4000c101b2a */
[----:B0-----:R-:W-:Y:S01]  /*255a0*/  @!P3 LEA R2, P5, R116, R40, 0x2 ;  /* 0x000000287402b211 */ /* 0x001fe200078a10ff */
        /* <DEDUP_REMOVED lines=26> */
[----:B------:R-:W-:Y:S01]  /*25750*/  MOV R61, R55 ;  /* 0x00000037003d7202 */ /* 0x000fe20000000f00 */
[----:B------:R-:W-:Y:S01]  /*25760*/  IMAD.MOV.U32 R102, RZ, RZ, R95 ;  /* 0x000000ffff667224 */ /* 0x000fe200078e005f */
[----:B---3--:R-:W-:Y:S01]  /*25770*/  @!P3 LEA.HI.X R3, R116, R41, R117, 0x2, P5 ;  /* 0x000000297403b211 */ /* 0x008fe200028f1475 */
[----:B------:R-:W3:Y:S04]  /*25780*/  LDL R12, [R1+0x108] ;  /* 0x00010800010c7983 */ /* 0x000ee80000100800 */
[----:B------:R-:W5:Y:S01]  /*25790*/  LDL R116, [R1+0x154] ;  /* 0x0001540001747983 */ /* 0x000f620000100800 */
[----:B------:R-:W-:-:S02]  /*257a0*/  IMAD.MOV.U32 R95, RZ, RZ, R94 ;  /* 0x000000ffff5f7224 */ /* 0x000fc400078e005e */
        /* <DEDUP_REMOVED lines=13> */
[----:B------:R-:W4:Y:S01]  /*25880*/  LDL R42, [R1+0xa0] ;  /* 0x0000a000012a7983 */ /* 0x000f220000100800 */
[-C--:B------:R-:W-:Y:S02]  /*25890*/  @!P1 LOP3.LUT R59, R59, R58.reuse, RZ, 0x3c, !PT ;  /* 0x0000003a3b3b9212 */ /* 0x080fe400078e3cff */
[----:B--2---:R-:W-:Y:S01]  /*258a0*/  ISETP.GE.AND P2, PT, R112, UR4, PT ;  /* 0x0000000470007c0c */ /* 0x004fe2000bf46270 */
[----:B------:R-:W-:Y:S01]  /*258b0*/  IMAD.MOV.U32 R104, RZ, RZ, R94 ;  /* 0x000000ffff687224 */ /* 0x000fe200078e005e */
[----:B------:R-:W-:Y:S02]  /*258c0*/  @!P1 LOP3.LUT R58, R59, R58, RZ, 0x3c, !PT ;  /* 0x0000003a3b3a9212 */ /* 0x000fe400078e3cff */
[----:B------:R-:W-:Y:S01]  /*258d0*/  ISETP.GE.AND P0, PT, R111, UR4, PT ;  /* 0x000000046f007c0c */ /* 0x000fe2000bf06270 */
[----:B------:R-:W-:Y:S01]  /*258e0*/  IMAD.MOV.U32 R105, RZ, RZ, R104 ;  /* 0x000000ffff697224 */ /* 0x000fe200078e0068 */
[----:B------:R-:W-:-:S04]  /*258f0*/  @!P1 LOP3.LUT R59, R59, R58, RZ, 0x3c, !PT ;  /* 0x0000003a3b3b9212 */ /* 0x000fc800078e3cff */
[----:B------:R-:W-:Y:S01]  /*25900*/  MOV R109, R105 ;  /* 0x00000069006d7202 */ /* 0x000fe20000000f00 */
[----:B------:R0:W-:Y:S04]  /*25910*/  @!P1 ST.E.64 desc[UR42][R4.64], R58 ;  /* 0x0000003a04009985 */ /* 0x0001e8000c101b2a */
[----:B------:R1:W-:Y:S01]  /*25920*/  @!P3 ST.E.64 desc[UR42][R2.64], R48 ;  /* 0x000000300200b985 */ /* 0x0003e2000c101b2a */
[-C--:B0-----:R-:W-:Y:S02]  /*25930*/  @!P2 LEA R4, P4, R112, R40.reuse, 0x2 ;  /* 0x000000287004a211 */ /* 0x081fe400078810ff */
[----:B-1----:R-:W-:Y:S01]  /*25940*/  @!P0 LEA R2, P5, R111, R40, 0x2 ;  /* 0x000000286f028211 */ /* 0x002fe200078a10ff */
[----:B------:R-:W-:Y:S01]  /*25950*/  IMAD.MOV.U32 R21, RZ, RZ, R13 ;  /* 0x000000ffff157224 */ /* 0x000fe200078e000d */
[----:B------:R-:W-:Y:S01]  /*25960*/  MOV R94, R77 ;  /* 0x0000004d005e7202 */ /* 0x000fe20000000f00 */
[----:B------:R-:W-:-:S02]  /*25970*/  IMAD.MOV.U32 R77, RZ, RZ, R73 ;  /* 0x000000ffff4d7224 */ /* 0x000fc400078e0049 */
[----:B------:R-:W-:Y:S02]  /*25980*/  IMAD.MOV.U32 R13, RZ, RZ, R9 ;  /* 0x000000ffff0d7224 */ /* 0x000fe400078e0009 */
[----:B------:R-:W2:Y:S01]  /*25990*/  LDL R9, [R1+0xa4] ;  /* 0x0000a40001097983 */ /* 0x000ea20000100800 */
[----:B------:R-:W-:Y:S02]  /*259a0*/  IMAD.MOV.U32 R73, RZ, RZ, R72 ;  /* 0x000000ffff497224 */ /* 0x000fe400078e0048 */
[----:B------:R-:W-:Y:S02]  /*259b0*/  IMAD.MOV.U32 R72, RZ, RZ, R69 ;  /* 0x000000ffff487224 */ /* 0x000fe400078e0045 */
        /* <DEDUP_REMOVED lines=13> */
[----:B------:R-:W-:Y:S02]  /*25a90*/  IMAD.MOV.U32 R61, RZ, RZ, R55 ;  /* 0x000000ffff3d7224 */ /* 0x000fe400078e0037 */
[----:B------:R-:W-:Y:S01]  /*25aa0*/  IMAD.MOV.U32 R73, RZ, RZ, R72 ;  /* 0x000000ffff497224 */ /* 0x000fe200078e0048 */
[----:B-----5:R-:W-:Y:S01]  /*25ab0*/  @!P2 LEA.HI.X R5, R112, R41, R116, 0x2, P4 ;  /* 0x000000297005a211 */ /* 0x020fe200020f1474 */
[----:B------:R-:W-:-:S05]  /*25ac0*/  IMAD.MOV.U32 R112, RZ, RZ, R109 ;  /* 0x000000ffff707224 */ /* 0x000fca00078e006d */
[----:B------:R-:W-:Y:S02]  /*25ad0*/  @!P0 LEA.HI.X R3, R111, R41, R112, 0x2, P5 ;  /* 0x000000296f038211 */ /* 0x000fe400028f1470 */
[----:B------:R-:W5:Y:S01]  /*25ae0*/  LDL R111, [R1+0x14c] ;  /* 0x00014c00016f7983 */ /* 0x000f620000100800 */
[----:B------:R-:W-:Y:S01]  /*25af0*/  MOV R109, R105 ;  /* 0x00000069006d7202 */ /* 0x000fe20000000f00 */
[----:B------:R-:W-:Y:S02]  /*25b00*/  IMAD.MOV.U32 R105, RZ, RZ, R104 ;  /* 0x000000ffff697224 */ /* 0x000fe400078e0068 */
[----:B------:R-:W-:Y:S02]  /*25b10*/  IMAD.MOV.U32 R104, RZ, RZ, R94 ;  /* 0x000000ffff687224 */ /* 0x000fe400078e005e */
[----:B------:R-:W-:Y:S02]  /*25b20*/  IMAD.MOV.U32 R94, RZ, RZ, R77 ;  /* 0x000000ffff5e7224 */ /* 0x000fe400078e004d */
[----:B----4-:R-:W-:Y:S01]  /*25b30*/  IMAD.MOV.U32 R54, RZ, RZ, R42 ;  /* 0x000000ffff367224 */ /* 0x010fe200078e002a */
[----:B------:R-:W-:Y:S01]  /*25b40*/  MOV R42, R21 ;  /* 0x00000015002a7202 */ /* 0x000fe20000000f00 */
[----:B------:R-:W-:-:S02]  /*25b50*/  IMAD.MOV.U32 R21, RZ, RZ, R11 ;  /* 0x000000ffff157224 */ /* 0x000fc400078e000b */
[----:B------:R-:W-:Y:S02]  /*25b60*/  IMAD.MOV.U32 R11, RZ, RZ, R10 ;  /* 0x000000ffff0b7224 */ /* 0x000fe400078e000a */
[----:B------:R-:W-:Y:S02]  /*25b70*/  IMAD.MOV.U32 R10, RZ, RZ, R8 ;  /* 0x000000ffff0a7224 */ /* 0x000fe400078e0008 */
[----:B------:R-:W-:Y:S01]  /*25b80*/  IMAD.MOV.U32 R77, RZ, RZ, R21 ;  /* 0x000000ffff4d7224 */ /* 0x000fe200078e0015 */
[----:B------:R-:W4:Y:S01]  /*25b90*/  LDL R8, [R1+0x84] ;  /* 0x0000840001087983 */ /* 0x000f220000100800 */
[----:B------:R-:W-:-:S03]  /*25ba0*/  IMAD.MOV.U32 R21, RZ, RZ, R10 ;  /* 0x000000ffff157224 */ /* 0x000fc600078e000a */
[----:B------:R-:W3:Y:S01]  /*25bb0*/  LDL R10, [R1+0x124] ;  /* 0x00012400010a7983 */ /* 0x000ee20000100800 */
[----:B------:R-:W-:Y:S02]  /*25bc0*/  IMAD.MOV.U32 R55, RZ, RZ, R54 ;  /* 0x000000ffff377224 */ /* 0x000fe400078e0036 */
[----:B------:R-:W-:Y:S02]  /*25bd0*/  IMAD.MOV.U32 R54, RZ, RZ, R42 ;  /* 0x000000ffff367224 */ /* 0x000fe400078e002a */
[----:B------:R-:W4:Y:S02]  /*25be0*/  LDL R42, [R1+0x118] ;  /* 0x00011800012a7983 */ /* 0x000f240000100800 */
[----:B------:R-:W-:Y:S02]  /*25bf0*/  IMAD.MOV.U32 R72, RZ, RZ, R54 ;  /* 0x000000ffff487224 */ /* 0x000fe400078e0036 */
[----:B------:R-:W4:Y:S01]  /*25c00*/  LDL R54, [R1+0x11c] ;  /* 0x00011c0001367983 */ /* 0x000f220000100800 */
[----:B------:R-:W-:-:S02]  /*25c10*/  ISETP.GE.AND P3, PT, R108, UR4, PT ;  /* 0x000000046c007c0c */ /* 0x000fc4000bf66270 */
[----:B------:R-:W-:Y:S01]  /*25c20*/  ISETP.GE.AND P1, PT, R110, UR4, PT ;  /* 0x000000046e007c0c */ /* 0x000fe2000bf26270 */
[----:B------:R-:W-:Y:S02]  /*25c30*/  @!P2 IMAD.MOV.U32 R6, RZ, RZ, R113 ;  /* 0x000000ffff06a224 */ /* 0x000fe400078e0071 */
[----:B------:R-:W-:-:S05]  /*25c40*/  @!P2 IMAD.MOV.U32 R7, RZ, RZ, R70 ;  /* 0x000000ffff07a224 */ /* 0x000fca00078e0046 */
[----:B------:R0:W-:Y:S01]  /*25c50*/  @!P2 ST.E.64 desc[UR42][R4.64], R6 ;  /* 0x000000060400a985 */ /* 0x0001e2000c101b2a */
[----:B------:R-:W-:-:S03]  /*25c60*/  ISETP.GE.AND P2, PT, R106, UR4, PT ;  /* 0x000000046a007c0c */ /* 0x000fc6000bf46270 */
[----:B------:R1:W-:Y:S01]  /*25c70*/  @!P0 ST.E.64 desc[UR42][R2.64], R50 ;  /* 0x0000003202008985 */ /* 0x0003e2000c101b2a */
[----:B------:R-:W-:Y:S02]  /*25c80*/  ISETP.GE.AND P0, PT, R100, UR4, PT ;  /* 0x0000000464007c0c */ /* 0x000fe4000bf06270 */
[-C--:B0-----:R-:W-:Y:S02]  /*25c90*/  @!P1 LEA R4, P4, R110, R40.reuse, 0x2 ;  /* 0x000000286e049211 */ /* 0x081fe400078810ff */
[----:B-1----:R-:W-:-:S04]  /*25ca0*/  @!P3 LEA R2, P5, R108, R40, 0x2 ;  /* 0x000000286c02b211 */ /* 0x002fc800078a10ff */
[----:B------:R-:W-:Y:S02]  /*25cb0*/  @!P3 LEA.HI.X R3, R108, R41, R109, 0x2, P5 ;  /* 0x000000296c03b211 */ /* 0x000fe400028f146d */
[----:B------:R-:W-:Y:S01]  /*25cc0*/  MOV R108, R105 ;  /* 0x00000069006c7202 */ /* 0x000fe20000000f00 */
[----:B------:R-:W-:Y:S02]  /*25cd0*/  IMAD.MOV.U32 R105, RZ, RZ, R94 ;  /* 0x000000ffff697224 */ /* 0x000fe400078e005e */
[----:B------:R-:W-:Y:S02]  /*25ce0*/  IMAD.MOV.U32 R94, RZ, RZ, R73 ;  /* 0x000000ffff5e7224 */ /* 0x000fe400078e0049 */
[----:B------:R-:W-:Y:S02]  /*25cf0*/  IMAD.MOV.U32 R73, RZ, RZ, R53 ;  /* 0x000000ffff497224 */ /* 0x000fe400078e0035 */
[----:B------:R-:W-:Y:S02]  /*25d00*/  @!P3 IMAD.MOV.U32 R53, RZ, RZ, R60 ;  /* 0x000000ffff35b224 */ /* 0x000fe400078e003c */
[----:B------:R-:W-:-:S02]  /*25d10*/  @!P2 IMAD.MOV.U32 R6, RZ, RZ, R71 ;  /* 0x000000ffff06a224 */ /* 0x000fc400078e0047 */
[----:B------:R-:W-:Y:S01]  /*25d20*/  @!P2 IMAD.MOV.U32 R7, RZ, RZ, R75 ;  /* 0x000000ffff07a224 */ /* 0x000fe200078e004b */
[----:B-----5:R-:W-:-:S05]  /*25d30*/  @!P1 LEA.HI.X R5, R110, R41, R111, 0x2, P4 ;  /* 0x000000296e059211 */ /* 0x020fca00020f146f */
[----:B------:R0:W-:Y:S01]  /*25d40*/  @!P1 ST.E.64 desc[UR42][R4.64], R66 ;  /* 0x0000004204009985 */ /* 0x0001e2000c101b2a */
[----:B------:R-:W-:-:S03]  /*25d50*/  ISETP.GE.AND P1, PT, R102, UR4, PT ;  /* 0x0000000466007c0c */ /* 0x000fc6000bf26270 */
[----:B------:R1:W-:Y:S01]  /*25d60*/  @!P3 ST.E.64 desc[UR42][R2.64], R52 ;  /* 0x000000340200b985 */ /* 0x0003e2000c101b2a */
[----:B------:R-:W-:Y:S02]  /*25d70*/  ISETP.GE.AND P3, PT, R95, UR4, PT ;  /* 0x000000045f007c0c */ /* 0x000fe4000bf66270 */
[-C--:B0-----:R-:W-:Y:S02]  /*25d80*/  @!P2 LEA R4, P4, R106, R40.reuse, 0x2 ;  /* 0x000000286a04a211 */ /* 0x081fe400078810ff */
[----:B-1----:R-:W-:Y:S02]  /*25d90*/  @!P0 LEA R2, P5, R100, R40, 0x2 ;  /* 0x0000002864028211 */ /* 0x002fe400078a10ff */
[-C--:B------:R-:W-:Y:S02]  /*25da0*/  @!P2 LEA.HI.X R5, R106, R41.reuse, R108, 0x2, P4 ;  /* 0x000000296a05a211 */ /* 0x080fe400020f146c */
[----:B------:R-:W-:Y:S01]  /*25db0*/  @!P0 LEA.HI.X R3, R100, R41, R105, 0x2, P5 ;  /* 0x0000002964038211 */ /* 0x000fe200028f1469 */
[----:B------:R-:W-:Y:S01]  /*25dc0*/  IMAD.MOV.U32 R100, RZ, RZ, R94 ;  /* 0x000000ffff647224 */ /* 0x000fe200078e005e */
[----:B------:R-:W-:Y:S01]  /*25dd0*/  MOV R94, R73 ;  /* 0x00000049005e7202 */ /* 0x000fe20000000f00 */
[----:B------:R-:W-:Y:S01]  /*25de0*/  IMAD.MOV.U32 R73, RZ, RZ, R63 ;  /* 0x000000ffff497224 */ /* 0x000fe200078e003f */
[----:B------:R0:W-:Y:S01]  /*25df0*/  @!P2 ST.E.64 desc[UR42][R4.64], R6 ;  /* 0x000000060400a985 */ /* 0x0001e2000c101b2a */
[----:B------:R-:W-:Y:S01]  /*25e00*/  ISETP.GE.AND P2, PT, R77, UR4, PT ;  /* 0x000000044d007c0c */ /* 0x000fe2000bf46270 */
[----:B------:R-:W-:-:S05]  /*25e10*/  @!P0 IMAD.MOV.U32 R63, RZ, RZ, R68 ;  /* 0x000000ffff3f8224 */ /* 0x000fca00078e0044 */
[----:B------:R1:W-:Y:S01]  /*25e20*/  @!P0 ST.E.64 desc[UR42][R2.64], R62 ;  /* 0x0000003e02008985 */ /* 0x0003e2000c101b2a */
[----:B------:R-:W-:Y:S02]  /*25e30*/  ISETP.GE.AND P0, PT, R72, UR4, PT ;  /* 0x0000000448007c0c */ /* 0x000fe4000bf06270 */
[CC--:B0-----:R-:W-:Y:S01]  /*25e40*/  @!P1 LEA R4, P4, R102.reuse, R40.reuse, 0x2 ;  /* 0x0000002866049211 */ /* 0x0c1fe200078810ff */
[----:B------:R-:W-:Y:S02]  /*25e50*/  @!P1 IMAD.MOV.U32 R6, RZ, RZ, R79 ;  /* 0x000000ffff069224 */ /* 0x000fe400078e004f */
[----:B------:R-:W-:Y:S01]  /*25e60*/  @!P1 IMAD.MOV.U32 R7, RZ, RZ, R83 ;  /* 0x000000ffff079224 */ /* 0x000fe200078e0053 */
[----:B------:R-:W-:Y:S02]  /*25e70*/  @!P1 LEA.HI.X R5, R102, R41, R104, 0x2, P4 ;  /* 0x0000002966059211 */ /* 0x000fe400020f1468 */
[----:B-1----:R-:W-:Y:S01]  /*25e80*/  @!P3 LEA R2, P5, R95, R40, 0x2 ;  /* 0x000000285f02b211 */ /* 0x002fe200078a10ff */
[----:B------:R-:W-:-:S02]  /*25e90*/  @!P3 IMAD.MOV.U32 R75, RZ, RZ, R76 ;  /* 0x000000ffff4bb224 */ /* 0x000fc400078e004c */
[----:B------:R0:W-:Y:S01]  /*25ea0*/  @!P1 ST.E.64 desc[UR42][R4.64], R6 ;  /* 0x0000000604009985 */ /* 0x0001e2000c101b2a */
[----:B------:R-:W-:Y:S02]  /*25eb0*/  ISETP.GE.AND P1, PT, R64, UR4, PT ;  /* 0x0000000440007c0c */ /* 0x000fe4000bf26270 */
[----:B------:R-:W-:-:S05]  /*25ec0*/  @!P3 LEA.HI.X R3, R95, R41, R100, 0x2, P5 ;  /* 0x000000295f03b211 */ /* 0x000fca00028f1464 */
[----:B------:R1:W-:Y:S01]  /*25ed0*/  @!P3 ST.E.64 desc[UR42][R2.64], R74 ;  /* 0x0000004a0200b985 */ /* 0x0003e2000c101b2a */
[CC--:B0-----:R-:W-:Y:S01]  /*25ee0*/  @!P2 LEA R4, P4, R77.reuse, R40.reuse, 0x2 ;  /* 0x000000284d04a211 */ /* 0x0c1fe200078810ff */
[----:B------:R-:W-:Y:S02]  /*25ef0*/  @!P2 IMAD.MOV.U32 R6, RZ, RZ, R98 ;  /* 0x000000ffff06a224 */ /* 0x000fe400078e0062 */
[----:B------:R-:W-:Y:S01]  /*25f00*/  @!P2 IMAD.MOV.U32 R7, RZ, RZ, R87 ;  /* 0x000000ffff07a224 */ /* 0x000fe200078e0057 */
[----:B------:R-:W-:Y:S02]  /*25f10*/  @!P2 LEA.HI.X R5, R77, R41, R94, 0x2, P4 ;  /* 0x000000294d05a211 */ /* 0x000fe400020f145e */
[----:B------:R-:W-:Y:S02]  /*25f20*/  ISETP.GE.AND P3, PT, R57, UR4, PT ;  /* 0x0000000439007c0c */ /* 0x000fe4000bf66270 */
[----:B-1----:R-:W-:Y:S01]  /*25f30*/  @!P0 LEA R2, P5, R72, R40, 0x2 ;  /* 0x0000002848028211 */ /* 0x002fe200078a10ff */
[----:B------:R0:W-:Y:S01]  /*25f40*/  @!P2 ST.E.64 desc[UR42][R4.64], R6 ;  /* 0x000000060400a985 */ /* 0x0001e2000c101b2a */
[----:B--2---:R-:W-:-:S02]  /*25f50*/  ISETP.GE.AND P2, PT, R9, UR4, PT ;  /* 0x0000000409007c0c */ /* 0x004fc4000bf46270 */
[----:B------:R-:W-:Y:S02]  /*25f60*/  @!P0 LEA.HI.X R3, R72, R41, R73, 0x2, P5 ;  /* 0x0000002948038211 */ /* 0x000fe400028f1449 */
[----:B------:R-:W-:-:S05]  /*25f70*/  @!P0 MOV R79, R80 ;  /* 0x00000050004f8202 */ /* 0x000fca0000000f00 */
[----:B------:R1:W-:Y:S01]  /*25f80*/  @!P0 ST.E.64 desc[UR42][R2.64], R78 ;  /* 0x0000004e02008985 */ /* 0x0003e2000c101b2a */
[----:B------:R-:W-:Y:S02]  /*25f90*/  ISETP.GE.AND P0, PT, R55, UR4, PT ;  /* 0x0000000437007c0c */ /* 0x000fe4000bf06270 */
[CC--:B0-----:R-:W-:Y:S01]  /*25fa0*/  @!P1 LEA R4, P4, R64.reuse, R40.reuse, 0x2 ;  /* 0x0000002840049211 */ /* 0x0c1fe200078810ff */
[----:B------:R-:W-:Y:S02]  /*25fb0*/  @!P1 IMAD.MOV.U32 R6, RZ, RZ, R103 ;  /* 0x000000ffff069224 */ /* 0x000fe400078e0067 */
[----:B------:R-:W-:Y:S01]  /*25fc0*/  @!P1 IMAD.MOV.U32 R7, RZ, RZ, R91 ;  /* 0x000000ffff079224 */ /* 0x000fe200078e005b */
[----:B------:R-:W-:Y:S02]  /*25fd0*/  @!P1 LEA.HI.X R5, R64, R41, R69, 0x2, P4 ;  /* 0x0000002940059211 */ /* 0x000fe400020f1445 */
[----:B------:R-:W-:Y:S02]  /*25fe0*/  ISETP.GE.AND P4, PT, R43, UR4, PT ;  /* 0x000000042b007c0c */ /* 0x000fe4000bf86270 */
[----:B-1----:R-:W-:Y:S01]  /*25ff0*/  @!P3 LEA R2, P5, R57, R40, 0x2 ;  /* 0x000000283902b211 */ /* 0x002fe200078a10ff */
[----:B------:R0:W-:Y:S01]  /*26000*/  @!P1 ST.E.64 desc[UR42][R4.64], R6 ;  /* 0x0000000604009985 */ /* 0x0001e2000c101b2a */
[----:B------:R-:W-:-:S02]  /*26010*/  @!P3 IMAD.MOV.U32 R83, RZ, RZ, R84 ;  /* 0x000000ffff53b224 */ /* 0x000fc400078e0054 */
[----:B------:R-:W-:-:S05]  /*26020*/  @!P3 LEA.HI.X R3, R57, R41, R61, 0x2, P5 ;  /* 0x000000293903b211 */ /* 0x000fca00028f143d */
[----:B------:R1:W-:Y:S01]  /*26030*/  @!P3 ST.E.64 desc[UR42][R2.64], R82 ;  /* 0x000000520200b985 */ /* 0x0003e2000c101b2a */
[CC--:B0-----:R-:W-:Y:S01]  /*26040*/  @!P2 LEA R4, P1, R9.reuse, R40.reuse, 0x2 ;  /* 0x000000280904a211 */ /* 0x0c1fe200078210ff */
[----:B------:R-:W-:Y:S02]  /*26050*/  @!P2 IMAD.MOV.U32 R6, RZ, RZ, R107 ;  /* 0x000000ffff06a224 */ /* 0x000fe400078e006b */
[----:B------:R-:W-:Y:S01]  /*26060*/  @!P2 IMAD.MOV.U32 R7, RZ, RZ, R114 ;  /* 0x000000ffff07a224 */ /* 0x000fe200078e0072 */
[-C--:B---3--:R-:W-:Y:S02]  /*26070*/  @!P2 LEA.HI.X R5, R9, R41.reuse, R10, 0x2, P1 ;  /* 0x000000290905a211 */ /* 0x088fe400008f140a */
[----:B------:R-:W-:Y:S02]  /*26080*/  ISETP.GE.AND P1, PT, R39, UR4, PT ;  /* 0x0000000427007c0c */ /* 0x000fe4000bf26270 */
[-C--:B-1----:R-:W-:Y:S01]  /*26090*/  @!P0 LEA R2, P5, R55, R40.reuse, 0x2 ;  /* 0x0000002837028211 */ /* 0x082fe200078a10ff */
[----:B----4-:R-:W-:Y:S01]  /*260a0*/  IMAD.MOV.U32 R10, RZ, RZ, R8 ;  /* 0x000000ffff0a7224 */ /* 0x010fe200078e0008 */
[----:B------:R0:W-:Y:S01]  /*260b0*/  @!P2 ST.E.64 desc[UR42][R4.64], R6 ;  /* 0x000000060400a985 */ /* 0x0001e2000c101b2a */
[----:B------:R-:W-:Y:S01]  /*260c0*/  @!P4 LEA R8, P3, R43, R40, 0x2 ;  /* 0x000000282b08c211 */ /* 0x000fe200078610ff */
[----:B------:R-:W-:Y:S01]  /*260d0*/  @!P0 IMAD.MOV.U32 R87, RZ, RZ, R88 ;  /* 0x000000ffff578224 */ /* 0x000fe200078e0058 */
[----:B------:R-:W-:-:S02]  /*260e0*/  @!P0 LEA.HI.X R3, R55, R41, R56, 0x2, P5 ;  /* 0x0000002937038211 */ /* 0x000fc400028f1438 */
[----:B------:R-:W-:Y:S02]  /*260f0*/  ISETP.GE.AND P2, PT, R21, UR4, PT ;  /* 0x0000000415007c0c */ /* 0x000fe4000bf46270 */
[----:B------:R-:W-:Y:S01]  /*26100*/  @!P4 LEA.HI.X R9, R43, R41, R54, 0x2, P3 ;  /* 0x000000292b09c211 */ /* 0x000fe200018f1436 */
[----:B------:R1:W-:Y:S01]  /*26110*/  @!P0 ST.E.64 desc[UR42][R2.64], R86 ;  /* 0x0000005602008985 */ /* 0x0003e2000c101b2a */
[----:B------:R-:W-:Y:S01]  /*26120*/  ISETP.GE.AND P3, PT, R15, UR4, PT ;  /* 0x000000040f007c0c */ /* 0x000fe2000bf66270 */
[----:B------:R-:W-:Y:S01]  /*26130*/  @!P1 IMAD.MOV.U32 R91, RZ, RZ, R92 ;  /* 0x000000ffff5b9224 */ /* 0x000fe200078e005c */
[----:B------:R-:W-:Y:S02]  /*26140*/  ISETP.GE.AND P5, PT, R13, UR4, PT ;  /* 0x000000040d007c0c */ /* 0x000fe4000bfa6270 */
[C---:B0-----:R-:W-:Y:S02]  /*26150*/  @!P1 LEA R4, P0, R39.reuse, R40, 0x2 ;  /* 0x0000002827049211 */ /* 0x041fe400078010ff */
[----:B-1----:R-:W-:Y:S01]  /*26160*/  @!P4 MOV R2, R115 ;  /* 0x000000730002c202 */ /* 0x002fe20000000f00 */
[----:B------:R-:W-:Y:S01]  /*26170*/  @!P4 IMAD.MOV.U32 R3, RZ, RZ, R122 ;  /* 0x000000ffff03c224 */ /* 0x000fe200078e007a */
[----:B------:R-:W-:-:S04]  /*26180*/  @!P1 LEA.HI.X R5, R39, R41, R42, 0x2, P0 ;  /* 0x0000002927059211 */ /* 0x000fc800000f142a */
[----:B------:R0:W-:Y:S01]  /*26190*/  @!P4 ST.E.64 desc[UR42][R8.64], R2 ;  /* 0x000000020800c985 */ /* 0x0001e2000c101b2a */
[----:B------:R-:W-:Y:S01]  /*261a0*/  ISETP.GE.AND P4, PT, R11, UR4, PT ;  /* 0x000000040b007c0c */ /* 0x000fe2000bf86270 */
[----:B------:R-:W-:Y:S02]  /*261b0*/  @!P2 IMAD.MOV.U32 R6, RZ, RZ, R123 ;  /* 0x000000ffff06a224 */ /* 0x000fe400078e007b */
[----:B------:R1:W-:Y:S01]  /*261c0*/  @!P1 ST.E.64 desc[UR42][R4.64], R90 ;  /* 0x0000005a04009985 */ /* 0x0003e2000c101b2a */
[----:B------:R-:W-:Y:S01]  /*261d0*/  @!P2 IMAD.MOV.U32 R7, RZ, RZ, R125 ;  /* 0x000000ffff07a224 */ /* 0x000fe200078e007d */
[----:B0-----:R-:W-:-:S04]  /*261e0*/  @!P2 LEA R2, P0, R21, R40, 0x2 ;  /* 0x000000281502a211 */ /* 0x001fc800078010ff */
[-C--:B------:R-:W-:Y:S02]  /*261f0*/  @!P2 LEA.HI.X R3, R21, R41.reuse, R38, 0x2, P0 ;  /* 0x000000291503a211 */ /* 0x080fe400000f1426 */
[C---:B-1----:R-:W-:Y:S01]  /*26200*/  @!P3 LEA R4, P0, R15.reuse, R40, 0x2 ;  /* 0x000000280f04b211 */ /* 0x042fe200078010ff */
[----:B------:R-:W-:Y:S02]  /*26210*/  @!P3 IMAD.MOV.U32 R97, RZ, RZ, R99 ;  /* 0x000000ffff61b224 */ /* 0x000fe400078e0063 */
[----:B------:R0:W-:Y:S01]  /*26220*/  @!P2 ST.E.64 desc[UR42][R2.64], R6 ;  /* 0x000000060200a985 */ /* 0x0001e2000c101b2a */
[----:B------:R-:W-:-:S05]  /*26230*/  @!P3 LEA.HI.X R5, R15, R41, R20, 0x2, P0 ;  /* 0x000000290f05b211 */ /* 0x000fca00000f1414 */
[----:B------:R1:W-:Y:S01]  /*26240*/  @!P3 ST.E.64 desc[UR42][R4.64], R96 ;  /* 0x000000600400b985 */ /* 0x0003e2000c101b2a */
[-C--:B0-----:R-:W-:Y:S02]  /*26250*/  @!P5 LEA R2, P1, R13, R40.reuse, 0x2 ;  /* 0x000000280d02d211 */ /* 0x081fe400078210ff */
[----:B------:R-:W-:Y:S02]  /*26260*/  @!P4 LEA R6, P2, R11, R40, 0x2 ;  /* 0x000000280b06c211 */ /* 0x000fe400078410ff */
[-C--:B------:R-:W-:Y:S01]  /*26270*/  @!P5 LEA.HI.X R3, R13, R41.reuse, R14, 0x2, P1 ;  /* 0x000000290d03d211 */ /* 0x080fe200008f140e */
[----:B-1----:R-:W-:Y:S01]  /*26280*/  @!P5 IMAD.MOV.U32 R4, RZ, RZ, R129 ;  /* 0x000000ffff04d224 */ /* 0x002fe200078e0081 */
[----:B------:R-:W-:Y:S01]  /*26290*/  @!P4 LEA.HI.X R7, R11, R41, R12, 0x2, P2 ;  /* 0x000000290b07c211 */ /* 0x000fe200010f140c */
[----:B------:R-:W-:-:S05]  /*262a0*/  @!P5 IMAD.MOV.U32 R5, RZ, RZ, R131 ;  /* 0x000000ffff05d224 */ /* 0x000fca00078e0083 */
        /* <DEDUP_REMOVED lines=9> */
.L_x_3261:
[----:B------:R-:W0:Y:S01]  /*26340*/  LDL.LU R4, [R1+0x68] ;  /* 0x0000680001047983 */ /* 0x000e220000300800 */
[----:B------:R-:W-:Y:S01]  /*26350*/  ULDC.64 UR6, c[0x0][0xc08] ;  /* 0x0003020000067ab9 */ /* 0x000fe20000000a00 */
[----:B------:R-:W-:Y:S02]  /*26360*/  ULDC.64 UR4, c[0x0][0xc00] ;  /* 0x0003000000047ab9 */ /* 0x000fe40000000a00 */
[----:B------:R-:W2:Y:S01]  /*26370*/  LDL.LU R0, [R1+0x6c] ;  /* 0x00006c0001007983 */ /* 0x000ea20000300800 */
[----:B------:R-:W-:Y:S02]  /*26380*/  ISETP.NE.U32.AND P1, PT, RZ, UR6, PT ;  /* 0x00000006ff007c0c */ /* 0x000fe4000bf25070 */
[----:B------:R-:W-:Y:S01]  /*26390*/  ISETP.NE.U32.AND P0, PT, RZ, UR4, PT ;  /* 0x00000004ff007c0c */ /* 0x000fe2000bf05070 */
[----:B------:R-:W3:Y:S01]  /*263a0*/  LDL R6, [R1+0x64] ;  /* 0x0000640001067983 */ /* 0x000ee20000100800 */
[----:B------:R-:W-:Y:S02]  /*263b0*/  ISETP.NE.AND.EX P1, PT, RZ, UR7, PT, P1 ;  /* 0x00000007ff007c0c */ /* 0x000fe4000bf25310 */
[----:B------:R-:W-:-:S02]  /*263c0*/  ISETP.NE.AND.EX P0, PT, RZ, UR5, PT, P0 ;  /* 0x00000005ff007c0c */ /* 0x000fc4000bf05300 */
[----:B------:R-:W-:Y:S01]  /*263d0*/  MOV R15, RZ ;  /* 0x000000ff000f7202 */ /* 0x000fe20000000f00 */
[----:B------:R-:W1:Y:S01]  /*263e0*/  S2R R28, SR_TID.X ;  /* 0x00000000001c7919 */ /* 0x000e620000002100 */
[----:B0-----:R-:W-:Y:S01]  /*263f0*/  IADD3 R2, P2, R4, UR4, RZ ;  /* 0x0000000404027c10 */ /* 0x001fe2000ff5e0ff */
[----:B------:R-:W-:-:S03]  /*26400*/  ULDC UR4, c[0x0][0xa88] ;  /* 0x0002a20000047ab9 */ /* 0x000fc60000000800 */
[----:B--2---:R-:W-:-:S03]  /*26410*/  IADD3.X R3, R0, UR5, RZ, P2, !PT ;  /* 0x0000000500037c10 */ /* 0x004fc600097fe4ff */
[----:B------:R-:W-:Y:S01]  /*26420*/  @P1 IADD3 R4, P2, R4, UR6, RZ ;  /* 0x0000000604041c10 */ /* 0x000fe2000ff5e0ff */
[----:B------:R-:W-:Y:S01]  /*26430*/  IMAD.U32 R20, RZ, RZ, UR4 ;  /* 0x00000004ff147e24 */ /* 0x000fe2000f8e00ff */
[----:B------:R0:W5:Y:S02]  /*26440*/  @P0 LDG.E R15, desc[UR42][R2.64] ;  /* 0x0000002a020f0981 */ /* 0x000164000c1e1900 */
[----:B------:R-:W-:-:S05]  /*26450*/  @P1 IADD3.X R5, R0, UR7, RZ, P2, !PT ;  /* 0x0000000700051c10 */ /* 0x000fca00097fe4ff */
[----:B------:R0:W5:Y:S01]  /*26460*/  @P1 LDG.E R20, desc[UR42][R4.64] ;  /* 0x0000002a04141981 */ /* 0x000162000c1e1900 */
[----:B-1----:R-:W-:Y:S01]  /*26470*/  VIADD R0, R28, 0xffffff80 ;  /* 0xffffff801c007836 */ /* 0x002fe20000000000 */
[----:B---3--:R-:W-:-:S04]  /*26480*/  ISETP.GT.AND P2, PT, R6, 0x1, PT ;  /* 0x000000010600780c */ /* 0x008fc80003f44270 */
[----:B------:R-:W-:Y:S01]  /*26490*/  ISETP.GT.AND P3, PT, R0, 0x7f, PT ;  /* 0x0000007f0000780c */ /* 0x000fe20003f64270 */
[----:B------:R-:W-:-:S12]  /*264a0*/  @P1 BRA `(.L_x_3280) ;  /* 0x0000000000101947 */ /* 0x000fd80003800000 */
[----:B------:R-:W-:Y:S05]  /*264b0*/  @!P0 BRA `(.L_x_3280) ;  /* 0x00000000000c8947 */ /* 0x000fea0003800000 */
[----:B0-----:R-:W2:Y:S04]  /*264c0*/  LDG.E R5, desc[UR42][R2.64] ;  /* 0x0000002a02057981 */ /* 0x001ea8000c1e1900 */
[----:B-----5:R-:W2:Y:S02]  /*264d0*/  LDG.E R20, desc[UR42][R2.64+0x4] ;  /* 0x0000042a02147981 */ /* 0x020ea4000c1e1900 */
[----:B--2---:R-:W-:-:S07]  /*264e0*/  IMAD.IADD R20, R20, 0x1, -R5 ;  /* 0x0000000114147824 */ /* 0x004fce00078e0a05 */
.L_x_3280:
[----:B0-----:R-:W2:Y:S04]  /*264f0*/  LDL.LU R2, [R1+0x5c] ;  /* 0x00005c0001027983 */ /* 0x001ea80000300800 */
        /* <DEDUP_REMOVED lines=8> */
[----:B0-----:R-:W-:Y:S01]  /*26580*/  IMAD R0, R20, R29, RZ ;  /* 0x0000001d14007224 */ /* 0x001fe200078e02ff */
[----:B--2---:R-:W-:-:S04]  /*26590*/  IADD3 R27, R2, -0x80, R28 ;  /* 0xffffff80021b7810 */ /* 0x004fc80007ffe01c */
        /* <DEDUP_REMOVED lines=46> */
.L_x_3282:
[----:B------:R-:W-:Y:S05]  /*26880*/  BSYNC B1 ;  /* 0x0000000000017941 */ /* 0x000fea0003800000 */
.L_x_3281:
[----:B------:R-:W-:Y:S05]  /*26890*/  @P2 BRA `(.L_x_3275) ;  /* 0x0000000800a02947 */ /* 0x000fea0003800000 */
[----:B0-----:R-:W2:Y:S01]  /*268a0*/  LDL.LU R8, [R1+0x2c] ;  /* 0x00002c0001087983 */ /* 0x001ea20000300800 */
[----:B------:R-:W0:Y:S01]  /*268b0*/  LDC R9, c[0x0][0xbe8] ;  /* 0x0002fa00ff097b82 */ /* 0x000e220000000800 */
        /* <DEDUP_REMOVED lines=17> */
[----:B------:R-:W-:-:S06]  /*269d0*/  IMAD.WIDE.U32 R2, R25, UR4, R2 ;  /* 0x0000000419027c25 */ /* 0x000fcc000f8e0002 */
[----:B------:R-:W0:Y:S08]  /*269e0*/  @P0 LDC R7, c[0x0][0xbec] ;  /* 0x0002fb00ff070b82 */ /* 0x000e300000000800 */
[----:B------:R-:W1:Y:S01]  /*269f0*/  @P0 LDC R11, c[0x0][0xbf0] ;  /* 0x0002fc00ff0b0b82 */ /* 0x000e620000000800 */
[----:B--2---:R-:W-:Y:S01]  /*26a00*/  IADD3 R6, R8, R0, RZ ;  /* 0x0000000008067210 */ /* 0x004fe20007ffe0ff */
[----:B------:R-:W-:-:S04]  /*26a10*/  IMAD.IADD R10, R220, 0x1, R8 ;  /* 0x00000001dc0a7824 */ /* 0x000fc800078e0208 */
[----:B0-----:R-:W-:-:S04]  /*26a20*/  @P0 IMAD.HI.U32 R0, R6, R7, RZ ;  /* 0x0000000706000227 */ /* 0x001fc800078e00ff */
[----:B------:R-:W-:Y:S01]  /*26a30*/  IMAD.MOV.U32 R5, RZ, RZ, R6 ;  /* 0x000000ffff057224 */ /* 0x000fe200078e0006 */
[----:B-1----:R-:W-:Y:S01]  /*26a40*/  @P0 SHF.R.U32.HI R5, RZ, R11, R0 ;  /* 0x0000000bff050219 */ /* 0x002fe20000011600 */
[----:B------:R-:W-:Y:S01]  /*26a50*/  IMAD R7, R25, UR5, R4 ;  /* 0x0000000519077c24 */ /* 0x000fe2000f8e0204 */
[----:B------:R-:W-:Y:S02]  /*26a60*/  ULDC.64 UR4, c[0x0][0xae0] ;  /* 0x0002b80000047ab9 */ /* 0x000fe40000000a00 */
[----:B------:R-:W-:Y:S01]  /*26a70*/  SHF.R.S32.HI R0, RZ, 0x1f, R5 ;  /* 0x0000001fff007819 */ /* 0x000fe20000011405 */
[----:B------:R-:W-:Y:S02]  /*26a80*/  IMAD.IADD R3, R3, 0x1, R7 ;  /* 0x0000000103037824 */ /* 0x000fe400078e0207 */
[----:B------:R-:W-:Y:S02]  /*26a90*/  IMAD.MOV R7, RZ, RZ, -R5 ;  /* 0x000000ffff077224 */ /* 0x000fe400078e0a05 */
[----:B------:R-:W-:-:S02]  /*26aa0*/  IMAD R0, R0, UR4, RZ ;  /* 0x0000000400007c24 */ /* 0x000fc4000f8e02ff */
[----:B------:R-:W-:Y:S02]  /*26ab0*/  IMAD R7, R9, R7, R6 ;  /* 0x0000000709077224 */ /* 0x000fe400078e0206 */
[----:B------:R-:W-:-:S04]  /*26ac0*/  IMAD.WIDE.U32 R2, R5, UR4, R2 ;  /* 0x0000000405027c25 */ /* 0x000fc8000f8e0002 */
        /* <DEDUP_REMOVED lines=15> */
.L_x_3690:
        /* <DEDUP_REMOVED lines=12> */
[CC--:B--2---:R-:W-:Y:S02]  /*26c80*/  @!P3 LEA R8, P5, R18.reuse, R14.reuse, 0x1 ;  /* 0x0000000e1208b211 */ /* 0x0c4fe400078a08ff */
        /* <DEDUP_REMOVED lines=13> */
.L_x_3285:
[----:B------:R-:W-:Y:S05]  /*26d60*/  BSYNC B1 ;  /* 0x0000000000017941 */ /* 0x000fea0003800000 */
.L_x_3284:
[----:B------:R-:W-:-:S03]  /*26d70*/  UMOV UR4, 0xffffffff ;  /* 0xffffffff00047882 */ /* 0x000fc60000000000 */
[----:B------:R-:W-:Y:S05]  /*26d80*/  BRA.DIV UR4, `(.L_x_3286) ;  /* 0x000000fa04007947 */ /* 0x000fea000b800000 */
[----:B-1----:R1:W3:Y:S04]  /*26d90*/  SHFL.IDX PT, R0, R3, 0x1, 0x181f ;  /* 0x00381f0003007f89 */ /* 0x0022e800000e0000 */
[----:B--2---:R1:W2:Y:S02]  /*26da0*/  SHFL.IDX PT, R14, R2, 0x1, 0x181f ;  /* 0x00381f00020e7f89 */ /* 0x0042a400000e0000 */
.L_x_3694:
        /* <DEDUP_REMOVED lines=12> */
[CC--:B--2---:R-:W-:Y:S02]  /*26e70*/  @!P3 LEA R8, P5, R18.reuse, R14.reuse, 0x1 ;  /* 0x0000000e1208b211 */ /* 0x0c4fe400078a08ff */
        /* <DEDUP_REMOVED lines=13> */
.L_x_3288:
[----:B------:R-:W-:Y:S05]  /*26f50*/  BSYNC B1 ;  /* 0x0000000000017941 */ /* 0x000fea0003800000 */
.L_x_3287:
[----:B------:R-:W-:-:S03]  /*26f60*/  UMOV UR4, 0xffffffff ;  /* 0xffffffff00047882 */ /* 0x000fc60000000000 */
[----:B------:R-:W-:Y:S05]  /*26f70*/  BRA.DIV UR4, `(.L_x_3289) ;  /* 0x000000f604cc7947 */ /* 0x000fea000b800000 */
[----:B---3--:R3:W4:Y:S04]  /*26f80*/  SHFL.IDX PT, R0, R3, 0x2, 0x181f ;  /* 0x00581f0003007f89 */ /* 0x00872800000e0000 */
[----:B--2---:R3:W2:Y:S02]  /*26f90*/  SHFL.IDX PT, R14, R2, 0x2, 0x181f ;  /* 0x00581f00020e7f89 */ /* 0x0046a400000e0000 */
.L_x_3698:
[----:B------:R-:W-:Y:S01]  /*26fa0*/  IADD3 R4, R10, 0x40, RZ ;  /* 0x000000400a047810 */ /* 0x000fe20007ffe0ff */
[----:B------:R-:W-:Y:S03]  /*26fb0*/  BSSY B1, `(.L_x_3290) ;  /* 0x0000019000017945 */ /* 0x000fe60003800000 */
[----:B------:R-:W-:-:S13]  /*26fc0*/  ISETP.GE.AND P0, PT, R4, R21, PT ;  /* 0x000000150400720c */ /* 0x000fda0003f06270 */
[----:B------:R-:W-:Y:S05]  /*26fd0*/  @P0 BRA `(.L_x_3291) ;  /* 0x0000000000580947 */ /* 0x000fea0003800000 */
[----:B------:R-:W5:Y:S01]  /*26fe0*/  LDL R13, [R1+0x3c] ;  /* 0x00003c00010d7983 */ /* 0x000f620000100800 */
[----:B------:R-:W-:-:S03]  /*26ff0*/  ULDC UR4, c[0x0][0xac8] ;  /* 0x0002b20000047ab9 */ /* 0x000fc60000000800 */
[----:B------:R-:W3:Y:S04]  /*27000*/  LDL R11, [R1+0x40] ;  /* 0x00004000010b7983 */ /* 0x000ee80000100800 */
[----:B------:R-:W3:Y:S04]  /*27010*/  LDL R15, [R1+0x60] ;  /* 0x00006000010f7983 */ /* 0x000ee80000100800 */
[----:B------:R-:W3:Y:S04]  /*27020*/  LDL R20, [R1+0x7c] ;  /* 0x00007c0001147983 */ /* 0x000ee80000100800 */
[----:B------:R-:W3:Y:S01]  /*27030*/  LDL R12, [R1+0x78] ;  /* 0x00007800010c7983 */ /* 0x000ee20000100800 */
[----:B------:R-:W-:-:S02]  /*27040*/  ISETP.GE.AND P3, PT, R18, UR4, PT ;  /* 0x0000000412007c0c */ /* 0x000fc4000bf66270 */
[----:B------:R-:W-:-:S11]  /*27050*/  ISETP.GE.AND P2, PT, R219, UR4, PT ;  /* 0x00000004db007c0c */ /* 0x000fd6000bf46270 */
[CC--:B--2---:R-:W-:Y:S02]  /*27060*/  @!P3 LEA R8, P5, R18.reuse, R14.reuse, 0x1 ;  /* 0x0000000e1208b211 */ /* 0x0c4fe400078a08ff */
[----:B------:R-:W-:Y:S02]  /*27070*/  @!P2 LEA R6, P4, R219, R14, 0x1 ;  /* 0x0000000edb06a211 */ /* 0x000fe400078808ff */
[----:B----4-:R-:W-:-:S05]  /*27080*/  @!P3 LEA.HI.X R9, R18, R0, R19, 0x1, P5 ;  /* 0x000000001209b211 */ /* 0x010fca00028f0c13 */
[----:B------:R2:W-:Y:S01]  /*27090*/  @!P3 ST.E.128 desc[UR42][R8.64], RZ ;  /* 0x000000ff0800b985 */ /* 0x0005e2000c101d2a */
[----:B-----5:R-:W-:Y:S02]  /*270a0*/  ISETP.GE.AND P1, PT, R13, UR4, PT ;  /* 0x000000040d007c0c */ /* 0x020fe4000bf26270 */
[----:B---3--:R-:W-:Y:S02]  /*270b0*/  ISETP.GE.AND P0, PT, R11, UR4, PT ;  /* 0x000000040b007c0c */ /* 0x008fe4000bf06270 */
        /* <DEDUP_REMOVED lines=8> */
.L_x_3291:
[----:B------:R-:W-:Y:S05]  /*27140*/  BSYNC B1 ;  /* 0x0000000000017941 */ /* 0x000fea0003800000 */
.L_x_3290:
[----:B------:R-:W-:-:S03]  /*27150*/  UMOV UR4, 0xffffffff ;  /* 0xffffffff00047882 */ /* 0x000fc60000000000 */
[----:B------:R-:W-:Y:S05]  /*27160*/  BRA.DIV UR4, `(.L_x_3292) ;  /* 0x000000f604987947 */ /* 0x000fea000b800000 */
[----:B----4-:R4:W0:Y:S04]  /*27170*/  SHFL.IDX PT, R0, R3, 0x3, 0x181f ;  /* 0x00781f0003007f89 */ /* 0x01082800000e0000 */
[----:B--2---:R4:W2:Y:S02]  /*27180*/  SHFL.IDX PT, R14, R2, 0x3, 0x181f ;  /* 0x00781f00020e7f89 */ /* 0x0048a400000e0000 */
.L_x_3702:
[----:B01-34-:R-:W-:-:S05]  /*27190*/  VIADD R2, R10, 0x60 ;  /* 0x000000600a027836 */ /* 0x01bfca0000000000 */
        /* <DEDUP_REMOVED lines=12> */
[----:B------:R-:W-:-:S05]  /*27260*/  @!P3 LEA.HI.X R3, R18, R0, R19, 0x1, P5 ;  /* 0x000000001203b211 */ /* 0x000fca00028f0c13 */
[----:B------:R0:W-:Y:S01]  /*27270*/  @!P3 ST.E.128 desc[UR42][R2.64], RZ ;  /* 0x000000ff0200b985 */ /* 0x0001e2000c101d2a */
[----:B---3--:R-:W-:Y:S02]  /*27280*/  ISETP.GE.AND P1, PT, R11, UR4, PT ;  /* 0x000000040b007c0c */ /* 0x008fe4000bf26270 */
[----:B----4-:R-:W-:Y:S02]  /*27290*/  ISETP.GE.AND P0, PT, R8, UR4, PT ;  /* 0x0000000408007c0c */ /* 0x010fe4000bf06270 */
[----:B-----5:R-:W-:-:S09]  /*272a0*/  @!P2 LEA.HI.X R5, R219, R0, R13, 0x1, P4 ;  /* 0x00000000db05a211 */ /* 0x020fd200020f0c0d */
[CC--:B------:R-:W-:Y:S02]  /*272b0*/  @!P1 LEA R6, P5, R11.reuse, R14.reuse, 0x1 ;  /* 0x0000000e0b069211 */ /* 0x0c0fe400078a08ff */
[C---:B------:R-:W-:Y:S02]  /*272c0*/  @!P0 LEA R14, P4, R8.reuse, R14, 0x1 ;  /* 0x0000000e080e8211 */ /* 0x040fe400078808ff */
[-C--:B------:R-:W-:Y:S02]  /*272d0*/  @!P1 LEA.HI.X R7, R11, R0.reuse, R12, 0x1, P5 ;  /* 0x000000000b079211 */ /* 0x080fe400028f0c0c */
[----:B------:R-:W-:Y:S01]  /*272e0*/  @!P0 LEA.HI.X R15, R8, R0, R9, 0x1, P4 ;  /* 0x00000000080f8211 */ /* 0x000fe200020f0c09 */
[----:B------:R0:W-:Y:S04]  /*272f0*/  @!P2 ST.E.128 desc[UR42][R4.64], RZ ;  /* 0x000000ff0400a985 */ /* 0x0001e8000c101d2a */
[----:B------:R0:W-:Y:S04]  /*27300*/  @!P1 ST.E.128 desc[UR42][R6.64], RZ ;  /* 0x000000ff06009985 */ /* 0x0001e8000c101d2a */
[----:B------:R0:W-:Y:S02]  /*27310*/  @!P0 ST.E.128 desc[UR42][R14.64], RZ ;  /* 0x000000ff0e008985 */ /* 0x0001e4000c101d2a */
.L_x_3275:
[----:B------:R-:W-:Y:S05]  /*27320*/  BSYNC B0 ;  /* 0x0000000000007941 */ /* 0x000fea0003800000 */
.L_x_3260:
[----:B------:R-:W-:Y:S02]  /*27330*/  ULDC UR4, c[0x0][0xc3c] ;  /* 0x00030f0000047ab9 */ /* 0x000fe40000000800 */
[----:B------:R-:W-:-:S13]  /*27340*/  ISETP.GE.AND P0, PT, R35, UR4, PT ;  /* 0x0000000423007c0c */ /* 0x000fda000bf06270 */
[----:B------:R-:W-:Y:S05]  /*27350*/  @!P0 BRA `(.L_x_3293) ;  /* 0xfffffda400c08947 */ /* 0x000fea000383ffff */
[----:B------:R-:W-:Y:S05]  /*27360*/  BRA `(.L_x_3057) ;  /* 0x0000008c00387947 */ /* 0x000fea0003800000 */
.L_x_3055:
        /* <DEDUP_REMOVED lines=50> */
[----:B------:R-:W0:Y:S02]  /*27690*/  SHFL.IDX PT, R6, R5, 0x1f, 0x1f ;  /* 0x03e01f0005067f89 */ /* 0x000e2400000e0000 */
[----:B0-----:R-:W-:-:S05]  /*276a0*/  IMAD R6, R6, UR5, RZ ;  /* 0x0000000506067c24 */ /* 0x001fca000f8e02ff */
[----:B---3--:R-:W-:Y:S01]  /*276b0*/  ISETP.GT.AND P6, PT, R6, UR6, PT ;  /* 0x0000000606007c0c */ /* 0x008fe2000bfc4270 */
[----:B------:R-:W-:-:S12]  /*276c0*/  IMAD.MOV.U32 R3, RZ, RZ, R6 ;  /* 0x000000ffff037224 */ /* 0x000fd800078e0006 */
[----:B------:R-:W-:Y:S05]  /*276d0*/  @P6 BRA `(.L_x_3295) ;  /* 0x0000000000a06947 */ /* 0x000fea0003800000 */
[----:B------:R-:W-:Y:S01]  /*276e0*/  IMAD.MOV.U32 R6, RZ, RZ, R3 ;  /* 0x000000ffff067224 */ /* 0x000fe200078e0003 */
[----:B------:R-:W-:Y:S01]  /*276f0*/  UMOV UR4, URZ ;  /* 0x0000003f00047c82 */ /* 0x000fe20008000000 */
[----:B------:R-:W-:-:S05]  /*27700*/  ULDC UR5, c[0x0][0xc38] ;  /* 0x00030e0000057ab9 */ /* 0x000fca0000000800 */
.L_x_3297:
        /* <DEDUP_REMOVED lines=37> */
.L_x_3295:
        /* <DEDUP_REMOVED lines=13> */
.L_x_3298:
[----:B-1----:R-:W-:Y:S01]  /*27a30*/  IMAD R16, R16, UR5, R3 ;  /* 0x0000000510107c24 */ /* 0x002fe2000f8e0203 */
[----:B------:R-:W-:-:S04]  /*27a40*/  IADD3 R19, R19, UR4, RZ ;  /* 0x0000000413137c10 */ /* 0x000fc8000fffe0ff */
[----:B0-----:R-:W-:Y:S01]  /*27a50*/  IADD3 R5, -R16, UR6, RZ ;  /* 0x0000000610057c10 */ /* 0x001fe2000fffe1ff */
[----:B------:R-:W-:Y:S06]  /*27a60*/  @!P1 BRA `(.L_x_3299) ;  /* 0x0000000000e89947 */ /* 0x000fec0003800000 */
[-C--:B--2---:R-:W-:Y:S02]  /*27a70*/  IABS R12, R0.reuse ;  /* 0x00000000000c7213 */ /* 0x084fe40000000000 */
[----:B------:R-:W-:Y:S02]  /*27a80*/  IABS R4, R9 ;  /* 0x0000000900047213 */ /* 0x000fe40000000000 */
[----:B------:R-:W0:Y:S01]  /*27a90*/  I2F.RP R6, R12 ;  /* 0x0000000c00067306 */ /* 0x000e220000209400 */
[----:B------:R-:W-:-:S07]  /*27aa0*/  IABS R10, R0 ;  /* 0x00000000000a7213 */ /* 0x000fce0000000000 */
[----:B------:R-:W1:Y:S08]  /*27ab0*/  I2F.RP R8, R4 ;  /* 0x0000000400087306 */ /* 0x000e700000209400 */
[----:B0-----:R-:W0:Y:S08]  /*27ac0*/  MUFU.RCP R6, R6 ;  /* 0x0000000600067308 */ /* 0x001e300000001000 */
[----:B-1----:R-:W-:Y:S01]  /*27ad0*/  MUFU.RCP R8, R8 ;  /* 0x0000000800087308 */ /* 0x002fe20000001000 */
        /* <DEDUP_REMOVED lines=19> */
[----:B------:R-:W-:Y:S01]  /*27c10*/  @P0 IADD3 R2, R2, 0x1, RZ ;  /* 0x0000000102020810 */ /* 0x000fe20007ffe0ff */
[----:B0-----:R-:W-:-:S04]  /*27c20*/  IMAD.MOV R11, RZ, RZ, -R3 ;  /* 0x000000ffff0b7224 */ /* 0x001fc800078e0a03 */
[----:B------:R-:W-:Y:S01]  /*27c30*/  IMAD.MOV.U32 R8, RZ, RZ, R2 ;  /* 0x000000ffff087224 */ /* 0x000fe200078e0002 */
[----:B------:R-:W-:Y:S01]  /*27c40*/  IABS R2, R9 ;  /* 0x0000000900027213 */ /* 0x000fe20000000000 */
[----:B------:R-:W-:Y:S02]  /*27c50*/  IMAD R11, R11, R4, RZ ;  /* 0x000000040b0b7224 */ /* 0x000fe400078e02ff */
[----:B------:R-:W-:Y:S01]  /*27c60*/  @!P2 IMAD.MOV R8, RZ, RZ, -R8 ;  /* 0x000000ffff08a224 */ /* 0x000fe200078e0a08 */
[----:B------:R-:W-:Y:S01]  /*27c70*/  @!P1 LOP3.LUT R8, RZ, R0, RZ, 0x33, !PT ;  /* 0x00000000ff089212 */ /* 0x000fe200078e33ff */
[----:B------:R-:W-:Y:S02]  /*27c80*/  IMAD.MOV R10, RZ, RZ, -R2 ;  /* 0x000000ffff0a7224 */ /* 0x000fe400078e0a02 */
[----:B------:R-:W-:Y:S01]  /*27c90*/  IMAD.MOV.U32 R2, RZ, RZ, RZ ;  /* 0x000000ffff027224 */ /* 0x000fe200078e00ff */
[----:B------:R-:W-:-:S03]  /*27ca0*/  IABS R6, R8 ;  /* 0x0000000800067213 */ /* 0x000fc60000000000 */
[----:B------:R-:W-:-:S04]  /*27cb0*/  IMAD.HI.U32 R2, R3, R11, R2 ;  /* 0x0000000b03027227 */ /* 0x000fc800078e0002 */
[----:B------:R-:W-:Y:S02]  /*27cc0*/  IMAD.MOV.U32 R3, RZ, RZ, R6 ;  /* 0x000000ffff037224 */ /* 0x000fe400078e0006 */
[----:B------:R-:W-:Y:S02]  /*27cd0*/  IMAD.MOV.U32 R6, RZ, RZ, R10 ;  /* 0x000000ffff067224 */ /* 0x000fe400078e000a */
        /* <DEDUP_REMOVED lines=19> */
.L_x_3299:
        /* <DEDUP_REMOVED lines=10> */
[----:B0-----:R-:W-:-:S06]  /*27eb0*/  IADD3 R8, R6, 0xffffffe, RZ ;  /* 0x0ffffffe06087810 */ /* 0x001fcc0007ffe0ff */
        /* <DEDUP_REMOVED lines=18> */
[----:B------:R-:W-:-:S03]  /*27fe0*/  IMAD.MOV R2, RZ, RZ, -R2 ;  /* 0x000000ffff027224 */ /* 0x000fc600078e0a02 */
[----:B------:R-:W-:Y:S01]  /*27ff0*/  IADD3 R3, -R13, RZ, RZ ;  /* 0x000000ff0d037210 */ /* 0x000fe20007ffe1ff */
        /* <DEDUP_REMOVED lines=19> */
[----:B------:R-:W-:Y:S01]  /*28130*/  @!P1 IMAD.IADD R3, R3, 0x1, -R8 ;  /* 0x0000000103039824 */ /* 0x000fe200078e0a08 */
[----:B------:R-:W-:Y:S02]  /*28140*/  @!P1 IADD3 R2, R2, 0x1, RZ ;  /* 0x0000000102029810 */ /* 0x000fe40007ffe0ff */
        /* <DEDUP_REMOVED lines=9> */
.L_x_3300:
[----:B------:R-:W-:-:S05]  /*281e0*/  LOP3.LUT R17, RZ, R2, RZ, 0x33, !PT ;  /* 0x00000002ff117212 */ /* 0x000fca00078e33ff */
[----:B------:R-:W-:Y:S01]  /*281f0*/  IMAD.IADD R17, R0, 0x1, R17 ;  /* 0x0000000100117824 */ /* 0x000fe200078e0211 */
[----:B------:R-:W-:Y:S06]  /*28200*/  BRA `(.L_x_3301) ;  /* 0x00000000000c7947 */ /* 0x000fec0003800000 */
.L_x_3296:
[----:B------:R-:W-:Y:S02]  /*28210*/  IMAD.MOV.U32 R17, RZ, RZ, RZ ;  /* 0x000000ffff117224 */ /* 0x000fe400078e00ff */
[----:B------:R-:W-:Y:S02]  /*28220*/  IMAD.U32 R16, RZ, RZ, UR6 ;  /* 0x00000006ff107e24 */ /* 0x000fe4000f8e00ff */
[----:B------:R-:W-:-:S07]  /*28230*/  IMAD.MOV.U32 R18, RZ, RZ, RZ ;  /* 0x000000ffff127224 */ /* 0x000fce00078e00ff */
.L_x_3301:
[----:B------:R-:W-:-:S13]  /*28240*/  ISETP.NE.AND P0, PT, R7, RZ, PT ;  /* 0x000000ff0700720c */ /* 0x000fda0003f05270 */
[----:B------:R-:W0:Y:S01]  /*28250*/  @!P0 S2R R3, SR_CgaCtaId ;  /* 0x0000000000038919 */ /* 0x000e220000008800 */
[----:B------:R-:W-:-:S04]  /*28260*/  @!P0 MOV R0, 0x400 ;  /* 0x0000040000008802 */ /* 0x000fc80000000f00 */
[----:B0-----:R-:W-:-:S05]  /*28270*/  @!P0 LEA R0, R3, R0, 0x18 ;  /* 0x0000000003008211 */ /* 0x001fca00078ec0ff */
[----:B------:R2:W-:Y:S01]  /*28280*/  @!P0 STS.128 [R0+0x388d0], R16 ;  /* 0x0388d01000008388 */ /* 0x0005e20000000c00 */
[----:B------:R-:W-:Y:S06]  /*28290*/  BAR.ARV 0x5, 0x180 ;  /* 0x0146000000007b1d */ /* 0x000fec0000002000 */
.L_x_3294:
[----:B------:R3:W-:Y:S01]  /*282a0*/  STL [R1+0x28], RZ ;  /* 0x000028ff01007387 */ /* 0x0007e20000100800 */
[----:B------:R-:W-:Y:S01]  /*282b0*/  ULDC UR4, c[0x0][0xc3c] ;  /* 0x00030f0000047ab9 */ /* 0x000fe20000000800 */
[----:B------:R-:W-:Y:S01]  /*282c0*/  MOV R32, 0x1 ;  /* 0x0000000100207802 */ /* 0x000fe20000000f00 */
[----:B------:R-:W-:Y:S01]  /*282d0*/  IMAD.MOV.U32 R28, RZ, RZ, RZ ;  /* 0x000000ffff1c7224 */ /* 0x000fe200078e00ff */
[----:B-1----:R-:W-:-:S13]  /*282e0*/  ISETP.GE.AND P0, PT, R19, UR4, PT ;  /* 0x0000000413007c0c */ /* 0x002fda000bf06270 */
[----:B---3--:R-:W-:Y:S05]  /*282f0*/  @P0 BRA `(.L_x_3302) ;  /* 0x0000007800580947 */ /* 0x008fea0003800000 */
[----:B------:R-:W1:Y:S01]  /*28300*/  S2R R11, SR_TID.X ;  /* 0x00000000000b7919 */ /* 0x000e620000002100 */
[----:B------:R-:W3:Y:S01]  /*28310*/  S2UR UR4, SR_CgaCtaId ;  /* 0x00000000000479c3 */ /* 0x000ee20000008800 */
[----:B------:R-:W-:Y:S01]  /*28320*/  MOV R22, 0x400 ;  /* 0x0000040000167802 */ /* 0x000fe20000000f00 */
[----:B------:R-:W-:Y:S01]  /*28330*/  IMAD.MOV.U32 R36, RZ, RZ, 0x40 ;  /* 0x00000040ff247424 */ /* 0x000fe200078e00ff */
[----:B------:R-:W-:Y:S01]  /*28340*/  MOV R35, 0x20 ;  /* 0x0000002000237802 */ /* 0x000fe20000000f00 */
[----:B------:R-:W-:Y:S01]  /*28350*/  BSSY B7, `(.L_x_3302) ;  /* 0x0000790000077945 */ /* 0x000fe20003800000 */
[----:B------:R-:W-:Y:S01]  /*28360*/  IMAD.MOV.U32 R33, RZ, RZ, 0x1 ;  /* 0x00000001ff217424 */ /* 0x000fe200078e00ff */
[----:B------:R-:W-:Y:S01]  /*28370*/  ULDC.64 UR40, c[0x0][0x198] ;  /* 0x0000660000287ab9 */ /* 0x000fe20000000a00 */
[----:B------:R-:W-:Y:S01]  /*28380*/  IMAD.MOV.U32 R30, RZ, RZ, RZ ;  /* 0x000000ffff1e7224 */ /* 0x000fe200078e00ff */
[----:B------:R-:W-:Y:S01]  /*28390*/  ULOP3.LUT UR39, UR36, 0x2, URZ, 0xfc, !UPT ;  /* 0x0000000224277892 */ /* 0x000fe2000f8efc3f */
[----:B------:R-:W-:Y:S01]  /*283a0*/  IMAD.MOV.U32 R28, RZ, RZ, RZ ;  /* 0x000000ffff1c7224 */ /* 0x000fe200078e00ff */
[----:B------:R-:W-:Y:S01]  /*283b0*/  ULOP3.LUT UR37, UR36, 0x1, URZ, 0xfc, !UPT ;  /* 0x0000000124257892 */ /* 0x000fe2000f8efc3f */
[----:B------:R-:W-:Y:S01]  /*283c0*/  IMAD.MOV.U32 R32, RZ, RZ, 0x1 ;  /* 0x00000001ff207424 */ /* 0x000fe200078e00ff */
[----:B------:R-:W-:Y:S01]  /*283d0*/  ULDC UR38, c[0x0][0xc] ;  /* 0x0000030000267ab9 */ /* 0x000fe20000000800 */
[C---:B-1----:R-:W-:Y:S01]  /*283e0*/  IMAD.SHL.U32 R4, R11.reuse, 0x10, RZ ;  /* 0x000000100b047824 */ /* 0x042fe200078e00ff */
[----:B------:R-:W-:Y:S01]  /*283f0*/  SHF.R.U32.HI R3, RZ, 0x1, R11 ;  /* 0x00000001ff037819 */ /* 0x000fe2000001160b */
[C---:B--2---:R-:W-:Y:S01]  /*28400*/  IMAD.SHL.U32 R0, R11.reuse, 0x80, RZ ;  /* 0x000000800b007824 */ /* 0x044fe200078e00ff */
[C---:B------:R-:W-:Y:S01]  /*28410*/  LOP3.LUT R10, R11.reuse, 0x7f, RZ, 0xc0, !PT ;  /* 0x0000007f0b0a7812 */ /* 0x040fe200078ec0ff */
[----:B------:R-:W-:Y:S01]  /*28420*/  IMAD.SHL.U32 R6, R11, 0x2, RZ ;  /* 0x000000020b067824 */ /* 0x000fe200078e00ff */
[----:B------:R-:W-:-:S02]  /*28430*/  LOP3.LUT R5, R4, 0x3f0, RZ, 0xc0, !PT ;  /* 0x000003f004057812 */ /* 0x000fc400078ec0ff */
[----:B0-----:R-:W-:Y:S01]  /*28440*/  LOP3.LUT R2, R0, 0x380, RZ, 0xc0, !PT ;  /* 0x0000038000027812 */ /* 0x001fe200078ec0ff */
[----:B------:R-:W-:Y:S01]  /*28450*/  IMAD.SHL.U32 R7, R10, 0x40, RZ ;  /* 0x000000400a077824 */ /* 0x000fe200078e00ff */
[----:B------:R-:W-:Y:S02]  /*28460*/  LOP3.LUT R9, R5, 0x70, R6, 0x78, !PT ;  /* 0x0000007005097812 */ /* 0x000fe400078e7806 */
[C---:B------:R-:W-:Y:S02]  /*28470*/  LOP3.LUT R3, R2.reuse, 0x30, R3, 0xf8, !PT ;  /* 0x0000003002037812 */ /* 0x040fe400078ef803 */
[----:B------:R-:W-:Y:S01]  /*28480*/  LOP3.LUT R5, R2, 0x10, R11, 0xf8, !PT ;  /* 0x0000001002057812 */ /* 0x000fe200078ef80b */
[----:B------:R-:W-:Y:S01]  /*28490*/  IMAD.SHL.U32 R2, R10, 0x10, RZ ;  /* 0x000000100a027824 */ /* 0x000fe200078e00ff */
[----:B------:R-:W-:Y:S02]  /*284a0*/  LOP3.LUT R6, R0, 0x400, RZ, 0xc0, !PT ;  /* 0x0000040000067812 */ /* 0x000fe400078ec0ff */
[----:B------:R-:W-:-:S02]  /*284b0*/  LOP3.LUT R3, R3, 0x70, R4, 0x78, !PT ;  /* 0x0000007003037812 */ /* 0x000fc400078e7804 */
[----:B------:R-:W-:Y:S02]  /*284c0*/  LOP3.LUT R6, R6, 0x1800, R7, 0xf8, !PT ;  /* 0x0000180006067812 */ /* 0x000fe400078ef807 */
[----:B------:R-:W-:Y:S02]  /*284d0*/  LOP3.LUT R5, R5, 0x70, R4, 0x78, !PT ;  /* 0x0000007005057812 */ /* 0x000fe400078e7804 */
[----:B------:R-:W-:Y:S02]  /*284e0*/  LOP3.LUT R8, R9, 0x400, R2, 0xf8, !PT ;  /* 0x0000040009087812 */ /* 0x000fe400078ef802 */
[----:B------:R-:W-:Y:S02]  /*284f0*/  LOP3.LUT R2, R3, 0xc00, R0, 0xf8, !PT ;  /* 0x00000c0003027812 */ /* 0x000fe400078ef800 */
[----:B------:R-:W-:Y:S02]  /*28500*/  LOP3.LUT R0, R6, R5, RZ, 0xfc, !PT ;  /* 0x0000000506007212 */ /* 0x000fe400078efcff */
[----:B------:R-:W-:Y:S01]  /*28510*/  R2P PR, R11, 0x6 ;  /* 0x000000060b007804 */ /* 0x000fe20000000000 */
[----:B------:R0:W-:Y:S01]  /*28520*/  STL [R1+0x14], R2 ;  /* 0x0000140201007387 */ /* 0x0001e20000100800 */
[----:B------:R-:W-:-:S03]  /*28530*/  LOP3.LUT R31, R4, 0x70, RZ, 0xc0, !PT ;  /* 0x00000070041f7812 */ /* 0x000fc600078ec0ff */
[----:B------:R-:W-:Y:S01]  /*28540*/  STL [R1+0xc], R8 ;  /* 0x00000c0801007387 */ /* 0x000fe20000100800 */
[----:B------:R-:W-:Y:S02]  /*28550*/  SEL R36, R36, 0xffffffc0, !P2 ;  /* 0xffffffc024247807 */ /* 0x000fe40005000000 */
[----:B------:R-:W-:Y:S01]  /*28560*/  SEL R35, R35, 0xffffffe0, !P1 ;  /* 0xffffffe023237807 */ /* 0x000fe20004800000 */
[----:B------:R3:W-:Y:S01]  /*28570*/  STL [R1+0x10], R0 ;  /* 0x0000100001007387 */ /* 0x0007e20000100800 */
[----:B0-----:R-:W-:-:S03]  /*28580*/  SHF.R.U32.HI R2, RZ, 0x3, R10 ;  /* 0x00000003ff027819 */ /* 0x001fc6000001160a */
[----:B------:R-:W-:Y:S01]  /*28590*/  STL [R1+0x28], RZ ;  /* 0x000028ff01007387 */ /* 0x000fe20000100800 */
[----:B------:R-:W-:Y:S02]  /*285a0*/  LOP3.LUT R2, R2, 0x70, R4, 0xf8, !PT ;  /* 0x0000007002027812 */ /* 0x000fe400078ef804 */
[----:B------:R-:W-:Y:S01]  /*285b0*/  LOP3.LUT R2, R31, 0x80, RZ, 0xfc, !PT ;  /* 0x000000801f027812 */ /* 0x000fe200078efcff */
[----:B---3--:R-:W-:-:S05]  /*285c0*/  IMAD.U32 R0, RZ, RZ, UR4 ;  /* 0x00000004ff007e24 */ /* 0x008fca000f8e00ff */
[----:B------:R-:W-:Y:S01]  /*285d0*/  LEA R22, R0, R22, 0x18 ;  /* 0x0000001600167211 */ /* 0x000fe200078ec0ff */
[----:B------:R0:W-:Y:S04]  /*285e0*/  STL [R1+0x8], R0 ;  /* 0x0000080001007387 */ /* 0x0001e80000100800 */
[----:B0-----:R-:W-:-:S05]  /*285f0*/  IMAD.IADD R0, R22, 0x1, R8 ;  /* 0x0000000116007824 */ /* 0x001fca00078e0208 */
[----:B------:R0:W-:Y:S02]  /*28600*/  STL [R1+0x18], R0 ;  /* 0x0000180001007387 */ /* 0x0001e40000100800 */
.L_x_3420:
[----:B-1----:R-:W1:Y:S02]  /*28610*/  LDC.64 R24, c[0x0][0xc88] ;  /* 0x00032200ff187b82 */ /* 0x002e640000000a00 */
[----:B-1----:R-:W-:-:S06]  /*28620*/  IMAD.WIDE R24, R19, 0x4, R24 ;  /* 0x0000000413187825 */ /* 0x002fcc00078e0218 */
[----:B0-----:R-:W0:Y:S01]  /*28630*/  LDG.E R24, desc[UR42][R24.64] ;  /* 0x0000002a18187981 */ /* 0x001e22000c1e1900 */
[----:B------:R-:W-:Y:S05]  /*28640*/  YIELD ;  /* 0x0000000000007946 */ /* 0x000fea0003800000 */
[----:B------:R-:W-:Y:S01]  /*28650*/  ULDC.64 UR4, c[0x0][0xa28] ;  /* 0x00028a0000047ab9 */ /* 0x000fe20000000a00 */
[----:B------:R-:W-:Y:S01]  /*28660*/  ULDC.64 UR8, c[0x0][0xa18] ;  /* 0x0002860000087ab9 */ /* 0x000fe20000000a00 */
[----:B------:R-:W-:Y:S01]  /*28670*/  ISETP.NE.U32.AND P0, PT, RZ, UR4, PT ;  /* 0x00000004ff007c0c */ /* 0x000fe2000bf05070 */
[----:B------:R-:W-:Y:S01]  /*28680*/  IMAD.MOV.U32 R10, RZ, RZ, RZ ;  /* 0x000000ffff0a7224 */ /* 0x000fe200078e00ff */
[----:B------:R-:W-:-:S02]  /*28690*/  ULDC.64 UR6, c[0x0][0xa10] ;  /* 0x0002840000067ab9 */ /* 0x000fc40000000a00 */
[----:B------:R-:W-:Y:S02]  /*286a0*/  ISETP.NE.AND.EX P0, PT, RZ, UR5, PT, P0 ;  /* 0x00000005ff007c0c */ /* 0x000fe4000bf05300 */
[----:B------:R-:W-:-:S04]  /*286b0*/  ISETP.NE.U32.AND P2, PT, RZ, UR8, PT ;  /* 0x00000008ff007c0c */ /* 0x000fc8000bf45070 */
[----:B------:R-:W-:Y:S01]  /*286c0*/  ISETP.NE.AND.EX P2, PT, RZ, UR9, PT, P2 ;  /* 0x00000009ff007c0c */ /* 0x000fe2000bf45320 */
[----:B------:R-:W-:Y:S01]  /*286d0*/  IMAD.MOV.U32 R29, RZ, RZ, RZ ;  /* 0x000000ffff1d7224 */ /* 0x000fe200078e00ff */
[----:B0--3--:R-:W-:-:S05]  /*286e0*/  SHF.R.S32.HI R0, RZ, 0x1f, R24 ;  /* 0x0000001fff007819 */ /* 0x009fca0000011418 */
[C---:B--2---:R-:W-:Y:S02]  /*286f0*/  @P0 LEA R2, P1, R24.reuse, UR4, 0x2 ;  /* 0x0000000418020c11 */ /* 0x044fe4000f8210ff */
[C---:B------:R-:W-:Y:S01]  /*28700*/  SHF.L.U32 R25, R24.reuse, 0x2, RZ ;  /* 0x0000000218197819 */ /* 0x040fe200000006ff */
[----:B------:R0:W-:Y:S01]  /*28710*/  STL [R1+0x24], R0 ;  /* 0x0000240001007387 */ /* 0x0001e20000100800 */
[C-C-:B------:R-:W-:Y:S01]  /*28720*/  @P0 LEA.HI.X R3, R24.reuse, UR5, R0.reuse, 0x2, P1 ;  /* 0x0000000518030c11 */ /* 0x140fe200088f1400 */
[----:B------:R-:W-:Y:S01]  /*28730*/  ULDC.64 UR4, c[0x0][0xa00] ;  /* 0x0002800000047ab9 */ /* 0x000fe20000000a00 */
[----:B------:R-:W-:-:S03]  /*28740*/  SHF.L.U64.HI R26, R24, 0x2, R0 ;  /* 0x00000002181a7819 */ /* 0x000fc60000010200 */
[----:B------:R1:W2:Y:S01]  /*28750*/  @P0 LDG.E R10, desc[UR42][R2.64] ;  /* 0x0000002a020a0981 */ /* 0x0002a2000c1e1900 */
[----:B------:R-:W-:Y:S02]  /*28760*/  ISETP.NE.U32.AND P0, PT, RZ, UR4, PT ;  /* 0x00000004ff007c0c */ /* 0x000fe4000bf05070 */
[----:B------:R-:W-:Y:S01]  /*28770*/  ISETP.NE.U32.AND P1, PT, RZ, UR6, PT ;  /* 0x00000006ff007c0c */ /* 0x000fe2000bf25070 */
[----:B0-----:R-:W-:Y:S01]  /*28780*/  IMAD.MOV.U32 R0, RZ, RZ, RZ ;  /* 0x000000ffff007224 */ /* 0x001fe200078e00ff */
[----:B------:R-:W-:Y:S02]  /*28790*/  ISETP.NE.AND.EX P0, PT, RZ, UR5, PT, P0 ;  /* 0x00000005ff007c0c */ /* 0x000fe4000bf05300 */
[----:B------:R-:W-:Y:S02]  /*287a0*/  ISETP.NE.AND.EX P1, PT, RZ, UR7, PT, P1 ;  /* 0x00000007ff007c0c */ /* 0x000fe4000bf25310 */
[C---:B------:R-:W-:Y:S02]  /*287b0*/  IADD3 R4, P4, R25.reuse, UR6, RZ ;  /* 0x0000000619047c10 */ /* 0x040fe4000ff9e0ff */
[----:B-1----:R-:W-:Y:S01]  /*287c0*/  IADD3 R2, P3, R25, UR4, RZ ;  /* 0x0000000419027c10 */ /* 0x002fe2000ff7e0ff */
[----:B------:R-:W-:Y:S01]  /*287d0*/  ULDC UR4, c[0x0][0x288] ;  /* 0x0000a20000047ab9 */ /* 0x000fe20000000800 */
[----:B------:R-:W-:-:S02]  /*287e0*/  IADD3.X R5, R26, UR7, RZ, P4, !PT ;  /* 0x000000071a057c10 */ /* 0x000fc4000a7fe4ff */
[C---:B------:R-:W-:Y:S02]  /*287f0*/  IADD3.X R3, R26.reuse, UR5, RZ, P3, !PT ;  /* 0x000000051a037c10 */ /* 0x040fe40009ffe4ff */
[----:B------:R-:W-:Y:S01]  /*28800*/  @P2 IADD3 R6, P3, R25, UR8, RZ ;  /* 0x0000000819062c10 */ /* 0x000fe2000ff7e0ff */
[----:B------:R-:W-:Y:S01]  /*28810*/  IMAD.U32 R8, RZ, RZ, UR4 ;  /* 0x00000004ff087e24 */ /* 0x000fe2000f8e00ff */
[----:B------:R-:W-:Y:S01]  /*28820*/  ULDC.64 UR4, c[0x0][0x418] ;  /* 0x0001060000047ab9 */ /* 0x000fe20000000a00 */
[----:B------:R-:W5:Y:S01]  /*28830*/  @P0 LDG.E R29, desc[UR42][R2.64] ;  /* 0x0000002a021d0981 */ /* 0x000f62000c1e1900 */
[----:B------:R-:W-:-:S03]  /*28840*/  @P2 IADD3.X R7, R26, UR9, RZ, P3, !PT ;  /* 0x000000091a072c10 */ /* 0x000fc60009ffe4ff */
[----:B------:R-:W5:Y:S04]  /*28850*/  @P1 LDG.E R0, desc[UR42][R4.64] ;  /* 0x0000002a04001981 */ /* 0x000f68000c1e1900 */
[----:B------:R0:W3:Y:S01]  /*28860*/  @P2 LDG.E R8, desc[UR42][R6.64] ;  /* 0x0000002a06082981 */ /* 0x0000e2000c1e1900 */
        /* <DEDUP_REMOVED lines=8> */
[----:B---3--:R0:W-:Y:S01]  /*288f0*/  STL [R1+0x1c], R8 ;  /* 0x00001c0801007387 */ /* 0x0081e20000100800 */
[----:B------:R-:W-:-:S03]  /*28900*/  IMAD.MOV.U32 R9, RZ, RZ, R8 ;  /* 0x000000ffff097224 */ /* 0x000fc600078e0008 */
[----:B--2---:R1:W-:Y:S01]  /*28910*/  STL [R1], R10 ;  /* 0x0000000a01007387 */ /* 0x0043e20000100800 */
[----:B0-----:R-:W-:Y:S01]  /*28920*/  IMAD.U32 R8, RZ, RZ, UR4 ;  /* 0x00000004ff087e24 */ /* 0x001fe2000f8e00ff */
[----:B------:R-:W-:Y:S06]  /*28930*/  @P2 BRA `(.L_x_3303) ;  /* 0x0000000000142947 */ /* 0x000fec0003800000 */
[----:B------:R-:W-:Y:S05]  /*28940*/  @!P0 BRA `(.L_x_3303) ;  /* 0x0000000000108947 */ /* 0x000fea0003800000 */
[----:B------:R-:W2:Y:S04]  /*28950*/  LDG.E R7, desc[UR42][R2.64] ;  /* 0x0000002a02077981 */ /* 0x000ea8000c1e1900 */
[----:B------:R-:W2:Y:S02]  /*28960*/  LDG.E R2, desc[UR42][R2.64+0x4] ;  /* 0x0000042a02027981 */ /* 0x000ea4000c1e1900 */
[----:B--2---:R-:W-:-:S05]  /*28970*/  IMAD.IADD R9, R2, 0x1, -R7 ;  /* 0x0000000102097824 */ /* 0x004fca00078e0a07 */
[----:B------:R0:W-:Y:S02]  /*28980*/  STL [R1+0x1c], R9 ;  /* 0x00001c0901007387 */ /* 0x0001e40000100800 */
.L_x_3303:
[----:B------:R-:W-:Y:S01]  /*28990*/  ULDC.64 UR4, c[0x0][0xa20] ;  /* 0x0002880000047ab9 */ /* 0x000fe20000000a00 */
[C---:B------:R-:W-:Y:S02]  /*289a0*/  LOP3.LUT R7, R18.reuse, 0xff000000, RZ, 0xc0, !PT ;  /* 0xff00000012077812 */ /* 0x040fe400078ec0ff */
[----:B------:R-:W-:Y:S02]  /*289b0*/  ISETP.NE.U32.AND P0, PT, RZ, UR4, PT ;  /* 0x00000004ff007c0c */ /* 0x000fe4000bf05070 */
[----:B------:R-:W-:Y:S02]  /*289c0*/  SHF.R.U32.HI R7, RZ, 0x8, R7 ;  /* 0x00000008ff077819 */ /* 0x000fe40000011607 */
[----:B------:R-:W-:Y:S02]  /*289d0*/  ISETP.NE.AND.EX P0, PT, RZ, UR5, PT, P0 ;  /* 0x00000005ff007c0c */ /* 0x000fe4000bf05300 */
[C---:B------:R-:W-:Y:S02]  /*289e0*/  LOP3.LUT R2, R18.reuse, 0xff0000, RZ, 0xc0, !PT ;  /* 0x00ff000012027812 */ /* 0x040fe400078ec0ff */
[----:B------:R-:W-:-:S02]  /*289f0*/  LOP3.LUT R18, R18, 0xffff, RZ, 0xc0, !PT ;  /* 0x0000ffff12127812 */ /* 0x000fc400078ec0ff */
[----:B------:R-:W-:Y:S02]  /*28a00*/  LEA.HI R7, R2, R7, RZ, 0x10 ;  /* 0x0000000702077211 */ /* 0x000fe400078f80ff */
[----:B------:R-:W-:-:S05]  /*28a10*/  MOV R34, R24 ;  /* 0x0000001800227202 */ /* 0x000fca0000000f00 */
[----:B------:R-:W-:Y:S05]  /*28a20*/  @!P0 BRA `(.L_x_3304) ;  /* 0x0000000000108947 */ /* 0x000fea0003800000 */
[----:B------:R-:W-:-:S04]  /*28a30*/  IADD3 R2, P0, R25, UR4, RZ ;  /* 0x0000000419027c10 */ /* 0x000fc8000ff1e0ff */
[----:B------:R-:W-:-:S05]  /*28a40*/  IADD3.X R3, R26, UR5, RZ, P0, !PT ;  /* 0x000000051a037c10 */ /* 0x000fca00087fe4ff */
[----:B------:R2:W5:Y:S01]  /*28a50*/  LDG.E R8, desc[UR42][R2.64] ;  /* 0x0000002a02087981 */ /* 0x000562000c1e1900 */
[----:B------:R-:W-:Y:S05]  /*28a60*/  BRA `(.L_x_3305) ;  /* 0x0000000000247947 */ /* 0x000fea0003800000 */
.L_x_3304:
[----:B------:R-:W-:Y:S02]  /*28a70*/  ULDC.64 UR4, c[0x0][0xa08] ;  /* 0x0002820000047ab9 */ /* 0x000fe40000000a00 */
[----:B------:R-:W-:-:S04]  /*28a80*/  ISETP.NE.U32.AND P0, PT, RZ, UR4, PT ;  /* 0x00000004ff007c0c */ /* 0x000fc8000bf05070 */
[----:B------:R-:W-:-:S13]  /*28a90*/  ISETP.NE.AND.EX P0, PT, RZ, UR5, PT, P0 ;  /* 0x00000005ff007c0c */ /* 0x000fda000bf05300 */
[----:B------:R-:W-:Y:S05]  /*28aa0*/  @!P0 BRA `(.L_x_3305) ;  /* 0x0000000000148947 */ /* 0x000fea0003800000 */
[----:B------:R-:W2:Y:S02]  /*28ab0*/  LDC.64 R2, c[0x0][0xa08] ;  /* 0x00028200ff027b82 */ /* 0x000ea40000000a00 */
[----:B--2---:R-:W-:-:S05]  /*28ac0*/  IMAD.WIDE R2, R34, 0x4, R2 ;  /* 0x0000000422027825 */ /* 0x004fca00078e0202 */
[----:B------:R-:W2:Y:S04]  /*28ad0*/  LDG.E R8, desc[UR42][R2.64] ;  /* 0x0000002a02087981 */ /* 0x000ea8000c1e1900 */
[----:B------:R-:W2:Y:S02]  /*28ae0*/  LDG.E R2, desc[UR42][R2.64+0x4] ;  /* 0x0000042a02027981 */ /* 0x000ea4000c1e1900 */
[----:B--2---:R-:W-:-:S07]  /*28af0*/  IMAD.IADD R8, R2, 0x1, -R8 ;  /* 0x0000000102087824 */ /* 0x004fce00078e0a08 */
.L_x_3305:
[----:B--2---:R-:W2:Y:S01]  /*28b00*/  @P1 LDG.E R2, desc[UR42][R4.64] ;  /* 0x0000002a04021981 */ /* 0x004ea2000c1e1900 */
[----:B------:R-:W3:Y:S03]  /*28b10*/  LDC R3, c[0x0][0x448] ;  /* 0x00011200ff037b82 */ /* 0x000ee60000000800 */
[----:B------:R4:W2:Y:S01]  /*28b20*/  @P1 LDG.E R5, desc[UR42][R4.64+0x4] ;  /* 0x0000042a04051981 */ /* 0x0008a2000c1e1900 */
[----:B------:R-:W-:Y:S01]  /*28b30*/  BSSY B0, `(.L_x_3306) ;  /* 0x0000037000007945 */ /* 0x000fe20003800000 */
[----:B------:R-:W-:Y:S02]  /*28b40*/  LOP3.LUT R37, R7, 0xff, RZ, 0xc0, !PT ;  /* 0x000000ff07257812 */ /* 0x000fe400078ec0ff */
[----:B---3--:R-:W-:-:S13]  /*28b50*/  ISETP.NE.AND P0, PT, R3, 0x1, PT ;  /* 0x000000010300780c */ /* 0x008fda0003f05270 */
[----:B----4-:R-:W3:Y:S08]  /*28b60*/  @P0 LDC R4, c[0x0][0x44c] ;  /* 0x00011300ff040b82 */ /* 0x010ef00000000800 */
[----:B------:R-:W4:Y:S01]  /*28b70*/  @P0 LDC R3, c[0x0][0x450] ;  /* 0x00011400ff030b82 */ /* 0x000f220000000800 */
[----:B--2---:R-:W-:Y:S02]  /*28b80*/  @P1 IMAD.IADD R6, R5, 0x1, -R2 ;  /* 0x0000000105061824 */ /* 0x004fe400078e0a02 */
[----:B------:R-:W-:-:S02]  /*28b90*/  IMAD.SHL.U32 R2, R17, 0x80, RZ ;  /* 0x0000008011027824 */ /* 0x000fc400078e00ff */
[----:B-----5:R-:W-:Y:S02]  /*28ba0*/  IMAD.IADD R5, R8, 0x1, -R10 ;  /* 0x0000000108057824 */ /* 0x020fe400078e0a0a */
[----:B------:R-:W-:Y:S02]  /*28bb0*/  VIADD R2, R2, 0x7f ;  /* 0x0000007f02027836 */ /* 0x000fe40000000000 */
[----:B------:R-:W-:Y:S02]  /*28bc0*/  IMAD.IADD R27, R5, 0x1, R6 ;  /* 0x00000001051b7824 */ /* 0x000fe400078e0206 */
[----:B---3--:R-:W-:-:S03]  /*28bd0*/  @P0 IMAD.HI.U32 R4, R2, R4, RZ ;  /* 0x0000000402040227 */ /* 0x008fc600078e00ff */
[C---:B------:R-:W-:Y:S02]  /*28be0*/  IADD3 R20, R27.reuse, 0x80, -R9 ;  /* 0x000000801b147810 */ /* 0x040fe40007ffe809 */
[----:B----4-:R-:W-:Y:S01]  /*28bf0*/  @P0 SHF.R.U32.HI R2, RZ, R3, R4 ;  /* 0x00000003ff020219 */ /* 0x010fe20000011604 */
[----:B------:R-:W-:-:S03]  /*28c00*/  VIADD R3, R27, 0x7f ;  /* 0x0000007f1b037836 */ /* 0x000fc60000000000 */
[----:B------:R-:W-:Y:S02]  /*28c10*/  IADD3 R2, R20, R2, RZ ;  /* 0x0000000214027210 */ /* 0x000fe40007ffe0ff */
[----:B------:R-:W-:-:S04]  /*28c20*/  SHF.R.S32.HI R4, RZ, 0x1f, R3 ;  /* 0x0000001fff047819 */ /* 0x000fc80000011403 */
[----:B------:R-:W-:Y:S02]  /*28c30*/  LEA.HI R4, R4, R3, RZ, 0x7 ;  /* 0x0000000304047211 */ /* 0x000fe400078f38ff */
[----:B------:R-:W-:Y:S02]  /*28c40*/  SHF.R.S32.HI R3, RZ, 0x1f, R2 ;  /* 0x0000001fff037819 */ /* 0x000fe40000011402 */
[----:B------:R-:W-:Y:S02]  /*28c50*/  SHF.R.S32.HI R21, RZ, 0x7, R4 ;  /* 0x00000007ff157819 */ /* 0x000fe40000011404 */
[----:B------:R-:W-:Y:S01]  /*28c60*/  LEA.HI R3, R3, R2, RZ, 0x7 ;  /* 0x0000000203037211 */ /* 0x000fe200078f38ff */
[----:B------:R-:W-:Y:S01]  /*28c70*/  IMAD.MOV.U32 R2, RZ, RZ, RZ ;  /* 0x000000ffff027224 */ /* 0x000fe200078e00ff */
[----:B------:R-:W-:Y:S02]  /*28c80*/  SHF.R.U32.HI R4, RZ, 0x10, R7 ;  /* 0x00000010ff047819 */ /* 0x000fe40000011607 */
[----:B------:R-:W-:-:S04]  /*28c90*/  SHF.R.S32.HI R3, RZ, 0x7, R3 ;  /* 0x00000007ff037819 */ /* 0x000fc80000011403 */
[----:B------:R-:W-:-:S04]  /*28ca0*/  VIMNMX R8, R21, R3, PT ;  /* 0x0000000315087248 */ /* 0x000fc80003fe0100 */
[----:B------:R-:W-:-:S13]  /*28cb0*/  ISETP.GE.AND P0, PT, R8, 0x1, PT ;  /* 0x000000010800780c */ /* 0x000fda0003f06270 */
[----:B------:R-:W-:Y:S05]  /*28cc0*/  @!P0 BRA `(.L_x_3307) ;  /* 0x0000000000748947 */ /* 0x000fea0003800000 */
[----:B------:R-:W-:Y:S01]  /*28cd0*/  ISETP.NE.AND P0, PT, R4, RZ, PT ;  /* 0x000000ff0400720c */ /* 0x000fe20003f05270 */
[----:B------:R-:W-:-:S03]  /*28ce0*/  ULDC UR4, c[0x0][0x9f0] ;  /* 0x00027c0000047ab9 */ /* 0x000fc60000000800 */
[----:B------:R-:W-:-:S04]  /*28cf0*/  SEL R7, R4, UR4, P0 ;  /* 0x0000000404077c07 */ /* 0x000fc80008000000 */
[----:B0-----:R-:W-:Y:S02]  /*28d00*/  IABS R9, R7 ;  /* 0x0000000700097213 */ /* 0x001fe40000000000 */
[----:B-1----:R-:W-:Y:S02]  /*28d10*/  IADD3 R10, R7, -0x1, R8 ;  /* 0xffffffff070a7810 */ /* 0x002fe40007ffe008 */
        /* <DEDUP_REMOVED lines=12> */
[----:B------:R-:W-:-:S04]  /*28de0*/  IMAD.MOV R2, RZ, RZ, -R2 ;  /* 0x000000ffff027224 */ /* 0x000fc800078e0a02 */
[----:B------:R-:W-:Y:S02]  /*28df0*/  IMAD.MOV.U32 R10, RZ, RZ, R2 ;  /* 0x000000ffff0a7224 */ /* 0x000fe400078e0002 */
        /* <DEDUP_REMOVED lines=8> */
[----:B------:R-:W-:Y:S01]  /*28e80*/  @!P3 IMAD.MOV R2, RZ, RZ, -R2 ;  /* 0x000000ffff02b224 */ /* 0x000fe200078e0a02 */
[----:B------:R-:W-:-:S07]  /*28e90*/  @!P2 LOP3.LUT R2, RZ, R7, RZ, 0x33, !PT ;  /* 0x00000007ff02a212 */ /* 0x000fce00078e33ff */
.L_x_3307:
[----:B------:R-:W-:Y:S05]  /*28ea0*/  BSYNC B0 ;  /* 0x0000000000007941 */ /* 0x000fea0003800000 */
.L_x_3306:
[-C--:B------:R-:W-:Y:S01]  /*28eb0*/  IMAD R3, R37, R2.reuse, RZ ;  /* 0x0000000225037224 */ /* 0x080fe200078e02ff */
[----:B------:R-:W-:Y:S04]  /*28ec0*/  BSSY B0, `(.L_x_3308) ;  /* 0x0000112000007945 */ /* 0x000fe80003800000 */
[C---:B------:R-:W-:Y:S01]  /*28ed0*/  VIADDMNMX R2, R3.reuse, R2, R8, PT ;  /* 0x0000000203027246 */ /* 0x040fe20003800108 */
[----:B------:R-:W-:-:S04]  /*28ee0*/  IMAD R3, R3, 0x80, -R5 ;  /* 0x0000008003037824 */ /* 0x000fc800078e0a05 */
[----:B------:R-:W-:Y:S01]  /*28ef0*/  IMAD R2, R2, 0x80, -R5 ;  /* 0x0000008002027824 */ /* 0x000fe200078e0a05 */
[----:B------:R-:W-:-:S04]  /*28f00*/  VIMNMX R3, RZ, R3, !PT ;  /* 0x00000003ff037248 */ /* 0x000fc80007fe0100 */
[----:B------:R-:W-:Y:S02]  /*28f10*/  VIMNMX R2, R2, R6, PT ;  /* 0x0000000602027248 */ /* 0x000fe40003fe0100 */
[----:B------:R-:W-:Y:S02]  /*28f20*/  SHF.R.U32.HI R5, RZ, 0x7, R3 ;  /* 0x00000007ff057819 */ /* 0x000fe40000011603 */
[----:B------:R-:W-:-:S13]  /*28f30*/  ISETP.GT.AND P0, PT, R2, R3, PT ;  /* 0x000000030200720c */ /* 0x000fda0003f04270 */
        /* <DEDUP_REMOVED lines=11> */
[----:B------:R-:W2:Y:S02]  /*28ff0*/  S2R R6, SR_TID.X ;  /* 0x0000000000067919 */ /* 0x000ea40000002100 */
[----:B--2---:R-:W-:-:S04]  /*29000*/  SHF.R.U32.HI R6, RZ, 0x5, R6 ;  /* 0x00000005ff067819 */ /* 0x004fc80000011606 */
[----:B------:R-:W-:-:S05]  /*29010*/  LOP3.LUT R6, R6, 0x3, RZ, 0xc0, !PT ;  /* 0x0000000306067812 */ /* 0x000fca00078ec0ff */
[----:B------:R2:W3:Y:S02]  /*29020*/  SHFL.IDX PT, R14, R6, RZ, 0x1f ;  /* 0x00001fff060e7589 */ /* 0x0004e400000e0000 */
.L_x_3705:
[----:B---3--:R-:W-:Y:S02]  /*29030*/  ISETP.NE.AND P0, PT, R14, RZ, PT ;  /* 0x000000ff0e00720c */ /* 0x008fe40003f05270 */
[----:B------:R-:W-:-:S11]  /*29040*/  PLOP3.LUT P6, PT, PT, PT, PT, 0x8, 0x0 ;  /* 0x000000000000781c */ /* 0x000fd60003fce170 */
[----:B------:R-:W-:Y:S05]  /*29050*/  @P0 BRA `(.L_x_3311) ;  /* 0x00000000000c0947 */ /* 0x000fea0003800000 */
[----:B------:R-:W-:-:S03]  /*29060*/  UMOV UR4, 0xffffffff ;  /* 0xffffffff00047882 */ /* 0x000fc60000000000 */
[----:B------:R-:W-:Y:S05]  /*29070*/  BRA.DIV UR4, `(.L_x_3312) ;  /* 0x000000da04507947 */ /* 0x000fea000b800000 */
[----:B------:R-:W-:-:S13]  /*29080*/  ELECT P6, URZ, PT ;  /* 0x00000000003f782f */ /* 0x000fda00038c0000 */
.L_x_3311:
[----:B--2---:R-:W2:Y:S01]  /*29090*/  LDL R6, [R1+0x28] ;  /* 0x0000280001067983 */ /* 0x004ea20000100800 */
[----:B------:R-:W-:Y:S01]  /*290a0*/  BSSY B1, `(.L_x_3313) ;  /* 0x0000008000017945 */ /* 0x000fe20003800000 */
[----:B--2---:R-:W-:-:S05]  /*290b0*/  VIADD R6, R6, 0x1 ;  /* 0x0000000106067836 */ /* 0x004fca0000000000 */
[----:B------:R-:W-:-:S04]  /*290c0*/  LEA.HI R7, R6, R6, RZ, 0x1 ;  /* 0x0000000606077211 */ /* 0x000fc800078f08ff */
[----:B------:R-:W-:-:S04]  /*290d0*/  LOP3.LUT R7, R7, 0xfffffffe, RZ, 0xc0, !PT ;  /* 0xfffffffe07077812 */ /* 0x000fc800078ec0ff */
[----:B------:R-:W-:-:S04]  /*290e0*/  IADD3 R6, R6, -R7, RZ ;  /* 0x8000000706067210 */ /* 0x000fc80007ffe0ff */
[----:B------:R-:W-:-:S04]  /*290f0*/  SHF.L.U32 R6, R6, 0x1f, RZ ;  /* 0x0000001f06067819 */ /* 0x000fc800000006ff */
[----:B------:R-:W2:Y:S02]  /*29100*/  SYNCS.PHASECHK.TRANS64.TRYWAIT P0, [R22+URZ+0x38820], R6 ;  /* 0x03882006160075a7 */ /* 0x000ea4000800017f */
[----:B--2---:R-:W-:Y:S05]  /*29110*/  @!P0 BRA `(.L_x_3314) ;  /* 0x000000d800488947 */ /* 0x004fea0003800000 */
.L_x_3708:
[----:B------:R-:W-:Y:S05]  /*29120*/  BSYNC B1 ;  /* 0x0000000000017941 */ /* 0x000fea0003800000 */
.L_x_3313:
[----:B------:R-:W-:Y:S04]  /*29130*/  BSSY B1, `(.L_x_3315) ;  /* 0x000006c000017945 */ /* 0x000fe80003800000 */
[----:B------:R-:W-:Y:S05]  /*29140*/  @!P6 BRA `(.L_x_3316) ;  /* 0x0000000400a8e947 */ /* 0x000fea0003800000 */
[----:B-1----:R-:W-:Y:S01]  /*29150*/  IMAD R10, R30, 0x8, R22 ;  /* 0x000000081e0a7824 */ /* 0x002fe200078e0216 */
[----:B0-----:R-:W-:Y:S01]  /*29160*/  SHF.L.U32 R9, R33, 0x1f, RZ ;  /* 0x0000001f21097819 */ /* 0x001fe200000006ff */
[----:B------:R-:W0:Y:S01]  /*29170*/  S2R R7, SR_TID.X ;  /* 0x0000000000077919 */ /* 0x000e220000002100 */
[----:B------:R-:W-:Y:S02]  /*29180*/  BSSY B2, `(.L_x_3317) ;  /* 0x0000005000027945 */ /* 0x000fe40003800000 */
[----:B------:R-:W1:Y:S01]  /*29190*/  SYNCS.PHASECHK.TRANS64.TRYWAIT P0, [R10+URZ+0x388a0], R9 ;  /* 0x0388a0090a0075a7 */ /* 0x000e62000800017f */
[----:B0-----:R-:W-:-:S04]  /*291a0*/  LOP3.LUT R7, R7, 0x7f, RZ, 0xc0, !PT ;  /* 0x0000007f07077812 */ /* 0x001fc800078ec0ff */
[----:B------:R-:W-:Y:S01]  /*291b0*/  ISETP.NE.AND P1, PT, R7, RZ, PT ;  /* 0x000000ff0700720c */ /* 0x000fe20003f25270 */
[----:B-1----:R-:W-:-:S12]  /*291c0*/  @!P0 BRA `(.L_x_3318) ;  /* 0x000000d800308947 */ /* 0x002fd80003800000 */
.L_x_3709:
[----:B------:R-:W-:Y:S05]  /*291d0*/  BSYNC B2 ;  /* 0x0000000000027941 */ /* 0x000fea0003800000 */
.L_x_3317:
[----:B------:R-:W-:Y:S04]  /*291e0*/  BSSY B2, `(.L_x_3319) ;  /* 0x0000009000027945 */ /* 0x000fe80003800000 */
[----:B------:R-:W-:Y:S05]  /*291f0*/  @P1 BRA `(.L_x_3320) ;  /* 0x00000000001c1947 */ /* 0x000fea0003800000 */
[----:B--2---:R-:W1:Y:S02]  /*29200*/  S2R R6, SR_TID.X ;  /* 0x0000000000067919 */ /* 0x004e640000002100 */
[----:B-1----:R-:W-:Y:S01]  /*29210*/  LOP3.LUT R7, R6, 0x1f, RZ, 0xc0, !PT ;  /* 0x0000001f06077812 */ /* 0x002fe200078ec0ff */
[----:B------:R-:W-:-:S03]  /*29220*/  IMAD.MOV.U32 R6, RZ, RZ, 0x8000 ;  /* 0x00008000ff067424 */ /* 0x000fc600078e00ff */
[----:B------:R-:W-:Y:S01]  /*29230*/  ISETP.NE.AND P0, PT, R7, RZ, PT ;  /* 0x000000ff0700720c */ /* 0x000fe20003f05270 */
[----:B------:R1:W-:-:S12]  /*29240*/  SYNCS.ARRIVE.TRANS64 RZ, [R10+URZ+0x38890], R6 ;  /* 0x038890060aff79a7 */ /* 0x0003d8000800003f */
[----:B-1----:R-:W-:Y:S05]  /*29250*/  @!P0 BRA `(.L_x_3320) ;  /* 0x0000000000048947 */ /* 0x002fea0003800000 */
[----:B------:R-:W-:Y:S01]  /*29260*/  BPT.TRAP 0x1 ;  /* 0x000000040000795c */ /* 0x000fe20000300000 */
.L_x_3320:
[----:B------:R-:W-:Y:S05]  /*29270*/  BSYNC B2 ;  /* 0x0000000000027941 */ /* 0x000fea0003800000 */
.L_x_3319:
[----:B------:R-:W-:Y:S01]  /*29280*/  IMAD.MOV.U32 R15, RZ, RZ, RZ ;  /* 0x000000ffff0f7224 */ /* 0x000fe200078e00ff */
[----:B------:R-:W-:Y:S01]  /*29290*/  UIADD3 UR4, UP0, UR40, 0x570, URZ ;  /* 0x0000057028047890 */ /* 0x000fe2000ff1e03f */
[----:B------:R-:W-:Y:S01]  /*292a0*/  IMAD R8, R30, 0x8000, R22 ;  /* 0x000080001e087824 */ /* 0x000fe200078e0216 */
[----:B------:R-:W-:Y:S01]  /*292b0*/  PLOP3.LUT P0, PT, PT, PT, PT, 0x80, 0x0 ;  /* 0x000000000000781c */ /* 0x000fe20003f0f070 */
[----:B------:R-:W-:Y:S01]  /*292c0*/  IMAD R7, R3, 0x80, R0 ;  /* 0x0000008003077824 */ /* 0x000fe200078e0200 */
[----:B------:R-:W-:Y:S01]  /*292d0*/  R2UR UR10, R15 ;  /* 0x000000000f0a72ca */ /* 0x000fe200000e0000 */
[----:B--2---:R-:W-:Y:S01]  /*292e0*/  VIADD R6, R10, 0x38890 ;  /* 0x000388900a067836 */ /* 0x004fe20000000000 */
[----:B------:R-:W-:Y:S01]  /*292f0*/  IADD3 R11, R8, 0x28400, RZ ;  /* 0x00028400080b7810 */ /* 0x000fe20007ffe0ff */
[----:B------:R-:W-:Y:S01]  /*29300*/  VIADD R7, R7, 0xffffff80 ;  /* 0xffffff8007077836 */ /* 0x000fe20000000000 */
[----:B------:R-:W-:Y:S01]  /*29310*/  UIADD3.X UR5, URZ, UR41, URZ, UP0, !UPT ;  /* 0x000000293f057290 */ /* 0x000fe200087fe43f */
[----:B------:R-:W-:Y:S01]  /*29320*/  UMOV UR6, 0x0 ;  /* 0x0000000000067882 */ /* 0x000fe20000000000 */
[----:B------:R-:W-:-:S10]  /*29330*/  UMOV UR7, 0x12f00000 ;  /* 0x12f0000000077882 */ /* 0x000fd40000000000 */
.L_x_3321:
        /* <DEDUP_REMOVED lines=10> */
[----:B------:R-:W-:Y:S01]  /*293e0*/  IMAD.MOV.U32 R14, RZ, RZ, 0x80 ;  /* 0x00000080ff0e7424 */ /* 0x000fe200078e00ff */
[----:B------:R-:W-:Y:S01]  /*293f0*/  PLOP3.LUT P0, PT, PT, PT, PT, 0x80, 0x0 ;  /* 0x000000000000781c */ /* 0x000fe20003f0f070 */
[----:B------:R-:W-:Y:S01]  /*29400*/  VIADD R11, R8, 0x2c400 ;  /* 0x0002c400080b7836 */ /* 0x000fe20000000000 */
[----:B------:R-:W-:Y:S01]  /*29410*/  UMOV UR6, 0x0 ;  /* 0x0000000000067882 */ /* 0x000fe20000000000 */
[----:B------:R-:W-:Y:S01]  /*29420*/  UMOV UR7, 0x12f00000 ;  /* 0x12f0000000077882 */ /* 0x000fe20000000000 */
[----:B------:R-:W-:-:S15]  /*29430*/  R2UR UR10, R14 ;  /* 0x000000000e0a72ca */ /* 0x000fde00000e0000 */
.L_x_3322:
        /* <DEDUP_REMOVED lines=10> */
[----:B------:R-:W1:Y:S01]  /*294e0*/  SYNCS.PHASECHK.TRANS64.TRYWAIT P0, [R10+URZ+0x388c0], R9 ;  /* 0x0388c0090a0075a7 */ /* 0x000e62000800017f */
[----:B------:R-:W-:Y:S04]  /*294f0*/  BSSY B2, `(.L_x_3323) ;  /* 0x0000002000027945 */ /* 0x000fe80003800000 */
[----:B-1----:R-:W-:Y:S05]  /*29500*/  @!P0 BRA `(.L_x_3324) ;  /* 0x000000d400748947 */ /* 0x002fea0003800000 */
.L_x_3710:
[----:B------:R-:W-:Y:S05]  /*29510*/  BSYNC B2 ;  /* 0x0000000000027941 */ /* 0x000fea0003800000 */
.L_x_3323:
        /* <DEDUP_REMOVED lines=11> */
.L_x_3326:
[----:B------:R-:W-:Y:S05]  /*295d0*/  BSYNC B2 ;  /* 0x0000000000027941 */ /* 0x000fea0003800000 */
.L_x_3325:
        /* <DEDUP_REMOVED lines=8> */
.L_x_3327:
        /* <DEDUP_REMOVED lines=10> */
[----:B------:R-:W-:Y:S02]  /*29700*/  R2UR UR10, R14 ;  /* 0x000000000e0a72ca */ /* 0x000fe400000e0000 */
[----:B------:R-:W-:Y:S02]  /*29710*/  R2UR UR6, R12 ;  /* 0x000000000c0672ca */ /* 0x000fe400000e0000 */
[----:B------:R-:W-:Y:S02]  /*29720*/  R2UR UR7, R13 ;  /* 0x000000000d0772ca */ /* 0x000fe400000e0000 */
[----:B------:R-:W-:Y:S02]  /*29730*/  PLOP3.LUT P0, PT, PT, PT, PT, 0x80, 0x0 ;  /* 0x000000000000781c */ /* 0x000fe40003f0f070 */
[----:B------:R-:W-:-:S11]  /*29740*/  IADD3 R8, R8, 0x14400, RZ ;  /* 0x0001440008087810 */ /* 0x000fd60007ffe0ff */
.L_x_3328:
        /* <DEDUP_REMOVED lines=9> */
[----:B---3--:R-:W-:Y:S05]  /*297e0*/  @P0 BRA.U.ANY `(.L_x_3328) ;  /* 0xfffffffd00d80947 */ /* 0x008fea000393ffff */
.L_x_3316:
[----:B------:R-:W-:Y:S05]  /*297f0*/  BSYNC B1 ;  /* 0x0000000000017941 */ /* 0x000fea0003800000 */
.L_x_3315:
[----:B-1----:R-:W-:Y:S01]  /*29800*/  VIADD R10, R3, 0xfffffffe ;  /* 0xfffffffe030a7836 */ /* 0x002fe20000000000 */
        /* <DEDUP_REMOVED lines=8> */
.L_x_3343:
[----:B------:R-:W-:Y:S05]  /*29890*/  YIELD ;  /* 0x0000000000007946 */ /* 0x000fea0003800000 */
[----:B------:R-:W-:Y:S04]  /*298a0*/  BSSY B1, `(.L_x_3329) ;  /* 0x000006b000017945 */ /* 0x000fe80003800000 */
[----:B------:R-:W-:Y:S05]  /*298b0*/  @!P6 BRA `(.L_x_3330) ;  /* 0x0000000400a4e947 */ /* 0x000fea0003800000 */
[----:B0-----:R-:W-:Y:S01]  /*298c0*/  IMAD R9, R30, 0x8, R22 ;  /* 0x000000081e097824 */ /* 0x001fe200078e0216 */
[----:B------:R-:W-:Y:S01]  /*298d0*/  SHF.L.U32 R8, R33, 0x1f, RZ ;  /* 0x0000001f21087819 */ /* 0x000fe200000006ff */
[----:B------:R-:W0:Y:S01]  /*298e0*/  S2R R3, SR_TID.X ;  /* 0x0000000000037919 */ /* 0x000e220000002100 */
[----:B------:R-:W-:Y:S02]  /*298f0*/  BSSY B2, `(.L_x_3331) ;  /* 0x0000005000027945 */ /* 0x000fe40003800000 */
[----:B------:R-:W1:Y:S01]  /*29900*/  SYNCS.PHASECHK.TRANS64.TRYWAIT P1, [R9+URZ+0x388a0], R8 ;  /* 0x0388a008090075a7 */ /* 0x000e62000802017f */
[----:B0-----:R-:W-:-:S04]  /*29910*/  LOP3.LUT R3, R3, 0x7f, RZ, 0xc0, !PT ;  /* 0x0000007f03037812 */ /* 0x001fc800078ec0ff */
[----:B------:R-:W-:Y:S01]  /*29920*/  ISETP.NE.AND P2, PT, R3, RZ, PT ;  /* 0x000000ff0300720c */ /* 0x000fe20003f45270 */
[----:B-1----:R-:W-:-:S12]  /*29930*/  @!P1 BRA `(.L_x_3332) ;  /* 0x000000d0007c9947 */ /* 0x002fd80003800000 */
.L_x_3711:
[----:B------:R-:W-:Y:S05]  /*29940*/  BSYNC B2 ;  /* 0x0000000000027941 */ /* 0x000fea0003800000 */
.L_x_3331:
[----:B------:R-:W-:Y:S04]  /*29950*/  BSSY B2, `(.L_x_3333) ;  /* 0x0000009000027945 */ /* 0x000fe80003800000 */
[----:B------:R-:W-:Y:S05]  /*29960*/  @P2 BRA `(.L_x_3334) ;  /* 0x00000000001c2947 */ /* 0x000fea0003800000 */
[----:B------:R-:W2:Y:S02]  /*29970*/  S2R R3, SR_TID.X ;  /* 0x0000000000037919 */ /* 0x000ea40000002100 */
[----:B--2---:R-:W-:Y:S01]  /*29980*/  LOP3.LUT R6, R3, 0x1f, RZ, 0xc0, !PT ;  /* 0x0000001f03067812 */ /* 0x004fe200078ec0ff */
[----:B------:R-:W-:-:S03]  /*29990*/  IMAD.MOV.U32 R3, RZ, RZ, 0x8000 ;  /* 0x00008000ff037424 */ /* 0x000fc600078e00ff */
[----:B------:R-:W-:Y:S01]  /*299a0*/  ISETP.NE.AND P1, PT, R6, RZ, PT ;  /* 0x000000ff0600720c */ /* 0x000fe20003f25270 */
[----:B------:R1:W-:-:S12]  /*299b0*/  SYNCS.ARRIVE.TRANS64 RZ, [R9+URZ+0x38890], R3 ;  /* 0x0388900309ff79a7 */ /* 0x0003d8000800003f */
[----:B-1----:R-:W-:Y:S05]  /*299c0*/  @!P1 BRA `(.L_x_3334) ;  /* 0x0000000000049947 */ /* 0x002fea0003800000 */
[----:B------:R-:W-:Y:S01]  /*299d0*/  BPT.TRAP 0x1 ;  /* 0x000000040000795c */ /* 0x000fe20000300000 */
.L_x_3334:
[----:B------:R-:W-:Y:S05]  /*299e0*/  BSYNC B2 ;  /* 0x0000000000027941 */ /* 0x000fea0003800000 */
.L_x_3333:
[----:B------:R-:W-:Y:S01]  /*299f0*/  IMAD.MOV.U32 R14, RZ, RZ, RZ ;  /* 0x000000ffff0e7224 */ /* 0x000fe200078e00ff */
[----:B------:R-:W-:Y:S01]  /*29a00*/  UIADD3 UR4, UP0, UR40, 0x570, URZ ;  /* 0x0000057028047890 */ /* 0x000fe2000ff1e03f */
[----:B------:R-:W-:Y:S01]  /*29a10*/  IMAD R7, R30, 0x8000, R22 ;  /* 0x000080001e077824 */ /* 0x000fe200078e0216 */
[----:B------:R-:W-:Y:S01]  /*29a20*/  PLOP3.LUT P1, PT, PT, PT, PT, 0x80, 0x0 ;  /* 0x000000000000781c */ /* 0x000fe20003f2f070 */
[----:B--2---:R-:W-:Y:S01]  /*29a30*/  IMAD R6, R10, 0x80, R0 ;  /* 0x000000800a067824 */ /* 0x004fe200078e0200 */
[----:B------:R-:W-:Y:S01]  /*29a40*/  R2UR UR10, R14 ;  /* 0x000000000e0a72ca */ /* 0x000fe200000e0000 */
[----:B------:R-:W-:Y:S01]  /*29a50*/  VIADD R11, R7, 0x28400 ;  /* 0x00028400070b7836 */ /* 0x000fe20000000000 */
[----:B------:R-:W-:Y:S01]  /*29a60*/  IADD3 R3, R9, 0x38890, RZ ;  /* 0x0003889009037810 */ /* 0x000fe20007ffe0ff */
[----:B------:R-:W-:Y:S01]  /*29a70*/  UIADD3.X UR5, URZ, UR41, URZ, UP0, !UPT ;  /* 0x000000293f057290 */ /* 0x000fe200087fe43f */
[----:B------:R-:W-:Y:S01]  /*29a80*/  UMOV UR6, 0x0 ;  /* 0x0000000000067882 */ /* 0x000fe20000000000 */
[----:B------:R-:W-:-:S10]  /*29a90*/  UMOV UR7, 0x12f00000 ;  /* 0x12f0000000077882 */ /* 0x000fd40000000000 */
.L_x_3335:
        /* <DEDUP_REMOVED lines=16> */
.L_x_3336:
        /* <DEDUP_REMOVED lines=13> */
.L_x_3712:
[----:B------:R-:W-:Y:S05]  /*29c70*/  BSYNC B2 ;  /* 0x0000000000027941 */ /* 0x000fea0003800000 */
.L_x_3337:
        /* <DEDUP_REMOVED lines=11> */
.L_x_3340:
[----:B------:R-:W-:Y:S05]  /*29d30*/  BSYNC B2 ;  /* 0x0000000000027941 */ /* 0x000fea0003800000 */
.L_x_3339:
        /* <DEDUP_REMOVED lines=8> */
.L_x_3341:
        /* <DEDUP_REMOVED lines=15> */
.L_x_3342:
        /* <DEDUP_REMOVED lines=10> */
.L_x_3330:
[----:B------:R-:W-:Y:S05]  /*29f50*/  BSYNC B1 ;  /* 0x0000000000017941 */ /* 0x000fea0003800000 */
.L_x_3329:
[----:B------:R-:W-:Y:S01]  /*29f60*/  ISETP.GT.AND P2, PT, R10, R5, PT ;  /* 0x000000050a00720c */ /* 0x000fe20003f44270 */
[----:B------:R-:W-:Y:S02]  /*29f70*/  VIADD R30, R30, 0x1 ;  /* 0x000000011e1e7836 */ /* 0x000fe40000000000 */
[----:B------:R-:W-:-:S03]  /*29f80*/  VIADD R10, R10, 0xffffffff ;  /* 0xffffffff0a0a7836 */ /* 0x000fc60000000000 */
[----:B------:R-:W-:-:S04]  /*29f90*/  ISETP.NE.AND P1, PT, R30, 0x2, PT ;  /* 0x000000021e00780c */ /* 0x000fc80003f25270 */
[----:B------:R-:W-:Y:S02]  /*29fa0*/  SEL R3, RZ, 0x1, P1 ;  /* 0x00000001ff037807 */ /* 0x000fe40000800000 */
[----:B------:R-:W-:Y:S02]  /*29fb0*/  SEL R30, R30, RZ, P1 ;  /* 0x000000ff1e1e7207 */ /* 0x000fe40000800000 */
[----:B------:R-:W-:Y:S01]  /*29fc0*/  LOP3.LUT R33, R33, R3, RZ, 0x3c, !PT ;  /* 0x0000000321217212 */ /* 0x000fe200078e3cff */
[----:B------:R-:W-:Y:S06]  /*29fd0*/  @P2 BRA `(.L_x_3343) ;  /* 0xfffffff8002c2947 */ /* 0x000fec000383ffff */
.L_x_3309:
[----:B------:R-:W-:Y:S05]  /*29fe0*/  BSYNC B0 ;  /* 0x0000000000007941 */ /* 0x000fea0003800000 */
.L_x_3308:
[----:B------:R-:W3:Y:S01]  /*29ff0*/  LDC R0, c[0x0][0x448] ;  /* 0x00011200ff007b82 */ /* 0x000ee20000000800 */
[----:B------:R-:W-:Y:S01]  /*2a000*/  LEA R2, R17, 0x7f, 0x7 ;  /* 0x0000007f11027811 */ /* 0x000fe200078e38ff */
[----:B------:R-:W-:Y:S06]  /*2a010*/  @!P0 WARPSYNC.ALL ;  /* 0x0000000000008948 */ /* 0x000fec0003800000 */
[----:B------:R-:W-:Y:S01]  /*2a020*/  @!P0 BAR.SYNC.DEFER_BLOCKING 0xc, 0x180 ;  /* 0x0306000000008b1d */ /* 0x000fe20000010000 */
[----:B------:R-:W-:-:S05]  /*2a030*/  ISETP.NE.AND P2, PT, R4, RZ, PT ;  /* 0x000000ff0400720c */ /* 0x000fca0003f45270 */
[----:B------:R-:W-:Y:S08]  /*2a040*/  BSSY B0, `(.L_x_3344) ;  /* 0x0000029000007945 */ /* 0x000ff00003800000 */
[----:B------:R-:W4:Y:S01]  /*2a050*/  @!P2 LDC R4, c[0x0][0x9f0] ;  /* 0x00027c00ff04ab82 */ /* 0x000f220000000800 */
[----:B---3--:R-:W-:-:S13]  /*2a060*/  ISETP.NE.AND P1, PT, R0, 0x1, PT ;  /* 0x000000010000780c */ /* 0x008fda0003f25270 */
[----:B------:R-:W3:Y:S08]  /*2a070*/  @P1 LDC R3, c[0x0][0x44c] ;  /* 0x00011300ff031b82 */ /* 0x000ef00000000800 */
[----:B------:R-:W5:Y:S01]  /*2a080*/  @P1 LDC R0, c[0x0][0x450] ;  /* 0x00011400ff001b82 */ /* 0x000f620000000800 */
[----:B---3--:R-:W-:-:S05]  /*2a090*/  @P1 IMAD.HI.U32 R3, R2, R3, RZ ;  /* 0x0000000302031227 */ /* 0x008fca00078e00ff */
[----:B-----5:R-:W-:-:S05]  /*2a0a0*/  @P1 SHF.R.U32.HI R2, RZ, R0, R3 ;  /* 0x00000000ff021219 */ /* 0x020fca0000011603 */
[----:B------:R-:W-:-:S05]  /*2a0b0*/  IMAD.IADD R2, R20, 0x1, R2 ;  /* 0x0000000114027824 */ /* 0x000fca00078e0202 */
[----:B------:R-:W-:-:S04]  /*2a0c0*/  SHF.R.S32.HI R0, RZ, 0x1f, R2 ;  /* 0x0000001fff007819 */ /* 0x000fc80000011402 */
[----:B------:R-:W-:-:S04]  /*2a0d0*/  LEA.HI R0, R0, R2, RZ, 0x7 ;  /* 0x0000000200007211 */ /* 0x000fc800078f38ff */
[----:B------:R-:W-:-:S04]  /*2a0e0*/  SHF.R.S32.HI R0, RZ, 0x7, R0 ;  /* 0x00000007ff007819 */ /* 0x000fc80000011400 */
[----:B------:R-:W-:Y:S01]  /*2a0f0*/  VIMNMX R21, R21, R0, PT ;  /* 0x0000000015157248 */ /* 0x000fe20003fe0100 */
[----:B------:R-:W-:-:S03]  /*2a100*/  IMAD.MOV.U32 R0, RZ, RZ, RZ ;  /* 0x000000ffff007224 */ /* 0x000fc600078e00ff */
[----:B------:R-:W-:-:S13]  /*2a110*/  ISETP.GE.AND P1, PT, R21, 0x1, PT ;  /* 0x000000011500780c */ /* 0x000fda0003f26270 */
[----:B----4-:R-:W-:Y:S05]  /*2a120*/  @!P1 BRA `(.L_x_3345) ;  /* 0x0000000000689947 */ /* 0x010fea0003800000 */
[-C--:B------:R-:W-:Y:S02]  /*2a130*/  IABS R0, R4.reuse ;  /* 0x0000000400007213 */ /* 0x080fe40000000000 */
[----:B--2---:R-:W-:Y:S02]  /*2a140*/  IABS R6, R4 ;  /* 0x0000000400067213 */ /* 0x004fe40000000000 */
[----:B------:R-:W2:Y:S03]  /*2a150*/  I2F.RP R2, R0 ;  /* 0x0000000000027306 */ /* 0x000ea60000209400 */
[----:B------:R-:W-:-:S05]  /*2a160*/  IMAD.MOV R6, RZ, RZ, -R6 ;  /* 0x000000ffff067224 */ /* 0x000fca00078e0a06 */
[----:B--2---:R-:W2:Y:S02]  /*2a170*/  MUFU.RCP R2, R2 ;  /* 0x0000000200027308 */ /* 0x004ea40000001000 */
[----:B--2---:R-:W-:-:S06]  /*2a180*/  VIADD R2, R2, 0xffffffe ;  /* 0x0ffffffe02027836 */ /* 0x004fcc0000000000 */
[----:B------:R-:W2:Y:S02]  /*2a190*/  F2I.FTZ.U32.TRUNC.NTZ R3, R2 ;  /* 0x0000000200037305 */ /* 0x000ea4000021f000 */
[----:B--2---:R-:W-:-:S04]  /*2a1a0*/  IMAD.MOV R2, RZ, RZ, -R3 ;  /* 0x000000ffff027224 */ /* 0x004fc800078e0a03 */
[----:B------:R-:W-:Y:S01]  /*2a1b0*/  IMAD R5, R2, R0, RZ ;  /* 0x0000000002057224 */ /* 0x000fe200078e02ff */
[----:B------:R-:W-:-:S05]  /*2a1c0*/  MOV R2, RZ ;  /* 0x000000ff00027202 */ /* 0x000fca0000000f00 */
        /* <DEDUP_REMOVED lines=16> */
.L_x_3345:
[----:B------:R-:W-:Y:S05]  /*2a2d0*/  BSYNC B0 ;  /* 0x0000000000007941 */ /* 0x000fea0003800000 */
.L_x_3344:
[----:B------:R-:W-:-:S05]  /*2a2e0*/  IMAD R37, R37, R0, RZ ;  /* 0x0000000025257224 */ /* 0x000fca00078e02ff */
[----:B------:R-:W-:-:S04]  /*2a2f0*/  VIADDMNMX R2, R37, R0, R21, PT ;  /* 0x0000000025027246 */ /* 0x000fc80003800115 */
[----:B------:R-:W-:Y:S01]  /*2a300*/  ISETP.GT.AND P0, PT, R2, R37, PT ;  /* 0x000000250200720c */ /* 0x000fe20003f04270 */
[----:B------:R3:W-:-:S12]  /*2a310*/  STL [R1+0x20], R2 ;  /* 0x0000200201007387 */ /* 0x0007d80000100800 */
[----:B---3--:R-:W-:Y:S05]  /*2a320*/  @P0 BRA `(.L_x_3346) ;  /* 0x0000000000440947 */ /* 0x008fea0003800000 */
[----:B------:R-:W3:Y:S02]  /*2a330*/  S2R R2, SR_TID.X ;  /* 0x0000000000027919 */ /* 0x000ee40000002100 */
[----:B---3--:R-:W-:-:S04]  /*2a340*/  LOP3.LUT R2, R2, 0x7f, RZ, 0xc0, !PT ;  /* 0x0000007f02027812 */ /* 0x008fc800078ec0ff */
[----:B------:R-:W-:-:S13]  /*2a350*/  ISETP.NE.AND P0, PT, R2, RZ, PT ;  /* 0x000000ff0200720c */ /* 0x000fda0003f05270 */
[----:B------:R-:W-:Y:S05]  /*2a360*/  @P0 BRA `(.L_x_3347) ;  /* 0x0000004800200947 */ /* 0x000fea0003800000 */
[----:B------:R-:W3:Y:S01]  /*2a370*/  S2R R5, SR_LANEID ;  /* 0x0000000000057919 */ /* 0x000ee20000000000 */
[----:B------:R-:W-:Y:S01]  /*2a380*/  VOTEU.ANY UR4, UPT, PT ;  /* 0x0000000000047886 */ /* 0x000fe200038e0100 */
[----:B------:R-:W4:Y:S01]  /*2a390*/  LDC.64 R2, c[0x0][0xc60] ;  /* 0x00031800ff027b82 */ /* 0x000f220000000a00 */
[----:B------:R-:W3:Y:S02]  /*2a3a0*/  FLO.U32 R0, UR4 ;  /* 0x0000000400007d00 */ /* 0x000ee400080e0000 */
[----:B---3--:R-:W-:-:S06]  /*2a3b0*/  ISETP.EQ.U32.AND P0, PT, R0, R5, PT ;  /* 0x000000050000720c */ /* 0x008fcc0003f02070 */
[----:B------:R-:W4:Y:S07]  /*2a3c0*/  POPC R5, UR4 ;  /* 0x0000000400057d09 */ /* 0x000f2e0008000000 */
[----:B----4-:R-:W3:Y:S01]  /*2a3d0*/  @P0 ATOMG.E.ADD.STRONG.GPU PT, R3, desc[UR42][R2.64], R5 ;  /* 0x00000005020309a8 */ /* 0x010ee200081ee1ea */
[----:B------:R-:W4:Y:S02]  /*2a3e0*/  S2R R4, SR_LTMASK ;  /* 0x0000000000047919 */ /* 0x000f240000003900 */
[----:B----4-:R-:W-:-:S04]  /*2a3f0*/  LOP3.LUT R4, R4, UR4, RZ, 0xc0, !PT ;  /* 0x0000000404047c12 */ /* 0x010fc8000f8ec0ff */
[----:B------:R-:W4:Y:S01]  /*2a400*/  POPC R7, R4 ;  /* 0x0000000400077309 */ /* 0x000f220000000000 */
[----:B---3--:R-:W4:Y:S02]  /*2a410*/  SHFL.IDX PT, R0, R3, R0, 0x1f ;  /* 0x00001f0003007589 */ /* 0x008f2400000e0000 */
[----:B----4-:R-:W-:Y:S01]  /*2a420*/  IADD3 R16, R0, UR38, R7 ;  /* 0x0000002600107c10 */ /* 0x010fe2000fffe007 */
[----:B------:R-:W-:Y:S06]  /*2a430*/  BRA `(.L_x_3347) ;  /* 0x0000004400ec7947 */ /* 0x000fec0003800000 */
.L_x_3346:
        /* <DEDUP_REMOVED lines=8> */
[----:B------:R-:W-:Y:S01]  /*2a4c0*/  MOV R4, UR6 ;  /* 0x0000000600047c02 */ /* 0x000fe20008000f00 */
[----:B------:R-:W-:Y:S01]  /*2a4d0*/  IMAD.U32 R5, RZ, RZ, UR7 ;  /* 0x00000007ff057e24 */ /* 0x000fe2000f8e00ff */
[----:B------:R-:W3:Y:S01]  /*2a4e0*/  LDC.64 R2, c[0x4][R2] ;  /* 0x0100000002027b82 */ /* 0x000ee20000000a00 */
[----:B--2---:R-:W-:Y:S01]  /*2a4f0*/  IMAD.U32 R6, RZ, RZ, UR8 ;  /* 0x00000008ff067e24 */ /* 0x004fe2000f8e00ff */
[----:B------:R-:W-:Y:S01]  /*2a500*/  MOV R13, RZ ;  /* 0x000000ff000d7202 */ /* 0x000fe20000000f00 */
[----:B------:R-:W-:Y:S02]  /*2a510*/  IMAD.U32 R7, RZ, RZ, UR9 ;  /* 0x00000009ff077e24 */ /* 0x000fe4000f8e00ff */
[----:B-1----:R-:W-:-:S02]  /*2a520*/  IMAD.U32 R10, RZ, RZ, UR4 ;  /* 0x00000004ff0a7e24 */ /* 0x002fc4000f8e00ff */
[----:B------:R-:W-:Y:S02]  /*2a530*/  IMAD.U32 R11, RZ, RZ, UR5 ;  /* 0x00000005ff0b7e24 */ /* 0x000fe4000f8e00ff */
[----:B------:R-:W-:Y:S02]  /*2a540*/  IMAD.MOV.U32 R8, RZ, RZ, 0x70 ;  /* 0x00000070ff087424 */ /* 0x000fe400078e00ff */
[----:B------:R-:W-:-:S07]  /*2a550*/  IMAD.MOV.U32 R12, RZ, RZ, 0x1 ;  /* 0x00000001ff0c7424 */ /* 0x000fce00078e00ff */
[----:B------:R-:W-:-:S07]  /*2a560*/  LEPC R20, `(.L_x_3349) ;  /* 0x000000001014794e */ /* 0x000fce0000000000 */
[----:B0--3--:R-:W-:Y:S05]  /*2a570*/  CALL.ABS.NOINC R2 ;  /* 0x0000000002007343 */ /* 0x009fea0003c00000 */
.L_x_3349:
[----:B------:R-:W-:Y:S05]  /*2a580*/  BSYNC B6 ;  /* 0x0000000000067941 */ /* 0x000fea0003800000 */
.L_x_3348:
        /* <DEDUP_REMOVED lines=10> */
[----:B------:R-:W-:Y:S01]  /*2a630*/  IMAD.U32 R4, RZ, RZ, UR6 ;  /* 0x00000006ff047e24 */ /* 0x000fe2000f8e00ff */
[----:B------:R-:W-:Y:S01]  /*2a640*/  MOV R8, 0x70 ;  /* 0x0000007000087802 */ /* 0x000fe20000000f00 */
[----:B------:R-:W3:Y:S01]  /*2a650*/  LDC.64 R2, c[0x4][R2] ;  /* 0x0100000002027b82 */ /* 0x000ee20000000a00 */
[----:B------:R-:W-:Y:S02]  /*2a660*/  IMAD.U32 R5, RZ, RZ, UR7 ;  /* 0x00000007ff057e24 */ /* 0x000fe4000f8e00ff */
[----:B--2---:R-:W-:Y:S02]  /*2a670*/  IMAD.U32 R6, RZ, RZ, UR8 ;  /* 0x00000008ff067e24 */ /* 0x004fe4000f8e00ff */
[----:B------:R-:W-:-:S02]  /*2a680*/  IMAD.U32 R7, RZ, RZ, UR9 ;  /* 0x00000009ff077e24 */ /* 0x000fc4000f8e00ff */
[----:B-1----:R-:W-:Y:S02]  /*2a690*/  IMAD.U32 R10, RZ, RZ, UR4 ;  /* 0x00000004ff0a7e24 */ /* 0x002fe4000f8e00ff */
[----:B------:R-:W-:Y:S02]  /*2a6a0*/  IMAD.U32 R11, RZ, RZ, UR5 ;  /* 0x00000005ff0b7e24 */ /* 0x000fe4000f8e00ff */
[----:B------:R-:W-:Y:S02]  /*2a6b0*/  IMAD.MOV.U32 R12, RZ, RZ, 0x1 ;  /* 0x00000001ff0c7424 */ /* 0x000fe400078e00ff */
[----:B------:R-:W-:-:S07]  /*2a6c0*/  IMAD.MOV.U32 R13, RZ, RZ, RZ ;  /* 0x000000ffff0d7224 */ /* 0x000fce00078e00ff */
[----:B------:R-:W-:-:S07]  /*2a6d0*/  LEPC R20, `(.L_x_3351) ;  /* 0x000000001014794e */ /* 0x000fce0000000000 */
[----:B0--3--:R-:W-:Y:S05]  /*2a6e0*/  CALL.ABS.NOINC R2 ;  /* 0x0000000002007343 */ /* 0x009fea0003c00000 */
.L_x_3351:
[----:B------:R-:W-:Y:S05]  /*2a6f0*/  BSYNC B6 ;  /* 0x0000000000067941 */ /* 0x000fea0003800000 */
.L_x_3350:
        /* <DEDUP_REMOVED lines=9> */
[----:B-1----:R-:W-:Y:S01]  /*2a790*/  MOV R10, UR4 ;  /* 0x00000004000a7c02 */ /* 0x002fe20008000f00 */
[----:B------:R-:W1:Y:S01]  /*2a7a0*/  LDC.64 R2, c[0x4][R2] ;  /* 0x0100000002027b82 */ /* 0x000e620000000a00 */
[----:B------:R-:W-:Y:S02]  /*2a7b0*/  IMAD.U32 R5, RZ, RZ, UR7 ;  /* 0x00000007ff057e24 */ /* 0x000fe4000f8e00ff */
[----:B--2---:R-:W-:Y:S02]  /*2a7c0*/  IMAD.U32 R6, RZ, RZ, UR8 ;  /* 0x00000008ff067e24 */ /* 0x004fe4000f8e00ff */
[----:B------:R-:W-:-:S02]  /*2a7d0*/  IMAD.U32 R7, RZ, RZ, UR9 ;  /* 0x00000009ff077e24 */ /* 0x000fc4000f8e00ff */
[----:B------:R-:W-:Y:S02]  /*2a7e0*/  IMAD.U32 R11, RZ, RZ, UR5 ;  /* 0x00000005ff0b7e24 */ /* 0x000fe4000f8e00ff */
[----:B------:R-:W-:Y:S02]  /*2a7f0*/  IMAD.MOV.U32 R8, RZ, RZ, 0x70 ;  /* 0x00000070ff087424 */ /* 0x000fe400078e00ff */
[----:B------:R-:W-:Y:S02]  /*2a800*/  IMAD.MOV.U32 R12, RZ, RZ, 0x1 ;  /* 0x00000001ff0c7424 */ /* 0x000fe400078e00ff */
[----:B------:R-:W-:-:S07]  /*2a810*/  IMAD.MOV.U32 R13, RZ, RZ, RZ ;  /* 0x000000ffff0d7224 */ /* 0x000fce00078e00ff */
[----:B------:R-:W-:-:S07]  /*2a820*/  LEPC R20, `(.L_x_3353) ;  /* 0x000000001014794e */ /* 0x000fce0000000000 */
[----:B01----:R-:W-:Y:S05]  /*2a830*/  CALL.ABS.NOINC R2 ;  /* 0x0000000002007343 */ /* 0x003fea0003c00000 */
.L_x_3353:
[----:B------:R-:W-:Y:S05]  /*2a840*/  BSYNC B6 ;  /* 0x0000000000067941 */ /* 0x000fea0003800000 */
.L_x_3352:
[----:B------:R-:W-:Y:S01]  /*2a850*/  LOP3.LUT P6, RZ, R23, 0x1, RZ, 0xc0, !PT ;  /* 0x0000000117ff7812 */ /* 0x000fe200078cc0ff */
[----:B------:R-:W-:-:S12]  /*2a860*/  BSSY B6, `(.L_x_3354) ;  /* 0x0000012000067945 */ /* 0x000fd80003800000 */
[----:B------:R-:W-:Y:S05]  /*2a870*/  @!P6 BRA `(.L_x_3355) ;  /* 0x000000000040e947 */ /* 0x000fea0003800000 */
[----:B------:R-:W-:Y:S01]  /*2a880*/  MOV R2, 0x0 ;  /* 0x0000000000027802 */ /* 0x000fe20000000f00 */
[----:B------:R-:W-:Y:S01]  /*2a890*/  ULDC.64 UR4, c[0x4][0xc0] ;  /* 0x0100300000047ab9 */ /* 0x000fe20000000a00 */
[----:B------:R-:W-:Y:S01]  /*2a8a0*/  ULDC.64 UR6, c[0x4][0xc8] ;  /* 0x0100320000067ab9 */ /* 0x000fe20000000a00 */
[----:B------:R-:W-:Y:S01]  /*2a8b0*/  ULDC.64 UR8, c[0x4][0x20] ;  /* 0x0100080000087ab9 */ /* 0x000fe20000000a00 */
[----:B------:R-:W-:Y:S01]  /*2a8c0*/  IMAD.U32 R4, RZ, RZ, UR4 ;  /* 0x00000004ff047e24 */ /* 0x000fe2000f8e00ff */
[----:B------:R-:W-:Y:S01]  /*2a8d0*/  MOV R7, UR7 ;  /* 0x0000000700077c02 */ /* 0x000fe20008000f00 */
[----:B------:R-:W3:Y:S01]  /*2a8e0*/  LDC.64 R2, c[0x4][R2] ;  /* 0x0100000002027b82 */ /* 0x000ee20000000a00 */
[----:B------:R-:W-:Y:S02]  /*2a8f0*/  IMAD.U32 R5, RZ, RZ, UR5 ;  /* 0x00000005ff057e24 */ /* 0x000fe4000f8e00ff */
[----:B--2---:R-:W-:Y:S02]  /*2a900*/  IMAD.U32 R6, RZ, RZ, UR6 ;  /* 0x00000006ff067e24 */ /* 0x004fe4000f8e00ff */
[----:B-1----:R-:W-:-:S02]  /*2a910*/  IMAD.U32 R10, RZ, RZ, UR8 ;  /* 0x00000008ff0a7e24 */ /* 0x002fc4000f8e00ff */
[----:B------:R-:W-:Y:S02]  /*2a920*/  IMAD.U32 R11, RZ, RZ, UR9 ;  /* 0x00000009ff0b7e24 */ /* 0x000fe4000f8e00ff */
[----:B------:R-:W-:Y:S02]  /*2a930*/  IMAD.MOV.U32 R8, RZ, RZ, 0x70 ;  /* 0x00000070ff087424 */ /* 0x000fe400078e00ff */
[----:B------:R-:W-:Y:S02]  /*2a940*/  IMAD.MOV.U32 R12, RZ, RZ, 0x1 ;  /* 0x00000001ff0c7424 */ /* 0x000fe400078e00ff */
[----:B------:R-:W-:-:S07]  /*2a950*/  IMAD.MOV.U32 R13, RZ, RZ, RZ ;  /* 0x000000ffff0d7224 */ /* 0x000fce00078e00ff */
[----:B------:R-:W-:-:S07]  /*2a960*/  LEPC R20, `(.L_x_3355) ;  /* 0x000000001014794e */ /* 0x000fce0000000000 */
[----:B0--3--:R-:W-:Y:S05]  /*2a970*/  CALL.ABS.NOINC R2 ;  /* 0x0000000002007343 */ /* 0x009fea0003c00000 */
.L_x_3355:
[----:B------:R-:W-:Y:S05]  /*2a980*/  BSYNC B6 ;  /* 0x0000000000067941 */ /* 0x000fea0003800000 */
.L_x_3354:
[----:B------:R-:W3:Y:S01]  /*2a990*/  S2R R2, SR_TID.X ;  /* 0x0000000000027919 */ /* 0x000ee20000002100 */
[----:B------:R-:W-:Y:S01]  /*2a9a0*/  ULDC.64 UR4, c[0x0][0x9f8] ;  /* 0x00027e0000047ab9 */ /* 0x000fe20000000a00 */
[----:B------:R-:W4:Y:S01]  /*2a9b0*/  LDC R8, c[0x0][0x430] ;  /* 0x00010c00ff087b82 */ /* 0x000f220000000800 */
[----:B------:R-:W2:Y:S01]  /*2a9c0*/  LDL R0, [R1+0x20] ;  /* 0x0000200001007983 */ /* 0x000ea20000100800 */
[----:B------:R-:W-:-:S03]  /*2a9d0*/  ISETP.NE.U32.AND P0, PT, RZ, UR4, PT ;  /* 0x00000004ff007c0c */ /* 0x000fc6000bf05070 */
[----:B------:R-:W2:Y:S01]  /*2a9e0*/  LDL R20, [R1] ;  /* 0x0000000001147983 */ /* 0x000ea20000100800 */
[----:B------:R-:W-:Y:S01]  /*2a9f0*/  ISETP.NE.AND.EX P0, PT, RZ, UR5, PT, P0 ;  /* 0x00000005ff007c0c */ /* 0x000fe2000bf05300 */
[----:B------:R-:W0:Y:S01]  /*2aa00*/  S2R R21, SR_TID.X ;  /* 0x0000000000157919 */ /* 0x000e220000002100 */
[----:B---3--:R-:W-:-:S11]  /*2aa10*/  LOP3.LUT R4, R2, 0x7f, RZ, 0xc0, !PT ;  /* 0x0000007f02047812 */ /* 0x008fd600078ec0ff */
[----:B------:R-:W-:Y:S02]  /*2aa20*/  @P0 IADD3 R2, P1, R25, UR4, RZ ;  /* 0x0000000419020c10 */ /* 0x000fe4000ff3e0ff */
[----:B------:R-:W-:Y:S02]  /*2aa30*/  SHF.R.U32.HI R4, RZ, 0x3, R4 ;  /* 0x00000003ff047819 */ /* 0x000fe40000011604 */
[----:B------:R-:W-:-:S05]  /*2aa40*/  @P0 IADD3.X R3, R26, UR5, RZ, P1, !PT ;  /* 0x000000051a030c10 */ /* 0x000fca0008ffe4ff */
[----:B------:R3:W3:Y:S01]  /*2aa50*/  @P0 LDG.E R34, desc[UR42][R2.64] ;  /* 0x0000002a02220981 */ /* 0x0006e2000c1e1900 */
[----:B----4-:R-:W-:Y:S01]  /*2aa60*/  ISETP.NE.AND P1, PT, R8, 0x1, PT ;  /* 0x000000010800780c */ /* 0x010fe20003f25270 */
[----:B0-----:R-:W-:-:S05]  /*2aa70*/  IMAD.SHL.U32 R21, R21, 0x10, RZ ;  /* 0x0000001015157824 */ /* 0x001fca00078e00ff */
[----:B------:R-:W-:-:S07]  /*2aa80*/  LOP3.LUT R21, R4, 0x70, R21, 0xf8, !PT ;  /* 0x0000007004157812 */ /* 0x000fce00078ef815 */
[----:B--2---:R-:W0:Y:S01]  /*2aa90*/  @P1 LDC R6, c[0x0][0x434] ;  /* 0x00010d00ff061b82 */ /* 0x004e220000000800 */
[----:B------:R-:W-:Y:S01]  /*2aaa0*/  LOP3.LUT R23, R23, 0xfffffffd, RZ, 0xc0, !PT ;  /* 0xfffffffd17177812 */ /* 0x000fe200078ec0ff */
[----:B------:R-:W-:Y:S01]  /*2aab0*/  UMOV UR4, 0xffffffff ;  /* 0xffffffff00047882 */ /* 0x000fe20000000000 */
[----:B------:R-:W-:-:S05]  /*2aac0*/  LEA R7, R0, 0xffffff80, 0x7 ;  /* 0xffffff8000077811 */ /* 0x000fca00078e38ff */
[----:B------:R-:W2:Y:S01]  /*2aad0*/  @P1 LDC R0, c[0x0][0x438] ;  /* 0x00010e00ff001b82 */ /* 0x000ea20000000800 */
[----:B------:R-:W-:-:S04]  /*2aae0*/  LOP3.LUT R5, R21, R7, RZ, 0xfc, !PT ;  /* 0x0000000715057212 */ /* 0x000fc800078efcff */
[C---:B------:R-:W-:Y:S01]  /*2aaf0*/  ISETP.GE.AND P0, PT, R5.reuse, R27, PT ;  /* 0x0000001b0500720c */ /* 0x040fe20003f06270 */
[----:B------:R-:W-:-:S04]  /*2ab00*/  IMAD.IADD R5, R5, 0x1, R20 ;  /* 0x0000000105057824 */ /* 0x000fc800078e0214 */
[----:B0-----:R-:W-:Y:S01]  /*2ab10*/  @P1 IMAD.HI.U32 R6, R5, R6, RZ ;  /* 0x0000000605061227 */ /* 0x001fe200078e00ff */
[----:B------:R-:W-:-:S07]  /*2ab20*/  MOV R4, R5 ;  /* 0x0000000500047202 */ /* 0x000fce0000000f00 */
[----:B---3--:R-:W0:Y:S01]  /*2ab30*/  @!P0 LDC.64 R2, c[0x0][0x428] ;  /* 0x00010a00ff028b82 */ /* 0x008e220000000a00 */
[----:B--2---:R-:W-:-:S05]  /*2ab40*/  @P1 SHF.R.U32.HI R4, RZ, R0, R6 ;  /* 0x00000000ff041219 */ /* 0x004fca0000011606 */
[----:B------:R-:W-:-:S04]  /*2ab50*/  IMAD.MOV R0, RZ, RZ, -R4 ;  /* 0x000000ffff007224 */ /* 0x000fc800078e0a04 */
[----:B------:R-:W-:Y:S01]  /*2ab60*/  IMAD R0, R8, R0, R5 ;  /* 0x0000000008007224 */ /* 0x000fe200078e0205 */
[----:B------:R-:W-:Y:S01]  /*2ab70*/  @!P0 SHF.R.S32.HI R5, RZ, 0x1f, R4 ;  /* 0x0000001fff058819 */ /* 0x000fe20000011404 */
[----:B------:R-:W2:Y:S01]  /*2ab80*/  LDC R8, c[0x0][0x2f4] ;  /* 0x0000bd00ff087b82 */ /* 0x000ea20000000800 */
[----:B------:R-:W-:Y:S02]  /*2ab90*/  SHF.R.S32.HI R9, RZ, 0x1f, R34 ;  /* 0x0000001fff097819 */ /* 0x000fe40000011422 */
[----:B------:R-:W-:-:S03]  /*2aba0*/  LOP3.LUT R20, R31, 0x80, RZ, 0xfc, !PT ;  /* 0x000000801f147812 */ /* 0x000fc600078efcff */
[----:B------:R3:W-:Y:S01]  /*2abb0*/  STL [R1+0x4], R9 ;  /* 0x0000040901007387 */ /* 0x0007e20000100800 */
[-C--:B0-----:R-:W-:Y:S02]  /*2abc0*/  @!P0 IMAD R6, R9, R2.reuse, RZ ;  /* 0x0000000209068224 */ /* 0x081fe400078e02ff */
[----:B------:R-:W-:-:S04]  /*2abd0*/  @!P0 IMAD.WIDE.U32 R4, R34, R2, R4 ;  /* 0x0000000222048225 */ /* 0x000fc800078e0004 */
[----:B------:R-:W-:Y:S02]  /*2abe0*/  @!P0 IMAD R6, R34, R3, R6 ;  /* 0x0000000322068224 */ /* 0x000fe400078e0206 */
[----:B------:R-:W0:Y:S02]  /*2abf0*/  @!P0 LDC.64 R2, c[0x0][0x418] ;  /* 0x00010600ff028b82 */ /* 0x000e240000000a00 */
[----:B------:R-:W-:Y:S02]  /*2ac00*/  @!P0 IMAD.IADD R6, R5, 0x1, R6 ;  /* 0x0000000105068824 */ /* 0x000fe400078e0206 */
[----:B---3--:R-:W-:Y:S01]  /*2ac10*/  IMAD.U32 R9, RZ, RZ, UR39 ;  /* 0x00000027ff097e24 */ /* 0x008fe2000f8e00ff */
[----:B0-----:R-:W-:-:S04]  /*2ac20*/  @!P0 LEA R2, P1, R4, R2, 0x2 ;  /* 0x0000000204028211 */ /* 0x001fc800078210ff */
[----:B------:R-:W-:Y:S01]  /*2ac30*/  @!P0 LEA.HI.X R3, R4, R3, R6, 0x2, P1 ;  /* 0x0000000304038211 */ /* 0x000fe200008f1406 */
[----:B------:R-:W-:Y:S01]  /*2ac40*/  IMAD.MOV.U32 R4, RZ, RZ, RZ ;  /* 0x000000ffff047224 */ /* 0x000fe200078e00ff */
[----:B--2---:R-:W-:-:S05]  /*2ac50*/  ISETP.GE.AND P1, PT, R31, R8, PT ;  /* 0x000000081f00720c */ /* 0x004fca0003f26270 */
[----:B------:R0:W5:Y:S01]  /*2ac60*/  @!P0 LDG.E R4, desc[UR42][R2.64] ;  /* 0x0000002a02048981 */ /* 0x000162000c1e1900 */
[----:B------:R-:W-:Y:S02]  /*2ac70*/  ISETP.GE.AND P0, PT, R20, R8, PT ;  /* 0x000000081400720c */ /* 0x000fe40003f06270 */
[----:B------:R-:W-:-:S05]  /*2ac80*/  ISETP.NE.AND P2, PT, R9, 0x3, PT ;  /* 0x000000030900780c */ /* 0x000fca0003f45270 */
[----:B------:R-:W-:-:S04]  /*2ac90*/  @P1 LOP3.LUT R23, R23, 0x2, RZ, 0xfc, !PT ;  /* 0x0000000217171812 */ /* 0x000fc800078efcff */
[----:B------:R-:W-:-:S04]  /*2aca0*/  LOP3.LUT R23, R23, 0xfffffffb, RZ, 0xc0, !PT ;  /* 0xfffffffb17177812 */ /* 0x000fc800078ec0ff */
[----:B------:R-:W-:-:S04]  /*2acb0*/  LOP3.LUT R23, R23, 0xfffffffe, RZ, 0xc0, !PT ;  /* 0xfffffffe17177812 */ /* 0x000fc800078ec0ff */
[----:B------:R-:W-:-:S04]  /*2acc0*/  @P0 LOP3.LUT R23, R23, 0x1, RZ, 0xfc, !PT ;  /* 0x0000000117170812 */ /* 0x000fc800078efcff */
[----:B------:R-:W-:Y:S01]  /*2acd0*/  @P2 LOP3.LUT R23, R23, 0x4, RZ, 0xfc, !PT ;  /* 0x0000000417172812 */ /* 0x000fe200078efcff */
[----:B0-----:R-:W-:Y:S06]  /*2ace0*/  BRA.DIV UR4, `(.L_x_3356) ;  /* 0x000000be04b87947 */ /* 0x001fec000b800000 */
.L_x_3715:
[----:B------:R-:W-:Y:S05]  /*2acf0*/  @!P2 BRA `(.L_x_3357) ;  /* 0x000000000004a947 */ /* 0x000fea0003800000 */
[----:B------:R-:W-:Y:S01]  /*2ad00*/  BPT.TRAP 0x1 ;  /* 0x000000040000795c */ /* 0x000fe20000300000 */
.L_x_3357:
[----:B------:R-:W-:Y:S01]  /*2ad10*/  IMAD R6, R28, 0x8, R22 ;  /* 0x000000081c067824 */ /* 0x000fe200078e0216 */
[----:B------:R-:W-:Y:S01]  /*2ad20*/  SHF.L.U32 R20, R32, 0x1f, RZ ;  /* 0x0000001f20147819 */ /* 0x000fe200000006ff */
[----:B------:R-:W0:Y:S01]  /*2ad30*/  S2R R2, SR_TID.X ;  /* 0x0000000000027919 */ /* 0x000e220000002100 */
[----:B------:R-:W-:Y:S01]  /*2ad40*/  BSSY B0, `(.L_x_3358) ;  /* 0x0000007000007945 */ /* 0x000fe20003800000 */
[----:B------:R-:W-:Y:S01]  /*2ad50*/  SHF.R.S32.HI R9, RZ, 0x1f, R0 ;  /* 0x0000001fff097819 */ /* 0x000fe20000011400 */
[----:B------:R-:W2:Y:S01]  /*2ad60*/  SYNCS.PHASECHK.TRANS64.TRYWAIT P0, [R6+URZ+0x38880], R20 ;  /* 0x03888014060075a7 */ /* 0x000ea2000800017f */
[----:B0-----:R-:W-:-:S04]  /*2ad70*/  LOP3.LUT R2, R2, 0x7f, RZ, 0xc0, !PT ;  /* 0x0000007f02027812 */ /* 0x001fc800078ec0ff */
[----:B------:R-:W-:-:S04]  /*2ad80*/  SHF.R.U32.HI R2, RZ, 0x3, R2 ;  /* 0x00000003ff027819 */ /* 0x000fc80000011602 */
[----:B------:R-:W-:Y:S01]  /*2ad90*/  IADD3 R27, -R2, R27, -R7 ;  /* 0x0000001b021b7210 */ /* 0x000fe20007ffe907 */
[----:B--2---:R-:W-:Y:S06]  /*2ada0*/  @!P0 BRA `(.L_x_3359) ;  /* 0x000000bc00bc8947 */ /* 0x004fec0003800000 */
.L_x_3716:
[----:B------:R-:W-:Y:S05]  /*2adb0*/  BSYNC B0 ;  /* 0x0000000000007941 */ /* 0x000fea0003800000 */
.L_x_3358:
[----:B------:R-:W2:Y:S01]  /*2adc0*/  LDL R11, [R1+0xc] ;  /* 0x00000c00010b7983 */ /* 0x000ea20000100800 */
[----:B------:R-:W-:Y:S01]  /*2add0*/  ULDC.64 UR4, c[0x0][0x328] ;  /* 0x0000ca0000047ab9 */ /* 0x000fe20000000a00 */
[----:B-1---5:R-:W-:Y:S01]  /*2ade0*/  SHF.R.S32.HI R10, RZ, 0x1f, R4 ;  /* 0x0000001fff0a7819 */ /* 0x022fe20000011404 */
[----:B------:R-:W-:Y:S01]  /*2adf0*/  IMAD R5, R9, UR4, RZ ;  /* 0x0000000409057c24 */ /* 0x000fe2000f8e02ff */
[----:B------:R-:W-:Y:S01]  /*2ae00*/  ISETP.GE.AND P1, PT, R27, 0x1, PT ;  /* 0x000000011b00780c */ /* 0x000fe20003f26270 */
[C---:B------:R-:W-:Y:S01]  /*2ae10*/  IMAD.WIDE.U32 R2, R0.reuse, UR4, RZ ;  /* 0x0000000400027c25 */ /* 0x040fe2000f8e00ff */
        /* <DEDUP_REMOVED lines=16> */
[----:B--2---:R-:W-:Y:S01]  /*2af20*/  LEA R5, R28, R11, 0xf ;  /* 0x0000000b1c057211 */ /* 0x004fe200078e78ff */
        /* <DEDUP_REMOVED lines=78> */
.L_x_3734:
        /* <DEDUP_REMOVED lines=11> */
.L_x_3361:
        /* <DEDUP_REMOVED lines=11> */
.L_x_3362:
[----:B------:R1:W-:Y:S01]  /*2b570*/  SYNCS.ARRIVE.TRANS64.A1T0 RZ, [R6+URZ+0x38870], RZ ;  /* 0x038870ff06ff79a7 */ /* 0x0003e2000810003f */
[----:B------:R-:W-:Y:S05]  /*2b580*/  @!P6 BRA `(.L_x_3363) ;  /* 0x000000000004e947 */ /* 0x000fea0003800000 */
[----:B------:R-:W-:Y:S01]  /*2b590*/  BPT.TRAP 0x1 ;  /* 0x000000040000795c */ /* 0x000fe20000300000 */
.L_x_3363:
[----:B------:R-:W2:Y:S01]  /*2b5a0*/  SYNCS.PHASECHK.TRANS64.TRYWAIT P0, [R6+URZ+0x38840], R20 ;  /* 0x03884014060075a7 */ /* 0x000ea2000800017f */
[----:B------:R-:W-:Y:S04]  /*2b5b0*/  BSSY B0, `(.L_x_3364) ;  /* 0x0000002000007945 */ /* 0x000fe80003800000 */
[----:B--2---:R-:W-:Y:S05]  /*2b5c0*/  @!P0 BRA `(.L_x_3365) ;  /* 0x000000c000988947 */ /* 0x004fea0003800000 */
.L_x_3735:
[----:B------:R-:W-:Y:S05]  /*2b5d0*/  BSYNC B0 ;  /* 0x0000000000007941 */ /* 0x000fea0003800000 */
.L_x_3364:
        /* <DEDUP_REMOVED lines=25> */
[----:B------:R-:W-:-:S04]  /*2b770*/  @P4 LOP3.LUT R23, R23, 0x400, RZ, 0xfc, !PT ;  /* 0x0000040017174812 */ /* 0x000fc800078efcff */
        /* <DEDUP_REMOVED lines=12> */
[----:B------:R-:W-:Y:S01]  /*2b840*/  @!PT LDS RZ, [RZ] ;  /* 0x00000000fffff984 */ /* 0x000fe20000000800 */
        /* <DEDUP_REMOVED lines=25> */
[----:B---3--:R-:W-:-:S04]  /*2b9e0*/  @P5 IADD3 R3, P0, R31, R3, RZ ;  /* 0x000000031f035210 */ /* 0x008fc80007f1e0ff */
[----:B----4-:R-:W-:-:S04]  /*2b9f0*/  @P5 IADD3.X R2, RZ, R2, RZ, P0, !PT ;  /* 0x00000002ff025210 */ /* 0x010fc800007fe4ff */
        /* <DEDUP_REMOVED lines=25> */
[----:B------:R-:W0:Y:S04]  /*2bb90*/  SHFL.IDX PT, R4, R4, 0x7, 0x181f ;  /* 0x00f81f0004047f89 */ /* 0x000e2800000e0000 */
        /* <DEDUP_REMOVED lines=8> */
.L_x_3753:
[----:B------:R-:W-:Y:S02]  /*2bc20*/  LOP3.LUT P2, RZ, R23, 0x40, RZ, 0xc0, !PT ;  /* 0x0000004017ff7812 */ /* 0x000fe4000784c0ff */
[----:B------:R-:W-:-:S11]  /*2bc30*/  ISETP.GE.AND P3, PT, R31, R8, PT ;  /* 0x000000081f00720c */ /* 0x000fd60003f66270 */
[----:B0--3--:R-:W-:-:S05]  /*2bc40*/  @P2 IADD3 R2, P0, R31, R4, RZ ;  /* 0x000000041f022210 */ /* 0x009fca0007f1e0ff */
[----:B------:R-:W-:Y:S01]  /*2bc50*/  @P2 IMAD.X R0, RZ, RZ, R0, P0 ;  /* 0x000000ffff002224 */ /* 0x000fe200000e0600 */
        /* <DEDUP_REMOVED lines=8> */
.L_x_3367:
        /* <DEDUP_REMOVED lines=11> */
.L_x_3368:
[----:B0-----:R0:W5:Y:S01]  /*2bd90*/  LDL.LU R3, [R1+0x24] ;  /* 0x0000240001037983 */ /* 0x0011620000300800 */
[----:B------:R-:W-:Y:S01]  /*2bda0*/  VIADD R0, R22, 0x20400 ;  /* 0x0002040016007836 */ /* 0x000fe20000000000 */
[----:B------:R-:W-:Y:S01]  /*2bdb0*/  SHF.R.S32.HI R2, RZ, 0x1f, R29 ;  /* 0x0000001fff027819 */ /* 0x000fe2000001141d */
[----:B------:R0:W-:Y:S06]  /*2bdc0*/  SYNCS.ARRIVE.TRANS64.A1T0 RZ, [R6+URZ+0x38830], RZ ;  /* 0x038830ff06ff79a7 */ /* 0x0001ec000810003f */
[----:B------:R-:W-:Y:S05]  /*2bdd0*/  WARPSYNC.ALL ;  /* 0x0000000000007948 */ /* 0x000fea0003800000 */
[----:B------:R-:W-:Y:S01]  /*2bde0*/  BAR.SYNC.DEFER_BLOCKING 0x8, 0x180 ;  /* 0x0206000000007b1d */ /* 0x000fe20000010000 */
[----:B------:R-:W-:-:S05]  /*2bdf0*/  LOP3.LUT P1, RZ, R0, 0x3ff, RZ, 0xc0, !PT ;  /* 0x000003ff00ff7812 */ /* 0x000fca000782c0ff */
[----:B------:R-:W-:Y:S01]  /*2be00*/  ULDC.64 UR4, c[0x0][0x298] ;  /* 0x0000a60000047ab9 */ /* 0x000fe20000000a00 */
[----:B------:R-:W-:Y:S01]  /*2be10*/  ULDC.64 UR6, c[0x0][0xa00] ;  /* 0x0002800000067ab9 */ /* 0x000fe20000000a00 */
[----:B------:R-:W-:Y:S01]  /*2be20*/  IMAD R2, R2, UR4, RZ ;  /* 0x0000000402027c24 */ /* 0x000fe2000f8e02ff */
[----:B------:R-:W-:Y:S01]  /*2be30*/  ISETP.NE.U32.AND P0, PT, RZ, UR6, PT ;  /* 0x00000006ff007c0c */ /* 0x000fe2000bf05070 */
[C---:B------:R-:W-:Y:S01]  /*2be40*/  IMAD.WIDE.U32 R26, R29.reuse, UR4, RZ ;  /* 0x000000041d1a7c25 */ /* 0x040fe2000f8e00ff */
[----:B------:R-:W-:Y:S02]  /*2be50*/  BSSY B6, `(.L_x_3369) ;  /* 0x0000017000067945 */ /* 0x000fe40003800000 */
[----:B------:R-:W-:Y:S01]  /*2be60*/  ISETP.NE.AND.EX P0, PT, RZ, UR7, PT, P0 ;  /* 0x00000007ff007c0c */ /* 0x000fe2000bf05300 */
[----:B------:R-:W-:-:S03]  /*2be70*/  IMAD R25, R29, UR5, R2 ;  /* 0x000000051d197c24 */ /* 0x000fc6000f8e0202 */
[----:B------:R-:W-:Y:S02]  /*2be80*/  SEL R24, R24, RZ, !P0 ;  /* 0x000000ff18187207 */ /* 0x000fe40004000000 */
[----:B------:R-:W-:Y:S02]  /*2be90*/  IADD3 R25, R27, R25, RZ ;  /* 0x000000191b197210 */ /* 0x000fe40007ffe0ff */
[----:B-----5:R-:W-:Y:S01]  /*2bea0*/  SEL R29, R3, RZ, !P0 ;  /* 0x000000ff031d7207 */ /* 0x020fe20004000000 */
        /* <DEDUP_REMOVED lines=9> */
[----:B012---:R-:W-:Y:S02]  /*2bf40*/  IMAD.U32 R6, RZ, RZ, UR6 ;  /* 0x00000006ff067e24 */ /* 0x007fe4000f8e00ff */
[----:B------:R-:W-:-:S02]  /*2bf50*/  IMAD.U32 R7, RZ, RZ, UR7 ;  /* 0x00000007ff077e24 */ /* 0x000fc4000f8e00ff */
[----:B------:R-:W-:Y:S02]  /*2bf60*/  IMAD.U32 R10, RZ, RZ, UR8 ;  /* 0x00000008ff0a7e24 */ /* 0x000fe4000f8e00ff */
[----:B------:R-:W-:Y:S02]  /*2bf70*/  IMAD.U32 R11, RZ, RZ, UR9 ;  /* 0x00000009ff0b7e24 */ /* 0x000fe4000f8e00ff */
[----:B------:R-:W-:Y:S02]  /*2bf80*/  IMAD.MOV.U32 R8, RZ, RZ, 0x70 ;  /* 0x00000070ff087424 */ /* 0x000fe400078e00ff */
[----:B------:R-:W-:-:S07]  /*2bf90*/  IMAD.MOV.U32 R13, RZ, RZ, RZ ;  /* 0x000000ffff0d7224 */ /* 0x000fce00078e00ff */
[----:B------:R-:W-:-:S07]  /*2bfa0*/  LEPC R20, `(.L_x_3370) ;  /* 0x000000001014794e */ /* 0x000fce0000000000 */
[----:B---3--:R-:W-:Y:S05]  /*2bfb0*/  CALL.ABS.NOINC R2 ;  /* 0x0000000002007343 */ /* 0x008fea0003c00000 */
.L_x_3370:
[----:B------:R-:W-:Y:S05]  /*2bfc0*/  BSYNC B6 ;  /* 0x0000000000067941 */ /* 0x000fea0003800000 */
.L_x_3369:
[----:B--2---:R2:W5:Y:S01]  /*2bfd0*/  LDL R20, [R1+0x1c] ;  /* 0x00001c0001147983 */ /* 0x0045620000100800 */
[----:B------:R-:W3:Y:S01]  /*2bfe0*/  LDC R7, c[0x0][0x448] ;  /* 0x00011200ff077b82 */ /* 0x000ee20000000800 */
[----:B------:R-:W-:Y:S01]  /*2bff0*/  IMAD.MOV.U32 R2, RZ, RZ, R26 ;  /* 0x000000ffff027224 */ /* 0x000fe200078e001a */
[----:B------:R-:W-:Y:S01]  /*2c000*/  ULDC.64 UR4, c[0x0][0x2d8] ;  /* 0x0000b60000047ab9 */ /* 0x000fe20000000a00 */
[----:B------:R2:W5:Y:S01]  /*2c010*/  LDL R8, [R1+0x18] ;  /* 0x0000180001087983 */ /* 0x0005620000100800 */
[----:B------:R-:W-:Y:S01]  /*2c020*/  IMAD.MOV.U32 R3, RZ, RZ, R25 ;  /* 0x000000ffff037224 */ /* 0x000fe200078e0019 */
[----:B------:R-:W4:Y:S01]  /*2c030*/  S2R R21, SR_TID.X ;  /* 0x0000000000157919 */ /* 0x000f220000002100 */
[C---:B------:R-:W-:Y:S01]  /*2c040*/  IMAD.WIDE.U32 R2, R18.reuse, UR4, R2 ;  /* 0x0000000412027c25 */ /* 0x040fe2000f8e0002 */
[----:B------:R-:W-:Y:S01]  /*2c050*/  LOP3.LUT R9, R31, 0x80, RZ, 0xfc, !PT ;  /* 0x000000801f097812 */ /* 0x000fe200078efcff */
[----:B------:R-:W-:Y:S02]  /*2c060*/  ULDC.64 UR6, c[0x0][0x280] ;  /* 0x0000a00000067ab9 */ /* 0x000fe40000000a00 */
[----:B------:R-:W-:Y:S01]  /*2c070*/  IMAD R3, R18, UR5, R3 ;  /* 0x0000000512037c24 */ /* 0x000fe2000f8e0203 */
[----:B------:R-:W-:-:S02]  /*2c080*/  ULDC.64 UR4, c[0x0][0x2e0] ;  /* 0x0000b80000047ab9 */ /* 0x000fc40000000a00 */
[----:B------:R-:W-:Y:S02]  /*2c090*/  IMAD R29, R29, UR4, RZ ;  /* 0x000000041d1d7c24 */ /* 0x000fe4000f8e02ff */
[----:B------:R-:W-:-:S04]  /*2c0a0*/  IMAD.WIDE.U32 R2, R24, UR4, R2 ;  /* 0x0000000418027c25 */ /* 0x000fc8000f8e0002 */
[----:B------:R-:W-:Y:S01]  /*2c0b0*/  IMAD R0, R24, UR5, R29 ;  /* 0x0000000518007c24 */ /* 0x000fe2000f8e021d */
[----:B------:R-:W-:Y:S01]  /*2c0c0*/  ULDC.64 UR4, c[0x0][0x2d0] ;  /* 0x0000b40000047ab9 */ /* 0x000fe20000000a00 */
[----:B---3--:R-:W-:Y:S02]  /*2c0d0*/  ISETP.NE.AND P0, PT, R7, 0x1, PT ;  /* 0x000000010700780c */ /* 0x008fe40003f05270 */
[----:B------:R-:W-:-:S11]  /*2c0e0*/  IMAD.IADD R3, R3, 0x1, R0 ;  /* 0x0000000103037824 */ /* 0x000fd600078e0200 */
[----:B01----:R-:W0:Y:S01]  /*2c0f0*/  @P0 LDC R6, c[0x0][0x44c] ;  /* 0x00011300ff060b82 */ /* 0x003e220000000800 */
[C---:B----4-:R-:W-:Y:S01]  /*2c100*/  LOP3.LUT R4, R21.reuse, 0x7f, RZ, 0xc0, !PT ;  /* 0x0000007f15047812 */ /* 0x050fe200078ec0ff */
[----:B------:R-:W-:-:S03]  /*2c110*/  IMAD.SHL.U32 R21, R21, 0x10, RZ ;  /* 0x0000001015157824 */ /* 0x000fc600078e00ff */
[----:B------:R-:W-:-:S03]  /*2c120*/  SHF.R.U32.HI R4, RZ, 0x3, R4 ;  /* 0x00000003ff047819 */ /* 0x000fc60000011604 */
[----:B------:R-:W1:Y:S01]  /*2c130*/  @P0 LDC R0, c[0x0][0x450] ;  /* 0x00011400ff000b82 */ /* 0x000e620000000800 */
[----:B------:R-:W-:-:S05]  /*2c140*/  LOP3.LUT R21, R4, 0x70, R21, 0xf8, !PT ;  /* 0x0000007004157812 */ /* 0x000fca00078ef815 */
[----:B------:R-:W-:-:S04]  /*2c150*/  IMAD R5, R17, 0x80, R21 ;  /* 0x0000008011057824 */ /* 0x000fc800078e0215 */
[----:B------:R-:W-:Y:S02]  /*2c160*/  IMAD.MOV.U32 R4, RZ, RZ, R5 ;  /* 0x000000ffff047224 */ /* 0x000fe400078e0005 */
[----:B0-----:R-:W-:Y:S01]  /*2c170*/  @P0 IMAD.HI.U32 R6, R5, R6, RZ ;  /* 0x0000000605060227 */ /* 0x001fe200078e00ff */
[----:B------:R-:W0:Y:S04]  /*2c180*/  S2R R21, SR_TID.X ;  /* 0x0000000000157919 */ /* 0x000e280000002100 */
[----:B-1----:R-:W-:-:S04]  /*2c190*/  @P0 SHF.R.U32.HI R4, RZ, R0, R6 ;  /* 0x00000000ff040219 */ /* 0x002fc80000011606 */
[----:B------:R-:W-:-:S05]  /*2c1a0*/  IADD3 R0, -R4, RZ, RZ ;  /* 0x000000ff04007210 */ /* 0x000fca0007ffe1ff */
        /* <DEDUP_REMOVED lines=19> */
[----:B--2---:R-:W-:Y:S06]  /*2c2e0*/  BRA.DIV UR4, `(.L_x_3371) ;  /* 0x000000c204347947 */ /* 0x004fec000b800000 */
[----:B------:R-:W0:Y:S01]  /*2c2f0*/  SHFL.IDX PT, R3, R0, RZ, 0x181f ;  /* 0x00181fff00037589 */ /* 0x000e2200000e0000 */
[----:B-----5:R-:W-:Y:S02]  /*2c300*/  IMAD R5, R20, R7, RZ ;  /* 0x0000000714057224 */ /* 0x020fe400078e02ff */
[----:B------:R-:W-:Y:S01]  /*2c310*/  IMAD R17, R17, 0x80, R9 ;  /* 0x0000008011117824 */ /* 0x000fe200078e0209 */
        /* <DEDUP_REMOVED lines=55> */
[----:B------:R-:W-:Y:S01]  /*2c690*/  VIADD R6, R17, 0x60 ;  /* 0x0000006011067836 */ /* 0x000fe20000000000 */
[----:B------:R-:W-:-:S05]  /*2c6a0*/  @!P3 MOV R3, R7 ;  /* 0x000000070003b202 */ /* 0x000fca0000000f00 */
[----:B------:R-:W-:Y:S04]  /*2c6b0*/  @!P3 LDGSTS.E.BYPASS.LTC128B.128 [R8+0x22c00], desc[UR42][R2.64], !P0 ;  /* 0x22c000000208bfae */ /* 0x000fe8000c101d6a */
[----:B------:R0:W-:Y:S01]  /*2c6c0*/  @!P3 LDGSTS.E.BYPASS.LTC128B.128 [R8+0x26c00], desc[UR42][R2.64+0x80], !P1 ;  /* 0x26c000800208bfae */ /* 0x0001e2000c901d6a */
[----:B------:R-:W-:-:S03]  /*2c6d0*/  ISETP.GE.AND P3, PT, R6, R5, PT ;  /* 0x000000050600720c */ /* 0x000fc60003f66270 */
[----:B0-----:R-:W0:Y:S04]  /*2c6e0*/  SHFL.IDX PT, R3, R0, 0x6, 0x181f ;  /* 0x00d81f0000037f89 */ /* 0x001e2800000e0000 */
[----:B------:R-:W1:Y:S04]  /*2c6f0*/  SHFL.IDX PT, R2, R4, 0x6, 0x181f ;  /* 0x00d81f0004027f89 */ /* 0x000e6800000e0000 */
[----:B------:R-:W2:Y:S02]  /*2c700*/  SHFL.IDX PT, R4, R4, 0x7, 0x181f ;  /* 0x00f81f0004047f89 */ /* 0x000ea400000e0000 */
[----:B0-----:R-:W-:-:S05]  /*2c710*/  @!P3 IADD3 R6, P2, R31, R3, RZ ;  /* 0x000000031f06b210 */ /* 0x001fca0007f5e0ff */
[----:B-1----:R-:W-:Y:S02]  /*2c720*/  @!P3 IMAD.X R7, RZ, RZ, R2, P2 ;  /* 0x000000ffff07b224 */ /* 0x002fe400010e0602 */
[----:B------:R-:W-:Y:S02]  /*2c730*/  @!P3 IMAD.MOV.U32 R2, RZ, RZ, R6 ;  /* 0x000000ffff02b224 */ /* 0x000fe400078e0006 */
[----:B------:R-:W-:-:S05]  /*2c740*/  @!P3 IMAD.MOV.U32 R3, RZ, RZ, R7 ;  /* 0x000000ffff03b224 */ /* 0x000fca00078e0007 */
[----:B------:R0:W-:Y:S04]  /*2c750*/  @!P3 LDGSTS.E.BYPASS.LTC128B.128 [R8+0x23400], desc[UR42][R2.64], !P0 ;  /* 0x234000000208bfae */ /* 0x0001e8000c101d6a */
[----:B--2---:R0:W-:Y:S02]  /*2c760*/  @!P3 LDGSTS.E.BYPASS.LTC128B.128 [R8+0x27400], desc[UR42][R2.64+0x80], !P1 ;  /* 0x274000800208bfae */ /* 0x0041e4000c901d6a */
.L_x_3770:
[----:B------:R-:W-:Y:S01]  /*2c770*/  VIADD R0, R17, 0x70 ;  /* 0x0000007011007836 */ /* 0x000fe20000000000 */
[----:B------:R-:W-:Y:S04]  /*2c780*/  BSSY B0, `(.L_x_3372) ;  /* 0x000000a000007945 */ /* 0x000fe80003800000 */
[----:B------:R-:W-:-:S13]  /*2c790*/  ISETP.GE.AND P2, PT, R0, R5, PT ;  /* 0x000000050000720c */ /* 0x000fda0003f46270 */
[----:B------:R-:W-:Y:S05]  /*2c7a0*/  @P2 BRA `(.L_x_3373) ;  /* 0x00000000001c2947 */ /* 0x000fea0003800000 */
[----:B0-----:R-:W-:-:S05]  /*2c7b0*/  IADD3 R2, P2, R31, R14, RZ ;  /* 0x0000000e1f027210 */ /* 0x001fca0007f5e0ff */
[----:B------:R-:W-:-:S05]  /*2c7c0*/  IMAD.X R3, RZ, RZ, R4, P2 ;  /* 0x000000ffff037224 */ /* 0x000fca00010e0604 */
[----:B------:R-:W-:Y:S01]  /*2c7d0*/  @!PT LDS RZ, [RZ] ;  /* 0x00000000fffff984 */ /* 0x000fe20000000800 */
[----:B------:R-:W-:Y:S01]  /*2c7e0*/  @!PT LDS RZ, [RZ] ;  /* 0x00000000fffff984 */ /* 0x000fe20000000800 */
[----:B------:R-:W-:Y:S01]  /*2c7f0*/  @!PT LDS RZ, [RZ] ;  /* 0x00000000fffff984 */ /* 0x000fe20000000800 */
[----:B------:R1:W-:Y:S04]  /*2c800*/  LDGSTS.E.BYPASS.LTC128B.128 [R8+0x23c00], desc[UR42][R2.64], !P0 ;  /* 0x23c0000002087fae */ /* 0x0003e8000c101d6a */
[----:B------:R1:W-:Y:S02]  /*2c810*/  LDGSTS.E.BYPASS.LTC128B.128 [R8+0x27c00], desc[UR42][R2.64+0x80], !P1 ;  /* 0x27c0008002087fae */ /* 0x0003e4000c901d6a */
.L_x_3373:
[----:B------:R-:W-:Y:S05]  /*2c820*/  BSYNC B0 ;  /* 0x0000000000007941 */ /* 0x000fea0003800000 */
.L_x_3372:
[----:B------:R-:W-:Y:S01]  /*2c830*/  NOP ;  /* 0x0000000000007918 */ /* 0x000fe20000000000 */
[----:B------:R-:W-:-:S13]  /*2c840*/  PLOP3.LUT P0, PT, PT, PT, PT, 0x80, 0x0 ;  /* 0x000000000000781c */ /* 0x000fda0003f0f070 */
.L_x_3374:
[----:B------:R-:W-:Y:S02]  /*2c850*/  PLOP3.LUT P1, PT, P1, P0, PT, 0xa2, 0x0 ;  /* 0x000000000000781c */ /* 0x000fe40000f21472 */
[----:B------:R-:W-:-:S08]  /*2c860*/  @P0 R2UR P1, UR4, R22 ;  /* 0x00000000160402ca */ /* 0x000fd00000020000 */
[----:B------:R-:W-:-:S05]  /*2c870*/  @P0 PLOP3.LUT P0, PT, P1, PT, PT, 0x80, 0x0 ;  /* 0x000000000000081c */ /* 0x000fca0000f0f070 */
[----:B------:R-:W-:Y:S01]  /*2c880*/  @!P1 SYNCS.ARRIVE.TRANS64.RED.A0T1 RZ, [UR4+0x38800], RZ ;  /* 0x038800ffffff99a7 */ /* 0x000fe20008200404 */
[----:B------:R-:W-:Y:S07]  /*2c890*/  @!P1 ARRIVES.LDGSTSBAR.64.TRANSCNT [UR4+0x38800] ;  /* 0x03880000ff0099b0 */ /* 0x000fee0008000a84 */
[----:B------:R-:W-:Y:S05]  /*2c8a0*/  @P0 BRA.U.ANY `(.L_x_3374) ;  /* 0xfffffffd00e80947 */ /* 0x000fea000393ffff */
[----:B01----:R-:W2:Y:S02]  /*2c8b0*/  LDL.LU R2, [R1+0x28] ;  /* 0x0000280001027983 */ /* 0x003ea40000300800 */
[----:B--2---:R-:W-:-:S05]  /*2c8c0*/  VIADD R2, R2, 0x1 ;  /* 0x0000000102027836 */ /* 0x004fca0000000000 */
[----:B------:R0:W-:Y:S01]  /*2c8d0*/  STL [R1+0x28], R2 ;  /* 0x0000280201007387 */ /* 0x0001e20000100800 */
[----:B------:R-:W-:-:S04]  /*2c8e0*/  LEA.HI R0, R2, R2, RZ, 0x1 ;  /* 0x0000000202007211 */ /* 0x000fc800078f08ff */
[----:B------:R-:W-:-:S04]  /*2c8f0*/  LOP3.LUT R0, R0, 0xfffffffe, RZ, 0xc0, !PT ;  /* 0xfffffffe00007812 */ /* 0x000fc800078ec0ff */
[----:B------:R-:W-:-:S04]  /*2c900*/  IADD3 R0, R2, -R0, RZ ;  /* 0x8000000002007210 */ /* 0x000fc80007ffe0ff */
        /* <DEDUP_REMOVED lines=9> */
.L_x_3771:
[----:B------:R-:W-:Y:S05]  /*2c9a0*/  BSYNC B0 ;  /* 0x0000000000007941 */ /* 0x000fea0003800000 */
.L_x_3375:
[----:B------:R-:W-:Y:S05]  /*2c9b0*/  @!P1 BRA `(.L_x_3377) ;  /* 0x0000001400f09947 */ /* 0x000fea0003800000 */
[----:B------:R-:W-:Y:S02]  /*2c9c0*/  IMAD.MOV.U32 R9, RZ, RZ, R28 ;  /* 0x000000ffff097224 */ /* 0x000fe400078e001c */
[----:B------:R-:W-:-:S07]  /*2c9d0*/  IMAD.MOV.U32 R10, RZ, RZ, R32 ;  /* 0x000000ffff0a7224 */ /* 0x000fce00078e0020 */
.L_x_3397:
[----:B------:R-:W2:Y:S01]  /*2c9e0*/  LDL R2, [R1] ;  /* 0x0000000001027983 */ /* 0x000ea20000100800 */
[----:B-1----:R-:W1:Y:S03]  /*2c9f0*/  LDC R5, c[0x0][0x430] ;  /* 0x00010c00ff057b82 */ /* 0x002e660000000800 */
[----:B------:R-:W3:Y:S01]  /*2ca00*/  LDL R6, [R1+0x4] ;  /* 0x0000040001067983 */ /* 0x000ee20000100800 */
[----:B------:R-:W4:Y:S01]  /*2ca10*/  S2R R0, SR_TID.X ;  /* 0x0000000000007919 */ /* 0x000f220000002100 */
[----:B-1----:R-:W-:-:S13]  /*2ca20*/  ISETP.NE.AND P0, PT, R5, 0x1, PT ;  /* 0x000000010500780c */ /* 0x002fda0003f05270 */
[----:B0-----:R-:W0:Y:S01]  /*2ca30*/  @P0 LDC R3, c[0x0][0x434] ;  /* 0x00010d00ff030b82 */ /* 0x001e220000000800 */
[----:B----4-:R-:W-:-:S04]  /*2ca40*/  LOP3.LUT R0, R0, 0x7f, RZ, 0xc0, !PT ;  /* 0x0000007f00007812 */ /* 0x010fc800078ec0ff */
[----:B------:R-:W-:-:S03]  /*2ca50*/  SHF.R.U32.HI R4, RZ, 0x3, R0 ;  /* 0x00000003ff047819 */ /* 0x000fc60000011600 */
[----:B------:R-:W1:Y:S02]  /*2ca60*/  @P0 LDC R0, c[0x0][0x438] ;  /* 0x00010e00ff000b82 */ /* 0x000e640000000800 */
[----:B------:R-:W-:Y:S01]  /*2ca70*/  IMAD R4, R29, 0x80, R4 ;  /* 0x000000801d047824 */ /* 0x000fe200078e0204 */
[----:B------:R-:W-:Y:S05]  /*2ca80*/  YIELD ;  /* 0x0000000000007946 */ /* 0x000fea0003800000 */
[----:B------:R-:W-:Y:S01]  /*2ca90*/  ULDC.64 UR4, c[0x0][0x428] ;  /* 0x00010a0000047ab9 */ /* 0x000fe20000000a00 */
[----:B--2---:R-:W-:-:S05]  /*2caa0*/  IADD3 R4, R31, R4, R2 ;  /* 0x000000041f047210 */ /* 0x004fca0007ffe002 */
[----:B0-----:R-:W-:-:S04]  /*2cab0*/  @P0 IMAD.HI.U32 R3, R4, R3, RZ ;  /* 0x0000000304030227 */ /* 0x001fc800078e00ff */
[----:B------:R-:W-:Y:S01]  /*2cac0*/  IMAD.MOV.U32 R2, RZ, RZ, R4 ;  /* 0x000000ffff027224 */ /* 0x000fe200078e0004 */
[----:B-1----:R-:W-:Y:S01]  /*2cad0*/  @P0 SHF.R.U32.HI R2, RZ, R0, R3 ;  /* 0x00000000ff020219 */ /* 0x002fe20000011603 */
[----:B---3--:R-:W-:-:S03]  /*2cae0*/  IMAD R7, R6, UR4, RZ ;  /* 0x0000000406077c24 */ /* 0x008fc6000f8e02ff */
        /* <DEDUP_REMOVED lines=9> */
[----:B------:R-:W-:Y:S01]  /*2cb80*/  IMAD.U32 R8, RZ, RZ, UR39 ;  /* 0x00000027ff087e24 */ /* 0x000fe2000f8e00ff */
[----:B------:R-:W-:-:S04]  /*2cb90*/  IADD3 R28, R9, 0x1, RZ ;  /* 0x00000001091c7810 */ /* 0x000fc80007ffe0ff */
[----:B------:R-:W-:Y:S02]  /*2cba0*/  ISETP.NE.AND P2, PT, R8, 0x3, PT ;  /* 0x000000030800780c */ /* 0x000fe40003f45270 */
[----:B------:R-:W-:-:S04]  /*2cbb0*/  ISETP.NE.AND P0, PT, R28, 0x2, PT ;  /* 0x000000021c00780c */ /* 0x000fc80003f05270 */
[----:B------:R-:W-:Y:S01]  /*2cbc0*/  SEL R3, RZ, 0x1, P0 ;  /* 0x00000001ff037807 */ /* 0x000fe20000000000 */
[----:B------:R-:W-:Y:S01]  /*2cbd0*/  IMAD R5, R5, R0, R4 ;  /* 0x0000000005057224 */ /* 0x000fe200078e0204 */
[C---:B------:R-:W-:Y:S01]  /*2cbe0*/  ISETP.GT.AND P1, PT, R29.reuse, R37, PT ;  /* 0x000000251d00720c */ /* 0x040fe20003f24270 */
[----:B------:R-:W-:Y:S01]  /*2cbf0*/  VIADD R29, R29, 0xffffffff ;  /* 0xffffffff1d1d7836 */ /* 0x000fe20000000000 */
[----:B------:R-:W-:Y:S02]  /*2cc00*/  SEL R28, R28, RZ, P0 ;  /* 0x000000ff1c1c7207 */ /* 0x000fe40000000000 */
[----:B------:R-:W-:Y:S02]  /*2cc10*/  LOP3.LUT R32, R10, R3, RZ, 0x3c, !PT ;  /* 0x000000030a207212 */ /* 0x000fe400078e3cff */
[----:B--2---:R-:W-:Y:S01]  /*2cc20*/  SHF.R.S32.HI R20, RZ, 0x1f, R6 ;  /* 0x0000001fff147819 */ /* 0x004fe20000011406 */
[----:B------:R-:W-:Y:S06]  /*2cc30*/  @!P2 BRA `(.L_x_3378) ;  /* 0x000000000004a947 */ /* 0x000fec0003800000 */
[----:B------:R-:W-:Y:S01]  /*2cc40*/  BPT.TRAP 0x1 ;  /* 0x000000040000795c */ /* 0x000fe20000300000 */
.L_x_3378:
[----:B------:R-:W-:Y:S01]  /*2cc50*/  IMAD R0, R28, 0x8, R22 ;  /* 0x000000081c007824 */ /* 0x000fe200078e0216 */
[----:B------:R-:W-:Y:S01]  /*2cc60*/  SHF.L.U32 R21, R32, 0x1f, RZ ;  /* 0x0000001f20157819 */ /* 0x000fe200000006ff */
[----:B------:R-:W-:Y:S01]  /*2cc70*/  BSSY B0, `(.L_x_3379) ;  /* 0x0000004000007945 */ /* 0x000fe20003800000 */
[----:B------:R-:W-:Y:S02]  /*2cc80*/  SHF.R.S32.HI R17, RZ, 0x1f, R5 ;  /* 0x0000001fff117819 */ /* 0x000fe40000011405 */
[----:B------:R-:W0:Y:S02]  /*2cc90*/  SYNCS.PHASECHK.TRANS64.TRYWAIT P0, [R0+URZ+0x38880], R21 ;  /* 0x03888015000075a7 */ /* 0x000e24000800017f */
[----:B0-----:R-:W-:Y:S05]  /*2cca0*/  @!P0 BRA `(.L_x_3380) ;  /* 0x000000c000608947 */ /* 0x001fea0003800000 */
.L_x_3772:
[----:B------:R-:W-:Y:S05]  /*2ccb0*/  BSYNC B0 ;  /* 0x0000000000007941 */ /* 0x000fea0003800000 */
.L_x_3379:
        /* <DEDUP_REMOVED lines=25> */
[----:B------:R-:W-:-:S03]  /*2ce50*/  IADD3 R4, R22, R4, RZ ;  /* 0x0000000416047210 */ /* 0x000fc60007ffe0ff */
[----:B------:R-:W2:Y:S01]  /*2ce60*/  SHFL.IDX PT, R3, R7, RZ, 0x181f ;  /* 0x00181fff07037589 */ /* 0x000ea200000e0000 */
[----:B-1----:R-:W-:-:S05]  /*2ce70*/  IADD3 R2, P0, R31, R2, RZ ;  /* 0x000000021f027210 */ /* 0x002fca0007f1e0ff */
[----:B--2---:R-:W-:-:S05]  /*2ce80*/  IMAD.X R3, RZ, RZ, R3, P0 ;  /* 0x000000ffff037224 */ /* 0x004fca00000e0603 */
        /* <DEDUP_REMOVED lines=41> */
.L_x_3790:
        /* <DEDUP_REMOVED lines=9> */
.L_x_3382:
[----:B------:R-:W-:Y:S02]  /*2d1b0*/  PLOP3.LUT P2, PT, P2, P0, PT, 0xa2, 0x0 ;  /* 0x000000000000781c */ /* 0x000fe40001741472 */
[----:B------:R-:W-:-:S08]  /*2d1c0*/  @P0 R2UR P2, UR4, R0 ;  /* 0x00000000000402ca */ /* 0x000fd00000040000 */
[----:B------:R-:W-:-:S05]  /*2d1d0*/  @P0 PLOP3.LUT P0, PT, P2, PT, PT, 0x80, 0x0 ;  /* 0x000000000000081c */ /* 0x000fca000170f070 */
[----:B------:R-:W-:Y:S01]  /*2d1e0*/  @!P2 SYNCS.ARRIVE.TRANS64.RED.A0T1 RZ, [UR4+0x38870], RZ ;  /* 0x038870ffffffa9a7 */ /* 0x000fe20008200404 */
[----:B------:R-:W-:Y:S07]  /*2d1f0*/  @!P2 ARRIVES.LDGSTSBAR.64.TRANSCNT [UR4+0x38870] ;  /* 0x03887000ff00a9b0 */ /* 0x000fee0008000a84 */
[----:B------:R-:W-:Y:S05]  /*2d200*/  @P0 BRA.U.ANY `(.L_x_3382) ;  /* 0xfffffffd00e80947 */ /* 0x000fea000393ffff */
[----:B------:R-:W-:Y:S01]  /*2d210*/  NOP ;  /* 0x0000000000007918 */ /* 0x000fe20000000000 */
[----:B--2---:R-:W-:-:S04]  /*2d220*/  MOV R2, UR39 ;  /* 0x0000002700027c02 */ /* 0x004fc80008000f00 */
[----:B------:R-:W-:-:S13]  /*2d230*/  ISETP.NE.AND P3, PT, R2, 0x3, PT ;  /* 0x000000030200780c */ /* 0x000fda0003f65270 */
[----:B------:R-:W-:Y:S05]  /*2d240*/  @!P3 BRA `(.L_x_3383) ;  /* 0x000000000004b947 */ /* 0x000fea0003800000 */
[----:B------:R-:W-:Y:S01]  /*2d250*/  BPT.TRAP 0x1 ;  /* 0x000000040000795c */ /* 0x000fe20000300000 */
.L_x_3383:
[----:B------:R2:W-:Y:S01]  /*2d260*/  SYNCS.ARRIVE.TRANS64.A1T0 RZ, [R0+URZ+0x38870], RZ ;  /* 0x038870ff00ff79a7 */ /* 0x0005e2000810003f */
[----:B------:R-:W-:Y:S05]  /*2d270*/  @!P3 BRA `(.L_x_3384) ;  /* 0x000000000004b947 */ /* 0x000fea0003800000 */
[----:B------:R-:W-:Y:S01]  /*2d280*/  BPT.TRAP 0x1 ;  /* 0x000000040000795c */ /* 0x000fe20000300000 */
.L_x_3384:
[----:B------:R-:W3:Y:S01]  /*2d290*/  SYNCS.PHASECHK.TRANS64.TRYWAIT P0, [R0+URZ+0x38840], R21 ;  /* 0x03884015000075a7 */ /* 0x000ee2000800017f */
[----:B------:R-:W-:Y:S04]  /*2d2a0*/  BSSY B0, `(.L_x_3385) ;  /* 0x0000002000007945 */ /* 0x000fe80003800000 */
[----:B---3--:R-:W-:Y:S05]  /*2d2b0*/  @!P0 BRA `(.L_x_3386) ;  /* 0x000000c400388947 */ /* 0x008fea0003800000 */
.L_x_3791:
[----:B------:R-:W-:Y:S05]  /*2d2c0*/  BSYNC B0 ;  /* 0x0000000000007941 */ /* 0x000fea0003800000 */
.L_x_3385:
        /* <DEDUP_REMOVED lines=67> */
.L_x_3809:
        /* <DEDUP_REMOVED lines=9> */
.L_x_3388:
        /* <DEDUP_REMOVED lines=11> */
.L_x_3389:
[----:B------:R2:W-:Y:S02]  /*2d840*/  SYNCS.ARRIVE.TRANS64.A1T0 RZ, [R0+URZ+0x38830], RZ ;  /* 0x038830ff00ff79a7 */ /* 0x0005e4000810003f */
[----:B--23--:R-:W-:-:S05]  /*2d850*/  IMAD.U32 R0, RZ, RZ, UR37 ;  /* 0x00000025ff007e24 */ /* 0x00cfca000f8e00ff */
[----:B------:R-:W-:-:S13]  /*2d860*/  ISETP.NE.AND P0, PT, R0, 0x3, PT ;  /* 0x000000030000780c */ /* 0x000fda0003f05270 */
[----:B------:R-:W-:Y:S05]  /*2d870*/  @!P0 BRA `(.L_x_3390) ;  /* 0x0000000000048947 */ /* 0x000fea0003800000 */
[----:B------:R-:W-:Y:S01]  /*2d880*/  BPT.TRAP 0x1 ;  /* 0x000000040000795c */ /* 0x000fe20000300000 */
.L_x_3390:
[----:B------:R-:W-:Y:S01]  /*2d890*/  LOP3.LUT R0, R10, 0x1, RZ, 0x3c, !PT ;  /* 0x000000010a007812 */ /* 0x000fe200078e3cff */
[----:B------:R-:W-:Y:S01]  /*2d8a0*/  IMAD R17, R9, 0x8, R22 ;  /* 0x0000000809117824 */ /* 0x000fe200078e0216 */
[----:B------:R-:W-:Y:S02]  /*2d8b0*/  BSSY B0, `(.L_x_3391) ;  /* 0x0000004000007945 */ /* 0x000fe40003800000 */
[----:B------:R-:W-:-:S04]  /*2d8c0*/  SHF.L.U32 R0, R0, 0x1f, RZ ;  /* 0x0000001f00007819 */ /* 0x000fc800000006ff */
[----:B------:R-:W0:Y:S02]  /*2d8d0*/  SYNCS.PHASECHK.TRANS64.TRYWAIT P2, [R17+URZ+0x38870], R0 ;  /* 0x03887000110075a7 */ /* 0x000e24000804017f */
[----:B0-----:R-:W-:Y:S05]  /*2d8e0*/  @!P2 BRA `(.L_x_3392) ;  /* 0x000000c80004a947 */ /* 0x001fea0003800000 */
.L_x_3810:
[----:B------:R-:W-:Y:S05]  /*2d8f0*/  BSYNC B0 ;  /* 0x0000000000007941 */ /* 0x000fea0003800000 */
.L_x_3391:
[----:B------:R-:W-:-:S05]  /*2d900*/  IMAD.U32 R2, RZ, RZ, UR39 ;  /* 0x00000027ff027e24 */ /* 0x000fca000f8e00ff */
[----:B------:R-:W-:-:S13]  /*2d910*/  ISETP.NE.AND P2, PT, R2, 0x3, PT ;  /* 0x000000030200780c */ /* 0x000fda0003f45270 */
[----:B------:R-:W-:Y:S05]  /*2d920*/  @!P2 BRA `(.L_x_3393) ;  /* 0x000000000004a947 */ /* 0x000fea0003800000 */
[----:B------:R-:W-:Y:S01]  /*2d930*/  BPT.TRAP 0x1 ;  /* 0x000000040000795c */ /* 0x000fe20000300000 */
.L_x_3393:
[----:B0-----:R-:W-:Y:S01]  /*2d940*/  SHF.L.U32 R0, R10, 0x1f, RZ ;  /* 0x0000001f0a007819 */ /* 0x001fe200000006ff */
[----:B------:R-:W-:-:S03]  /*2d950*/  IMAD.SHL.U32 R3, R9, 0x8000, RZ ;  /* 0x0000800009037824 */ /* 0x000fc600078e00ff */
[----:B------:R-:W0:Y:S02]  /*2d960*/  SYNCS.PHASECHK.TRANS64.TRYWAIT P2, [R17+URZ+0x38860], R0 ;  /* 0x03886000110075a7 */ /* 0x000e24000804017f */
[----:B0-----:R-:W-:Y:S05]  /*2d970*/  @!P2 BRA `(.L_x_3394) ;  /* 0x000000c400f4a947 */ /* 0x001fea0003800000 */
.L_x_3811:
[----:B------:R-:W2:Y:S04]  /*2d980*/  LDL R2, [R1+0x14] ;  /* 0x0000140001027983 */ /* 0x000ea80000100800 */
[----:B------:R-:W3:Y:S01]  /*2d990*/  LDL R12, [R1+0x10] ;  /* 0x00001000010c7983 */ /* 0x000ee20000100800 */
[----:B------:R-:W-:Y:S05]  /*2d9a0*/  WARPSYNC.ALL ;  /* 0x0000000000007948 */ /* 0x000fea0003800000 */
[----:B------:R-:W-:-:S05]  /*2d9b0*/  IMAD.U32 R21, RZ, RZ, UR39 ;  /* 0x00000027ff157e24 */ /* 0x000fca000f8e00ff */
[----:B------:R-:W-:Y:S02]  /*2d9c0*/  ISETP.NE.AND P2, PT, R21, 0x3, PT ;  /* 0x000000031500780c */ /* 0x000fe40003f45270 */
[----:B--2---:R-:W-:-:S04]  /*2d9d0*/  LOP3.LUT R5, R3, R2, RZ, 0xfc, !PT ;  /* 0x0000000203057212 */ /* 0x004fc800078efcff */
[----:B0-----:R-:W-:Y:S02]  /*2d9e0*/  IADD3 R0, R22, R5, RZ ;  /* 0x0000000516007210 */ /* 0x001fe40007ffe0ff */
[----:B---3--:R-:W-:-:S03]  /*2d9f0*/  LOP3.LUT R20, R3, R12, RZ, 0xfc, !PT ;  /* 0x0000000c03147212 */ /* 0x008fc600078efcff */
[----:B-1----:R-:W0:Y:S01]  /*2da00*/  LDSM.16.MT88.4 R4, [R0+0x10400] ;  /* 0x010400000004783b */ /* 0x002e220000004200 */
[----:B------:R-:W-:Y:S02]  /*2da10*/  IMAD.IADD R2, R36, 0x1, R0 ;  /* 0x0000000124027824 */ /* 0x000fe400078e0200 */
[----:B------:R-:W-:-:S05]  /*2da20*/  IMAD.IADD R20, R22, 0x1, R20 ;  /* 0x0000000116147824 */ /* 0x000fca00078e0214 */
[----:B------:R-:W-:Y:S02]  /*2da30*/  IADD3 R3, R35, 0x400, R20 ;  /* 0x0000040023037810 */ /* 0x000fe40007ffe014 */
        /* <DEDUP_REMOVED lines=73> */
[----:B0-----:R-:W-:Y:S01]  /*2ded0*/  IMAD.IADD R3, R35, 0x1, R3 ;  /* 0x0000000123037824 */ /* 0x001fe200078e0203 */
        /* <DEDUP_REMOVED lines=31> */
.L_x_3395:
[----:B-1----:R1:W-:Y:S01]  /*2e0d0*/  SYNCS.ARRIVE.TRANS64.A1T0 RZ, [R17+URZ+0x38850], RZ ;  /* 0x038850ff11ff79a7 */ /* 0x0023e2000810003f */
[----:B------:R-:W-:Y:S06]  /*2e0e0*/  BAR.SYNC.DEFER_BLOCKING 0x2, 0x80 ;  /* 0x0082000000007b1d */ /* 0x000fec0000010000 */
[----:B------:R-:W-:Y:S05]  /*2e0f0*/  @!P0 BRA `(.L_x_3396) ;  /* 0x0000000000048947 */ /* 0x000fea0003800000 */
[----:B------:R-:W-:Y:S01]  /*2e100*/  BPT.TRAP 0x1 ;  /* 0x000000040000795c */ /* 0x000fe20000300000 */
.L_x_3396:
[----:B------:R-:W2:Y:S01]  /*2e110*/  LDL R0, [R1+0x8] ;  /* 0x0000080001007983 */ /* 0x000ea20000100800 */
[----:B-1----:R-:W-:Y:S02]  /*2e120*/  VIADD R17, R17, 0x38880 ;  /* 0x0003888011117836 */ /* 0x002fe40000000000 */
[----:B0-----:R-:W-:Y:S02]  /*2e130*/  IMAD.MOV.U32 R9, RZ, RZ, R28 ;  /* 0x000000ffff097224 */ /* 0x001fe400078e001c */
[----:B------:R-:W-:Y:S01]  /*2e140*/  IMAD.MOV.U32 R10, RZ, RZ, R32 ;  /* 0x000000ffff0a7224 */ /* 0x000fe200078e0020 */
[----:B--2---:R-:W-:-:S04]  /*2e150*/  PRMT R17, R0, 0x654, R17 ;  /* 0x0000065400117816 */ /* 0x004fc80000000011 */
[----:B------:R1:W-:Y:S01]  /*2e160*/  SYNCS.ARRIVE.TRANS64.RED.A1T0 RZ, [R17+URZ], RZ ;  /* 0x000000ff11ff79a7 */ /* 0x0003e2000810043f */
[----:B------:R-:W-:Y:S05]  /*2e170*/  @P1 BRA `(.L_x_3397) ;  /* 0xffffffe800181947 */ /* 0x000fea000383ffff */
.L_x_3377:
[----:B------:R-:W2:Y:S01]  /*2e180*/  S2R R0, SR_TID.X ;  /* 0x0000000000007919 */ /* 0x000ea20000002100 */
[----:B------:R-:W-:Y:S01]  /*2e190*/  BSSY B0, `(.L_x_3398) ;  /* 0x0000012000007945 */ /* 0x000fe20003800000 */
[----:B--2---:R-:W-:Y:S02]  /*2e1a0*/  LOP3.LUT R2, R0, 0x7f, RZ, 0xc0, !PT ;  /* 0x0000007f00027812 */ /* 0x004fe400078ec0ff */
[----:B------:R-:W-:Y:S02]  /*2e1b0*/  MOV R0, UR37 ;  /* 0x0000002500007c02 */ /* 0x000fe40008000f00 */
        /* <DEDUP_REMOVED lines=15> */
.L_x_3399:
[----:B------:R-:W-:Y:S05]  /*2e2b0*/  BSYNC B0 ;  /* 0x0000000000007941 */ /* 0x000fea0003800000 */
.L_x_3398:
[----:B------:R-:W-:Y:S05]  /*2e2c0*/  @!P0 BRA `(.L_x_3400) ;  /* 0x0000000000048947 */ /* 0x000fea0003800000 */
[----:B------:R-:W-:Y:S01]  /*2e2d0*/  BPT.TRAP 0x1 ;  /* 0x000000040000795c */ /* 0x000fe20000300000 */
.L_x_3400:
[----:B0-----:R-:W-:Y:S01]  /*2e2e0*/  LOP3.LUT R3, R32, 0x1, RZ, 0x3c, !PT ;  /* 0x0000000120037812 */ /* 0x001fe200078e3cff */
[----:B------:R-:W-:Y:S01]  /*2e2f0*/  IMAD R18, R28, 0x8, R22 ;  /* 0x000000081c127824 */ /* 0x000fe200078e0216 */
[----:B------:R-:W-:Y:S02]  /*2e300*/  BSSY B0, `(.L_x_3401) ;  /* 0x0000004000007945 */ /* 0x000fe40003800000 */
[----:B------:R-:W-:-:S04]  /*2e310*/  SHF.L.U32 R3, R3, 0x1f, RZ ;  /* 0x0000001f03037819 */ /* 0x000fc800000006ff */
[----:B------:R-:W0:Y:S02]  /*2e320*/  SYNCS.PHASECHK.TRANS64.TRYWAIT P1, [R18+URZ+0x38870], R3 ;  /* 0x03887003120075a7 */ /* 0x000e24000802017f */
[----:B0-----:R-:W-:Y:S05]  /*2e330*/  @!P1 BRA `(.L_x_3402) ;  /* 0x000000bc00989947 */ /* 0x001fea0003800000 */
.L_x_3812:
[----:B------:R-:W-:Y:S05]  /*2e340*/  BSYNC B0 ;  /* 0x0000000000007941 */ /* 0x000fea0003800000 */
.L_x_3401:
[----:B------:R-:W-:-:S05]  /*2e350*/  IMAD.U32 R0, RZ, RZ, UR39 ;  /* 0x00000027ff007e24 */ /* 0x000fca000f8e00ff */
[----:B------:R-:W-:-:S13]  /*2e360*/  ISETP.NE.AND P1, PT, R0, 0x3, PT ;  /* 0x000000030000780c */ /* 0x000fda0003f25270 */
[----:B------:R-:W-:Y:S05]  /*2e370*/  @!P1 BRA `(.L_x_3403) ;  /* 0x0000000000049947 */ /* 0x000fea0003800000 */
[----:B------:R-:W-:Y:S01]  /*2e380*/  BPT.TRAP 0x1 ;  /* 0x000000040000795c */ /* 0x000fe20000300000 */
.L_x_3403:
[----:B0-----:R-:W-:-:S04]  /*2e390*/  SHF.L.U32 R3, R32, 0x1f, RZ ;  /* 0x0000001f20037819 */ /* 0x001fc800000006ff */
[----:B------:R-:W0:Y:S02]  /*2e3a0*/  SYNCS.PHASECHK.TRANS64.TRYWAIT P1, [R18+URZ+0x38860], R3 ;  /* 0x03886003120075a7 */ /* 0x000e24000802017f */
[----:B0-----:R-:W-:Y:S05]  /*2e3b0*/  @!P1 BRA `(.L_x_3404) ;  /* 0x000000bc008c9947 */ /* 0x001fea0003800000 */
.L_x_3813:
[----:B------:R-:W2:Y:S04]  /*2e3c0*/  LDL R0, [R1+0x14] ;  /* 0x0000140001007983 */ /* 0x000ea80000100800 */
[----:B------:R-:W3:Y:S01]  /*2e3d0*/  LDL R12, [R1+0x10] ;  /* 0x00001000010c7983 */ /* 0x000ee20000100800 */
[----:B0-----:R-:W-:Y:S01]  /*2e3e0*/  IMAD.SHL.U32 R3, R28, 0x8000, RZ ;  /* 0x000080001c037824 */ /* 0x001fe200078e00ff */
[----:B------:R-:W-:Y:S05]  /*2e3f0*/  WARPSYNC.ALL ;  /* 0x0000000000007948 */ /* 0x000fea0003800000 */
[----:B------:R-:W-:-:S04]  /*2e400*/  MOV R20, UR39 ;  /* 0x0000002700147c02 */ /* 0x000fc80008000f00 */
[----:B------:R-:W-:Y:S02]  /*2e410*/  ISETP.NE.AND P1, PT, R20, 0x3, PT ;  /* 0x000000031400780c */ /* 0x000fe40003f25270 */
[C---:B--2---:R-:W-:Y:S02]  /*2e420*/  LOP3.LUT R5, R3.reuse, R0, RZ, 0xfc, !PT ;  /* 0x0000000003057212 */ /* 0x044fe400078efcff */
[----:B---3--:R-:W-:-:S03]  /*2e430*/  LOP3.LUT R3, R3, R12, RZ, 0xfc, !PT ;  /* 0x0000000c03037212 */ /* 0x008fc600078efcff */
[----:B------:R-:W-:-:S04]  /*2e440*/  IMAD.IADD R0, R22, 0x1, R5 ;  /* 0x0000000116007824 */ /* 0x000fc800078e0205 */
[----:B------:R-:W-:Y:S01]  /*2e450*/  IMAD.IADD R2, R36, 0x1, R0 ;  /* 0x0000000124027824 */ /* 0x000fe200078e0200 */
[----:B------:R-:W0:Y:S01]  /*2e460*/  LDSM.16.MT88.4 R4, [R0+0x10400] ;  /* 0x010400000004783b */ /* 0x000e220000004200 */
[----:B------:R-:W-:-:S05]  /*2e470*/  IMAD.IADD R3, R22, 0x1, R3 ;  /* 0x0000000116037824 */ /* 0x000fca00078e0203 */
[----:B-1----:R-:W-:Y:S02]  /*2e480*/  IADD3 R17, R35, 0x400, R3 ;  /* 0x0000040023117810 */ /* 0x002fe40007ffe003 */
        /* <DEDUP_REMOVED lines=105> */
.L_x_3405:
[----:B-1----:R1:W-:Y:S01]  /*2eb20*/  SYNCS.ARRIVE.TRANS64.A1T0 RZ, [R18+URZ+0x38850], RZ ;  /* 0x038850ff12ff79a7 */ /* 0x0023e2000810003f */
[----:B------:R-:W-:Y:S06]  /*2eb30*/  BAR.SYNC.DEFER_BLOCKING 0x2, 0x80 ;  /* 0x0082000000007b1d */ /* 0x000fec0000010000 */
[----:B------:R-:W-:Y:S05]  /*2eb40*/  @!P0 BRA `(.L_x_3406) ;  /* 0x0000000000048947 */ /* 0x000fea0003800000 */
[----:B------:R-:W-:Y:S01]  /*2eb50*/  BPT.TRAP 0x1 ;  /* 0x000000040000795c */ /* 0x000fe20000300000 */
.L_x_3406:
[----:B------:R-:W2:Y:S01]  /*2eb60*/  LDL R0, [R1+0x8] ;  /* 0x0000080001007983 */ /* 0x000ea20000100800 */
        /* <DEDUP_REMOVED lines=8> */
.L_x_3347:
[----:B------:R-:W-:-:S13]  /*2ebf0*/  LOP3.LUT P0, RZ, R23, 0x80, RZ, 0xc0, !PT ;  /* 0x0000008017ff7812 */ /* 0x000fda000780c0ff */
[----:B------:R-:W-:Y:S05]  /*2ec00*/  @!P0 BRA `(.L_x_3407) ;  /* 0x0000000000288947 */ /* 0x000fea0003800000 */
[----:B------:R-:W-:Y:S05]  /*2ec10*/  WARPSYNC.ALL ;  /* 0x0000000000007948 */ /* 0x000fea0003800000 */
[----:B------:R-:W3:Y:S08]  /*2ec20*/  S2UR UR4, SR_CgaCtaId ;  /* 0x00000000000479c3 */ /* 0x000ef00000008800 */
[----:B------:R-:W-:Y:S01]  /*2ec30*/  BAR.SYNC.DEFER_BLOCKING 0x5, 0x180 ;  /* 0x0146000000007b1d */ /* 0x000fe20000010000 */
[----:B--2---:R-:W-:Y:S01]  /*2ec40*/  MOV R22, 0x400 ;  /* 0x0000040000167802 */ /* 0x004fe20000000f00 */
[----:B---3--:R-:W-:-:S05]  /*2ec50*/  IMAD.U32 R0, RZ, RZ, UR4 ;  /* 0x00000004ff007e24 */ /* 0x008fca000f8e00ff */
[----:B------:R-:W-:Y:S01]  /*2ec60*/  LEA R22, R0, R22, 0x18 ;  /* 0x0000001600167211 */ /* 0x000fe200078ec0ff */
[----:B------:R3:W-:Y:S04]  /*2ec70*/  STL [R1+0x8], R0 ;  /* 0x0000080001007387 */ /* 0x0007e80000100800 */
[----:B0-----:R3:W4:Y:S01]  /*2ec80*/  LDS.128 R16, [R22+0x388d0] ;  /* 0x0388d00016107984 */ /* 0x0017220000000c00 */
[----:B------:R-:W-:Y:S06]  /*2ec90*/  BAR.ARV 0x4, 0x180 ;  /* 0x0106000000007b1d */ /* 0x000fec0000002000 */
[----:B------:R-:W-:Y:S05]  /*2eca0*/  BRA `(.L_x_3408) ;  /* 0x0000000c00dc7947 */ /* 0x000fea0003800000 */
.L_x_3407:
[----:B------:R-:W3:Y:S01]  /*2ecb0*/  S2R R0, SR_TID.X ;  /* 0x0000000000007919 */ /* 0x000ee20000002100 */
[----:B------:R-:W-:Y:S01]  /*2ecc0*/  UMOV UR4, 0xffffffff ;  /* 0xffffffff00047882 */ /* 0x000fe20000000000 */
[----:B---3--:R-:W-:-:S04]  /*2ecd0*/  LOP3.LUT R8, R0, 0x1f, RZ, 0xc0, !PT ;  /* 0x0000001f00087812 */ /* 0x008fc800078ec0ff */
[----:B------:R-:W-:Y:S01]  /*2ece0*/  ISETP.NE.AND P0, PT, R8, 0x1f, PT ;  /* 0x0000001f0800780c */ /* 0x000fe20003f05270 */
[----:B------:R-:W-:-:S12]  /*2ecf0*/  BRA.DIV UR4, `(.L_x_3409) ;  /* 0x000000b604507947 */ /* 0x000fd8000b800000 */
[----:B0-----:R-:W-:Y:S01]  /*2ed00*/  IMAD.IADD R9, R19, 0x1, R8 ;  /* 0x0000000113097824 */ /* 0x001fe200078e0208 */
[----:B------:R-:W-:-:S04]  /*2ed10*/  ULDC UR4, c[0x0][0xc3c] ;  /* 0x00030f0000047ab9 */ /* 0x000fc80000000800 */
[----:B------:R-:W-:-:S13]  /*2ed20*/  ISETP.GE.OR P1, PT, R9, UR4, !P0 ;  /* 0x0000000409007c0c */ /* 0x000fda000c726670 */
[----:B------:R-:W0:Y:S08]  /*2ed30*/  @!P1 LDC.64 R2, c[0x0][0xc80] ;  /* 0x00032000ff029b82 */ /* 0x000e300000000a00 */
[----:B------:R-:W3:Y:S01]  /*2ed40*/  @!P1 LDC.64 R4, c[0x0][0xc78] ;  /* 0x00031e00ff049b82 */ /* 0x000ee20000000a00 */
[----:B0-----:R-:W-:-:S05]  /*2ed50*/  @!P1 IMAD.WIDE R2, R9, 0x4, R2 ;  /* 0x0000000409029825 */ /* 0x001fca00078e0202 */
[----:B------:R3:W4:Y:S02]  /*2ed60*/  @!P1 LDG.E R7, desc[UR42][R2.64] ;  /* 0x0000002a02079981 */ /* 0x000724000c1e1900 */
[----:B---3--:R-:W-:-:S05]  /*2ed70*/  @!P1 IMAD.WIDE R2, R9, 0x4, R4 ;  /* 0x0000000409029825 */ /* 0x008fca00078e0204 */
[----:B------:R-:W3:Y:S01]  /*2ed80*/  @!P1 LDG.E R4, desc[UR42][R2.64] ;  /* 0x0000002a02049981 */ /* 0x000ee2000c1e1900 */
[----:B------:R-:W-:Y:S01]  /*2ed90*/  IMAD.MOV.U32 R5, RZ, RZ, RZ ;  /* 0x000000ffff057224 */ /* 0x000fe200078e00ff */
[C---:B------:R-:W-:Y:S01]  /*2eda0*/  ISETP.GE.U32.AND P2, PT, R8.reuse, 0x2, PT ;  /* 0x000000020800780c */ /* 0x040fe20003f46070 */
[----:B------:R-:W-:Y:S01]  /*2edb0*/  IMAD.MOV.U32 R17, RZ, RZ, RZ ;  /* 0x000000ffff117224 */ /* 0x000fe200078e00ff */
[C---:B------:R-:W-:Y:S01]  /*2edc0*/  ISETP.GE.U32.AND P3, PT, R8.reuse, 0x4, PT ;  /* 0x000000040800780c */ /* 0x040fe20003f66070 */
[----:B------:R-:W-:Y:S01]  /*2edd0*/  SHFL.IDX PT, R0, R16, RZ, 0x1f ;  /* 0x00001fff10007589 */ /* 0x000fe200000e0000 */
[C---:B------:R-:W-:Y:S02]  /*2ede0*/  ISETP.GE.U32.AND P4, PT, R8.reuse, 0x8, PT ;  /* 0x000000080800780c */ /* 0x040fe40003f86070 */
[----:B------:R-:W-:Y:S01]  /*2edf0*/  ISETP.GE.U32.AND P5, PT, R8, 0x10, PT ;  /* 0x000000100800780c */ /* 0x000fe20003fa6070 */
[----:B--2---:R0:W-:Y:S02]  /*2ee00*/  SHFL.IDX PT, R6, R16, 0x1, 0x1f ;  /* 0x00201f0010067f89 */ /* 0x0041e400000e0000 */
[----:B0-----:R-:W-:-:S02]  /*2ee10*/  IMAD.MOV.U32 R16, RZ, RZ, RZ ;  /* 0x000000ffff107224 */ /* 0x001fc400078e00ff */
[----:B----4-:R-:W-:Y:S01]  /*2ee20*/  @!P1 IMAD.MOV.U32 R17, RZ, RZ, R7 ;  /* 0x000000ffff119224 */ /* 0x010fe200078e0007 */
        /* <DEDUP_REMOVED lines=19> */
.L_x_3823:
[----:B------:R-:W-:Y:S02]  /*2ef60*/  ULDC UR4, c[0x0][0xc38] ;  /* 0x00030e0000047ab9 */ /* 0x000fe40000000800 */
[----:B------:R-:W-:-:S04]  /*2ef70*/  IMAD.U32 R4, RZ, RZ, UR4 ;  /* 0x00000004ff047e24 */ /* 0x000fc8000f8e00ff */
[----:B--2---:R-:W-:-:S05]  /*2ef80*/  IMAD R7, R14, R4, RZ ;  /* 0x000000040e077224 */ /* 0x004fca00078e02ff */
[----:B------:R-:W-:-:S04]  /*2ef90*/  IADD3 R6, R6, R7, RZ ;  /* 0x0000000706067210 */ /* 0x000fc80007ffe0ff */
[----:B------:R-:W-:-:S13]  /*2efa0*/  ISETP.GT.AND P6, PT, R6, R0, PT ;  /* 0x000000000600720c */ /* 0x000fda0003fc4270 */
[----:B------:R-:W-:Y:S05]  /*2efb0*/  @P6 BRA `(.L_x_3410) ;  /* 0x0000000000a46947 */ /* 0x000fea0003800000 */
.L_x_3413:
        /* <DEDUP_REMOVED lines=13> */
[----:B--2---:R-:W-:-:S04]  /*2f090*/  @!P6 IMAD.WIDE R2, R7, 0x4, R4 ;  /* 0x000000040702e825 */ /* 0x004fc800078e0204 */
[----:B------:R-:W-:-:S06]  /*2f0a0*/  IMAD.MOV.U32 R5, RZ, RZ, RZ ;  /* 0x000000ffff057224 */ /* 0x000fcc00078e00ff */
        /* <DEDUP_REMOVED lines=19> */
[----:B------:R0:W2:Y:S02]  /*2f1e0*/  SHFL.IDX PT, R14, R3, 0x1f, 0x1f ;  /* 0x03e01f00030e7f89 */ /* 0x0000a400000e0000 */
.L_x_3831:
[----:B------:R-:W-:Y:S02]  /*2f1f0*/  ULDC UR4, c[0x0][0xc38] ;  /* 0x00030e0000047ab9 */ /* 0x000fe40000000800 */
[----:B------:R-:W-:-:S04]  /*2f200*/  IMAD.U32 R4, RZ, RZ, UR4 ;  /* 0x00000004ff047e24 */ /* 0x000fc8000f8e00ff */
[----:B--2---:R-:W-:-:S04]  /*2f210*/  IMAD R7, R14, R4, RZ ;  /* 0x000000040e077224 */ /* 0x004fc800078e02ff */
[----:B------:R-:W-:-:S05]  /*2f220*/  IMAD.IADD R6, R7, 0x1, R6 ;  /* 0x0000000107067824 */ /* 0x000fca00078e0206 */
[----:B------:R-:W-:-:S13]  /*2f230*/  ISETP.GT.AND P6, PT, R6, R0, PT ;  /* 0x000000000600720c */ /* 0x000fda0003fc4270 */
[----:B------:R-:W-:Y:S05]  /*2f240*/  @!P6 BRA `(.L_x_3413) ;  /* 0xfffffffc005ce947 */ /* 0x000fea000383ffff */
.L_x_3410:
[----:B------:R-:W-:Y:S01]  /*2f250*/  IMAD.IADD R7, R6, 0x1, -R7 ;  /* 0x0000000106077824 */ /* 0x000fe200078e0a07 */
[----:B------:R-:W-:-:S03]  /*2f260*/  UMOV UR4, 0xffffffff ;  /* 0xffffffff00047882 */ /* 0x000fc60000000000 */
[----:B------:R-:W-:-:S05]  /*2f270*/  IMAD R9, R3, R4, R7 ;  /* 0x0000000403097224 */ /* 0x000fca00078e0207 */
[----:B------:R-:W-:Y:S01]  /*2f280*/  ISETP.GT.AND P6, PT, R9, R0, PT ;  /* 0x000000000900720c */ /* 0x000fe20003fc4270 */
[----:B------:R-:W-:-:S12]  /*2f290*/  BRA.DIV UR4, `(.L_x_3414) ;  /* 0x000000b604d87947 */ /* 0x000fd8000b800000 */
[----:B------:R-:W-:-:S04]  /*2f2a0*/  VOTE.ANY R2, PT, !P6 ;  /* 0x0000000000027806 */ /* 0x000fc800070e0100 */
[----:B------:R-:W2:Y:S02]  /*2f2b0*/  POPC R12, R2 ;  /* 0x00000002000c7309 */ /* 0x000ea40000000000 */
[----:B--2---:R2:W3:Y:S01]  /*2f2c0*/  SHFL.IDX PT, R17, R17, R12, 0x1f ;  /* 0x00001f0c11117589 */ /* 0x0044e200000e0000 */
[----:B------:R-:W-:-:S03]  /*2f2d0*/  IMAD.IADD R19, R12, 0x1, R19 ;  /* 0x000000010c137824 */ /* 0x000fc600078e0213 */
[----:B------:R2:W4:Y:S04]  /*2f2e0*/  SHFL.IDX PT, R5, R5, R12, 0x1f ;  /* 0x00001f0c05057589 */ /* 0x00052800000e0000 */
.L_x_3836:
[----:B------:R-:W-:-:S13]  /*2f2f0*/  ISETP.NE.AND P0, PT, R2, RZ, PT ;  /* 0x000000ff0200720c */ /* 0x000fda0003f05270 */
[----:B------:R-:W-:Y:S05]  /*2f300*/  @!P0 BRA `(.L_x_3415) ;  /* 0x0000000000108947 */ /* 0x000fea0003800000 */
[----:B------:R-:W-:Y:S01]  /*2f310*/  UMOV UR4, 0xffffffff ;  /* 0xffffffff00047882 */ /* 0x000fe20000000000 */
[----:B--2---:R-:W-:Y:S02]  /*2f320*/  VIADD R12, R12, 0xffffffff ;  /* 0xffffffff0c0c7836 */ /* 0x004fe40000000000 */
[----:B------:R-:W-:Y:S05]  /*2f330*/  BRA.DIV UR4, `(.L_x_3416) ;  /* 0x000000ba040c7947 */ /* 0x000fea000b800000 */
[----:B------:R2:W0:Y:S02]  /*2f340*/  SHFL.IDX PT, R16, R3, R12, 0x1f ;  /* 0x00001f0c03107589 */ /* 0x00042400000e0000 */
.L_x_3415:
[----:B----4-:R-:W-:Y:S01]  /*2f350*/  ISETP.NE.AND P0, PT, R5, 0x1, PT ;  /* 0x000000010500780c */ /* 0x010fe20003f05270 */
[----:B0-----:R-:W-:-:S04]  /*2f360*/  IMAD R16, R16, R4, R7 ;  /* 0x0000000410107224 */ /* 0x001fc800078e0207 */
[----:B------:R-:W-:-:S08]  /*2f370*/  IMAD.IADD R0, R0, 0x1, -R16 ;  /* 0x0000000100007824 */ /* 0x000fd000078e0a10 */
[----:B------:R-:W-:Y:S05]  /*2f380*/  @!P0 BRA `(.L_x_3417) ;  /* 0x0000000000dc8947 */ /* 0x000fea0003800000 */
[----:B---3--:R-:W-:Y:S02]  /*2f390*/  IABS R4, R17 ;  /* 0x0000001100047213 */ /* 0x008fe40000000000 */
[----:B------:R-:W-:Y:S02]  /*2f3a0*/  IABS R6, R5 ;  /* 0x0000000500067213 */ /* 0x000fe40000000000 */
[----:B------:R-:W0:Y:S08]  /*2f3b0*/  I2F.RP R7, R4 ;  /* 0x0000000400077306 */ /* 0x000e300000209400 */
[----:B------:R-:W3:Y:S08]  /*2f3c0*/  I2F.RP R8, R6 ;  /* 0x0000000600087306 */ /* 0x000ef00000209400 */
[----:B0-----:R-:W0:Y:S08]  /*2f3d0*/  MUFU.RCP R7, R7 ;  /* 0x0000000700077308 */ /* 0x001e300000001000 */
[----:B---3--:R-:W-:Y:S01]  /*2f3e0*/  MUFU.RCP R8, R8 ;  /* 0x0000000800087308 */ /* 0x008fe20000001000 */
[----:B0-----:R-:W-:-:S02]  /*2f3f0*/  IADD3 R2, R7, 0xffffffe, RZ ;  /* 0x0ffffffe07027810 */ /* 0x001fc40007ffe0ff */
[----:B------:R-:W-:-:S05]  /*2f400*/  IABS R7, R17 ;  /* 0x0000001100077213 */ /* 0x000fca0000000000 */
[----:B--2---:R0:W2:Y:S02]  /*2f410*/  F2I.FTZ.U32.TRUNC.NTZ R3, R2 ;  /* 0x0000000200037305 */ /* 0x0040a4000021f000 */
[----:B0-----:R-:W-:Y:S02]  /*2f420*/  IMAD.MOV.U32 R2, RZ, RZ, RZ ;  /* 0x000000ffff027224 */ /* 0x001fe400078e00ff */
[----:B--2---:R-:W-:-:S04]  /*2f430*/  IMAD.MOV R9, RZ, RZ, -R3 ;  /* 0x000000ffff097224 */ /* 0x004fc800078e0a03 */
[----:B------:R-:W-:-:S04]  /*2f440*/  IMAD R9, R9, R4, RZ ;  /* 0x0000000409097224 */ /* 0x000fc800078e02ff */
[----:B------:R-:W-:Y:S01]  /*2f450*/  IMAD.HI.U32 R3, R3, R9, R2 ;  /* 0x0000000903037227 */ /* 0x000fe200078e0002 */
[----:B------:R-:W-:-:S03]  /*2f460*/  IABS R2, R0 ;  /* 0x0000000000027213 */ /* 0x000fc60000000000 */
[----:B------:R-:W-:Y:S02]  /*2f470*/  IMAD.MOV R9, RZ, RZ, -R7 ;  /* 0x000000ffff097224 */ /* 0x000fe400078e0a07 */
[----:B------:R-:W-:-:S04]  /*2f480*/  IMAD.HI.U32 R7, R3, R2, RZ ;  /* 0x0000000203077227 */ /* 0x000fc800078e00ff */
[----:B------:R-:W-:Y:S02]  /*2f490*/  IMAD R9, R7, R9, R2 ;  /* 0x0000000907097224 */ /* 0x000fe400078e0202 */
[----:B------:R-:W-:Y:S02]  /*2f4a0*/  VIADD R3, R8, 0xffffffe ;  /* 0x0ffffffe08037836 */ /* 0x000fe40000000000 */
[----:B------:R-:W-:Y:S01]  /*2f4b0*/  IMAD.MOV.U32 R2, RZ, RZ, RZ ;  /* 0x000000ffff027224 */ /* 0x000fe200078e00ff */
[----:B------:R-:W-:-:S03]  /*2f4c0*/  ISETP.GT.U32.AND P1, PT, R4, R9, PT ;  /* 0x000000090400720c */ /* 0x000fc60003f24070 */
        /* <DEDUP_REMOVED lines=29> */
[----:B------:R-:W-:-:S04]  /*2f6a0*/  @!P1 LOP3.LUT R4, RZ, R5, RZ, 0x33, !PT ;  /* 0x00000005ff049212 */ /* 0x000fc800078e33ff */
[----:B------:R-:W-:Y:S01]  /*2f6b0*/  IADD3 R2, -R4, RZ, RZ ;  /* 0x000000ff04027210 */ /* 0x000fe20007ffe1ff */
[----:B------:R-:W-:-:S04]  /*2f6c0*/  IMAD R4, R5, 0x1000000, R4 ;  /* 0x0100000005047824 */ /* 0x000fc800078e0204 */
[----:B------:R-:W-:-:S04]  /*2f6d0*/  IMAD R5, R5, R2, R7 ;  /* 0x0000000205057224 */ /* 0x000fc800078e0207 */
[----:B------:R-:W-:Y:S01]  /*2f6e0*/  IMAD R18, R5, 0x10000, R4 ;  /* 0x0001000005127824 */ /* 0x000fe200078e0204 */
[----:B------:R-:W-:Y:S06]  /*2f6f0*/  BRA `(.L_x_3418) ;  /* 0x0000000000f07947 */ /* 0x000fec0003800000 */
.L_x_3417:
[----:B--2---:R-:W0:Y:S02]  /*2f700*/  LDC.64 R2, c[0x0][0xc90] ;  /* 0x00032400ff027b82 */ /* 0x004e240000000a00 */
[----:B0-----:R-:W-:-:S05]  /*2f710*/  IMAD.WIDE R2, R19, 0x4, R2 ;  /* 0x0000000413027825 */ /* 0x001fca00078e0202 */
[----:B------:R0:W3:Y:S02]  /*2f720*/  LDG.E R6, desc[UR42][R2.64] ;  /* 0x0000002a02067981 */ /* 0x0000e4000c1e1900 */
[----:B0-----:R-:W-:Y:S02]  /*2f730*/  IMAD.MOV.U32 R2, RZ, RZ, RZ ;  /* 0x000000ffff027224 */ /* 0x001fe400078e00ff */
[----:B---3--:R-:W-:-:S05]  /*2f740*/  IMAD R5, R17, R6, RZ ;  /* 0x0000000611057224 */ /* 0x008fca00078e02ff */
[----:B------:R-:W-:-:S04]  /*2f750*/  IABS R7, R5 ;  /* 0x0000000500077213 */ /* 0x000fc80000000000 */
[----:B------:R-:W0:Y:S08]  /*2f760*/  I2F.RP R8, R7 ;  /* 0x0000000700087306 */ /* 0x000e300000209400 */
[----:B0-----:R-:W0:Y:S02]  /*2f770*/  MUFU.RCP R8, R8 ;  /* 0x0000000800087308 */ /* 0x001e240000001000 */
[----:B0-----:R-:W-:-:S06]  /*2f780*/  VIADD R9, R8, 0xffffffe ;  /* 0x0ffffffe08097836 */ /* 0x001fcc0000000000 */
[----:B------:R-:W1:Y:S02]  /*2f790*/  F2I.FTZ.U32.TRUNC.NTZ R3, R9 ;  /* 0x0000000900037305 */ /* 0x000e64000021f000 */
[----:B-1----:R-:W-:-:S04]  /*2f7a0*/  IMAD.MOV R10, RZ, RZ, -R3 ;  /* 0x000000ffff0a7224 */ /* 0x002fc800078e0a03 */
        /* <DEDUP_REMOVED lines=28> */
[----:B0-----:R-:W-:Y:S01]  /*2f970*/  MOV R2, RZ ;  /* 0x000000ff00027202 */ /* 0x001fe20000000f00 */
        /* <DEDUP_REMOVED lines=20> */
.L_x_3418:
[----:B------:R-:W-:-:S05]  /*2fac0*/  LOP3.LUT R0, RZ, R3, RZ, 0x33, !PT ;  /* 0x00000003ff007212 */ /* 0x000fca00078e33ff */
[----:B------:R-:W-:Y:S01]  /*2fad0*/  IMAD.IADD R17, R17, 0x1, R0 ;  /* 0x0000000111117824 */ /* 0x000fe200078e0200 */
[----:B------:R-:W-:Y:S06]  /*2fae0*/  BRA `(.L_x_3419) ;  /* 0x00000000001c7947 */ /* 0x000fec0003800000 */
.L_x_3411:
[----:B------:R-:W-:Y:S01]  /*2faf0*/  UMOV UR4, URZ ;  /* 0x0000003f00047c82 */ /* 0x000fe20008000000 */
[----:B------:R-:W-:Y:S01]  /*2fb00*/  UMOV UR5, URZ ;  /* 0x0000003f00057c82 */ /* 0x000fe20008000000 */
[----:B------:R-:W-:Y:S01]  /*2fb10*/  ULDC UR6, c[0x0][0xc3c] ;  /* 0x00030f0000067ab9 */ /* 0x000fe20000000800 */
[----:B------:R-:W-:Y:S01]  /*2fb20*/  MOV R16, R0 ;  /* 0x0000000000107202 */ /* 0x000fe20000000f00 */
[----:B------:R-:W-:Y:S02]  /*2fb30*/  IMAD.U32 R17, RZ, RZ, UR4 ;  /* 0x00000004ff117e24 */ /* 0x000fe4000f8e00ff */
[----:B------:R-:W-:Y:S02]  /*2fb40*/  IMAD.U32 R18, RZ, RZ, UR5 ;  /* 0x00000005ff127e24 */ /* 0x000fe4000f8e00ff */
[----:B------:R-:W-:-:S07]  /*2fb50*/  IMAD.U32 R19, RZ, RZ, UR6 ;  /* 0x00000006ff137e24 */ /* 0x000fce000f8e00ff */
.L_x_3419:
[----:B------:R2:W3:Y:S01]  /*2fb60*/  LDL R2, [R1+0x8] ;  /* 0x0000080001027983 */ /* 0x0004e20000100800 */
[----:B------:R-:W4:Y:S01]  /*2fb70*/  S2R R0, SR_TID.X ;  /* 0x0000000000007919 */ /* 0x000f220000002100 */
[----:B------:R-:W-:Y:S05]  /*2fb80*/  WARPSYNC.ALL ;  /* 0x0000000000007948 */ /* 0x000fea0003800000 */
[----:B----4-:R-:W-:Y:S01]  /*2fb90*/  LOP3.LUT R0, R0, 0x1f, RZ, 0xc0, !PT ;  /* 0x0000001f00007812 */ /* 0x010fe200078ec0ff */
[----:B------:R-:W-:Y:S03]  /*2fba0*/  BAR.SYNC.DEFER_BLOCKING 0x4, 0x180 ;  /* 0x0106000000007b1d */ /* 0x000fe60000010000 */
[----:B------:R-:W-:-:S13]  /*2fbb0*/  ISETP.NE.AND P0, PT, R0, RZ, PT ;  /* 0x000000ff0000720c */ /* 0x000fda0003f05270 */
[----:B------:R-:W-:Y:S01]  /*2fbc0*/  @!P0 MOV R0, 0x400 ;  /* 0x0000040000008802 */ /* 0x000fe20000000f00 */
[----:B---3--:R-:W3:Y:S03]  /*2fbd0*/  @!P0 S2R R2, SR_CgaCtaId ;  /* 0x0000000000028919 */ /* 0x008ee60000008800 */
[----:B---3--:R-:W-:Y:S01]  /*2fbe0*/  @!P0 LEA R22, R2, R0, 0x18 ;  /* 0x0000000002168211 */ /* 0x008fe200078ec0ff */
[----:B------:R2:W-:Y:S04]  /*2fbf0*/  @!P0 STL [R1+0x8], R2 ;  /* 0x0000080201008387 */ /* 0x0005e80000100800 */
[----:B------:R2:W-:Y:S01]  /*2fc00*/  @!P0 STS.128 [R22+0x388d0], R16 ;  /* 0x0388d01016008388 */ /* 0x0005e20000000c00 */
[----:B------:R-:W-:Y:S06]  /*2fc10*/  BAR.ARV 0x5, 0x180 ;  /* 0x0146000000007b1d */ /* 0x000fec0000002000 */
.L_x_3408:
[----:B------:R-:W-:Y:S02]  /*2fc20*/  ULDC UR4, c[0x0][0xc3c] ;  /* 0x00030f0000047ab9 */ /* 0x000fe40000000800 */
[----:B----4-:R-:W-:-:S13]  /*2fc30*/  ISETP.GE.AND P0, PT, R19, UR4, PT ;  /* 0x0000000413007c0c */ /* 0x010fda000bf06270 */
[----:B------:R-:W-:Y:S05]  /*2fc40*/  @!P0 BRA `(.L_x_3420) ;  /* 0xffffff8800708947 */ /* 0x000fea000383ffff */
[----:B------:R-:W-:Y:S05]  /*2fc50*/  BSYNC B7 ;  /* 0x0000000000077941 */ /* 0x000fea0003800000 */
.L_x_3302:
[----:B--23--:R-:W2:Y:S01]  /*2fc60*/  LDL.LU R0, [R1+0x28] ;  /* 0x0000280001007983 */ /* 0x00cea20000300800 */
        /* <DEDUP_REMOVED lines=11> */
.L_x_3839:
[----:B------:R-:W-:Y:S05]  /*2fd20*/  BSYNC B0 ;  /* 0x0000000000007941 */ /* 0x000fea0003800000 */
.L_x_3421:
[----:B------:R-:W-:-:S03]  /*2fd30*/  UMOV UR4, 0xffffffff ;  /* 0xffffffff00047882 */ /* 0x000fc60000000000 */
[----:B------:R-:W-:Y:S05]  /*2fd40*/  BRA.DIV UR4, `(.L_x_3423) ;  /* 0x000000ae04c47947 */ /* 0x000fea000b800000 */
[----:B0-----:R-:W0:Y:S02]  /*2fd50*/  S2R R0, SR_TID.X ;  /* 0x0000000000007919 */ /* 0x001e240000002100 */
[----:B0-----:R-:W-:-:S04]  /*2fd60*/  SHF.R.U32.HI R0, RZ, 0x5, R0 ;  /* 0x00000005ff007819 */ /* 0x001fc80000011600 */
[----:B------:R-:W-:-:S05]  /*2fd70*/  LOP3.LUT R0, R0, 0x3, RZ, 0xc0, !PT ;  /* 0x0000000300007812 */ /* 0x000fca00078ec0ff */
[----:B------:R0:W2:Y:S02]  /*2fd80*/  SHFL.IDX PT, R14, R0, RZ, 0x1f ;  /* 0x00001fff000e7589 */ /* 0x0000a400000e0000 */
.L_x_3842:
[----:B--2---:R-:W-:-:S13]  /*2fd90*/  ISETP.NE.AND P0, PT, R14, RZ, PT ;  /* 0x000000ff0e00720c */ /* 0x004fda0003f05270 */
[----:B------:R-:W-:Y:S05]  /*2fda0*/  @P0 BRA `(.L_x_3057) ;  /* 0x0000000000a80947 */ /* 0x000fea0003800000 */
[----:B------:R-:W-:-:S03]  /*2fdb0*/  UMOV UR4, 0xffffffff ;  /* 0xffffffff00047882 */ /* 0x000fc60000000000 */
[----:B------:R-:W-:Y:S05]  /*2fdc0*/  BRA.DIV UR4, `(.L_x_3424) ;  /* 0x000000ae04d87947 */ /* 0x000fea000b800000 */
[----:B------:R-:W-:-:S13]  /*2fdd0*/  ELECT P6, URZ, PT ;  /* 0x00000000003f782f */ /* 0x000fda00038c0000 */
.L_x_3845:
[----:B------:R-:W-:Y:S05]  /*2fde0*/  @!P6 BRA `(.L_x_3057) ;  /* 0x000000000098e947 */ /* 0x000fea0003800000 */
[----:B------:R-:W-:-:S06]  /*2fdf0*/  ULOP3.LUT UR4, UR36, 0x2, URZ, 0xfc, !UPT ;  /* 0x0000000224047892 */ /* 0x000fcc000f8efc3f */
[----:B0-----:R-:W-:-:S05]  /*2fe00*/  IMAD.U32 R0, RZ, RZ, UR4 ;  /* 0x00000004ff007e24 */ /* 0x001fca000f8e00ff */
[----:B------:R-:W-:-:S13]  /*2fe10*/  ISETP.NE.AND P0, PT, R0, 0x3, PT ;  /* 0x000000030000780c */ /* 0x000fda0003f05270 */
[----:B------:R-:W-:Y:S05]  /*2fe20*/  @!P0 BRA `(.L_x_3425) ;  /* 0x0000000000048947 */ /* 0x000fea0003800000 */
[----:B------:R-:W-:Y:S01]  /*2fe30*/  BPT.TRAP 0x1 ;  /* 0x000000040000795c */ /* 0x000fe20000300000 */
.L_x_3425:
[----:B------:R-:W-:Y:S01]  /*2fe40*/  IMAD R5, R28, 0x8, R7 ;  /* 0x000000081c057824 */ /* 0x000fe200078e0207 */
[----:B------:R-:W-:Y:S02]  /*2fe50*/  SHF.L.U32 R0, R32, 0x1f, RZ ;  /* 0x0000001f20007819 */ /* 0x000fe400000006ff */
[----:B------:R-:W-:Y:S02]  /*2fe60*/  IADD3 R28, R28, 0x1, RZ ;  /* 0x000000011c1c7810 */ /* 0x000fe40007ffe0ff */
[----:B------:R-:W0:Y:S02]  /*2fe70*/  SYNCS.PHASECHK.TRANS64.TRYWAIT P1, [R5+URZ+0x38840], R0 ;  /* 0x03884000050075a7 */ /* 0x000e24000802017f */
[----:B------:R-:W-:-:S04]  /*2fe80*/  ISETP.NE.AND P2, PT, R28, 0x2, PT ;  /* 0x000000021c00780c */ /* 0x000fc80003f45270 */
[----:B------:R-:W-:Y:S01]  /*2fe90*/  SEL R3, RZ, 0x1, P2 ;  /* 0x00000001ff037807 */ /* 0x000fe20001000000 */
[----:B0-----:R-:W-:Y:S08]  /*2fea0*/  @!P1 BRA `(.L_x_3426) ;  /* 0x000000ac00c09947 */ /* 0x001ff00003800000 */
.L_x_3846:
[----:B------:R-:W-:Y:S02]  /*2feb0*/  SEL R28, R28, RZ, P2 ;  /* 0x000000ff1c1c7207 */ /* 0x000fe40001000000 */
[----:B------:R-:W-:Y:S01]  /*2fec0*/  LOP3.LUT R2, R32, R3, RZ, 0x3c, !PT ;  /* 0x0000000320027212 */ /* 0x000fe200078e3cff */
[----:B------:R-:W-:Y:S06]  /*2fed0*/  @!P0 BRA `(.L_x_3427) ;  /* 0x0000000000048947 */ /* 0x000fec0003800000 */
[----:B------:R-:W-:Y:S01]  /*2fee0*/  BPT.TRAP 0x1 ;  /* 0x000000040000795c */ /* 0x000fe20000300000 */
.L_x_3427:
[----:B------:R-:W-:Y:S01]  /*2fef0*/  IMAD R3, R28, 0x8, R7 ;  /* 0x000000081c037824 */ /* 0x000fe200078e0207 */
[----:B------:R-:W-:-:S04]  /*2ff00*/  SHF.L.U32 R2, R2, 0x1f, RZ ;  /* 0x0000001f02027819 */ /* 0x000fc800000006ff */
[----:B------:R-:W2:Y:S02]  /*2ff10*/  SYNCS.PHASECHK.TRANS64.TRYWAIT P1, [R3+URZ+0x38840], R2 ;  /* 0x03884002030075a7 */ /* 0x000ea4000802017f */
[----:B--2---:R-:W-:Y:S05]  /*2ff20*/  @!P1 BRA `(.L_x_3428) ;  /* 0x000000ac00b49947 */ /* 0x004fea0003800000 */
.L_x_3847:
[----:B------:R-:W-:Y:S05]  /*2ff30*/  @!P0 BRA `(.L_x_3429) ;  /* 0x0000000000048947 */ /* 0x000fea0003800000 */
[----:B------:R-:W-:Y:S01]  /*2ff40*/  BPT.TRAP 0x1 ;  /* 0x000000040000795c */ /* 0x000fe20000300000 */
.L_x_3429:
[----:B------:R-:W3:Y:S02]  /*2ff50*/  SYNCS.PHASECHK.TRANS64.TRYWAIT P1, [R5+URZ+0x38860], R0 ;  /* 0x03886000050075a7 */ /* 0x000ee4000802017f */
[----:B---3--:R-:W-:Y:S05]  /*2ff60*/  @!P1 BRA `(.L_x_3430) ;  /* 0x000000ac00b89947 */ /* 0x008fea0003800000 */
.L_x_3848:
[----:B------:R-:W-:Y:S05]  /*2ff70*/  @!P0 BRA `(.L_x_3431) ;  /* 0x0000000000048947 */ /* 0x000fea0003800000 */
[----:B------:R-:W-:Y:S01]  /*2ff80*/  BPT.TRAP 0x1 ;  /* 0x000000040000795c */ /* 0x000fe20000300000 */
.L_x_3431:
[----:B------:R-:W4:Y:S02]  /*2ff90*/  SYNCS.PHASECHK.TRANS64.TRYWAIT P1, [R3+URZ+0x38860], R2 ;  /* 0x03886002030075a7 */ /* 0x000f24000802017f */
[----:B----4-:R-:W-:Y:S05]  /*2ffa0*/  @!P1 BRA `(.L_x_3432) ;  /* 0x000000ac00bc9947 */ /* 0x010fea0003800000 */
.L_x_3849:
[----:B------:R-:W-:Y:S05]  /*2ffb0*/  @!P0 BRA `(.L_x_3433) ;  /* 0x0000000000048947 */ /* 0x000fea0003800000 */
[----:B------:R-:W-:Y:S01]  /*2ffc0*/  BPT.TRAP 0x1 ;  /* 0x000000040000795c */ /* 0x000fe20000300000 */
.L_x_3433:
[----:B------:R-:W5:Y:S02]  /*2ffd0*/  SYNCS.PHASECHK.TRANS64.TRYWAIT P1, [R5+URZ+0x38880], R0 ;  /* 0x03888000050075a7 */ /* 0x000f64000802017f */
[----:B-----5:R-:W-:Y:S05]  /*2ffe0*/  @!P1 BRA `(.L_x_3434) ;  /* 0x000000ac00c09947 */ /* 0x020fea0003800000 */
.L_x_3850:
[----:B------:R-:W-:Y:S05]  /*2fff0*/  @!P0 BRA `(.L_x_3435) ;  /* 0x0000000000048947 */ /* 0x000fea0003800000 */
[----:B------:R-:W-:Y:S01]  /*30000*/  BPT.TRAP 0x1 ;  /* 0x000000040000795c */ /* 0x000fe20000300000 */
.L_x_3435:
[----:B------:R0:W0:Y:S02]  /*30010*/  SYNCS.PHASECHK.TRANS64.TRYWAIT P0, [R3+URZ+0x38880], R2 ;  /* 0x03888002030075a7 */ /* 0x000024000800017f */
[----:B0-----:R-:W-:Y:S05]  /*30020*/  @!P0 NANOSLEEP.SYNCS 0x989680 ;  /* 0x009896800000895d */ /* 0x001fea0003900000 */
[----:B------:R-:W0:Y:S02]  /*30030*/  @!P0 SYNCS.PHASECHK.TRANS64 P0, [R3+URZ+0x38880], R2 ;  /* 0x03888002030085a7 */ /* 0x000e24000800007f */
[----:B0-----:R-:W-:Y:S05]  /*30040*/  @!P0 BRA `(.L_x_3435) ;  /* 0xfffffffc00f08947 */ /* 0x001fea000383ffff */
.L_x_3057:
[----:B------:R-:W-:Y:S05]  /*30050*/  BSYNC B8 ;  /* 0x0000000000087941 */ /* 0x000fea0003800000 */
.L_x_3054:
[----:B------:R-:W-:Y:S05]  /*30060*/  EXIT ;  /* 0x000000000000794d */ /* 0x000fea0003800000 */
.L_x_3081:
[----:B-1----:R1:W2:Y:S02]  /*30070*/  SYNCS.PHASECHK.TRANS64.TRYWAIT P6, [R88+URZ+0x38890], R98 ;  /* 0x03889062580075a7 */ /* 0x0022a400080c017f */
[----:B--2---:R-:W-:Y:S05]  /*30080*/  @!P6 NANOSLEEP.SYNCS 0x989680 ;  /* 0x009896800000e95d */ /* 0x004fea0003900000 */
[----:B------:R-:W2:Y:S02]  /*30090*/  @!P6 SYNCS.PHASECHK.TRANS64 P6, [R88+URZ+0x38890], R98 ;  /* 0x038890625800e5a7 */ /* 0x000ea400080c007f */
[----:B--2---:R-:W-:Y:S05]  /*300a0*/  @!P6 BRA `(.L_x_3081) ;  /* 0xfffffffc00f0e947 */ /* 0x004fea000383ffff */
[----:B------:R-:W-:Y:S05]  /*300b0*/  BRA `(.L_x_3436) ;  /* 0xfffffd3800f47947 */ /* 0x000fea000383ffff */
.L_x_3082:
        /* <DEDUP_REMOVED lines=8> */
.L_x_3438:
[----:B------:R-:W-:Y:S05]  /*30140*/  BSYNC B1 ;  /* 0x0000000000017941 */ /* 0x000fea0003800000 */
.L_x_3437:
        /* <DEDUP_REMOVED lines=8> */
.L_x_3439:
[----:B------:R-:W-:Y:S01]  /*301d0*/  IMAD.MOV.U32 R11, RZ, RZ, R14 ;  /* 0x000000ffff0b7224 */ /* 0x000fe200078e000e */
[----:B------:R-:W-:Y:S06]  /*301e0*/  BRA `(.L_x_3440) ;  /* 0xfffffd3800bc7947 */ /* 0x000fec000383ffff */
.L_x_3091:
[----:B------:R-:W-:Y:S01]  /*301f0*/  BSSY B1, `(.L_x_3441) ;  /* 0x0000008000017945 */ /* 0x000fe20003800000 */
[----:B0-----:R-:W-:Y:S02]  /*30200*/  IMAD.MOV.U32 R13, RZ, RZ, R100 ;  /* 0x000000ffff0d7224 */ /* 0x001fe400078e0064 */
[----:B------:R-:W-:Y:S02]  /*30210*/  IMAD.MOV.U32 R12, RZ, RZ, 0x1 ;  /* 0x00000001ff0c7424 */ /* 0x000fe400078e00ff */
[----:B----4-:R-:W-:Y:S02]  /*30220*/  IMAD.MOV.U32 R11, RZ, RZ, 0x181f ;  /* 0x0000181fff0b7424 */ /* 0x010fe400078e00ff */
[----:B------:R-:W-:-:S07]  /*30230*/  IMAD.MOV.U32 R15, RZ, RZ, -0x1 ;  /* 0xffffffffff0f7424 */ /* 0x000fce00078e00ff */
[----:B-123--:R-:W-:Y:S05]  /*30240*/  WARPSYNC.COLLECTIVE R15, `(.L_x_3442) ;  /* 0x000000000f087348 */ /* 0x00efea0003c00000 */
[----:B------:R0:W4:Y:S02]  /*30250*/  SHFL.IDX P6, R14, R13, R12, R11 ;  /* 0x0000000c0d0e7389 */ /* 0x00012400000c000b */
[----:B01234-:R-:W-:Y:S01]  /*30260*/  ENDCOLLECTIVE ;  /* 0x000000000000791b */ /* 0x01ffe20003800000 */
.L_x_3442:
[----:B------:R-:W-:Y:S05]  /*30270*/  BSYNC B1 ;  /* 0x0000000000017941 */ /* 0x000fea0003800000 */
.L_x_3441:
        /* <DEDUP_REMOVED lines=8> */
.L_x_3443:
[----:B------:R-:W-:Y:S01]  /*30300*/  IMAD.MOV.U32 R65, RZ, RZ, R14 ;  /* 0x000000ffff417224 */ /* 0x000fe200078e000e */
[----:B------:R-:W-:Y:S06]  /*30310*/  BRA `(.L_x_3444) ;  /* 0xfffffd4800307947 */ /* 0x000fec000383ffff */
.L_x_3100:
[----:B------:R-:W-:Y:S01]  /*30320*/  BSSY B1, `(.L_x_3445) ;  /* 0x0000008000017945 */ /* 0x000fe20003800000 */
[----:B0-----:R-:W-:Y:S01]  /*30330*/  IMAD.MOV.U32 R13, RZ, RZ, R100 ;  /* 0x000000ffff0d7224 */ /* 0x001fe200078e0064 */
[----:B----4-:R-:W-:Y:S01]  /*30340*/  MOV R11, 0x181f ;  /* 0x0000181f000b7802 */ /* 0x010fe20000000f00 */
[----:B------:R-:W-:Y:S02]  /*30350*/  IMAD.MOV.U32 R12, RZ, RZ, 0x2 ;  /* 0x00000002ff0c7424 */ /* 0x000fe400078e00ff */
[----:B------:R-:W-:-:S07]  /*30360*/  IMAD.MOV.U32 R15, RZ, RZ, -0x1 ;  /* 0xffffffffff0f7424 */ /* 0x000fce00078e00ff */
[----:B-123--:R-:W-:Y:S05]  /*30370*/  WARPSYNC.COLLECTIVE R15, `(.L_x_3446) ;  /* 0x000000000f087348 */ /* 0x00efea0003c00000 */
[----:B------:R0:W4:Y:S02]  /*30380*/  SHFL.IDX P6, R14, R13, R12, R11 ;  /* 0x0000000c0d0e7389 */ /* 0x00012400000c000b */
[----:B01234-:R-:W-:Y:S01]  /*30390*/  ENDCOLLECTIVE ;  /* 0x000000000000791b */ /* 0x01ffe20003800000 */
.L_x_3446:
[----:B------:R-:W-:Y:S05]  /*303a0*/  BSYNC B1 ;  /* 0x0000000000017941 */ /* 0x000fea0003800000 */
.L_x_3445:
        /* <DEDUP_REMOVED lines=8> */
.L_x_3447:
[----:B------:R-:W-:Y:S01]  /*30430*/  IMAD.MOV.U32 R57, RZ, RZ, R14 ;  /* 0x000000ffff397224 */ /* 0x000fe200078e000e */
[----:B------:R-:W-:Y:S06]  /*30440*/  BRA `(.L_x_3448) ;  /* 0xfffffd5400a47947 */ /* 0x000fec000383ffff */
.L_x_3109:
[----:B------:R-:W-:Y:S01]  /*30450*/  BSSY B1, `(.L_x_3449) ;  /* 0x0000008000017945 */ /* 0x000fe20003800000 */
[----:B0-----:R-:W-:Y:S01]  /*30460*/  MOV R13, R100 ;  /* 0x00000064000d7202 */ /* 0x001fe20000000f00 */
[----:B------:R-:W-:Y:S02]  /*30470*/  IMAD.MOV.U32 R12, RZ, RZ, 0x3 ;  /* 0x00000003ff0c7424 */ /* 0x000fe400078e00ff */
[----:B----4-:R-:W-:Y:S02]  /*30480*/  IMAD.MOV.U32 R11, RZ, RZ, 0x181f ;  /* 0x0000181fff0b7424 */ /* 0x010fe400078e00ff */
[----:B------:R-:W-:-:S07]  /*30490*/  IMAD.MOV.U32 R15, RZ, RZ, -0x1 ;  /* 0xffffffffff0f7424 */ /* 0x000fce00078e00ff */
[----:B-123--:R-:W-:Y:S05]  /*304a0*/  WARPSYNC.COLLECTIVE R15, `(.L_x_3450) ;  /* 0x000000000f087348 */ /* 0x00efea0003c00000 */
[----:B------:R0:W4:Y:S02]  /*304b0*/  SHFL.IDX P6, R14, R13, R12, R11 ;  /* 0x0000000c0d0e7389 */ /* 0x00012400000c000b */
[----:B01234-:R-:W-:Y:S01]  /*304c0*/  ENDCOLLECTIVE ;  /* 0x000000000000791b */ /* 0x01ffe20003800000 */
.L_x_3450:
[----:B------:R-:W-:Y:S05]  /*304d0*/  BSYNC B1 ;  /* 0x0000000000017941 */ /* 0x000fea0003800000 */
.L_x_3449:
        /* <DEDUP_REMOVED lines=8> */
.L_x_3451:
[----:B------:R-:W-:Y:S01]  /*30560*/  IMAD.MOV.U32 R99, RZ, RZ, R14 ;  /* 0x000000ffff637224 */ /* 0x000fe200078e000e */
[----:B------:R-:W-:Y:S06]  /*30570*/  BRA `(.L_x_3452) ;  /* 0xfffffd6400107947 */ /* 0x000fec000383ffff */
.L_x_3119:
[----:B-1----:R1:W2:Y:S02]  /*30580*/  SYNCS.PHASECHK.TRANS64.TRYWAIT P3, [R88+URZ+0x38890], R98 ;  /* 0x03889062580075a7 */ /* 0x0022a4000806017f */
[----:B--2---:R-:W-:Y:S05]  /*30590*/  @!P3 NANOSLEEP.SYNCS 0x989680 ;  /* 0x009896800000b95d */ /* 0x004fea0003900000 */
[----:B------:R-:W2:Y:S02]  /*305a0*/  @!P3 SYNCS.PHASECHK.TRANS64 P3, [R88+URZ+0x38890], R98 ;  /* 0x038890625800b5a7 */ /* 0x000ea4000806007f */
[----:B--2---:R-:W-:Y:S05]  /*305b0*/  @!P3 BRA `(.L_x_3119) ;  /* 0xfffffffc00f0b947 */ /* 0x004fea000383ffff */
[----:B------:R-:W-:Y:S05]  /*305c0*/  BRA `(.L_x_3453) ;  /* 0xfffffd7800407947 */ /* 0x000fea000383ffff */
.L_x_3120:
        /* <DEDUP_REMOVED lines=8> */
.L_x_3455:
[----:B------:R-:W-:Y:S05]  /*30650*/  BSYNC B1 ;  /* 0x0000000000017941 */ /* 0x000fea0003800000 */
.L_x_3454:
        /* <DEDUP_REMOVED lines=8> */
.L_x_3456:
[----:B------:R-:W-:Y:S01]  /*306e0*/  IMAD.MOV.U32 R11, RZ, RZ, R14 ;  /* 0x000000ffff0b7224 */ /* 0x000fe200078e000e */
[----:B------:R-:W-:Y:S06]  /*306f0*/  BRA `(.L_x_3457) ;  /* 0xfffffd78000c7947 */ /* 0x000fec000383ffff */
.L_x_3125:
[----:B------:R-:W-:Y:S01]  /*30700*/  BSSY B1, `(.L_x_3458) ;  /* 0x0000008000017945 */ /* 0x000fe20003800000 */
[----:B----4-:R-:W-:Y:S02]  /*30710*/  IMAD.MOV.U32 R13, RZ, RZ, R100 ;  /* 0x000000ffff0d7224 */ /* 0x010fe400078e0064 */
[----:B------:R-:W-:Y:S02]  /*30720*/  IMAD.MOV.U32 R12, RZ, RZ, 0x1 ;  /* 0x00000001ff0c7424 */ /* 0x000fe400078e00ff */
[----:B---3--:R-:W-:Y:S02]  /*30730*/  IMAD.MOV.U32 R11, RZ, RZ, 0x181f ;  /* 0x0000181fff0b7424 */ /* 0x008fe400078e00ff */
[----:B------:R-:W-:-:S07]  /*30740*/  IMAD.MOV.U32 R15, RZ, RZ, -0x1 ;  /* 0xffffffffff0f7424 */ /* 0x000fce00078e00ff */
[----:B012---:R-:W-:Y:S05]  /*30750*/  WARPSYNC.COLLECTIVE R15, `(.L_x_3459) ;  /* 0x000000000f087348 */ /* 0x007fea0003c00000 */
[----:B------:R3:W4:Y:S02]  /*30760*/  SHFL.IDX P6, R14, R13, R12, R11 ;  /* 0x0000000c0d0e7389 */ /* 0x00072400000c000b */
[----:B01234-:R-:W-:Y:S01]  /*30770*/  ENDCOLLECTIVE ;  /* 0x000000000000791b */ /* 0x01ffe20003800000 */
.L_x_3459:
[----:B------:R-:W-:Y:S05]  /*30780*/  BSYNC B1 ;  /* 0x0000000000017941 */ /* 0x000fea0003800000 */
.L_x_3458:
        /* <DEDUP_REMOVED lines=8> */
.L_x_3460:
[----:B------:R-:W-:Y:S01]  /*30810*/  IMAD.MOV.U32 R42, RZ, RZ, R14 ;  /* 0x000000ffff2a7224 */ /* 0x000fe200078e000e */
[----:B------:R-:W-:Y:S06]  /*30820*/  BRA `(.L_x_3461) ;  /* 0xfffffd8400bc7947 */ /* 0x000fec000383ffff */
.L_x_3130:
[----:B------:R-:W-:Y:S01]  /*30830*/  BSSY B1, `(.L_x_3462) ;  /* 0x0000008000017945 */ /* 0x000fe20003800000 */
[----:B---34-:R-:W-:Y:S01]  /*30840*/  IMAD.MOV.U32 R13, RZ, RZ, R100 ;  /* 0x000000ffff0d7224 */ /* 0x018fe200078e0064 */
[----:B------:R-:W-:Y:S01]  /*30850*/  MOV R11, 0x181f ;  /* 0x0000181f000b7802 */ /* 0x000fe20000000f00 */
[----:B------:R-:W-:Y:S02]  /*30860*/  IMAD.MOV.U32 R12, RZ, RZ, 0x2 ;  /* 0x00000002ff0c7424 */ /* 0x000fe400078e00ff */
[----:B------:R-:W-:-:S07]  /*30870*/  IMAD.MOV.U32 R15, RZ, RZ, -0x1 ;  /* 0xffffffffff0f7424 */ /* 0x000fce00078e00ff */
[----:B012---:R-:W-:Y:S05]  /*30880*/  WARPSYNC.COLLECTIVE R15, `(.L_x_3463) ;  /* 0x000000000f087348 */ /* 0x007fea0003c00000 */
[----:B------:R3:W4:Y:S02]  /*30890*/  SHFL.IDX P6, R14, R13, R12, R11 ;  /* 0x0000000c0d0e7389 */ /* 0x00072400000c000b */
[----:B01234-:R-:W-:Y:S01]  /*308a0*/  ENDCOLLECTIVE ;  /* 0x000000000000791b */ /* 0x01ffe20003800000 */
.L_x_3463:
[----:B------:R-:W-:Y:S05]  /*308b0*/  BSYNC B1 ;  /* 0x0000000000017941 */ /* 0x000fea0003800000 */
.L_x_3462:
        /* <DEDUP_REMOVED lines=8> */
.L_x_3464:
[----:B------:R-:W-:Y:S01]  /*30940*/  IMAD.MOV.U32 R42, RZ, RZ, R14 ;  /* 0x000000ffff2a7224 */ /* 0x000fe200078e000e */
[----:B------:R-:W-:Y:S06]  /*30950*/  BRA `(.L_x_3465) ;  /* 0xfffffd9400647947 */ /* 0x000fec000383ffff */
.L_x_3135:
[----:B------:R-:W-:Y:S01]  /*30960*/  BSSY B1, `(.L_x_3466) ;  /* 0x0000008000017945 */ /* 0x000fe20003800000 */
[----:B-1--4-:R-:W-:Y:S01]  /*30970*/  MOV R13, R100 ;  /* 0x00000064000d7202 */ /* 0x012fe20000000f00 */
[----:B------:R-:W-:Y:S02]  /*30980*/  IMAD.MOV.U32 R12, RZ, RZ, 0x3 ;  /* 0x00000003ff0c7424 */ /* 0x000fe400078e00ff */
[----:B------:R-:W-:Y:S02]  /*30990*/  IMAD.MOV.U32 R11, RZ, RZ, 0x181f ;  /* 0x0000181fff0b7424 */ /* 0x000fe400078e00ff */
[----:B------:R-:W-:-:S07]  /*309a0*/  IMAD.MOV.U32 R15, RZ, RZ, -0x1 ;  /* 0xffffffffff0f7424 */ /* 0x000fce00078e00ff */
[----:B0-23--:R-:W-:Y:S05]  /*309b0*/  WARPSYNC.COLLECTIVE R15, `(.L_x_3467) ;  /* 0x000000000f087348 */ /* 0x00dfea0003c00000 */
[----:B------:R1:W4:Y:S02]  /*309c0*/  SHFL.IDX P6, R14, R13, R12, R11 ;  /* 0x0000000c0d0e7389 */ /* 0x00032400000c000b */
[----:B01234-:R-:W-:Y:S01]  /*309d0*/  ENDCOLLECTIVE ;  /* 0x000000000000791b */ /* 0x01ffe20003800000 */
.L_x_3467:
[----:B------:R-:W-:Y:S05]  /*309e0*/  BSYNC B1 ;  /* 0x0000000000017941 */ /* 0x000fea0003800000 */
.L_x_3466:
        /* <DEDUP_REMOVED lines=8> */
.L_x_3468:
[----:B------:R-:W-:Y:S01]  /*30a70*/  IMAD.MOV.U32 R42, RZ, RZ, R14 ;  /* 0x000000ffff2a7224 */ /* 0x000fe200078e000e */
[----:B------:R-:W-:Y:S06]  /*30a80*/  BRA `(.L_x_3469) ;  /* 0xfffffda400147947 */ /* 0x000fec000383ffff */
.L_x_3140:
[----:B0-----:R0:W1:Y:S02]  /*30a90*/  SYNCS.PHASECHK.TRANS64.TRYWAIT P2, [R88+URZ+0x38890], R98 ;  /* 0x03889062580075a7 */ /* 0x001064000804017f */
[----:B-1----:R-:W-:Y:S05]  /*30aa0*/  @!P2 NANOSLEEP.SYNCS 0x989680 ;  /* 0x009896800000a95d */ /* 0x002fea0003900000 */
[----:B------:R-:W1:Y:S02]  /*30ab0*/  @!P2 SYNCS.PHASECHK.TRANS64 P2, [R88+URZ+0x38890], R98 ;  /* 0x038890625800a5a7 */ /* 0x000e64000804007f */
[----:B-1----:R-:W-:Y:S05]  /*30ac0*/  @!P2 BRA `(.L_x_3140) ;  /* 0xfffffffc00f0a947 */ /* 0x002fea000383ffff */
[----:B------:R-:W-:Y:S05]  /*30ad0*/  BRA `(.L_x_3470) ;  /* 0xfffffdb400207947 */ /* 0x000fea000383ffff */
.L_x_3141:
        /* <DEDUP_REMOVED lines=8> */
.L_x_3472:
[----:B------:R-:W-:Y:S05]  /*30b60*/  BSYNC B1 ;  /* 0x0000000000017941 */ /* 0x000fea0003800000 */
.L_x_3471:
        /* <DEDUP_REMOVED lines=8> */
.L_x_3473:
[----:B------:R-:W-:Y:S05]  /*30bf0*/  BRA `(.L_x_3474) ;  /* 0xfffffdb400407947 */ /* 0x000fea000383ffff */
.L_x_3144:
        /* <DEDUP_REMOVED lines=8> */
.L_x_3476:
[----:B------:R-:W-:Y:S05]  /*30c80*/  BSYNC B1 ;  /* 0x0000000000017941 */ /* 0x000fea0003800000 */
.L_x_3475:
        /* <DEDUP_REMOVED lines=8> */
.L_x_3477:
[----:B------:R-:W-:Y:S05]  /*30d10*/  BRA `(.L_x_3478) ;  /* 0xfffffdb400407947 */ /* 0x000fea000383ffff */
.L_x_3147:
[----:B------:R-:W-:Y:S01]  /*30d20*/  BSSY B1, `(.L_x_3479) ;  /* 0x0000008000017945 */ /* 0x000fe20003800000 */
[----:B---3--:R-:W-:Y:S02]  /*30d30*/  IMAD.MOV.U32 R13, RZ, RZ, R41 ;  /* 0x000000ffff0d7224 */ /* 0x008fe400078e0029 */
[----:B------:R-:W-:Y:S02]  /*30d40*/  IMAD.MOV.U32 R12, RZ, RZ, 0x2 ;  /* 0x00000002ff0c7424 */ /* 0x000fe400078e00ff */
[----:B------:R-:W-:Y:S02]  /*30d50*/  IMAD.MOV.U32 R11, RZ, RZ, 0x181f ;  /* 0x0000181fff0b7424 */ /* 0x000fe400078e00ff */
[----:B------:R-:W-:-:S07]  /*30d60*/  IMAD.MOV.U32 R15, RZ, RZ, -0x1 ;  /* 0xffffffffff0f7424 */ /* 0x000fce00078e00ff */
[----:B012-4-:R-:W-:Y:S05]  /*30d70*/  WARPSYNC.COLLECTIVE R15, `(.L_x_3480) ;  /* 0x000000000f087348 */ /* 0x017fea0003c00000 */
[----:B------:R3:W0:Y:S02]  /*30d80*/  SHFL.IDX P6, R14, R13, R12, R11 ;  /* 0x0000000c0d0e7389 */ /* 0x00062400000c000b */
[----:B01234-:R-:W-:Y:S01]  /*30d90*/  ENDCOLLECTIVE ;  /* 0x000000000000791b */ /* 0x01ffe20003800000 */
.L_x_3480:
[----:B------:R-:W-:Y:S05]  /*30da0*/  BSYNC B1 ;  /* 0x0000000000017941 */ /* 0x000fea0003800000 */
.L_x_3479:
        /* <DEDUP_REMOVED lines=8> */
.L_x_3481:
[----:B------:R-:W-:Y:S05]  /*30e30*/  BRA `(.L_x_3482) ;  /* 0xfffffdb400447947 */ /* 0x000fea000383ffff */
.L_x_3150:
        /* <DEDUP_REMOVED lines=8> */
.L_x_3484:
[----:B------:R-:W-:Y:S05]  /*30ec0*/  BSYNC B1 ;  /* 0x0000000000017941 */ /* 0x000fea0003800000 */
.L_x_3483:
        /* <DEDUP_REMOVED lines=8> */
.L_x_3485:
[----:B------:R-:W-:Y:S05]  /*30f50*/  BRA `(.L_x_3486) ;  /* 0xfffffdb400487947 */ /* 0x000fea000383ffff */
.L_x_3154:
[----:B------:R0:W0:Y:S02]  /*30f60*/  SYNCS.PHASECHK.TRANS64.TRYWAIT P3, [R88+URZ+0x388b0], R98 ;  /* 0x0388b062580075a7 */ /* 0x000024000806017f */
[----:B0-----:R-:W-:Y:S05]  /*30f70*/  @!P3 NANOSLEEP.SYNCS 0x989680 ;  /* 0x009896800000b95d */ /* 0x001fea0003900000 */
[----:B------:R-:W0:Y:S02]  /*30f80*/  @!P3 SYNCS.PHASECHK.TRANS64 P3, [R88+URZ+0x388b0], R98 ;  /* 0x0388b0625800b5a7 */ /* 0x000e24000806007f */
[----:B0-----:R-:W-:Y:S05]  /*30f90*/  @!P3 BRA `(.L_x_3154) ;  /* 0xfffffffc00f0b947 */ /* 0x001fea000383ffff */
[----:B------:R-:W-:Y:S05]  /*30fa0*/  BRA `(.L_x_3487) ;  /* 0xfffffdb400c07947 */ /* 0x000fea000383ffff */
.L_x_3168:
[----:B------:R-:W-:Y:S01]  /*30fb0*/  BSSY B0, `(.L_x_3488) ;  /* 0x0000007000007945 */ /* 0x000fe20003800000 */
[----:B------:R-:W-:Y:S01]  /*30fc0*/  IMAD.MOV.U32 R12, RZ, RZ, RZ ;  /* 0x000000ffff0c7224 */ /* 0x000fe200078e00ff */
[----:B------:R-:W-:Y:S01]  /*30fd0*/  MOV R15, 0xffffffff ;  /* 0xffffffff000f7802 */ /* 0x000fe20000000f00 */
[----:B------:R-:W-:-:S07]  /*30fe0*/  IMAD.MOV.U32 R11, RZ, RZ, 0x1f ;  /* 0x0000001fff0b7424 */ /* 0x000fce00078e00ff */
[----:B-----5:R-:W-:Y:S05]  /*30ff0*/  WARPSYNC.COLLECTIVE R15, `(.L_x_3489) ;  /* 0x000000000f087348 */ /* 0x020fea0003c00000 */
[----:B------:R0:W1:Y:S02]  /*31000*/  SHFL.IDX P6, R14, R13, R12, R11 ;  /* 0x0000000c0d0e7389 */ /* 0x00006400000c000b */
[----:B01---5:R-:W-:Y:S01]  /*31010*/  ENDCOLLECTIVE ;  /* 0x000000000000791b */ /* 0x023fe20003800000 */
.L_x_3489:
[----:B------:R-:W-:Y:S05]  /*31020*/  BSYNC B0 ;  /* 0x0000000000007941 */ /* 0x000fea0003800000 */
.L_x_3488:
[----:B------:R-:W-:Y:S05]  /*31030*/  BRA `(.L_x_3490) ;  /* 0xfffffdc400e47947 */ /* 0x000fea000383ffff */
.L_x_3180:
        /* <DEDUP_REMOVED lines=8> */
.L_x_3492:
[----:B------:R-:W-:Y:S05]  /*310c0*/  BSYNC B1 ;  /* 0x0000000000017941 */ /* 0x000fea0003800000 */
.L_x_3491:
[----:B------:R-:W-:Y:S01]  /*310d0*/  IMAD.MOV.U32 R13, RZ, RZ, R0 ;  /* 0x000000ffff0d7224 */ /* 0x000fe200078e0000 */
[----:B------:R-:W-:Y:S01]  /*310e0*/  MOV R11, 0x181f ;  /* 0x0000181f000b7802 */ /* 0x000fe20000000f00 */
[----:B------:R-:W-:Y:S02]  /*310f0*/  IMAD.MOV.U32 R12, RZ, RZ, RZ ;  /* 0x000000ffff0c7224 */ /* 0x000fe400078e00ff */
[----:B------:R-:W-:Y:S02]  /*31100*/  IMAD.MOV.U32 R15, RZ, RZ, -0x1 ;  /* 0xffffffffff0f7424 */ /* 0x000fe400078e00ff */
[----:B------:R-:W-:-:S07]  /*31110*/  IMAD.MOV.U32 R3, RZ, RZ, R14 ;  /* 0x000000ffff037224 */ /* 0x000fce00078e000e */
[----:B------:R-:W-:Y:S05]  /*31120*/  WARPSYNC.COLLECTIVE R15, `(.L_x_3493) ;  /* 0x000000000f087348 */ /* 0x000fea0003c00000 */
[----:B------:R0:W1:Y:S02]  /*31130*/  SHFL.IDX P6, R14, R13, R12, R11 ;  /* 0x0000000c0d0e7389 */ /* 0x00006400000c000b */
[----:B01----:R-:W-:Y:S01]  /*31140*/  ENDCOLLECTIVE ;  /* 0x000000000000791b */ /* 0x003fe20003800000 */
.L_x_3493:
[----:B------:R-:W-:Y:S02]  /*31150*/  IMAD.MOV.U32 R13, RZ, RZ, R37 ;  /* 0x000000ffff0d7224 */ /* 0x000fe400078e0025 */
[----:B------:R-:W-:-:S07]  /*31160*/  IMAD.MOV.U32 R4, RZ, RZ, R14 ;  /* 0x000000ffff047224 */ /* 0x000fce00078e000e */
[----:B------:R-:W-:Y:S05]  /*31170*/  WARPSYNC.COLLECTIVE R15, `(.L_x_3494) ;  /* 0x000000000f087348 */ /* 0x000fea0003c00000 */
[----:B------:R0:W1:Y:S02]  /*31180*/  SHFL.IDX P6, R14, R13, R12, R11 ;  /* 0x0000000c0d0e7389 */ /* 0x00006400000c000b */
[----:B01----:R-:W-:Y:S01]  /*31190*/  ENDCOLLECTIVE ;  /* 0x000000000000791b */ /* 0x003fe20003800000 */
.L_x_3494:
[----:B------:R-:W-:Y:S02]  /*311a0*/  IMAD.MOV.U32 R13, RZ, RZ, R48 ;  /* 0x000000ffff0d7224 */ /* 0x000fe400078e0030 */
[----:B------:R-:W-:-:S07]  /*311b0*/  IMAD.MOV.U32 R9, RZ, RZ, R14 ;  /* 0x000000ffff097224 */ /* 0x000fce00078e000e */
[----:B------:R-:W-:Y:S05]  /*311c0*/  WARPSYNC.COLLECTIVE R15, `(.L_x_3495) ;  /* 0x000000000f087348 */ /* 0x000fea0003c00000 */
[----:B------:R0:W1:Y:S02]  /*311d0*/  SHFL.IDX P6, R14, R13, R12, R11 ;  /* 0x0000000c0d0e7389 */ /* 0x00006400000c000b */
[----:B01----:R-:W-:Y:S01]  /*311e0*/  ENDCOLLECTIVE ;  /* 0x000000000000791b */ /* 0x003fe20003800000 */
.L_x_3495:
[----:B------:R-:W-:Y:S05]  /*311f0*/  BRA `(.L_x_3496) ;  /* 0xfffffdcc00447947 */ /* 0x000fea000383ffff */
.L_x_3183:
[----:B------:R-:W-:Y:S01]  /*31200*/  BSSY B1, `(.L_x_3497) ;  /* 0x0000008000017945 */ /* 0x000fe20003800000 */
[----:B0-----:R-:W-:Y:S01]  /*31210*/  IMAD.MOV.U32 R13, RZ, RZ, R49 ;  /* 0x000000ffff0d7224 */ /* 0x001fe200078e0031 */
[----:B------:R-:W-:Y:S01]  /*31220*/  MOV R11, 0x181f ;  /* 0x0000181f000b7802 */ /* 0x000fe20000000f00 */
[----:B------:R-:W-:Y:S02]  /*31230*/  IMAD.MOV.U32 R12, RZ, RZ, 0x1 ;  /* 0x00000001ff0c7424 */ /* 0x000fe400078e00ff */
[----:B------:R-:W-:-:S07]  /*31240*/  IMAD.MOV.U32 R15, RZ, RZ, -0x1 ;  /* 0xffffffffff0f7424 */ /* 0x000fce00078e00ff */
[----:B-12345:R-:W-:Y:S05]  /*31250*/  WARPSYNC.COLLECTIVE R15, `(.L_x_3498) ;  /* 0x000000000f087348 */ /* 0x03efea0003c00000 */
[----:B------:R0:W0:Y:S02]  /*31260*/  SHFL.IDX P6, R14, R13, R12, R11 ;  /* 0x0000000c0d0e7389 */ /* 0x00002400000c000b */
[----:B012345:R-:W-:Y:S01]  /*31270*/  ENDCOLLECTIVE ;  /* 0x000000000000791b */ /* 0x03ffe20003800000 */
.L_x_3498:
[----:B------:R-:W-:Y:S05]  /*31280*/  BSYNC B1 ;  /* 0x0000000000017941 */ /* 0x000fea0003800000 */
.L_x_3497:
        /* <DEDUP_REMOVED lines=8> */
.L_x_3499:
[----:B------:R-:W-:Y:S01]  /*31310*/  MOV R13, R37 ;  /* 0x00000025000d7202 */ /* 0x000fe20000000f00 */
[----:B------:R-:W-:-:S07]  /*31320*/  IMAD.MOV.U32 R4, RZ, RZ, R14 ;  /* 0x000000ffff047224 */ /* 0x000fce00078e000e */
[----:B------:R-:W-:Y:S05]  /*31330*/  WARPSYNC.COLLECTIVE R15, `(.L_x_3500) ;  /* 0x000000000f087348 */ /* 0x000fea0003c00000 */
[----:B------:R0:W1:Y:S02]  /*31340*/  SHFL.IDX P6, R14, R13, R12, R11 ;  /* 0x0000000c0d0e7389 */ /* 0x00006400000c000b */
[----:B01----:R-:W-:Y:S01]  /*31350*/  ENDCOLLECTIVE ;  /* 0x000000000000791b */ /* 0x003fe20003800000 */
.L_x_3500:
[----:B------:R-:W-:Y:S02]  /*31360*/  IMAD.MOV.U32 R13, RZ, RZ, R48 ;  /* 0x000000ffff0d7224 */ /* 0x000fe400078e0030 */
[----:B------:R-:W-:-:S07]  /*31370*/  IMAD.MOV.U32 R9, RZ, RZ, R14 ;  /* 0x000000ffff097224 */ /* 0x000fce00078e000e */
[----:B------:R-:W-:Y:S05]  /*31380*/  WARPSYNC.COLLECTIVE R15, `(.L_x_3501) ;  /* 0x000000000f087348 */ /* 0x000fea0003c00000 */
[----:B------:R0:W1:Y:S02]  /*31390*/  SHFL.IDX P6, R14, R13, R12, R11 ;  /* 0x0000000c0d0e7389 */ /* 0x00006400000c000b */
[----:B01----:R-:W-:Y:S01]  /*313a0*/  ENDCOLLECTIVE ;  /* 0x000000000000791b */ /* 0x003fe20003800000 */
.L_x_3501:
[----:B------:R-:W-:Y:S05]  /*313b0*/  BRA `(.L_x_3502) ;  /* 0xfffffdcc00687947 */ /* 0x000fea000383ffff */
.L_x_3186:
        /* <DEDUP_REMOVED lines=8> */
.L_x_3504:
[----:B------:R-:W-:Y:S05]  /*31440*/  BSYNC B1 ;  /* 0x0000000000017941 */ /* 0x000fea0003800000 */
.L_x_3503:
        /* <DEDUP_REMOVED lines=8> */
.L_x_3505:
[----:B------:R-:W-:Y:S02]  /*314d0*/  IMAD.MOV.U32 R13, RZ, RZ, R37 ;  /* 0x000000ffff0d7224 */ /* 0x000fe400078e0025 */
[----:B------:R-:W-:-:S07]  /*314e0*/  IMAD.MOV.U32 R4, RZ, RZ, R14 ;  /* 0x000000ffff047224 */ /* 0x000fce00078e000e */
[----:B------:R-:W-:Y:S05]  /*314f0*/  WARPSYNC.COLLECTIVE R15, `(.L_x_3506) ;  /* 0x000000000f087348 */ /* 0x000fea0003c00000 */
[----:B------:R0:W1:Y:S02]  /*31500*/  SHFL.IDX P6, R14, R13, R12, R11 ;  /* 0x0000000c0d0e7389 */ /* 0x00006400000c000b */
[----:B01----:R-:W-:Y:S01]  /*31510*/  ENDCOLLECTIVE ;  /* 0x000000000000791b */ /* 0x003fe20003800000 */
.L_x_3506:
[----:B------:R-:W-:Y:S02]  /*31520*/  IMAD.MOV.U32 R13, RZ, RZ, R48 ;  /* 0x000000ffff0d7224 */ /* 0x000fe400078e0030 */
[----:B------:R-:W-:-:S07]  /*31530*/  IMAD.MOV.U32 R9, RZ, RZ, R14 ;  /* 0x000000ffff097224 */ /* 0x000fce00078e000e */
[----:B------:R-:W-:Y:S05]  /*31540*/  WARPSYNC.COLLECTIVE R15, `(.L_x_3507) ;  /* 0x000000000f087348 */ /* 0x000fea0003c00000 */
[----:B------:R0:W1:Y:S02]  /*31550*/  SHFL.IDX P6, R14, R13, R12, R11 ;  /* 0x0000000c0d0e7389 */ /* 0x00006400000c000b */
[----:B01----:R-:W-:Y:S01]  /*31560*/  ENDCOLLECTIVE ;  /* 0x000000000000791b */ /* 0x003fe20003800000 */
.L_x_3507:
[----:B------:R-:W-:Y:S05]  /*31570*/  BRA `(.L_x_3508) ;  /* 0xfffffdcc00807947 */ /* 0x000fea000383ffff */
.L_x_3189:
[----:B------:R-:W-:Y:S01]  /*31580*/  BSSY B1, `(.L_x_3509) ;  /* 0x0000008000017945 */ /* 0x000fe20003800000 */
[----:B------:R-:W-:Y:S01]  /*31590*/  MOV R13, R49 ;  /* 0x00000031000d7202 */ /* 0x000fe20000000f00 */
[----:B------:R-:W-:Y:S02]  /*315a0*/  IMAD.MOV.U32 R12, RZ, RZ, 0x3 ;  /* 0x00000003ff0c7424 */ /* 0x000fe400078e00ff */
[----:B------:R-:W-:Y:S02]  /*315b0*/  IMAD.MOV.U32 R11, RZ, RZ, 0x181f ;  /* 0x0000181fff0b7424 */ /* 0x000fe400078e00ff */
[----:B------:R-:W-:-:S07]  /*315c0*/  IMAD.MOV.U32 R15, RZ, RZ, -0x1 ;  /* 0xffffffffff0f7424 */ /* 0x000fce00078e00ff */
[----:B0-23-5:R-:W-:Y:S05]  /*315d0*/  WARPSYNC.COLLECTIVE R15, `(.L_x_3510) ;  /* 0x000000000f087348 */ /* 0x02dfea0003c00000 */
[----:B0-----:R0:W1:Y:S02]  /*315e0*/  SHFL.IDX P6, R14, R13, R12, R11 ;  /* 0x0000000c0d0e7389 */ /* 0x00106400000c000b */
[----:B0123-5:R-:W-:Y:S01]  /*315f0*/  ENDCOLLECTIVE ;  /* 0x000000000000791b */ /* 0x02ffe20003800000 */
.L_x_3510:
[----:B------:R-:W-:Y:S05]  /*31600*/  BSYNC B1 ;  /* 0x0000000000017941 */ /* 0x000fea0003800000 */
.L_x_3509:
        /* <DEDUP_REMOVED lines=8> */
.L_x_3511:
[----:B------:R-:W-:Y:S02]  /*31690*/  IMAD.MOV.U32 R13, RZ, RZ, R37 ;  /* 0x000000ffff0d7224 */ /* 0x000fe400078e0025 */
[----:B------:R-:W-:-:S07]  /*316a0*/  IMAD.MOV.U32 R4, RZ, RZ, R14 ;  /* 0x000000ffff047224 */ /* 0x000fce00078e000e */
[----:B------:R-:W-:Y:S05]  /*316b0*/  WARPSYNC.COLLECTIVE R15, `(.L_x_3512) ;  /* 0x000000000f087348 */ /* 0x000fea0003c00000 */
[----:B------:R0:W1:Y:S02]  /*316c0*/  SHFL.IDX P6, R14, R13, R12, R11 ;  /* 0x0000000c0d0e7389 */ /* 0x00006400000c000b */
[----:B01----:R-:W-:Y:S01]  /*316d0*/  ENDCOLLECTIVE ;  /* 0x000000000000791b */ /* 0x003fe20003800000 */
.L_x_3512:
[----:B------:R-:W-:Y:S02]  /*316e0*/  IMAD.MOV.U32 R13, RZ, RZ, R48 ;  /* 0x000000ffff0d7224 */ /* 0x000fe400078e0030 */
[----:B------:R-:W-:-:S07]  /*316f0*/  IMAD.MOV.U32 R37, RZ, RZ, R14 ;  /* 0x000000ffff257224 */ /* 0x000fce00078e000e */
[----:B------:R-:W-:Y:S05]  /*31700*/  WARPSYNC.COLLECTIVE R15, `(.L_x_3513) ;  /* 0x000000000f087348 */ /* 0x000fea0003c00000 */
[----:B------:R0:W1:Y:S02]  /*31710*/  SHFL.IDX P6, R14, R13, R12, R11 ;  /* 0x0000000c0d0e7389 */ /* 0x00006400000c000b */
[----:B01----:R-:W-:Y:S01]  /*31720*/  ENDCOLLECTIVE ;  /* 0x000000000000791b */ /* 0x003fe20003800000 */
.L_x_3513:
[----:B------:R-:W-:Y:S01]  /*31730*/  IMAD.MOV.U32 R48, RZ, RZ, R14 ;  /* 0x000000ffff307224 */ /* 0x000fe200078e000e */
[----:B------:R-:W-:Y:S06]  /*31740*/  BRA `(.L_x_3514) ;  /* 0xfffffdcc009c7947 */ /* 0x000fec000383ffff */
.L_x_3193:
[----:B-1----:R1:W4:Y:S02]  /*31750*/  SYNCS.PHASECHK.TRANS64.TRYWAIT P0, [R216+URZ+0x38800], R51 ;  /* 0x03880033d80075a7 */ /* 0x002324000800017f */
[----:B----4-:R-:W-:Y:S05]  /*31760*/  @!P0 NANOSLEEP.SYNCS 0x989680 ;  /* 0x009896800000895d */ /* 0x010fea0003900000 */
[----:B------:R-:W4:Y:S02]  /*31770*/  @!P0 SYNCS.PHASECHK.TRANS64 P0, [R216+URZ+0x38800], R51 ;  /* 0x03880033d80085a7 */ /* 0x000f24000800007f */
[----:B----4-:R-:W-:Y:S05]  /*31780*/  @!P0 BRA `(.L_x_3193) ;  /* 0xfffffffc00f08947 */ /* 0x010fea000383ffff */
[----:B------:R-:W-:Y:S05]  /*31790*/  BRA `(.L_x_3515) ;  /* 0xfffffdd000207947 */ /* 0x000fea000383ffff */
.L_x_3209:
[----:B------:R-:W1:Y:S01]  /*317a0*/  LDC R3, c[0x0][0x3f4] ;  /* 0x0000fd00ff037b82 */ /* 0x000e620000000800 */
[----:B------:R-:W-:Y:S01]  /*317b0*/  BSSY B1, `(.L_x_3516) ;  /* 0x0000008000017945 */ /* 0x000fe20003800000 */
[----:B0-----:R-:W-:Y:S01]  /*317c0*/  IMAD.MOV.U32 R13, RZ, RZ, R53 ;  /* 0x000000ffff0d7224 */ /* 0x001fe200078e0035 */
[----:B------:R-:W-:Y:S01]  /*317d0*/  MOV R11, 0x181f ;  /* 0x0000181f000b7802 */ /* 0x000fe20000000f00 */
[----:B------:R-:W-:Y:S02]  /*317e0*/  IMAD.MOV.U32 R12, RZ, RZ, RZ ;  /* 0x000000ffff0c7224 */ /* 0x000fe400078e00ff */
[----:B------:R-:W-:-:S07]  /*317f0*/  IMAD.MOV.U32 R15, RZ, RZ, -0x1 ;  /* 0xffffffffff0f7424 */ /* 0x000fce00078e00ff */
[----:B-1----:R-:W-:Y:S05]  /*31800*/  WARPSYNC.COLLECTIVE R15, `(.L_x_3517) ;  /* 0x000000000f087348 */ /* 0x002fea0003c00000 */
[----:B------:R0:W2:Y:S02]  /*31810*/  SHFL.IDX P6, R14, R13, R12, R11 ;  /* 0x0000000c0d0e7389 */ /* 0x0000a400000c000b */
[----:B012---:R-:W-:Y:S01]  /*31820*/  ENDCOLLECTIVE ;  /* 0x000000000000791b */ /* 0x007fe20003800000 */
.L_x_3517:
[----:B------:R-:W-:Y:S05]  /*31830*/  BSYNC B1 ;  /* 0x0000000000017941 */ /* 0x000fea0003800000 */
.L_x_3516:
[----:B------:R0:W5:Y:S01]  /*31840*/  LDL R8, [R1+0x24] ;  /* 0x0000240001087983 */ /* 0x0001620000100800 */
[----:B------:R-:W-:Y:S01]  /*31850*/  IMAD.MOV.U32 R13, RZ, RZ, R55 ;  /* 0x000000ffff0d7224 */ /* 0x000fe200078e0037 */
[----:B------:R-:W-:Y:S01]  /*31860*/  ISETP.GE.AND P0, PT, R16, R3, PT ;  /* 0x000000031000720c */ /* 0x000fe20003f06270 */
[----:B------:R-:W-:Y:S02]  /*31870*/  IMAD.MOV.U32 R12, RZ, RZ, RZ ;  /* 0x000000ffff0c7224 */ /* 0x000fe400078e00ff */
[----:B------:R-:W-:Y:S02]  /*31880*/  IMAD.MOV.U32 R11, RZ, RZ, 0x181f ;  /* 0x0000181fff0b7424 */ /* 0x000fe400078e00ff */
[----:B------:R-:W-:Y:S02]  /*31890*/  IMAD.MOV.U32 R15, RZ, RZ, -0x1 ;  /* 0xffffffffff0f7424 */ /* 0x000fe400078e00ff */
[----:B0-----:R-:W-:-:S07]  /*318a0*/  IMAD.MOV.U32 R5, RZ, RZ, R14 ;  /* 0x000000ffff057224 */ /* 0x001fce00078e000e */
[----:B-----5:R-:W-:Y:S05]  /*318b0*/  WARPSYNC.COLLECTIVE R15, `(.L_x_3518) ;  /* 0x000000000f087348 */ /* 0x020fea0003c00000 */
[----:B------:R0:W1:Y:S02]  /*318c0*/  SHFL.IDX P6, R14, R13, R12, R11 ;  /* 0x0000000c0d0e7389 */ /* 0x00006400000c000b */
[----:B01---5:R-:W-:Y:S01]  /*318d0*/  ENDCOLLECTIVE ;  /* 0x000000000000791b */ /* 0x023fe20003800000 */
.L_x_3518:
[----:B------:R-:W-:Y:S01]  /*318e0*/  MOV R13, R57 ;  /* 0x00000039000d7202 */ /* 0x000fe20000000f00 */
[----:B------:R-:W-:-:S07]  /*318f0*/  IMAD.MOV.U32 R7, RZ, RZ, R14 ;  /* 0x000000ffff077224 */ /* 0x000fce00078e000e */
[----:B------:R-:W-:Y:S05]  /*31900*/  WARPSYNC.COLLECTIVE R15, `(.L_x_3519) ;  /* 0x000000000f087348 */ /* 0x000fea0003c00000 */
[----:B------:R0:W1:Y:S02]  /*31910*/  SHFL.IDX P6, R14, R13, R12, R11 ;  /* 0x0000000c0d0e7389 */ /* 0x00006400000c000b */
[----:B01----:R-:W-:Y:S01]  /*31920*/  ENDCOLLECTIVE ;  /* 0x000000000000791b */ /* 0x003fe20003800000 */
.L_x_3519:
[----:B------:R-:W-:Y:S02]  /*31930*/  IMAD.MOV.U32 R13, RZ, RZ, R59 ;  /* 0x000000ffff0d7224 */ /* 0x000fe400078e003b */
[----:B------:R-:W-:-:S07]  /*31940*/  IMAD.MOV.U32 R9, RZ, RZ, R14 ;  /* 0x000000ffff097224 */ /* 0x000fce00078e000e */
[----:B------:R-:W-:Y:S05]  /*31950*/  WARPSYNC.COLLECTIVE R15, `(.L_x_3520) ;  /* 0x000000000f087348 */ /* 0x000fea0003c00000 */
[----:B------:R0:W1:Y:S02]  /*31960*/  SHFL.IDX P6, R14, R13, R12, R11 ;  /* 0x0000000c0d0e7389 */ /* 0x00006400000c000b */
[----:B01----:R-:W-:Y:S01]  /*31970*/  ENDCOLLECTIVE ;  /* 0x000000000000791b */ /* 0x003fe20003800000 */
.L_x_3520:
[----:B------:R-:W-:-:S05]  /*31980*/  IMAD R37, R8, R37, RZ ;  /* 0x0000002508257224 */ /* 0x000fca00078e02ff */
[----:B------:R-:W-:-:S13]  /*31990*/  ISETP.GE.OR P1, PT, R10, R37, P0 ;  /* 0x000000250a00720c */ /* 0x000fda0000726670 */
[C---:B------:R-:W-:Y:S02]  /*319a0*/  @!P1 IADD3 R4, P2, R16.reuse, R7, RZ ;  /* 0x0000000710049210 */ /* 0x040fe40007f5e0ff */
[----:B------:R-:W-:-:S03]  /*319b0*/  @!P1 IADD3 R24, P3, R16, R14, RZ ;  /* 0x0000000e10189210 */ /* 0x000fc60007f7e0ff */
[--C-:B------:R-:W-:Y:S02]  /*319c0*/  @!P1 IMAD.X R5, R5, 0x1, R17.reuse, P2 ;  /* 0x0000000105059824 */ /* 0x100fe400010e0611 */
[----:B------:R-:W-:-:S04]  /*319d0*/  @!P1 IMAD.X R25, R9, 0x1, R17, P3 ;  /* 0x0000000109199824 */ /* 0x000fc800018e0611 */
[----:B------:R-:W5:Y:S04]  /*319e0*/  @!P1 LD.E.128 R4, desc[UR42][R4.64] ;  /* 0x0000002a04049980 */ /* 0x000f68000c101d00 */
[----:B------:R-:W5:Y:S01]  /*319f0*/  @!P1 LD.E.128 R24, desc[UR42][R24.64] ;  /* 0x0000002a18189980 */ /* 0x000f62000c101d00 */
[----:B------:R-:W-:Y:S01]  /*31a00*/  IMAD.MOV.U32 R13, RZ, RZ, R53 ;  /* 0x000000ffff0d7224 */ /* 0x000fe200078e0035 */
[----:B------:R-:W-:Y:S01]  /*31a10*/  CS2R R44, SRZ ;  /* 0x00000000002c7805 */ /* 0x000fe2000001ff00 */
[----:B------:R-:W-:Y:S01]  /*31a20*/  IMAD.MOV.U32 R12, RZ, RZ, 0x1 ;  /* 0x00000001ff0c7424 */ /* 0x000fe200078e00ff */
[----:B------:R-:W-:Y:S02]  /*31a30*/  CS2R R46, SRZ ;  /* 0x00000000002e7805 */ /* 0x000fe4000001ff00 */
[----:B------:R-:W-:-:S02]  /*31a40*/  CS2R R48, SRZ ;  /* 0x0000000000307805 */ /* 0x000fc4000001ff00 */
[----:B------:R-:W-:-:S07]  /*31a50*/  CS2R R50, SRZ ;  /* 0x0000000000327805 */ /* 0x000fce000001ff00 */
[----:B-----5:R-:W-:Y:S05]  /*31a60*/  WARPSYNC.COLLECTIVE R15, `(.L_x_3521) ;  /* 0x000000000f087348 */ /* 0x020fea0003c00000 */
[----:B------:R0:W1:Y:S02]  /*31a70*/  SHFL.IDX P6, R14, R13, R12, R11 ;  /* 0x0000000c0d0e7389 */ /* 0x00006400000c000b */
[----:B01---5:R-:W-:Y:S01]  /*31a80*/  ENDCOLLECTIVE ;  /* 0x000000000000791b */ /* 0x023fe20003800000 */
.L_x_3521:
[----:B------:R-:W-:Y:S01]  /*31a90*/  MOV R13, R55 ;  /* 0x00000037000d7202 */ /* 0x000fe20000000f00 */
[----:B------:R-:W-:-:S07]  /*31aa0*/  IMAD.MOV.U32 R9, RZ, RZ, R14 ;  /* 0x000000ffff097224 */ /* 0x000fce00078e000e */
[----:B------:R-:W-:Y:S05]  /*31ab0*/  WARPSYNC.COLLECTIVE R15, `(.L_x_3522) ;  /* 0x000000000f087348 */ /* 0x000fea0003c00000 */
[----:B------:R0:W1:Y:S02]  /*31ac0*/  SHFL.IDX P6, R14, R13, R12, R11 ;  /* 0x0000000c0d0e7389 */ /* 0x00006400000c000b */
[----:B01----:R-:W-:Y:S01]  /*31ad0*/  ENDCOLLECTIVE ;  /* 0x000000000000791b */ /* 0x003fe20003800000 */
.L_x_3522:
[----:B------:R-:W-:Y:S02]  /*31ae0*/  IMAD.MOV.U32 R13, RZ, RZ, R57 ;  /* 0x000000ffff0d7224 */ /* 0x000fe400078e0039 */
[----:B------:R-:W-:-:S07]  /*31af0*/  IMAD.MOV.U32 R21, RZ, RZ, R14 ;  /* 0x000000ffff157224 */ /* 0x000fce00078e000e */
[----:B------:R-:W-:Y:S05]  /*31b00*/  WARPSYNC.COLLECTIVE R15, `(.L_x_3523) ;  /* 0x000000000f087348 */ /* 0x000fea0003c00000 */
[----:B------:R0:W1:Y:S02]  /*31b10*/  SHFL.IDX P6, R14, R13, R12, R11 ;  /* 0x0000000c0d0e7389 */ /* 0x00006400000c000b */
[----:B01----:R-:W-:Y:S01]  /*31b20*/  ENDCOLLECTIVE ;  /* 0x000000000000791b */ /* 0x003fe20003800000 */
.L_x_3523:
[----:B------:R-:W-:Y:S02]  /*31b30*/  IMAD.MOV.U32 R13, RZ, RZ, R59 ;  /* 0x000000ffff0d7224 */ /* 0x000fe400078e003b */
[----:B------:R-:W-:-:S07]  /*31b40*/  IMAD.MOV.U32 R33, RZ, RZ, R14 ;  /* 0x000000ffff217224 */ /* 0x000fce00078e000e */
[----:B------:R-:W-:Y:S05]  /*31b50*/  WARPSYNC.COLLECTIVE R15, `(.L_x_3524) ;  /* 0x000000000f087348 */ /* 0x000fea0003c00000 */
[----:B------:R0:W1:Y:S02]  /*31b60*/  SHFL.IDX P6, R14, R13, R12, R11 ;  /* 0x0000000c0d0e7389 */ /* 0x00006400000c000b */
[----:B01----:R-:W-:Y:S01]  /*31b70*/  ENDCOLLECTIVE ;  /* 0x000000000000791b */ /* 0x003fe20003800000 */
.L_x_3524:
[----:B------:R-:W-:Y:S01]  /*31b80*/  @!P1 IMAD.MOV.U32 R44, RZ, RZ, R4 ;  /* 0x000000ffff2c9224 */ /* 0x000fe200078e0004 */
[----:B------:R-:W-:Y:S01]  /*31b90*/  @!P1 MOV R47, R7 ;  /* 0x00000007002f9202 */ /* 0x000fe20000000f00 */
[----:B------:R-:W-:Y:S01]  /*31ba0*/  @!P1 IMAD.MOV.U32 R45, RZ, RZ, R5 ;  /* 0x000000ffff2d9224 */ /* 0x000fe200078e0005 */
[----:B------:R-:W-:Y:S01]  /*31bb0*/  CS2R R4, SRZ ;  /* 0x0000000000047805 */ /* 0x000fe2000001ff00 */
[----:B------:R-:W-:Y:S02]  /*31bc0*/  @!P1 IMAD.MOV.U32 R46, RZ, RZ, R6 ;  /* 0x000000ffff2e9224 */ /* 0x000fe400078e0006 */
[----:B------:R-:W-:Y:S02]  /*31bd0*/  @!P1 IMAD.MOV.U32 R48, RZ, RZ, R24 ;  /* 0x000000ffff309224 */ /* 0x000fe400078e0018 */
[----:B------:R-:W-:Y:S02]  /*31be0*/  @!P1 IMAD.MOV.U32 R49, RZ, RZ, R25 ;  /* 0x000000ffff319224 */ /* 0x000fe400078e0019 */
[----:B------:R-:W-:-:S02]  /*31bf0*/  @!P1 IMAD.MOV.U32 R50, RZ, RZ, R26 ;  /* 0x000000ffff329224 */ /* 0x000fc400078e001a */
[----:B------:R-:W-:Y:S01]  /*31c00*/  @!P1 IMAD.MOV.U32 R51, RZ, RZ, R27 ;  /* 0x000000ffff339224 */ /* 0x000fe200078e001b */
[----:B------:R-:W-:Y:S06]  /*31c10*/  BRA `(.L_x_3525) ;  /* 0xfffffe0c00ac7947 */ /* 0x000fec000383ffff */
.L_x_3212:
[----:B------:R-:W-:Y:S01]  /*31c20*/  BSSY B1, `(.L_x_3526) ;  /* 0x0000008000017945 */ /* 0x000fe20003800000 */
[----:B------:R-:W-:Y:S01]  /*31c30*/  IMAD.MOV.U32 R13, RZ, RZ, R53 ;  /* 0x000000ffff0d7224 */ /* 0x000fe200078e0035 */
[----:B------:R-:W-:Y:S01]  /*31c40*/  MOV R15, 0xffffffff ;  /* 0xffffffff000f7802 */ /* 0x000fe20000000f00 */
[----:B------:R-:W-:Y:S02]  /*31c50*/  IMAD.MOV.U32 R12, RZ, RZ, 0x2 ;  /* 0x00000002ff0c7424 */ /* 0x000fe400078e00ff */
[----:B------:R-:W-:-:S07]  /*31c60*/  IMAD.MOV.U32 R11, RZ, RZ, 0x181f ;  /* 0x0000181fff0b7424 */ /* 0x000fce00078e00ff */
[----:B-----5:R-:W-:Y:S05]  /*31c70*/  WARPSYNC.COLLECTIVE R15, `(.L_x_3527) ;  /* 0x000000000f087348 */ /* 0x020fea0003c00000 */
[----:B------:R0:W1:Y:S02]  /*31c80*/  SHFL.IDX P6, R14, R13, R12, R11 ;  /* 0x0000000c0d0e7389 */ /* 0x00006400000c000b */
[----:B01---5:R-:W-:Y:S01]  /*31c90*/  ENDCOLLECTIVE ;  /* 0x000000000000791b */ /* 0x023fe20003800000 */
.L_x_3527:
[----:B------:R-:W-:Y:S05]  /*31ca0*/  BSYNC B1 ;  /* 0x0000000000017941 */ /* 0x000fea0003800000 */
.L_x_3526:
[----:B------:R-:W-:Y:S02]  /*31cb0*/  IMAD.MOV.U32 R13, RZ, RZ, R55 ;  /* 0x000000ffff0d7224 */ /* 0x000fe400078e0037 */
[----:B------:R-:W-:Y:S02]  /*31cc0*/  IMAD.MOV.U32 R12, RZ, RZ, 0x2 ;  /* 0x00000002ff0c7424 */ /* 0x000fe400078e00ff */
[----:B------:R-:W-:Y:S02]  /*31cd0*/  IMAD.MOV.U32 R11, RZ, RZ, 0x181f ;  /* 0x0000181fff0b7424 */ /* 0x000fe400078e00ff */
[----:B------:R-:W-:Y:S02]  /*31ce0*/  IMAD.MOV.U32 R15, RZ, RZ, -0x1 ;  /* 0xffffffffff0f7424 */ /* 0x000fe400078e00ff */
[----:B------:R-:W-:Y:S02]  /*31cf0*/  IMAD.MOV.U32 R9, RZ, RZ, R14 ;  /* 0x000000ffff097224 */ /* 0x000fe400078e000e */
[----:B------:R-:W-:-:S07]  /*31d00*/  VIADD R8, R10, 0x40 ;  /* 0x000000400a087836 */ /* 0x000fce0000000000 */
[----:B------:R-:W-:Y:S05]  /*31d10*/  WARPSYNC.COLLECTIVE R15, `(.L_x_3528) ;  /* 0x000000000f087348 */ /* 0x000fea0003c00000 */
[----:B------:R0:W1:Y:S02]  /*31d20*/  SHFL.IDX P6, R14, R13, R12, R11 ;  /* 0x0000000c0d0e7389 */ /* 0x00006400000c000b */
[----:B01----:R-:W-:Y:S01]  /*31d30*/  ENDCOLLECTIVE ;  /* 0x000000000000791b */ /* 0x003fe20003800000 */
.L_x_3528:
[----:B------:R-:W-:Y:S01]  /*31d40*/  ISETP.GE.OR P1, PT, R8, R37, P0 ;  /* 0x000000250800720c */ /* 0x000fe20000726670 */
[----:B------:R-:W-:Y:S02]  /*31d50*/  IMAD.MOV.U32 R13, RZ, RZ, R57 ;  /* 0x000000ffff0d7224 */ /* 0x000fe400078e0039 */
[----:B------:R-:W-:-:S10]  /*31d60*/  IMAD.MOV.U32 R21, RZ, RZ, R14 ;  /* 0x000000ffff157224 */ /* 0x000fd400078e000e */
[----:B------:R-:W-:Y:S05]  /*31d70*/  WARPSYNC.COLLECTIVE R15, `(.L_x_3529) ;  /* 0x000000000f087348 */ /* 0x000fea0003c00000 */
[----:B------:R0:W1:Y:S02]  /*31d80*/  SHFL.IDX P6, R14, R13, R12, R11 ;  /* 0x0000000c0d0e7389 */ /* 0x00006400000c000b */
[----:B01----:R-:W-:Y:S01]  /*31d90*/  ENDCOLLECTIVE ;  /* 0x000000000000791b */ /* 0x003fe20003800000 */
.L_x_3529:
[----:B------:R-:W-:-:S05]  /*31da0*/  @!P1 IADD3 R24, P2, R16, R21, RZ ;  /* 0x0000001510189210 */ /* 0x000fca0007f5e0ff */
[----:B------:R-:W-:Y:S02]  /*31db0*/  @!P1 IMAD.X R9, R9, 0x1, R17, P2 ;  /* 0x0000000109099824 */ /* 0x000fe400010e0611 */
[----:B------:R-:W-:Y:S01]  /*31dc0*/  IMAD.MOV.U32 R13, RZ, RZ, R59 ;  /* 0x000000ffff0d7224 */ /* 0x000fe200078e003b */
[----:B------:R-:W-:-:S07]  /*31dd0*/  MOV R25, R14 ;  /* 0x0000000e00197202 */ /* 0x000fce0000000f00 */
[----:B------:R-:W-:Y:S05]  /*31de0*/  WARPSYNC.COLLECTIVE R15, `(.L_x_3530) ;  /* 0x000000000f087348 */ /* 0x000fea0003c00000 */
[----:B------:R0:W1:Y:S02]  /*31df0*/  SHFL.IDX P6, R14, R13, R12, R11 ;  /* 0x0000000c0d0e7389 */ /* 0x00006400000c000b */
[----:B01----:R-:W-:Y:S01]  /*31e00*/  ENDCOLLECTIVE ;  /* 0x000000000000791b */ /* 0x003fe20003800000 */
.L_x_3530:
        /* <DEDUP_REMOVED lines=10> */
.L_x_3531:
[----:B------:R-:W-:Y:S01]  /*31eb0*/  IMAD.MOV.U32 R13, RZ, RZ, R55 ;  /* 0x000000ffff0d7224 */ /* 0x000fe200078e0037 */
[----:B------:R-:W-:-:S07]  /*31ec0*/  MOV R53, R14 ;  /* 0x0000000e00357202 */ /* 0x000fce0000000f00 */
[----:B------:R-:W-:Y:S05]  /*31ed0*/  WARPSYNC.COLLECTIVE R15, `(.L_x_3532) ;  /* 0x000000000f087348 */ /* 0x000fea0003c00000 */
[----:B------:R0:W1:Y:S02]  /*31ee0*/  SHFL.IDX P6, R14, R13, R12, R11 ;  /* 0x0000000c0d0e7389 */ /* 0x00006400000c000b */
[----:B01----:R-:W-:Y:S01]  /*31ef0*/  ENDCOLLECTIVE ;  /* 0x000000000000791b */ /* 0x003fe20003800000 */
.L_x_3532:
[----:B------:R-:W-:Y:S02]  /*31f00*/  IMAD.MOV.U32 R13, RZ, RZ, R57 ;  /* 0x000000ffff0d7224 */ /* 0x000fe400078e0039 */
[----:B------:R-:W-:-:S07]  /*31f10*/  IMAD.MOV.U32 R55, RZ, RZ, R14 ;  /* 0x000000ffff377224 */ /* 0x000fce00078e000e */
[----:B------:R-:W-:Y:S05]  /*31f20*/  WARPSYNC.COLLECTIVE R15, `(.L_x_3533) ;  /* 0x000000000f087348 */ /* 0x000fea0003c00000 */
[----:B------:R0:W1:Y:S02]  /*31f30*/  SHFL.IDX P6, R14, R13, R12, R11 ;  /* 0x0000000c0d0e7389 */ /* 0x00006400000c000b */
[----:B01----:R-:W-:Y:S01]  /*31f40*/  ENDCOLLECTIVE ;  /* 0x000000000000791b */ /* 0x003fe20003800000 */
.L_x_3533:
[----:B------:R-:W-:Y:S02]  /*31f50*/  IMAD.MOV.U32 R13, RZ, RZ, R59 ;  /* 0x000000ffff0d7224 */ /* 0x000fe400078e003b */
[----:B------:R-:W-:-:S07]  /*31f60*/  IMAD.MOV.U32 R57, RZ, RZ, R14 ;  /* 0x000000ffff397224 */ /* 0x000fce00078e000e */
[----:B------:R-:W-:Y:S05]  /*31f70*/  WARPSYNC.COLLECTIVE R15, `(.L_x_3534) ;  /* 0x000000000f087348 */ /* 0x000fea0003c00000 */
[----:B------:R0:W1:Y:S02]  /*31f80*/  SHFL.IDX P6, R14, R13, R12, R11 ;  /* 0x0000000c0d0e7389 */ /* 0x00006400000c000b */
[----:B01----:R-:W-:Y:S01]  /*31f90*/  ENDCOLLECTIVE ;  /* 0x000000000000791b */ /* 0x003fe20003800000 */
.L_x_3534:
        /* <DEDUP_REMOVED lines=8> */
[----:B------:R-:W-:Y:S01]  /*32020*/  @!P1 IMAD.MOV.U32 R20, RZ, RZ, R24 ;  /* 0x000000ffff149224 */ /* 0x000fe200078e0018 */
[----:B------:R-:W-:Y:S01]  /*32030*/  @!P1 MOV R21, R25 ;  /* 0x0000001900159202 */ /* 0x000fe20000000f00 */
[----:B------:R-:W-:Y:S02]  /*32040*/  @!P1 IMAD.MOV.U32 R38, RZ, RZ, R26 ;  /* 0x000000ffff269224 */ /* 0x000fe400078e001a */
[----:B------:R-:W-:Y:S02]  /*32050*/  @!P1 IMAD.MOV.U32 R39, RZ, RZ, R27 ;  /* 0x000000ffff279224 */ /* 0x000fe400078e001b */
[----:B------:R-:W-:Y:S02]  /*32060*/  @!P1 IMAD.MOV.U32 R42, RZ, RZ, R34 ;  /* 0x000000ffff2a9224 */ /* 0x000fe400078e0022 */
[----:B------:R-:W-:Y:S01]  /*32070*/  @!P1 IMAD.MOV.U32 R43, RZ, RZ, R35 ;  /* 0x000000ffff2b9224 */ /* 0x000fe200078e0023 */
[----:B------:R-:W-:Y:S06]  /*32080*/  BRA `(.L_x_3535) ;  /* 0xfffffe0c00587947 */ /* 0x000fec000383ffff */
.L_x_3216:
[----:B0-----:R0:W1:Y:S02]  /*32090*/  SYNCS.PHASECHK.TRANS64.TRYWAIT P4, [R216+URZ+0x38800], R25 ;  /* 0x03880019d80075a7 */ /* 0x001064000808017f */
[----:B-1----:R-:W-:Y:S05]  /*320a0*/  @!P4 NANOSLEEP.SYNCS 0x989680 ;  /* 0x009896800000c95d */ /* 0x002fea0003900000 */
[----:B------:R-:W1:Y:S02]  /*320b0*/  @!P4 SYNCS.PHASECHK.TRANS64 P4, [R216+URZ+0x38800], R25 ;  /* 0x03880019d800c5a7 */ /* 0x000e64000808007f */
[----:B-1----:R-:W-:Y:S05]  /*320c0*/  @!P4 BRA `(.L_x_3216) ;  /* 0xfffffffc00f0c947 */ /* 0x002fea000383ffff */
[----:B------:R-:W-:Y:S05]  /*320d0*/  BRA `(.L_x_3536) ;  /* 0xfffffe0c00d07947 */ /* 0x000fea000383ffff */
.L_x_3226:
[----:B--2---:R2:W3:Y:S02]  /*320e0*/  SYNCS.PHASECHK.TRANS64.TRYWAIT P1, [R4+URZ+0x38830], R14 ;  /* 0x0388300e040075a7 */ /* 0x0044e4000802017f */
[----:B---3--:R-:W-:Y:S05]  /*320f0*/  @!P1 NANOSLEEP.SYNCS 0x989680 ;  /* 0x009896800000995d */ /* 0x008fea0003900000 */
[----:B------:R-:W3:Y:S02]  /*32100*/  @!P1 SYNCS.PHASECHK.TRANS64 P1, [R4+URZ+0x38830], R14 ;  /* 0x0388300e040095a7 */ /* 0x000ee4000802007f */
[----:B---3--:R-:W-:Y:S05]  /*32110*/  @!P1 BRA `(.L_x_3226) ;  /* 0xfffffffc00f09947 */ /* 0x008fea000383ffff */
[----:B------:R-:W-:Y:S05]  /*32120*/  BRA `(.L_x_3225) ;  /* 0xfffffe5000787947 */ /* 0x000fea000383ffff */
.L_x_3232:
[----:B-1----:R1:W2:Y:S02]  /*32130*/  SYNCS.PHASECHK.TRANS64.TRYWAIT P1, [R4+URZ+0x38850], R14 ;  /* 0x0388500e040075a7 */ /* 0x0022a4000802017f */
[----:B--2---:R-:W-:Y:S05]  /*32140*/  @!P1 NANOSLEEP.SYNCS 0x989680 ;  /* 0x009896800000995d */ /* 0x004fea0003900000 */
[----:B------:R-:W2:Y:S02]  /*32150*/  @!P1 SYNCS.PHASECHK.TRANS64 P1, [R4+URZ+0x38850], R14 ;  /* 0x0388500e040095a7 */ /* 0x000ea4000802007f */
[----:B--2---:R-:W-:Y:S05]  /*32160*/  @!P1 BRA `(.L_x_3232) ;  /* 0xfffffffc00f09947 */ /* 0x004fea000383ffff */
[----:B------:R-:W-:Y:S05]  /*32170*/  BRA `(.L_x_3231) ;  /* 0xfffffe74003c7947 */ /* 0x000fea000383ffff */
.L_x_3238:
[----:B-1----:R1:W2:Y:S02]  /*32180*/  SYNCS.PHASECHK.TRANS64.TRYWAIT P1, [R5+URZ+0x38830], R6 ;  /* 0x03883006050075a7 */ /* 0x0022a4000802017f */
[----:B--2---:R-:W-:Y:S05]  /*32190*/  @!P1 NANOSLEEP.SYNCS 0x989680 ;  /* 0x009896800000995d */ /* 0x004fea0003900000 */
[----:B------:R-:W2:Y:S02]  /*321a0*/  @!P1 SYNCS.PHASECHK.TRANS64 P1, [R5+URZ+0x38830], R6 ;  /* 0x03883006050095a7 */ /* 0x000ea4000802007f */
[----:B--2---:R-:W-:Y:S05]  /*321b0*/  @!P1 BRA `(.L_x_3238) ;  /* 0xfffffffc00f09947 */ /* 0x004fea000383ffff */
[----:B------:R-:W-:Y:S05]  /*321c0*/  BRA `(.L_x_3237) ;  /* 0xfffffe7800807947 */ /* 0x000fea000383ffff */
.L_x_3244:
[----:B-1----:R1:W2:Y:S02]  /*321d0*/  SYNCS.PHASECHK.TRANS64.TRYWAIT P1, [R5+URZ+0x38850], R6 ;  /* 0x03885006050075a7 */ /* 0x0022a4000802017f */
[----:B--2---:R-:W-:Y:S05]  /*321e0*/  @!P1 NANOSLEEP.SYNCS 0x989680 ;  /* 0x009896800000995d */ /* 0x004fea0003900000 */
[----:B------:R-:W2:Y:S02]  /*321f0*/  @!P1 SYNCS.PHASECHK.TRANS64 P1, [R5+URZ+0x38850], R6 ;  /* 0x03885006050095a7 */ /* 0x000ea4000802007f */
[----:B--2---:R-:W-:Y:S05]  /*32200*/  @!P1 BRA `(.L_x_3244) ;  /* 0xfffffffc00f09947 */ /* 0x004fea000383ffff */
[----:B------:R-:W-:Y:S05]  /*32210*/  BRA `(.L_x_3243) ;  /* 0xfffffea400447947 */ /* 0x000fea000383ffff */
.L_x_3251:
[----:B-1----:R1:W2:Y:S02]  /*32220*/  SYNCS.PHASECHK.TRANS64.TRYWAIT P1, [R5+URZ+0x38830], R6 ;  /* 0x03883006050075a7 */ /* 0x0022a4000802017f */
[----:B--2---:R-:W-:Y:S05]  /*32230*/  @!P1 NANOSLEEP.SYNCS 0x989680 ;  /* 0x009896800000995d */ /* 0x004fea0003900000 */
[----:B------:R-:W2:Y:S02]  /*32240*/  @!P1 SYNCS.PHASECHK.TRANS64 P1, [R5+URZ+0x38830], R6 ;  /* 0x03883006050095a7 */ /* 0x000ea4000802007f */
[----:B--2---:R-:W-:Y:S05]  /*32250*/  @!P1 BRA `(.L_x_3251) ;  /* 0xfffffffc00f09947 */ /* 0x004fea000383ffff */
[----:B------:R-:W-:Y:S05]  /*32260*/  BRA `(.L_x_3250) ;  /* 0xfffffea8005c7947 */ /* 0x000fea000383ffff */
.L_x_3257:
[----:B-1----:R1:W2:Y:S02]  /*32270*/  SYNCS.PHASECHK.TRANS64.TRYWAIT P1, [R5+URZ+0x38850], R6 ;  /* 0x03885006050075a7 */ /* 0x0022a4000802017f */
[----:B--2---:R-:W-:Y:S05]  /*32280*/  @!P1 NANOSLEEP.SYNCS 0x989680 ;  /* 0x009896800000995d */ /* 0x004fea0003900000 */
[----:B------:R-:W2:Y:S02]  /*32290*/  @!P1 SYNCS.PHASECHK.TRANS64 P1, [R5+URZ+0x38850], R6 ;  /* 0x03885006050095a7 */ /* 0x000ea4000802007f */
[----:B--2---:R-:W-:Y:S05]  /*322a0*/  @!P1 BRA `(.L_x_3257) ;  /* 0xfffffffc00f09947 */ /* 0x004fea000383ffff */
[----:B------:R-:W-:Y:S05]  /*322b0*/  BRA `(.L_x_3256) ;  /* 0xfffffec800907947 */ /* 0x000fea000383ffff */
.L_x_3262:
[----:B-----5:R-:W-:Y:S01]  /*322c0*/  IMAD.MOV.U32 R12, RZ, RZ, R0 ;  /* 0x000000ffff0c7224 */ /* 0x020fe200078e0000 */
[----:B------:R-:W-:Y:S01]  /*322d0*/  MOV R11, 0x1c1f ;  /* 0x00001c1f000b7802 */ /* 0x000fe20000000f00 */
[----:B------:R-:W-:Y:S01]  /*322e0*/  IMAD.MOV.U32 R15, RZ, RZ, -0x1 ;  /* 0xffffffffff0f7424 */ /* 0x000fe200078e00ff */
[----:B0-----:R-:W-:Y:S02]  /*322f0*/  LOP3.LUT R2, R0, 0x2, RZ, 0x3c, !PT ;  /* 0x0000000200027812 */ /* 0x001fe400078e3cff */
[----:B------:R-:W-:-:S07]  /*32300*/  SEL R208, R6, R147, P0 ;  /* 0x0000009306d07207 */ /* 0x000fce0000000000 */
[----:B------:R-:W-:Y:S05]  /*32310*/  WARPSYNC.COLLECTIVE R15, `(.L_x_3537) ;  /* 0x000000000f087348 */ /* 0x000fea0003c00000 */
[----:B------:R0:W1:Y:S02]  /*32320*/  SHFL.IDX P6, R14, R13, R12, R11 ;  /* 0x0000000c0d0e7389 */ /* 0x00006400000c000b */
[----:B01----:R-:W-:Y:S01]  /*32330*/  ENDCOLLECTIVE ;  /* 0x000000000000791b */ /* 0x003fe20003800000 */
.L_x_3537:
        /* <DEDUP_REMOVED lines=18> */
.L_x_3538:
        /* <DEDUP_REMOVED lines=19> */
.L_x_3539:
[----:B------:R-:W-:Y:S02]  /*32590*/  SEL R36, R80, R81, P0 ;  /* 0x0000005150247207 */ /* 0x000fe40000000000 */
[----:B------:R-:W-:Y:S02]  /*325a0*/  SEL R84, R85, R84, P0 ;  /* 0x0000005455547207 */ /* 0x000fe40000000000 */
[----:B------:R-:W-:Y:S02]  /*325b0*/  SEL R80, R81, R80, P0 ;  /* 0x0000005051507207 */ /* 0x000fe40000000000 */
[----:B------:R-:W-:Y:S02]  /*325c0*/  SEL R47, R92, R93, P0 ;  /* 0x0000005d5c2f7207 */ /* 0x000fe40000000000 */
[----:B------:R-:W-:Y:S02]  /*325d0*/  SEL R46, R88, R89, P0 ;  /* 0x00000059582e7207 */ /* 0x000fe40000000000 */
[----:B------:R-:W-:-:S02]  /*325e0*/  SEL R92, R93, R92, P0 ;  /* 0x0000005c5d5c7207 */ /* 0x000fc40000000000 */
[----:B------:R-:W-:Y:S02]  /*325f0*/  SEL R88, R89, R88, P0 ;  /* 0x0000005859587207 */ /* 0x000fe40000000000 */
        /* <DEDUP_REMOVED lines=10> */
.L_x_3540:
        /* <DEDUP_REMOVED lines=19> */
.L_x_3541:
        /* <DEDUP_REMOVED lines=18> */
.L_x_3542:
        /* <DEDUP_REMOVED lines=18> */
.L_x_3543:
        /* <DEDUP_REMOVED lines=18> */
.L_x_3544:
        /* <DEDUP_REMOVED lines=19> */
.L_x_3545:
        /* <DEDUP_REMOVED lines=18> */
.L_x_3546:
        /* <DEDUP_REMOVED lines=13> */
[----:B------:R-:W-:-:S02]  /*32e50*/  SEL R205, R6, R3, P0 ;  /* 0x0000000306cd7207 */ /* 0x000fc40000000000 */
[----:B------:R-:W-:-:S07]  /*32e60*/  MOV R20, R14 ;  /* 0x0000000e00147202 */ /* 0x000fce0000000f00 */
[----:B------:R-:W-:Y:S05]  /*32e70*/  WARPSYNC.COLLECTIVE R15, `(.L_x_3547) ;  /* 0x000000000f087348 */ /* 0x000fea0003c00000 */
[----:B------:R0:W1:Y:S02]  /*32e80*/  SHFL.IDX P6, R14, R13, R12, R11 ;  /* 0x0000000c0d0e7389 */ /* 0x00006400000c000b */
[----:B01----:R-:W-:Y:S01]  /*32e90*/  ENDCOLLECTIVE ;  /* 0x000000000000791b */ /* 0x003fe20003800000 */
.L_x_3547:
[----:B------:R-:W-:Y:S02]  /*32ea0*/  SEL R202, R8, R9, P0 ;  /* 0x0000000908ca7207 */ /* 0x000fe40000000000 */
[----:B------:R-:W-:Y:S02]  /*32eb0*/  SEL R203, R9, R8, P0 ;  /* 0x0000000809cb7207 */ /* 0x000fe40000000000 */
[----:B------:R-:W-:Y:S02]  /*32ec0*/  SEL R200, R7, R10, P0 ;  /* 0x0000000a07c87207 */ /* 0x000fe40000000000 */
[----:B------:R-:W-:Y:S01]  /*32ed0*/  SEL R201, R10, R7, P0 ;  /* 0x000000070ac97207 */ /* 0x000fe20000000000 */
[----:B------:R-:W-:Y:S02]  /*32ee0*/  IMAD.MOV.U32 R13, RZ, RZ, R40 ;  /* 0x000000ffff0d7224 */ /* 0x000fe400078e0028 */
[----:B------:R-:W-:-:S07]  /*32ef0*/  IMAD.MOV.U32 R25, RZ, RZ, R14 ;  /* 0x000000ffff197224 */ /* 0x000fce00078e000e */
[----:B------:R-:W-:Y:S05]  /*32f00*/  WARPSYNC.COLLECTIVE R15, `(.L_x_3548) ;  /* 0x000000000f087348 */ /* 0x000fea0003c00000 */
[----:B------:R0:W1:Y:S02]  /*32f10*/  SHFL.IDX P6, R14, R13, R12, R11 ;  /* 0x0000000c0d0e7389 */ /* 0x00006400000c000b */
[----:B01----:R-:W-:Y:S01]  /*32f20*/  ENDCOLLECTIVE ;  /* 0x000000000000791b */ /* 0x003fe20003800000 */
.L_x_3548:
        /* <DEDUP_REMOVED lines=8> */
.L_x_3549:
[----:B------:R-:W-:Y:S02]  /*32fb0*/  SEL R198, R20, R24, P0 ;  /* 0x0000001814c67207 */ /* 0x000fe40000000000 */
[----:B------:R-:W-:Y:S01]  /*32fc0*/  SEL R199, R24, R20, P0 ;  /* 0x0000001418c77207 */ /* 0x000fe20000000000 */
[----:B------:R-:W-:Y:S01]  /*32fd0*/  IMAD.MOV.U32 R13, RZ, RZ, R32 ;  /* 0x000000ffff0d7224 */ /* 0x000fe200078e0020 */
[----:B------:R-:W-:-:S07]  /*32fe0*/  MOV R43, R14 ;  /* 0x0000000e002b7202 */ /* 0x000fce0000000f00 */
[----:B------:R-:W-:Y:S05]  /*32ff0*/  WARPSYNC.COLLECTIVE R15, `(.L_x_3550) ;  /* 0x000000000f087348 */ /* 0x000fea0003c00000 */
[----:B------:R0:W1:Y:S02]  /*33000*/  SHFL.IDX P6, R14, R13, R12, R11 ;  /* 0x0000000c0d0e7389 */ /* 0x00006400000c000b */
[----:B01----:R-:W-:Y:S01]  /*33010*/  ENDCOLLECTIVE ;  /* 0x000000000000791b */ /* 0x003fe20003800000 */
.L_x_3550:
[----:B------:R-:W-:Y:S02]  /*33020*/  IMAD.MOV.U32 R13, RZ, RZ, R52 ;  /* 0x000000ffff0d7224 */ /* 0x000fe400078e0034 */
[----:B------:R-:W-:Y:S02]  /*33030*/  IMAD.MOV.U32 R12, RZ, RZ, R2 ;  /* 0x000000ffff0c7224 */ /* 0x000fe400078e0002 */
[----:B------:R-:W-:-:S07]  /*33040*/  IMAD.MOV.U32 R32, RZ, RZ, R14 ;  /* 0x000000ffff207224 */ /* 0x000fce00078e000e */
[----:B------:R-:W-:Y:S05]  /*33050*/  WARPSYNC.COLLECTIVE R15, `(.L_x_3551) ;  /* 0x000000000f087348 */ /* 0x000fea0003c00000 */
[----:B------:R0:W1:Y:S02]  /*33060*/  SHFL.IDX P6, R14, R13, R12, R11 ;  /* 0x0000000c0d0e7389 */ /* 0x00006400000c000b */
[----:B01----:R-:W-:Y:S01]  /*33070*/  ENDCOLLECTIVE ;  /* 0x000000000000791b */ /* 0x003fe20003800000 */
.L_x_3551:
[----:B------:R-:W-:Y:S02]  /*33080*/  IMAD.MOV.U32 R13, RZ, RZ, R48 ;  /* 0x000000ffff0d7224 */ /* 0x000fe400078e0030 */
[----:B------:R-:W-:-:S07]  /*33090*/  IMAD.MOV.U32 R52, RZ, RZ, R14 ;  /* 0x000000ffff347224 */ /* 0x000fce00078e000e */
[----:B------:R-:W-:Y:S05]  /*330a0*/  WARPSYNC.COLLECTIVE R15, `(.L_x_3552) ;  /* 0x000000000f087348 */ /* 0x000fea0003c00000 */
[----:B------:R0:W1:Y:S02]  /*330b0*/  SHFL.IDX P6, R14, R13, R12, R11 ;  /* 0x0000000c0d0e7389 */ /* 0x00006400000c000b */
[----:B01----:R-:W-:Y:S01]  /*330c0*/  ENDCOLLECTIVE ;  /* 0x000000000000791b */ /* 0x003fe20003800000 */
.L_x_3552:
        /* <DEDUP_REMOVED lines=8> */
.L_x_3553:
[----:B------:R-:W-:Y:S02]  /*33150*/  SEL R194, R32, R48, P0 ;  /* 0x0000003020c27207 */ /* 0x000fe40000000000 */
[----:B------:R-:W-:Y:S01]  /*33160*/  SEL R195, R48, R32, P0 ;  /* 0x0000002030c37207 */ /* 0x000fe20000000000 */
[----:B------:R-:W-:Y:S02]  /*33170*/  IMAD.MOV.U32 R13, RZ, RZ, R31 ;  /* 0x000000ffff0d7224 */ /* 0x000fe400078e001f */
[----:B------:R-:W-:-:S07]  /*33180*/  IMAD.MOV.U32 R42, RZ, RZ, R14 ;  /* 0x000000ffff2a7224 */ /* 0x000fce00078e000e */
[----:B------:R-:W-:Y:S05]  /*33190*/  WARPSYNC.COLLECTIVE R15, `(.L_x_3554) ;  /* 0x000000000f087348 */ /* 0x000fea0003c00000 */
[----:B------:R0:W1:Y:S02]  /*331a0*/  SHFL.IDX P6, R14, R13, R12, R11 ;  /* 0x0000000c0d0e7389 */ /* 0x00006400000c000b */
[----:B01----:R-:W-:Y:S01]  /*331b0*/  ENDCOLLECTIVE ;  /* 0x000000000000791b */ /* 0x003fe20003800000 */
.L_x_3554:
[----:B------:R-:W-:Y:S02]  /*331c0*/  IMAD.MOV.U32 R13, RZ, RZ, R60 ;  /* 0x000000ffff0d7224 */ /* 0x000fe400078e003c */
[----:B------:R-:W-:Y:S02]  /*331d0*/  IMAD.MOV.U32 R12, RZ, RZ, R2 ;  /* 0x000000ffff0c7224 */ /* 0x000fe400078e0002 */
[----:B------:R-:W-:-:S07]  /*331e0*/  IMAD.MOV.U32 R31, RZ, RZ, R14 ;  /* 0x000000ffff1f7224 */ /* 0x000fce00078e000e */
[----:B------:R-:W-:Y:S05]  /*331f0*/  WARPSYNC.COLLECTIVE R15, `(.L_x_3555) ;  /* 0x000000000f087348 */ /* 0x000fea0003c00000 */
[----:B------:R0:W1:Y:S02]  /*33200*/  SHFL.IDX P6, R14, R13, R12, R11 ;  /* 0x0000000c0d0e7389 */ /* 0x00006400000c000b */
[----:B01----:R-:W-:Y:S01]  /*33210*/  ENDCOLLECTIVE ;  /* 0x000000000000791b */ /* 0x003fe20003800000 */
.L_x_3555:
[----:B------:R-:W-:Y:S01]  /*33220*/  MOV R13, R30 ;  /* 0x0000001e000d7202 */ /* 0x000fe20000000f00 */
[----:B------:R-:W-:-:S07]  /*33230*/  IMAD.MOV.U32 R60, RZ, RZ, R14 ;  /* 0x000000ffff3c7224 */ /* 0x000fce00078e000e */
[----:B------:R-:W-:Y:S05]  /*33240*/  WARPSYNC.COLLECTIVE R15, `(.L_x_3556) ;  /* 0x000000000f087348 */ /* 0x000fea0003c00000 */
[----:B------:R0:W1:Y:S02]  /*33250*/  SHFL.IDX P6, R14, R13, R12, R11 ;  /* 0x0000000c0d0e7389 */ /* 0x00006400000c000b */
[----:B01----:R-:W-:Y:S01]  /*33260*/  ENDCOLLECTIVE ;  /* 0x000000000000791b */ /* 0x003fe20003800000 */
.L_x_3556:
        /* <DEDUP_REMOVED lines=8> */
.L_x_3557:
[----:B------:R-:W-:Y:S02]  /*332f0*/  SEL R190, R31, R30, P0 ;  /* 0x0000001e1fbe7207 */ /* 0x000fe40000000000 */
[----:B------:R-:W-:Y:S01]  /*33300*/  SEL R191, R30, R31, P0 ;  /* 0x0000001f1ebf7207 */ /* 0x000fe20000000000 */
[----:B------:R-:W-:Y:S02]  /*33310*/  IMAD.MOV.U32 R13, RZ, RZ, R29 ;  /* 0x000000ffff0d7224 */ /* 0x000fe400078e001d */
[----:B------:R-:W-:-:S07]  /*33320*/  IMAD.MOV.U32 R41, RZ, RZ, R14 ;  /* 0x000000ffff297224 */ /* 0x000fce00078e000e */
[----:B------:R-:W-:Y:S05]  /*33330*/  WARPSYNC.COLLECTIVE R15, `(.L_x_3558) ;  /* 0x000000000f087348 */ /* 0x000fea0003c00000 */
[----:B------:R0:W1:Y:S02]  /*33340*/  SHFL.IDX P6, R14, R13, R12, R11 ;  /* 0x0000000c0d0e7389 */ /* 0x00006400000c000b */
[----:B01----:R-:W-:Y:S01]  /*33350*/  ENDCOLLECTIVE ;  /* 0x000000000000791b */ /* 0x003fe20003800000 */
.L_x_3558:
[----:B------:R-:W-:Y:S01]  /*33360*/  IMAD.MOV.U32 R13, RZ, RZ, R68 ;  /* 0x000000ffff0d7224 */ /* 0x000fe200078e0044 */
[----:B------:R-:W-:Y:S01]  /*33370*/  MOV R12, R2 ;  /* 0x00000002000c7202 */ /* 0x000fe20000000f00 */
[----:B------:R-:W-:-:S07]  /*33380*/  IMAD.MOV.U32 R29, RZ, RZ, R14 ;  /* 0x000000ffff1d7224 */ /* 0x000fce00078e000e */
[----:B------:R-:W-:Y:S05]  /*33390*/  WARPSYNC.COLLECTIVE R15, `(.L_x_3559) ;  /* 0x000000000f087348 */ /* 0x000fea0003c00000 */
[----:B------:R0:W1:Y:S02]  /*333a0*/  SHFL.IDX P6, R14, R13, R12, R11 ;  /* 0x0000000c0d0e7389 */ /* 0x00006400000c000b */
[----:B01----:R-:W-:Y:S01]  /*333b0*/  ENDCOLLECTIVE ;  /* 0x000000000000791b */ /* 0x003fe20003800000 */
.L_x_3559:
[----:B------:R-:W-:Y:S02]  /*333c0*/  IMAD.MOV.U32 R13, RZ, RZ, R28 ;  /* 0x000000ffff0d7224 */ /* 0x000fe400078e001c */
[----:B------:R-:W-:-:S07]  /*333d0*/  IMAD.MOV.U32 R68, RZ, RZ, R14 ;  /* 0x000000ffff447224 */ /* 0x000fce00078e000e */
[----:B------:R-:W-:Y:S05]  /*333e0*/  WARPSYNC.COLLECTIVE R15, `(.L_x_3560) ;  /* 0x000000000f087348 */ /* 0x000fea0003c00000 */
[----:B------:R0:W1:Y:S02]  /*333f0*/  SHFL.IDX P6, R14, R13, R12, R11 ;  /* 0x0000000c0d0e7389 */ /* 0x00006400000c000b */
[----:B01----:R-:W-:Y:S01]  /*33400*/  ENDCOLLECTIVE ;  /* 0x000000000000791b */ /* 0x003fe20003800000 */
.L_x_3560:
        /* <DEDUP_REMOVED lines=8> */
.L_x_3561:
[----:B------:R-:W-:Y:S02]  /*33490*/  SEL R187, R29, R28, P0 ;  /* 0x0000001c1dbb7207 */ /* 0x000fe40000000000 */
[----:B------:R-:W-:Y:S01]  /*334a0*/  SEL R186, R28, R29, P0 ;  /* 0x0000001d1cba7207 */ /* 0x000fe20000000000 */
[----:B------:R-:W-:Y:S02]  /*334b0*/  IMAD.MOV.U32 R13, RZ, RZ, R27 ;  /* 0x000000ffff0d7224 */ /* 0x000fe400078e001b */
[----:B------:R-:W-:-:S07]  /*334c0*/  IMAD.MOV.U32 R37, RZ, RZ, R14 ;  /* 0x000000ffff257224 */ /* 0x000fce00078e000e */
[----:B------:R-:W-:Y:S05]  /*334d0*/  WARPSYNC.COLLECTIVE R15, `(.L_x_3562) ;  /* 0x000000000f087348 */ /* 0x000fea0003c00000 */
[----:B------:R0:W1:Y:S02]  /*334e0*/  SHFL.IDX P6, R14, R13, R12, R11 ;  /* 0x0000000c0d0e7389 */ /* 0x00006400000c000b */
[----:B01----:R-:W-:Y:S01]  /*334f0*/  ENDCOLLECTIVE ;  /* 0x000000000000791b */ /* 0x003fe20003800000 */
.L_x_3562:
[----:B------:R-:W-:Y:S02]  /*33500*/  IMAD.MOV.U32 R13, RZ, RZ, R76 ;  /* 0x000000ffff0d7224 */ /* 0x000fe400078e004c */
[----:B------:R-:W-:Y:S01]  /*33510*/  IMAD.MOV.U32 R12, RZ, RZ, R2 ;  /* 0x000000ffff0c7224 */ /* 0x000fe200078e0002 */
[----:B------:R-:W-:-:S07]  /*33520*/  MOV R27, R14 ;  /* 0x0000000e001b7202 */ /* 0x000fce0000000f00 */
[----:B------:R-:W-:Y:S05]  /*33530*/  WARPSYNC.COLLECTIVE R15, `(.L_x_3563) ;  /* 0x000000000f087348 */ /* 0x000fea0003c00000 */
[----:B------:R0:W1:Y:S02]  /*33540*/  SHFL.IDX P6, R14, R13, R12, R11 ;  /* 0x0000000c0d0e7389 */ /* 0x00006400000c000b */
[----:B01----:R-:W-:Y:S01]  /*33550*/  ENDCOLLECTIVE ;  /* 0x000000000000791b */ /* 0x003fe20003800000 */
.L_x_3563:
[----:B------:R-:W-:Y:S02]  /*33560*/  IMAD.MOV.U32 R13, RZ, RZ, R26 ;  /* 0x000000ffff0d7224 */ /* 0x000fe400078e001a */
[----:B------:R-:W-:-:S07]  /*33570*/  IMAD.MOV.U32 R76, RZ, RZ, R14 ;  /* 0x000000ffff4c7224 */ /* 0x000fce00078e000e */
[----:B------:R-:W-:Y:S05]  /*33580*/  WARPSYNC.COLLECTIVE R15, `(.L_x_3564) ;  /* 0x000000000f087348 */ /* 0x000fea0003c00000 */
[----:B------:R0:W1:Y:S02]  /*33590*/  SHFL.IDX P6, R14, R13, R12, R11 ;  /* 0x0000000c0d0e7389 */ /* 0x00006400000c000b */
[----:B01----:R-:W-:Y:S01]  /*335a0*/  ENDCOLLECTIVE ;  /* 0x000000000000791b */ /* 0x003fe20003800000 */
.L_x_3564:
        /* <DEDUP_REMOVED lines=8> */
.L_x_3565:
[----:B------:R-:W-:Y:S02]  /*33630*/  SEL R183, R27, R26, P0 ;  /* 0x0000001a1bb77207 */ /* 0x000fe40000000000 */
[----:B------:R-:W-:Y:S01]  /*33640*/  SEL R182, R26, R27, P0 ;  /* 0x0000001b1ab67207 */ /* 0x000fe20000000000 */
[----:B------:R-:W-:Y:S01]  /*33650*/  IMAD.MOV.U32 R13, RZ, RZ, R36 ;  /* 0x000000ffff0d7224 */ /* 0x000fe200078e0024 */
[----:B------:R-:W-:-:S07]  /*33660*/  MOV R45, R14 ;  /* 0x0000000e002d7202 */ /* 0x000fce0000000f00 */
[----:B------:R-:W-:Y:S05]  /*33670*/  WARPSYNC.COLLECTIVE R15, `(.L_x_3566) ;  /* 0x000000000f087348 */ /* 0x000fea0003c00000 */
[----:B------:R0:W1:Y:S02]  /*33680*/  SHFL.IDX P6, R14, R13, R12, R11 ;  /* 0x0000000c0d0e7389 */ /* 0x00006400000c000b */
[----:B01----:R-:W-:Y:S01]  /*33690*/  ENDCOLLECTIVE ;  /* 0x000000000000791b */ /* 0x003fe20003800000 */
.L_x_3566:
[----:B------:R-:W-:Y:S02]  /*336a0*/  IMAD.MOV.U32 R13, RZ, RZ, R84 ;  /* 0x000000ffff0d7224 */ /* 0x000fe400078e0054 */
[----:B------:R-:W-:Y:S02]  /*336b0*/  IMAD.MOV.U32 R12, RZ, RZ, R2 ;  /* 0x000000ffff0c7224 */ /* 0x000fe400078e0002 */
[----:B------:R-:W-:-:S07]  /*336c0*/  IMAD.MOV.U32 R36, RZ, RZ, R14 ;  /* 0x000000ffff247224 */ /* 0x000fce00078e000e */
[----:B------:R-:W-:Y:S05]  /*336d0*/  WARPSYNC.COLLECTIVE R15, `(.L_x_3567) ;  /* 0x000000000f087348 */ /* 0x000fea0003c00000 */
[----:B------:R0:W1:Y:S02]  /*336e0*/  SHFL.IDX P6, R14, R13, R12, R11 ;  /* 0x0000000c0d0e7389 */ /* 0x00006400000c000b */
[----:B01----:R-:W-:Y:S01]  /*336f0*/  ENDCOLLECTIVE ;  /* 0x000000000000791b */ /* 0x003fe20003800000 */
.L_x_3567:
[----:B------:R-:W-:Y:S02]  /*33700*/  IMAD.MOV.U32 R13, RZ, RZ, R80 ;  /* 0x000000ffff0d7224 */ /* 0x000fe400078e0050 */
[----:B------:R-:W-:-:S07]  /*33710*/  IMAD.MOV.U32 R84, RZ, RZ, R14 ;  /* 0x000000ffff547224 */ /* 0x000fce00078e000e */
[----:B------:R-:W-:Y:S05]  /*33720*/  WARPSYNC.COLLECTIVE R15, `(.L_x_3568) ;  /* 0x000000000f087348 */ /* 0x000fea0003c00000 */
[----:B------:R0:W1:Y:S02]  /*33730*/  SHFL.IDX P6, R14, R13, R12, R11 ;  /* 0x0000000c0d0e7389 */ /* 0x00006400000c000b */
[----:B01----:R-:W-:Y:S01]  /*33740*/  ENDCOLLECTIVE ;  /* 0x000000000000791b */ /* 0x003fe20003800000 */
.L_x_3568:
        /* <DEDUP_REMOVED lines=8> */
.L_x_3569:
[----:B------:R-:W-:Y:S02]  /*337d0*/  SEL R179, R36, R80, P0 ;  /* 0x0000005024b37207 */ /* 0x000fe40000000000 */
[----:B------:R-:W-:Y:S01]  /*337e0*/  SEL R178, R80, R36, P0 ;  /* 0x0000002450b27207 */ /* 0x000fe20000000000 */
[----:B------:R-:W-:Y:S02]  /*337f0*/  IMAD.MOV.U32 R13, RZ, RZ, R46 ;  /* 0x000000ffff0d7224 */ /* 0x000fe400078e002e */
[----:B------:R-:W-:-:S07]  /*33800*/  IMAD.MOV.U32 R47, RZ, RZ, R14 ;  /* 0x000000ffff2f7224 */ /* 0x000fce00078e000e */
[----:B------:R-:W-:Y:S05]  /*33810*/  WARPSYNC.COLLECTIVE R15, `(.L_x_3570) ;  /* 0x000000000f087348 */ /* 0x000fea0003c00000 */
[----:B------:R0:W1:Y:S02]  /*33820*/  SHFL.IDX P6, R14, R13, R12, R11 ;  /* 0x0000000c0d0e7389 */ /* 0x00006400000c000b */
[----:B01----:R-:W-:Y:S01]  /*33830*/  ENDCOLLECTIVE ;  /* 0x000000000000791b */ /* 0x003fe20003800000 */
.L_x_3570:
[----:B------:R-:W-:Y:S02]  /*33840*/  IMAD.MOV.U32 R13, RZ, RZ, R92 ;  /* 0x000000ffff0d7224 */ /* 0x000fe400078e005c */
[----:B------:R-:W-:Y:S02]  /*33850*/  IMAD.MOV.U32 R12, RZ, RZ, R2 ;  /* 0x000000ffff0c7224 */ /* 0x000fe400078e0002 */
[----:B------:R-:W-:-:S07]  /*33860*/  IMAD.MOV.U32 R46, RZ, RZ, R14 ;  /* 0x000000ffff2e7224 */ /* 0x000fce00078e000e */
[----:B------:R-:W-:Y:S05]  /*33870*/  WARPSYNC.COLLECTIVE R15, `(.L_x_3571) ;  /* 0x000000000f087348 */ /* 0x000fea0003c00000 */
[----:B------:R0:W1:Y:S02]  /*33880*/  SHFL.IDX P6, R14, R13, R12, R11 ;  /* 0x0000000c0d0e7389 */ /* 0x00006400000c000b */
[----:B01----:R-:W-:Y:S01]  /*33890*/  ENDCOLLECTIVE ;  /* 0x000000000000791b */ /* 0x003fe20003800000 */
.L_x_3571:
[----:B------:R-:W-:Y:S01]  /*338a0*/  MOV R13, R88 ;  /* 0x00000058000d7202 */ /* 0x000fe20000000f00 */
[----:B------:R-:W-:-:S07]  /*338b0*/  IMAD.MOV.U32 R92, RZ, RZ, R14 ;  /* 0x000000ffff5c7224 */ /* 0x000fce00078e000e */
[----:B------:R-:W-:Y:S05]  /*338c0*/  WARPSYNC.COLLECTIVE R15, `(.L_x_3572) ;  /* 0x000000000f087348 */ /* 0x000fea0003c00000 */
[----:B------:R0:W1:Y:S02]  /*338d0*/  SHFL.IDX P6, R14, R13, R12, R11 ;  /* 0x0000000c0d0e7389 */ /* 0x00006400000c000b */
[----:B01----:R-:W-:Y:S01]  /*338e0*/  ENDCOLLECTIVE ;  /* 0x000000000000791b */ /* 0x003fe20003800000 */
.L_x_3572:
        /* <DEDUP_REMOVED lines=8> */
.L_x_3573:
[----:B------:R-:W-:Y:S02]  /*33970*/  SEL R175, R46, R88, P0 ;  /* 0x000000582eaf7207 */ /* 0x000fe40000000000 */
[----:B------:R-:W-:Y:S01]  /*33980*/  SEL R174, R88, R46, P0 ;  /* 0x0000002e58ae7207 */ /* 0x000fe20000000000 */
[----:B------:R-:W-:Y:S02]  /*33990*/  IMAD.MOV.U32 R13, RZ, RZ, R49 ;  /* 0x000000ffff0d7224 */ /* 0x000fe400078e0031 */
[----:B------:R-:W-:-:S07]  /*339a0*/  IMAD.MOV.U32 R50, RZ, RZ, R14 ;  /* 0x000000ffff327224 */ /* 0x000fce00078e000e */
[----:B------:R-:W-:Y:S05]  /*339b0*/  WARPSYNC.COLLECTIVE R15, `(.L_x_3574) ;  /* 0x000000000f087348 */ /* 0x000fea0003c00000 */
[----:B------:R0:W1:Y:S02]  /*339c0*/  SHFL.IDX P6, R14, R13, R12, R11 ;  /* 0x0000000c0d0e7389 */ /* 0x00006400000c000b */
[----:B01----:R-:W-:Y:S01]  /*339d0*/  ENDCOLLECTIVE ;  /* 0x000000000000791b */ /* 0x003fe20003800000 */
.L_x_3574:
[----:B------:R-:W-:Y:S01]  /*339e0*/  IMAD.MOV.U32 R13, RZ, RZ, R100 ;  /* 0x000000ffff0d7224 */ /* 0x000fe200078e0064 */
[----:B------:R-:W-:Y:S01]  /*339f0*/  MOV R12, R2 ;  /* 0x00000002000c7202 */ /* 0x000fe20000000f00 */
[----:B------:R-:W-:-:S07]  /*33a00*/  IMAD.MOV.U32 R49, RZ, RZ, R14 ;  /* 0x000000ffff317224 */ /* 0x000fce00078e000e */
[----:B------:R-:W-:Y:S05]  /*33a10*/  WARPSYNC.COLLECTIVE R15, `(.L_x_3575) ;  /* 0x000000000f087348 */ /* 0x000fea0003c00000 */
[----:B------:R0:W1:Y:S02]  /*33a20*/  SHFL.IDX P6, R14, R13, R12, R11 ;  /* 0x0000000c0d0e7389 */ /* 0x00006400000c000b */
[----:B01----:R-:W-:Y:S01]  /*33a30*/  ENDCOLLECTIVE ;  /* 0x000000000000791b */ /* 0x003fe20003800000 */
.L_x_3575:
[----:B------:R-:W-:Y:S02]  /*33a40*/  IMAD.MOV.U32 R13, RZ, RZ, R96 ;  /* 0x000000ffff0d7224 */ /* 0x000fe400078e0060 */
[----:B------:R-:W-:-:S07]  /*33a50*/  IMAD.MOV.U32 R100, RZ, RZ, R14 ;  /* 0x000000ffff647224 */ /* 0x000fce00078e000e */
[----:B------:R-:W-:Y:S05]  /*33a60*/  WARPSYNC.COLLECTIVE R15, `(.L_x_3576) ;  /* 0x000000000f087348 */ /* 0x000fea0003c00000 */
[----:B------:R0:W1:Y:S02]  /*33a70*/  SHFL.IDX P6, R14, R13, R12, R11 ;  /* 0x0000000c0d0e7389 */ /* 0x00006400000c000b */
[----:B01----:R-:W-:Y:S01]  /*33a80*/  ENDCOLLECTIVE ;  /* 0x000000000000791b */ /* 0x003fe20003800000 */
.L_x_3576:
        /* <DEDUP_REMOVED lines=8> */
.L_x_3577:
[----:B------:R-:W-:Y:S02]  /*33b10*/  SEL R171, R49, R96, P0 ;  /* 0x0000006031ab7207 */ /* 0x000fe40000000000 */
[----:B------:R-:W-:Y:S01]  /*33b20*/  SEL R170, R96, R49, P0 ;  /* 0x0000003160aa7207 */ /* 0x000fe20000000000 */
[----:B------:R-:W-:Y:S02]  /*33b30*/  IMAD.MOV.U32 R13, RZ, RZ, R51 ;  /* 0x000000ffff0d7224 */ /* 0x000fe400078e0033 */
[----:B------:R-:W-:-:S07]  /*33b40*/  IMAD.MOV.U32 R53, RZ, RZ, R14 ;  /* 0x000000ffff357224 */ /* 0x000fce00078e000e */
[----:B------:R-:W-:Y:S05]  /*33b50*/  WARPSYNC.COLLECTIVE R15, `(.L_x_3578) ;  /* 0x000000000f087348 */ /* 0x000fea0003c00000 */
[----:B------:R0:W1:Y:S02]  /*33b60*/  SHFL.IDX P6, R14, R13, R12, R11 ;  /* 0x0000000c0d0e7389 */ /* 0x00006400000c000b */
[----:B01----:R-:W-:Y:S01]  /*33b70*/  ENDCOLLECTIVE ;  /* 0x000000000000791b */ /* 0x003fe20003800000 */
.L_x_3578:
[----:B------:R-:W-:Y:S02]  /*33b80*/  IMAD.MOV.U32 R13, RZ, RZ, R108 ;  /* 0x000000ffff0d7224 */ /* 0x000fe400078e006c */
[----:B------:R-:W-:Y:S01]  /*33b90*/  IMAD.MOV.U32 R12, RZ, RZ, R2 ;  /* 0x000000ffff0c7224 */ /* 0x000fe200078e0002 */
[----:B------:R-:W-:-:S07]  /*33ba0*/  MOV R51, R14 ;  /* 0x0000000e00337202 */ /* 0x000fce0000000f00 */
[----:B------:R-:W-:Y:S05]  /*33bb0*/  WARPSYNC.COLLECTIVE R15, `(.L_x_3579) ;  /* 0x000000000f087348 */ /* 0x000fea0003c00000 */
[----:B------:R0:W1:Y:S02]  /*33bc0*/  SHFL.IDX P6, R14, R13, R12, R11 ;  /* 0x0000000c0d0e7389 */ /* 0x00006400000c000b */
[----:B01----:R-:W-:Y:S01]  /*33bd0*/  ENDCOLLECTIVE ;  /* 0x000000000000791b */ /* 0x003fe20003800000 */
.L_x_3579:
[----:B------:R-:W-:Y:S02]  /*33be0*/  IMAD.MOV.U32 R13, RZ, RZ, R104 ;  /* 0x000000ffff0d7224 */ /* 0x000fe400078e0068 */
[----:B------:R-:W-:-:S07]  /*33bf0*/  IMAD.MOV.U32 R108, RZ, RZ, R14 ;  /* 0x000000ffff6c7224 */ /* 0x000fce00078e000e */
[----:B------:R-:W-:Y:S05]  /*33c00*/  WARPSYNC.COLLECTIVE R15, `(.L_x_3580) ;  /* 0x000000000f087348 */ /* 0x000fea0003c00000 */
[----:B------:R0:W1:Y:S02]  /*33c10*/  SHFL.IDX P6, R14, R13, R12, R11 ;  /* 0x0000000c0d0e7389 */ /* 0x00006400000c000b */
[----:B01----:R-:W-:Y:S01]  /*33c20*/  ENDCOLLECTIVE ;  /* 0x000000000000791b */ /* 0x003fe20003800000 */
.L_x_3580:
        /* <DEDUP_REMOVED lines=8> */
.L_x_3581:
[----:B------:R-:W-:Y:S02]  /*33cb0*/  SEL R147, R51, R104, P0 ;  /* 0x0000006833937207 */ /* 0x000fe40000000000 */
[----:B------:R-:W-:Y:S01]  /*33cc0*/  SEL R104, R104, R51, P0 ;  /* 0x0000003368687207 */ /* 0x000fe20000000000 */
[----:B------:R-:W-:Y:S01]  /*33cd0*/  IMAD.MOV.U32 R13, RZ, RZ, R54 ;  /* 0x000000ffff0d7224 */ /* 0x000fe200078e0036 */
[----:B------:R-:W-:-:S07]  /*33ce0*/  MOV R55, R14 ;  /* 0x0000000e00377202 */ /* 0x000fce0000000f00 */
[----:B------:R-:W-:Y:S05]  /*33cf0*/  WARPSYNC.COLLECTIVE R15, `(.L_x_3582) ;  /* 0x000000000f087348 */ /* 0x000fea0003c00000 */
[----:B------:R0:W1:Y:S02]  /*33d00*/  SHFL.IDX P6, R14, R13, R12, R11 ;  /* 0x0000000c0d0e7389 */ /* 0x00006400000c000b */
[----:B01----:R-:W-:Y:S01]  /*33d10*/  ENDCOLLECTIVE ;  /* 0x000000000000791b */ /* 0x003fe20003800000 */
.L_x_3582:
[----:B------:R-:W-:Y:S02]  /*33d20*/  IMAD.MOV.U32 R13, RZ, RZ, R116 ;  /* 0x000000ffff0d7224 */ /* 0x000fe400078e0074 */
[----:B------:R-:W-:Y:S02]  /*33d30*/  IMAD.MOV.U32 R12, RZ, RZ, R2 ;  /* 0x000000ffff0c7224 */ /* 0x000fe400078e0002 */
[----:B------:R-:W-:-:S07]  /*33d40*/  IMAD.MOV.U32 R54, RZ, RZ, R14 ;  /* 0x000000ffff367224 */ /* 0x000fce00078e000e */
[----:B------:R-:W-:Y:S05]  /*33d50*/  WARPSYNC.COLLECTIVE R15, `(.L_x_3583) ;  /* 0x000000000f087348 */ /* 0x000fea0003c00000 */
[----:B------:R0:W1:Y:S02]  /*33d60*/  SHFL.IDX P6, R14, R13, R12, R11 ;  /* 0x0000000c0d0e7389 */ /* 0x00006400000c000b */
[----:B01----:R-:W-:Y:S01]  /*33d70*/  ENDCOLLECTIVE ;  /* 0x000000000000791b */ /* 0x003fe20003800000 */
.L_x_3583:
[----:B------:R-:W-:Y:S02]  /*33d80*/  IMAD.MOV.U32 R13, RZ, RZ, R112 ;  /* 0x000000ffff0d7224 */ /* 0x000fe400078e0070 */
[----:B------:R-:W-:-:S07]  /*33d90*/  IMAD.MOV.U32 R116, RZ, RZ, R14 ;  /* 0x000000ffff747224 */ /* 0x000fce00078e000e */
[----:B------:R-:W-:Y:S05]  /*33da0*/  WARPSYNC.COLLECTIVE R15, `(.L_x_3584) ;  /* 0x000000000f087348 */ /* 0x000fea0003c00000 */
[----:B------:R0:W1:Y:S02]  /*33db0*/  SHFL.IDX P6, R14, R13, R12, R11 ;  /* 0x0000000c0d0e7389 */ /* 0x00006400000c000b */
[----:B01----:R-:W-:Y:S01]  /*33dc0*/  ENDCOLLECTIVE ;  /* 0x000000000000791b */ /* 0x003fe20003800000 */
.L_x_3584:
        /* <DEDUP_REMOVED lines=8> */
.L_x_3585:
[----:B------:R-:W-:Y:S02]  /*33e50*/  SEL R3, R54, R112, P0 ;  /* 0x0000007036037207 */ /* 0x000fe40000000000 */
[----:B------:R-:W-:Y:S01]  /*33e60*/  SEL R54, R112, R54, P0 ;  /* 0x0000003670367207 */ /* 0x000fe20000000000 */
[----:B------:R-:W-:Y:S02]  /*33e70*/  IMAD.MOV.U32 R13, RZ, RZ, R56 ;  /* 0x000000ffff0d7224 */ /* 0x000fe400078e0038 */
[----:B------:R-:W-:-:S07]  /*33e80*/  IMAD.MOV.U32 R57, RZ, RZ, R14 ;  /* 0x000000ffff397224 */ /* 0x000fce00078e000e */
[----:B------:R-:W-:Y:S05]  /*33e90*/  WARPSYNC.COLLECTIVE R15, `(.L_x_3586) ;  /* 0x000000000f087348 */ /* 0x000fea0003c00000 */
[----:B------:R0:W1:Y:S02]  /*33ea0*/  SHFL.IDX P6, R14, R13, R12, R11 ;  /* 0x0000000c0d0e7389 */ /* 0x00006400000c000b */
[----:B01----:R-:W-:Y:S01]  /*33eb0*/  ENDCOLLECTIVE ;  /* 0x000000000000791b */ /* 0x003fe20003800000 */
.L_x_3586:
[----:B------:R-:W-:Y:S02]  /*33ec0*/  IMAD.MOV.U32 R13, RZ, RZ, R124 ;  /* 0x000000ffff0d7224 */ /* 0x000fe400078e007c */
[----:B------:R-:W-:Y:S02]  /*33ed0*/  IMAD.MOV.U32 R12, RZ, RZ, R2 ;  /* 0x000000ffff0c7224 */ /* 0x000fe400078e0002 */
[----:B------:R-:W-:-:S07]  /*33ee0*/  IMAD.MOV.U32 R56, RZ, RZ, R14 ;  /* 0x000000ffff387224 */ /* 0x000fce00078e000e */
[----:B------:R-:W-:Y:S05]  /*33ef0*/  WARPSYNC.COLLECTIVE R15, `(.L_x_3587) ;  /* 0x000000000f087348 */ /* 0x000fea0003c00000 */
[----:B------:R0:W1:Y:S02]  /*33f00*/  SHFL.IDX P6, R14, R13, R12, R11 ;  /* 0x0000000c0d0e7389 */ /* 0x00006400000c000b */
[----:B01----:R-:W-:Y:S01]  /*33f10*/  ENDCOLLECTIVE ;  /* 0x000000000000791b */ /* 0x003fe20003800000 */
.L_x_3587:
[----:B------:R-:W-:Y:S01]  /*33f20*/  MOV R13, R120 ;  /* 0x00000078000d7202 */ /* 0x000fe20000000f00 */
[----:B------:R-:W-:-:S07]  /*33f30*/  IMAD.MOV.U32 R124, RZ, RZ, R14 ;  /* 0x000000ffff7c7224 */ /* 0x000fce00078e000e */
[----:B------:R-:W-:Y:S05]  /*33f40*/  WARPSYNC.COLLECTIVE R15, `(.L_x_3588) ;  /* 0x000000000f087348 */ /* 0x000fea0003c00000 */
[----:B------:R0:W1:Y:S02]  /*33f50*/  SHFL.IDX P6, R14, R13, R12, R11 ;  /* 0x0000000c0d0e7389 */ /* 0x00006400000c000b */
[----:B01----:R-:W-:Y:S01]  /*33f60*/  ENDCOLLECTIVE ;  /* 0x000000000000791b */ /* 0x003fe20003800000 */
.L_x_3588:
        /* <DEDUP_REMOVED lines=8> */
.L_x_3589:
[----:B------:R-:W-:Y:S02]  /*33ff0*/  SEL R5, R56, R120, P0 ;  /* 0x0000007838057207 */ /* 0x000fe40000000000 */
[----:B------:R-:W-:Y:S01]  /*34000*/  SEL R56, R120, R56, P0 ;  /* 0x0000003878387207 */ /* 0x000fe20000000000 */
[----:B------:R-:W-:Y:S02]  /*34010*/  IMAD.MOV.U32 R13, RZ, RZ, R61 ;  /* 0x000000ffff0d7224 */ /* 0x000fe400078e003d */
[----:B------:R-:W-:-:S07]  /*34020*/  IMAD.MOV.U32 R64, RZ, RZ, R14 ;  /* 0x000000ffff407224 */ /* 0x000fce00078e000e */
[----:B------:R-:W-:Y:S05]  /*34030*/  WARPSYNC.COLLECTIVE R15, `(.L_x_3590) ;  /* 0x000000000f087348 */ /* 0x000fea0003c00000 */
[----:B------:R0:W1:Y:S02]  /*34040*/  SHFL.IDX P6, R14, R13, R12, R11 ;  /* 0x0000000c0d0e7389 */ /* 0x00006400000c000b */
[----:B01----:R-:W-:Y:S01]  /*34050*/  ENDCOLLECTIVE ;  /* 0x000000000000791b */ /* 0x003fe20003800000 */
.L_x_3590:
[----:B------:R-:W-:Y:S01]  /*34060*/  IMAD.MOV.U32 R13, RZ, RZ, R132 ;  /* 0x000000ffff0d7224 */ /* 0x000fe200078e0084 */
[----:B------:R-:W-:Y:S01]  /*34070*/  MOV R12, R2 ;  /* 0x00000002000c7202 */ /* 0x000fe20000000f00 */
[----:B------:R-:W-:-:S07]  /*34080*/  IMAD.MOV.U32 R61, RZ, RZ, R14 ;  /* 0x000000ffff3d7224 */ /* 0x000fce00078e000e */
[----:B------:R-:W-:Y:S05]  /*34090*/  WARPSYNC.COLLECTIVE R15, `(.L_x_3591) ;  /* 0x000000000f087348 */ /* 0x000fea0003c00000 */
[----:B------:R0:W1:Y:S02]  /*340a0*/  SHFL.IDX P6, R14, R13, R12, R11 ;  /* 0x0000000c0d0e7389 */ /* 0x00006400000c000b */
[----:B01----:R-:W-:Y:S01]  /*340b0*/  ENDCOLLECTIVE ;  /* 0x000000000000791b */ /* 0x003fe20003800000 */
.L_x_3591:
[----:B------:R-:W-:Y:S02]  /*340c0*/  IMAD.MOV.U32 R13, RZ, RZ, R128 ;  /* 0x000000ffff0d7224 */ /* 0x000fe400078e0080 */
[----:B------:R-:W-:-:S07]  /*340d0*/  IMAD.MOV.U32 R132, RZ, RZ, R14 ;  /* 0x000000ffff847224 */ /* 0x000fce00078e000e */
[----:B------:R-:W-:Y:S05]  /*340e0*/  WARPSYNC.COLLECTIVE R15, `(.L_x_3592) ;  /* 0x000000000f087348 */ /* 0x000fea0003c00000 */
[----:B------:R0:W1:Y:S02]  /*340f0*/  SHFL.IDX P6, R14, R13, R12, R11 ;  /* 0x0000000c0d0e7389 */ /* 0x00006400000c000b */
[----:B01----:R-:W-:Y:S01]  /*34100*/  ENDCOLLECTIVE ;  /* 0x000000000000791b */ /* 0x003fe20003800000 */
.L_x_3592:
        /* <DEDUP_REMOVED lines=8> */
.L_x_3593:
[----:B------:R-:W-:Y:S02]  /*34190*/  SEL R7, R61, R128, P0 ;  /* 0x000000803d077207 */ /* 0x000fe40000000000 */
[----:B------:R-:W-:Y:S01]  /*341a0*/  SEL R61, R128, R61, P0 ;  /* 0x0000003d803d7207 */ /* 0x000fe20000000000 */
[----:B------:R-:W-:Y:S02]  /*341b0*/  IMAD.MOV.U32 R13, RZ, RZ, R69 ;  /* 0x000000ffff0d7224 */ /* 0x000fe400078e0045 */
[----:B------:R-:W-:-:S07]  /*341c0*/  IMAD.MOV.U32 R72, RZ, RZ, R14 ;  /* 0x000000ffff487224 */ /* 0x000fce00078e000e */
[----:B------:R-:W-:Y:S05]  /*341d0*/  WARPSYNC.COLLECTIVE R15, `(.L_x_3594) ;  /* 0x000000000f087348 */ /* 0x000fea0003c00000 */
[----:B------:R0:W1:Y:S02]  /*341e0*/  SHFL.IDX P6, R14, R13, R12, R11 ;  /* 0x0000000c0d0e7389 */ /* 0x00006400000c000b */
[----:B01----:R-:W-:Y:S01]  /*341f0*/  ENDCOLLECTIVE ;  /* 0x000000000000791b */ /* 0x003fe20003800000 */
.L_x_3594:
[----:B------:R-:W-:Y:S02]  /*34200*/  IMAD.MOV.U32 R13, RZ, RZ, R140 ;  /* 0x000000ffff0d7224 */ /* 0x000fe400078e008c */
[----:B------:R-:W-:Y:S01]  /*34210*/  IMAD.MOV.U32 R12, RZ, RZ, R2 ;  /* 0x000000ffff0c7224 */ /* 0x000fe200078e0002 */
[----:B------:R-:W-:-:S07]  /*34220*/  MOV R69, R14 ;  /* 0x0000000e00457202 */ /* 0x000fce0000000f00 */
[----:B------:R-:W-:Y:S05]  /*34230*/  WARPSYNC.COLLECTIVE R15, `(.L_x_3595) ;  /* 0x000000000f087348 */ /* 0x000fea0003c00000 */
[----:B------:R0:W1:Y:S02]  /*34240*/  SHFL.IDX P6, R14, R13, R12, R11 ;  /* 0x0000000c0d0e7389 */ /* 0x00006400000c000b */
[----:B01----:R-:W-:Y:S01]  /*34250*/  ENDCOLLECTIVE ;  /* 0x000000000000791b */ /* 0x003fe20003800000 */
.L_x_3595:
[----:B------:R-:W-:Y:S02]  /*34260*/  IMAD.MOV.U32 R13, RZ, RZ, R136 ;  /* 0x000000ffff0d7224 */ /* 0x000fe400078e0088 */
[----:B------:R-:W-:-:S07]  /*34270*/  IMAD.MOV.U32 R140, RZ, RZ, R14 ;  /* 0x000000ffff8c7224 */ /* 0x000fce00078e000e */
[----:B------:R-:W-:Y:S05]  /*34280*/  WARPSYNC.COLLECTIVE R15, `(.L_x_3596) ;  /* 0x000000000f087348 */ /* 0x000fea0003c00000 */
[----:B------:R0:W1:Y:S02]  /*34290*/  SHFL.IDX P6, R14, R13, R12, R11 ;  /* 0x0000000c0d0e7389 */ /* 0x00006400000c000b */
[----:B01----:R-:W-:Y:S01]  /*342a0*/  ENDCOLLECTIVE ;  /* 0x000000000000791b */ /* 0x003fe20003800000 */
.L_x_3596:
        /* <DEDUP_REMOVED lines=8> */
.L_x_3597:
[----:B------:R-:W-:Y:S02]  /*34330*/  SEL R9, R69, R136, P0 ;  /* 0x0000008845097207 */ /* 0x000fe40000000000 */
[----:B------:R-:W-:Y:S01]  /*34340*/  SEL R69, R136, R69, P0 ;  /* 0x0000004588457207 */ /* 0x000fe20000000000 */
[----:B------:R-:W-:Y:S01]  /*34350*/  IMAD.MOV.U32 R13, RZ, RZ, R73 ;  /* 0x000000ffff0d7224 */ /* 0x000fe200078e0049 */
[----:B------:R-:W-:-:S07]  /*34360*/  MOV R77, R14 ;  /* 0x0000000e004d7202 */ /* 0x000fce0000000f00 */
[----:B------:R-:W-:Y:S05]  /*34370*/  WARPSYNC.COLLECTIVE R15, `(.L_x_3598) ;  /* 0x000000000f087348 */ /* 0x000fea0003c00000 */
[----:B------:R0:W1:Y:S02]  /*34380*/  SHFL.IDX P6, R14, R13, R12, R11 ;  /* 0x0000000c0d0e7389 */ /* 0x00006400000c000b */
[----:B01----:R-:W-:Y:S01]  /*34390*/  ENDCOLLECTIVE ;  /* 0x000000000000791b */ /* 0x003fe20003800000 */
.L_x_3598:
[----:B------:R-:W-:Y:S02]  /*343a0*/  IMAD.MOV.U32 R13, RZ, RZ, R148 ;  /* 0x000000ffff0d7224 */ /* 0x000fe400078e0094 */
[----:B------:R-:W-:Y:S02]  /*343b0*/  IMAD.MOV.U32 R12, RZ, RZ, R2 ;  /* 0x000000ffff0c7224 */ /* 0x000fe400078e0002 */
[----:B------:R-:W-:-:S07]  /*343c0*/  IMAD.MOV.U32 R73, RZ, RZ, R14 ;  /* 0x000000ffff497224 */ /* 0x000fce00078e000e */
[----:B------:R-:W-:Y:S05]  /*343d0*/  WARPSYNC.COLLECTIVE R15, `(.L_x_3599) ;  /* 0x000000000f087348 */ /* 0x000fea0003c00000 */
[----:B------:R0:W1:Y:S02]  /*343e0*/  SHFL.IDX P6, R14, R13, R12, R11 ;  /* 0x0000000c0d0e7389 */ /* 0x00006400000c000b */
[----:B01----:R-:W-:Y:S01]  /*343f0*/  ENDCOLLECTIVE ;  /* 0x000000000000791b */ /* 0x003fe20003800000 */
.L_x_3599:
[----:B------:R-:W-:Y:S02]  /*34400*/  IMAD.MOV.U32 R13, RZ, RZ, R144 ;  /* 0x000000ffff0d7224 */ /* 0x000fe400078e0090 */
[----:B------:R-:W-:-:S07]  /*34410*/  IMAD.MOV.U32 R148, RZ, RZ, R14 ;  /* 0x000000ffff947224 */ /* 0x000fce00078e000e */
[----:B------:R-:W-:Y:S05]  /*34420*/  WARPSYNC.COLLECTIVE R15, `(.L_x_3600) ;  /* 0x000000000f087348 */ /* 0x000fea0003c00000 */
[----:B------:R0:W1:Y:S02]  /*34430*/  SHFL.IDX P6, R14, R13, R12, R11 ;  /* 0x0000000c0d0e7389 */ /* 0x00006400000c000b */
[----:B01----:R-:W-:Y:S01]  /*34440*/  ENDCOLLECTIVE ;  /* 0x000000000000791b */ /* 0x003fe20003800000 */
.L_x_3600:
        /* <DEDUP_REMOVED lines=8> */
.L_x_3601:
[----:B------:R-:W-:Y:S02]  /*344d0*/  SEL R20, R73, R144, P0 ;  /* 0x0000009049147207 */ /* 0x000fe40000000000 */
[----:B------:R-:W-:Y:S01]  /*344e0*/  SEL R73, R144, R73, P0 ;  /* 0x0000004990497207 */ /* 0x000fe20000000000 */
[----:B------:R-:W-:Y:S02]  /*344f0*/  IMAD.MOV.U32 R13, RZ, RZ, R81 ;  /* 0x000000ffff0d7224 */ /* 0x000fe400078e0051 */
[----:B------:R-:W-:-:S07]  /*34500*/  IMAD.MOV.U32 R65, RZ, RZ, R14 ;  /* 0x000000ffff417224 */ /* 0x000fce00078e000e */
[----:B------:R-:W-:Y:S05]  /*34510*/  WARPSYNC.COLLECTIVE R15, `(.L_x_3602) ;  /* 0x000000000f087348 */ /* 0x000fea0003c00000 */
[----:B------:R0:W1:Y:S02]  /*34520*/  SHFL.IDX P6, R14, R13, R12, R11 ;  /* 0x0000000c0d0e7389 */ /* 0x00006400000c000b */
[----:B01----:R-:W-:Y:S01]  /*34530*/  ENDCOLLECTIVE ;  /* 0x000000000000791b */ /* 0x003fe20003800000 */
.L_x_3602:
[----:B------:R-:W-:Y:S02]  /*34540*/  IMAD.MOV.U32 R13, RZ, RZ, R146 ;  /* 0x000000ffff0d7224 */ /* 0x000fe400078e0092 */
[----:B------:R-:W-:Y:S02]  /*34550*/  IMAD.MOV.U32 R12, RZ, RZ, R2 ;  /* 0x000000ffff0c7224 */ /* 0x000fe400078e0002 */
[----:B------:R-:W-:-:S07]  /*34560*/  IMAD.MOV.U32 R81, RZ, RZ, R14 ;  /* 0x000000ffff517224 */ /* 0x000fce00078e000e */
[----:B------:R-:W-:Y:S05]  /*34570*/  WARPSYNC.COLLECTIVE R15, `(.L_x_3603) ;  /* 0x000000000f087348 */ /* 0x000fea0003c00000 */
[----:B------:R0:W1:Y:S02]  /*34580*/  SHFL.IDX P6, R14, R13, R12, R11 ;  /* 0x0000000c0d0e7389 */ /* 0x00006400000c000b */
[----:B01----:R-:W-:Y:S01]  /*34590*/  ENDCOLLECTIVE ;  /* 0x000000000000791b */ /* 0x003fe20003800000 */
.L_x_3603:
[----:B------:R-:W-:Y:S01]  /*345a0*/  MOV R13, R159 ;  /* 0x0000009f000d7202 */ /* 0x000fe20000000f00 */
[----:B------:R-:W-:-:S07]  /*345b0*/  IMAD.MOV.U32 R146, RZ, RZ, R14 ;  /* 0x000000ffff927224 */ /* 0x000fce00078e000e */
[----:B------:R-:W-:Y:S05]  /*345c0*/  WARPSYNC.COLLECTIVE R15, `(.L_x_3604) ;  /* 0x000000000f087348 */ /* 0x000fea0003c00000 */
[----:B------:R0:W1:Y:S02]  /*345d0*/  SHFL.IDX P6, R14, R13, R12, R11 ;  /* 0x0000000c0d0e7389 */ /* 0x00006400000c000b */
[----:B01----:R-:W-:Y:S01]  /*345e0*/  ENDCOLLECTIVE ;  /* 0x000000000000791b */ /* 0x003fe20003800000 */
.L_x_3604:
        /* <DEDUP_REMOVED lines=8> */
.L_x_3605:
[----:B------:R-:W-:Y:S02]  /*34670*/  SEL R24, R81, R159, P0 ;  /* 0x0000009f51187207 */ /* 0x000fe40000000000 */
[----:B------:R-:W-:Y:S01]  /*34680*/  SEL R81, R159, R81, P0 ;  /* 0x000000519f517207 */ /* 0x000fe20000000000 */
[----:B------:R-:W-:Y:S02]  /*34690*/  IMAD.MOV.U32 R13, RZ, RZ, R109 ;  /* 0x000000ffff0d7224 */ /* 0x000fe400078e006d */
[----:B------:R-:W-:-:S07]  /*346a0*/  IMAD.MOV.U32 R85, RZ, RZ, R14 ;  /* 0x000000ffff557224 */ /* 0x000fce00078e000e */
[----:B------:R-:W-:Y:S05]  /*346b0*/  WARPSYNC.COLLECTIVE R15, `(.L_x_3606) ;  /* 0x000000000f087348 */ /* 0x000fea0003c00000 */
[----:B------:R0:W1:Y:S02]  /*346c0*/  SHFL.IDX P6, R14, R13, R12, R11 ;  /* 0x0000000c0d0e7389 */ /* 0x00006400000c000b */
[----:B01----:R-:W-:Y:S01]  /*346d0*/  ENDCOLLECTIVE ;  /* 0x000000000000791b */ /* 0x003fe20003800000 */
.L_x_3606:
[----:B------:R-:W-:Y:S01]  /*346e0*/  IMAD.MOV.U32 R13, RZ, RZ, R154 ;  /* 0x000000ffff0d7224 */ /* 0x000fe200078e009a */
[----:B------:R-:W-:Y:S01]  /*346f0*/  MOV R12, R2 ;  /* 0x00000002000c7202 */ /* 0x000fe20000000f00 */
[----:B------:R-:W-:-:S07]  /*34700*/  IMAD.MOV.U32 R40, RZ, RZ, R14 ;  /* 0x000000ffff287224 */ /* 0x000fce00078e000e */
[----:B------:R-:W-:Y:S05]  /*34710*/  WARPSYNC.COLLECTIVE R15, `(.L_x_3607) ;  /* 0x000000000f087348 */ /* 0x000fea0003c00000 */
[----:B------:R0:W1:Y:S02]  /*34720*/  SHFL.IDX P6, R14, R13, R12, R11 ;  /* 0x0000000c0d0e7389 */ /* 0x00006400000c000b */
[----:B01----:R-:W-:Y:S01]  /*34730*/  ENDCOLLECTIVE ;  /* 0x000000000000791b */ /* 0x003fe20003800000 */
.L_x_3607:
[----:B------:R-:W-:Y:S02]  /*34740*/  IMAD.MOV.U32 R13, RZ, RZ, R153 ;  /* 0x000000ffff0d7224 */ /* 0x000fe400078e0099 */
[----:B------:R-:W-:-:S07]  /*34750*/  IMAD.MOV.U32 R154, RZ, RZ, R14 ;  /* 0x000000ffff9a7224 */ /* 0x000fce00078e000e */
[----:B------:R-:W-:Y:S05]  /*34760*/  WARPSYNC.COLLECTIVE R15, `(.L_x_3608) ;  /* 0x000000000f087348 */ /* 0x000fea0003c00000 */
[----:B------:R0:W1:Y:S02]  /*34770*/  SHFL.IDX P6, R14, R13, R12, R11 ;  /* 0x0000000c0d0e7389 */ /* 0x00006400000c000b */
[----:B01----:R-:W-:Y:S01]  /*34780*/  ENDCOLLECTIVE ;  /* 0x000000000000791b */ /* 0x003fe20003800000 */
.L_x_3608:
        /* <DEDUP_REMOVED lines=8> */
.L_x_3609:
[----:B------:R-:W-:Y:S02]  /*34810*/  SEL R26, R40, R44, P0 ;  /* 0x0000002c281a7207 */ /* 0x000fe40000000000 */
[----:B------:R-:W-:Y:S01]  /*34820*/  SEL R44, R44, R40, P0 ;  /* 0x000000282c2c7207 */ /* 0x000fe20000000000 */
[----:B------:R-:W-:Y:S02]  /*34830*/  IMAD.MOV.U32 R13, RZ, RZ, R89 ;  /* 0x000000ffff0d7224 */ /* 0x000fe400078e0059 */
[----:B------:R-:W-:-:S07]  /*34840*/  IMAD.MOV.U32 R93, RZ, RZ, R14 ;  /* 0x000000ffff5d7224 */ /* 0x000fce00078e000e */
[----:B------:R-:W-:Y:S05]  /*34850*/  WARPSYNC.COLLECTIVE R15, `(.L_x_3610) ;  /* 0x000000000f087348 */ /* 0x000fea0003c00000 */
[----:B------:R0:W1:Y:S02]  /*34860*/  SHFL.IDX P6, R14, R13, R12, R11 ;  /* 0x0000000c0d0e7389 */ /* 0x00006400000c000b */
[----:B01----:R-:W-:Y:S01]  /*34870*/  ENDCOLLECTIVE ;  /* 0x000000000000791b */ /* 0x003fe20003800000 */
.L_x_3610:
[----:B------:R-:W-:Y:S02]  /*34880*/  IMAD.MOV.U32 R13, RZ, RZ, R156 ;  /* 0x000000ffff0d7224 */ /* 0x000fe400078e009c */
[----:B------:R-:W-:Y:S01]  /*34890*/  IMAD.MOV.U32 R12, RZ, RZ, R2 ;  /* 0x000000ffff0c7224 */ /* 0x000fe200078e0002 */
[----:B------:R-:W-:-:S07]  /*348a0*/  MOV R109, R14 ;  /* 0x0000000e006d7202 */ /* 0x000fce0000000f00 */
[----:B------:R-:W-:Y:S05]  /*348b0*/  WARPSYNC.COLLECTIVE R15, `(.L_x_3611) ;  /* 0x000000000f087348 */ /* 0x000fea0003c00000 */
[----:B------:R0:W1:Y:S02]  /*348c0*/  SHFL.IDX P6, R14, R13, R12, R11 ;  /* 0x0000000c0d0e7389 */ /* 0x00006400000c000b */
[----:B01----:R-:W-:Y:S01]  /*348d0*/  ENDCOLLECTIVE ;  /* 0x000000000000791b */ /* 0x003fe20003800000 */
.L_x_3611:
[----:B------:R-:W-:Y:S02]  /*348e0*/  IMAD.MOV.U32 R13, RZ, RZ, R155 ;  /* 0x000000ffff0d7224 */ /* 0x000fe400078e009b */
[----:B------:R-:W-:-:S07]  /*348f0*/  IMAD.MOV.U32 R156, RZ, RZ, R14 ;  /* 0x000000ffff9c7224 */ /* 0x000fce00078e000e */
[----:B------:R-:W-:Y:S05]  /*34900*/  WARPSYNC.COLLECTIVE R15, `(.L_x_3612) ;  /* 0x000000000f087348 */ /* 0x000fea0003c00000 */
[----:B------:R0:W1:Y:S02]  /*34910*/  SHFL.IDX P6, R14, R13, R12, R11 ;  /* 0x0000000c0d0e7389 */ /* 0x00006400000c000b */
[----:B01----:R-:W-:Y:S01]  /*34920*/  ENDCOLLECTIVE ;  /* 0x000000000000791b */ /* 0x003fe20003800000 */
.L_x_3612:
        /* <DEDUP_REMOVED lines=8> */
.L_x_3613:
[----:B------:R-:W-:Y:S02]  /*349b0*/  SEL R32, R109, R89, P0 ;  /* 0x000000596d207207 */ /* 0x000fe40000000000 */
[----:B------:R-:W-:Y:S01]  /*349c0*/  SEL R89, R89, R109, P0 ;  /* 0x0000006d59597207 */ /* 0x000fe20000000000 */
[----:B------:R-:W-:Y:S01]  /*349d0*/  IMAD.MOV.U32 R13, RZ, RZ, R97 ;  /* 0x000000ffff0d7224 */ /* 0x000fe200078e0061 */
[----:B------:R-:W-:-:S07]  /*349e0*/  MOV R101, R14 ;  /* 0x0000000e00657202 */ /* 0x000fce0000000f00 */
[----:B------:R-:W-:Y:S05]  /*349f0*/  WARPSYNC.COLLECTIVE R15, `(.L_x_3614) ;  /* 0x000000000f087348 */ /* 0x000fea0003c00000 */
[----:B------:R0:W1:Y:S02]  /*34a00*/  SHFL.IDX P6, R14, R13, R12, R11 ;  /* 0x0000000c0d0e7389 */ /* 0x00006400000c000b */
[----:B01----:R-:W-:Y:S01]  /*34a10*/  ENDCOLLECTIVE ;  /* 0x000000000000791b */ /* 0x003fe20003800000 */
.L_x_3614:
[----:B------:R-:W-:Y:S02]  /*34a20*/  IMAD.MOV.U32 R13, RZ, RZ, R158 ;  /* 0x000000ffff0d7224 */ /* 0x000fe400078e009e */
[----:B------:R-:W-:Y:S02]  /*34a30*/  IMAD.MOV.U32 R12, RZ, RZ, R2 ;  /* 0x000000ffff0c7224 */ /* 0x000fe400078e0002 */
[----:B------:R-:W-:-:S07]  /*34a40*/  IMAD.MOV.U32 R97, RZ, RZ, R14 ;  /* 0x000000ffff617224 */ /* 0x000fce00078e000e */
[----:B------:R-:W-:Y:S05]  /*34a50*/  WARPSYNC.COLLECTIVE R15, `(.L_x_3615) ;  /* 0x000000000f087348 */ /* 0x000fea0003c00000 */
[----:B------:R0:W1:Y:S02]  /*34a60*/  SHFL.IDX P6, R14, R13, R12, R11 ;  /* 0x0000000c0d0e7389 */ /* 0x00006400000c000b */
[----:B01----:R-:W-:Y:S01]  /*34a70*/  ENDCOLLECTIVE ;  /* 0x000000000000791b */ /* 0x003fe20003800000 */
.L_x_3615:
[----:B------:R-:W-:Y:S02]  /*34a80*/  IMAD.MOV.U32 R13, RZ, RZ, R157 ;  /* 0x000000ffff0d7224 */ /* 0x000fe400078e009d */
[----:B------:R-:W-:-:S07]  /*34a90*/  IMAD.MOV.U32 R158, RZ, RZ, R14 ;  /* 0x000000ffff9e7224 */ /* 0x000fce00078e000e */
[----:B------:R-:W-:Y:S05]  /*34aa0*/  WARPSYNC.COLLECTIVE R15, `(.L_x_3616) ;  /* 0x000000000f087348 */ /* 0x000fea0003c00000 */
[----:B------:R0:W1:Y:S02]  /*34ab0*/  SHFL.IDX P6, R14, R13, R12, R11 ;  /* 0x0000000c0d0e7389 */ /* 0x00006400000c000b */
[----:B01----:R-:W-:Y:S01]  /*34ac0*/  ENDCOLLECTIVE ;  /* 0x000000000000791b */ /* 0x003fe20003800000 */
.L_x_3616:
        /* <DEDUP_REMOVED lines=8> */
.L_x_3617:
[----:B------:R-:W-:Y:S02]  /*34b50*/  SEL R37, R97, R157, P0 ;  /* 0x0000009d61257207 */ /* 0x000fe40000000000 */
[----:B------:R-:W-:Y:S01]  /*34b60*/  SEL R97, R157, R97, P0 ;  /* 0x000000619d617207 */ /* 0x000fe20000000000 */
[----:B------:R-:W-:Y:S02]  /*34b70*/  IMAD.MOV.U32 R13, RZ, RZ, R105 ;  /* 0x000000ffff0d7224 */ /* 0x000fe400078e0069 */
[----:B------:R-:W-:-:S07]  /*34b80*/  IMAD.MOV.U32 R58, RZ, RZ, R14 ;  /* 0x000000ffff3a7224 */ /* 0x000fce00078e000e */
[----:B------:R-:W-:Y:S05]  /*34b90*/  WARPSYNC.COLLECTIVE R15, `(.L_x_3618) ;  /* 0x000000000f087348 */ /* 0x000fea0003c00000 */
[----:B------:R0:W1:Y:S02]  /*34ba0*/  SHFL.IDX P6, R14, R13, R12, R11 ;  /* 0x0000000c0d0e7389 */ /* 0x00006400000c000b */
[----:B01----:R-:W-:Y:S01]  /*34bb0*/  ENDCOLLECTIVE ;  /* 0x000000000000791b */ /* 0x003fe20003800000 */
.L_x_3618:
[----:B------:R-:W-:Y:S02]  /*34bc0*/  IMAD.MOV.U32 R13, RZ, RZ, R62 ;  /* 0x000000ffff0d7224 */ /* 0x000fe400078e003e */
[----:B------:R-:W-:Y:S02]  /*34bd0*/  IMAD.MOV.U32 R12, RZ, RZ, R2 ;  /* 0x000000ffff0c7224 */ /* 0x000fe400078e0002 */
[----:B------:R-:W-:-:S07]  /*34be0*/  IMAD.MOV.U32 R105, RZ, RZ, R14 ;  /* 0x000000ffff697224 */ /* 0x000fce00078e000e */
[----:B------:R-:W-:Y:S05]  /*34bf0*/  WARPSYNC.COLLECTIVE R15, `(.L_x_3619) ;  /* 0x000000000f087348 */ /* 0x000fea0003c00000 */
[----:B------:R0:W1:Y:S02]  /*34c00*/  SHFL.IDX P6, R14, R13, R12, R11 ;  /* 0x0000000c0d0e7389 */ /* 0x00006400000c000b */
[----:B01----:R-:W-:Y:S01]  /*34c10*/  ENDCOLLECTIVE ;  /* 0x000000000000791b */ /* 0x003fe20003800000 */
.L_x_3619:
[----:B------:R-:W-:Y:S01]  /*34c20*/  MOV R13, R59 ;  /* 0x0000003b000d7202 */ /* 0x000fe20000000f00 */
[----:B------:R-:W-:-:S07]  /*34c30*/  IMAD.MOV.U32 R62, RZ, RZ, R14 ;  /* 0x000000ffff3e7224 */ /* 0x000fce00078e000e */
[----:B------:R-:W-:Y:S05]  /*34c40*/  WARPSYNC.COLLECTIVE R15, `(.L_x_3620) ;  /* 0x000000000f087348 */ /* 0x000fea0003c00000 */
[----:B------:R0:W1:Y:S02]  /*34c50*/  SHFL.IDX P6, R14, R13, R12, R11 ;  /* 0x0000000c0d0e7389 */ /* 0x00006400000c000b */
[----:B01----:R-:W-:Y:S01]  /*34c60*/  ENDCOLLECTIVE ;  /* 0x000000000000791b */ /* 0x003fe20003800000 */
.L_x_3620:
        /* <DEDUP_REMOVED lines=8> */
.L_x_3621:
[----:B------:R-:W-:Y:S02]  /*34cf0*/  SEL R46, R105, R59, P0 ;  /* 0x0000003b692e7207 */ /* 0x000fe40000000000 */
[----:B------:R-:W-:Y:S01]  /*34d00*/  SEL R59, R59, R105, P0 ;  /* 0x000000693b3b7207 */ /* 0x000fe20000000000 */
[----:B------:R-:W-:Y:S02]  /*34d10*/  IMAD.MOV.U32 R13, RZ, RZ, R117 ;  /* 0x000000ffff0d7224 */ /* 0x000fe400078e0075 */
[----:B------:R-:W-:-:S07]  /*34d20*/  IMAD.MOV.U32 R121, RZ, RZ, R14 ;  /* 0x000000ffff797224 */ /* 0x000fce00078e000e */
[----:B------:R-:W-:Y:S05]  /*34d30*/  WARPSYNC.COLLECTIVE R15, `(.L_x_3622) ;  /* 0x000000000f087348 */ /* 0x000fea0003c00000 */
[----:B------:R0:W1:Y:S02]  /*34d40*/  SHFL.IDX P6, R14, R13, R12, R11 ;  /* 0x0000000c0d0e7389 */ /* 0x00006400000c000b */
[----:B01----:R-:W-:Y:S01]  /*34d50*/  ENDCOLLECTIVE ;  /* 0x000000000000791b */ /* 0x003fe20003800000 */
.L_x_3622:
[----:B------:R-:W-:Y:S01]  /*34d60*/  IMAD.MOV.U32 R13, RZ, RZ, R70 ;  /* 0x000000ffff0d7224 */ /* 0x000fe200078e0046 */
[----:B------:R-:W-:Y:S01]  /*34d70*/  MOV R12, R2 ;  /* 0x00000002000c7202 */ /* 0x000fe20000000f00 */
[----:B------:R-:W-:-:S07]  /*34d80*/  IMAD.MOV.U32 R117, RZ, RZ, R14 ;  /* 0x000000ffff757224 */ /* 0x000fce00078e000e */
[----:B------:R-:W-:Y:S05]  /*34d90*/  WARPSYNC.COLLECTIVE R15, `(.L_x_3623) ;  /* 0x000000000f087348 */ /* 0x000fea0003c00000 */
[----:B------:R0:W1:Y:S02]  /*34da0*/  SHFL.IDX P6, R14, R13, R12, R11 ;  /* 0x0000000c0d0e7389 */ /* 0x00006400000c000b */
[----:B01----:R-:W-:Y:S01]  /*34db0*/  ENDCOLLECTIVE ;  /* 0x000000000000791b */ /* 0x003fe20003800000 */
.L_x_3623:
[----:B------:R-:W-:Y:S02]  /*34dc0*/  IMAD.MOV.U32 R13, RZ, RZ, R113 ;  /* 0x000000ffff0d7224 */ /* 0x000fe400078e0071 */
[----:B------:R-:W-:-:S07]  /*34dd0*/  IMAD.MOV.U32 R70, RZ, RZ, R14 ;  /* 0x000000ffff467224 */ /* 0x000fce00078e000e */
[----:B------:R-:W-:Y:S05]  /*34de0*/  WARPSYNC.COLLECTIVE R15, `(.L_x_3624) ;  /* 0x000000000f087348 */ /* 0x000fea0003c00000 */
[----:B------:R0:W1:Y:S02]  /*34df0*/  SHFL.IDX P6, R14, R13, R12, R11 ;  /* 0x0000000c0d0e7389 */ /* 0x00006400000c000b */
[----:B01----:R-:W-:Y:S01]  /*34e00*/  ENDCOLLECTIVE ;  /* 0x000000000000791b */ /* 0x003fe20003800000 */
.L_x_3624:
        /* <DEDUP_REMOVED lines=8> */
.L_x_3625:
[----:B------:R-:W-:Y:S02]  /*34e90*/  SEL R48, R117, R113, P0 ;  /* 0x0000007175307207 */ /* 0x000fe40000000000 */
[----:B------:R-:W-:Y:S01]  /*34ea0*/  SEL R113, R113, R117, P0 ;  /* 0x0000007571717207 */ /* 0x000fe20000000000 */
[----:B------:R-:W-:Y:S02]  /*34eb0*/  IMAD.MOV.U32 R13, RZ, RZ, R66 ;  /* 0x000000ffff0d7224 */ /* 0x000fe400078e0042 */
[----:B------:R-:W-:-:S07]  /*34ec0*/  IMAD.MOV.U32 R67, RZ, RZ, R14 ;  /* 0x000000ffff437224 */ /* 0x000fce00078e000e */
[----:B------:R-:W-:Y:S05]  /*34ed0*/  WARPSYNC.COLLECTIVE R15, `(.L_x_3626) ;  /* 0x000000000f087348 */ /* 0x000fea0003c00000 */
[----:B------:R0:W1:Y:S02]  /*34ee0*/  SHFL.IDX P6, R14, R13, R12, R11 ;  /* 0x0000000c0d0e7389 */ /* 0x00006400000c000b */
[----:B01----:R-:W-:Y:S01]  /*34ef0*/  ENDCOLLECTIVE ;  /* 0x000000000000791b */ /* 0x003fe20003800000 */
.L_x_3626:
[----:B------:R-:W-:Y:S02]  /*34f00*/  IMAD.MOV.U32 R13, RZ, RZ, R78 ;  /* 0x000000ffff0d7224 */ /* 0x000fe400078e004e */
[----:B------:R-:W-:Y:S01]  /*34f10*/  IMAD.MOV.U32 R12, RZ, RZ, R2 ;  /* 0x000000ffff0c7224 */ /* 0x000fe200078e0002 */
[----:B------:R-:W-:-:S07]  /*34f20*/  MOV R66, R14 ;  /* 0x0000000e00427202 */ /* 0x000fce0000000f00 */
[----:B------:R-:W-:Y:S05]  /*34f30*/  WARPSYNC.COLLECTIVE R15, `(.L_x_3627) ;  /* 0x000000000f087348 */ /* 0x000fea0003c00000 */
[----:B------:R0:W1:Y:S02]  /*34f40*/  SHFL.IDX P6, R14, R13, R12, R11 ;  /* 0x0000000c0d0e7389 */ /* 0x00006400000c000b */
[----:B01----:R-:W-:Y:S01]  /*34f50*/  ENDCOLLECTIVE ;  /* 0x000000000000791b */ /* 0x003fe20003800000 */
.L_x_3627:
[----:B------:R-:W-:Y:S02]  /*34f60*/  IMAD.MOV.U32 R13, RZ, RZ, R74 ;  /* 0x000000ffff0d7224 */ /* 0x000fe400078e004a */
[----:B------:R-:W-:-:S07]  /*34f70*/  IMAD.MOV.U32 R78, RZ, RZ, R14 ;  /* 0x000000ffff4e7224 */ /* 0x000fce00078e000e */
[----:B------:R-:W-:Y:S05]  /*34f80*/  WARPSYNC.COLLECTIVE R15, `(.L_x_3628) ;  /* 0x000000000f087348 */ /* 0x000fea0003c00000 */
[----:B------:R0:W1:Y:S02]  /*34f90*/  SHFL.IDX P6, R14, R13, R12, R11 ;  /* 0x0000000c0d0e7389 */ /* 0x00006400000c000b */
[----:B01----:R-:W-:Y:S01]  /*34fa0*/  ENDCOLLECTIVE ;  /* 0x000000000000791b */ /* 0x003fe20003800000 */
.L_x_3628:
        /* <DEDUP_REMOVED lines=8> */
.L_x_3629:
[----:B------:R-:W-:Y:S02]  /*35030*/  SEL R50, R66, R74, P0 ;  /* 0x0000004a42327207 */ /* 0x000fe40000000000 */
[----:B------:R-:W-:Y:S01]  /*35040*/  SEL R66, R74, R66, P0 ;  /* 0x000000424a427207 */ /* 0x000fe20000000000 */
[----:B------:R-:W-:Y:S01]  /*35050*/  IMAD.MOV.U32 R13, RZ, RZ, R71 ;  /* 0x000000ffff0d7224 */ /* 0x000fe200078e0047 */
[----:B------:R-:W-:-:S07]  /*35060*/  MOV R75, R14 ;  /* 0x0000000e004b7202 */ /* 0x000fce0000000f00 */
[----:B------:R-:W-:Y:S05]  /*35070*/  WARPSYNC.COLLECTIVE R15, `(.L_x_3630) ;  /* 0x000000000f087348 */ /* 0x000fea0003c00000 */
[----:B------:R0:W1:Y:S02]  /*35080*/  SHFL.IDX P6, R14, R13, R12, R11 ;  /* 0x0000000c0d0e7389 */ /* 0x00006400000c000b */
[----:B01----:R-:W-:Y:S01]  /*35090*/  ENDCOLLECTIVE ;  /* 0x000000000000791b */ /* 0x003fe20003800000 */
.L_x_3630:
[----:B------:R-:W-:Y:S02]  /*350a0*/  IMAD.MOV.U32 R13, RZ, RZ, R86 ;  /* 0x000000ffff0d7224 */ /* 0x000fe400078e0056 */
[----:B------:R-:W-:Y:S02]  /*350b0*/  IMAD.MOV.U32 R12, RZ, RZ, R2 ;  /* 0x000000ffff0c7224 */ /* 0x000fe400078e0002 */
[----:B------:R-:W-:-:S07]  /*350c0*/  IMAD.MOV.U32 R71, RZ, RZ, R14 ;  /* 0x000000ffff477224 */ /* 0x000fce00078e000e */
[----:B------:R-:W-:Y:S05]  /*350d0*/  WARPSYNC.COLLECTIVE R15, `(.L_x_3631) ;  /* 0x000000000f087348 */ /* 0x000fea0003c00000 */
[----:B------:R0:W1:Y:S02]  /*350e0*/  SHFL.IDX P6, R14, R13, R12, R11 ;  /* 0x0000000c0d0e7389 */ /* 0x00006400000c000b */
[----:B01----:R-:W-:Y:S01]  /*350f0*/  ENDCOLLECTIVE ;  /* 0x000000000000791b */ /* 0x003fe20003800000 */
.L_x_3631:
[----:B------:R-:W-:Y:S02]  /*35100*/  IMAD.MOV.U32 R13, RZ, RZ, R82 ;  /* 0x000000ffff0d7224 */ /* 0x000fe400078e0052 */
[----:B------:R-:W-:-:S07]  /*35110*/  IMAD.MOV.U32 R86, RZ, RZ, R14 ;  /* 0x000000ffff567224 */ /* 0x000fce00078e000e */
[----:B------:R-:W-:Y:S05]  /*35120*/  WARPSYNC.COLLECTIVE R15, `(.L_x_3632) ;  /* 0x000000000f087348 */ /* 0x000fea0003c00000 */
[----:B------:R0:W1:Y:S02]  /*35130*/  SHFL.IDX P6, R14, R13, R12, R11 ;  /* 0x0000000c0d0e7389 */ /* 0x00006400000c000b */
[----:B01----:R-:W-:Y:S01]  /*35140*/  ENDCOLLECTIVE ;  /* 0x000000000000791b */ /* 0x003fe20003800000 */
.L_x_3632:
        /* <DEDUP_REMOVED lines=8> */
.L_x_3633:
[----:B------:R-:W-:Y:S02]  /*351d0*/  SEL R52, R71, R82, P0 ;  /* 0x0000005247347207 */ /* 0x000fe40000000000 */
[----:B------:R-:W-:Y:S01]  /*351e0*/  SEL R71, R82, R71, P0 ;  /* 0x0000004752477207 */ /* 0x000fe20000000000 */
[----:B------:R-:W-:Y:S02]  /*351f0*/  IMAD.MOV.U32 R13, RZ, RZ, R79 ;  /* 0x000000ffff0d7224 */ /* 0x000fe400078e004f */
[----:B------:R-:W-:-:S07]  /*35200*/  IMAD.MOV.U32 R83, RZ, RZ, R14 ;  /* 0x000000ffff537224 */ /* 0x000fce00078e000e */
[----:B------:R-:W-:Y:S05]  /*35210*/  WARPSYNC.COLLECTIVE R15, `(.L_x_3634) ;  /* 0x000000000f087348 */ /* 0x000fea0003c00000 */
[----:B------:R0:W1:Y:S02]  /*35220*/  SHFL.IDX P6, R14, R13, R12, R11 ;  /* 0x0000000c0d0e7389 */ /* 0x00006400000c000b */
[----:B01----:R-:W-:Y:S01]  /*35230*/  ENDCOLLECTIVE ;  /* 0x000000000000791b */ /* 0x003fe20003800000 */
.L_x_3634:
[----:B------:R-:W-:Y:S02]  /*35240*/  IMAD.MOV.U32 R13, RZ, RZ, R94 ;  /* 0x000000ffff0d7224 */ /* 0x000fe400078e005e */
[----:B------:R-:W-:Y:S02]  /*35250*/  IMAD.MOV.U32 R12, RZ, RZ, R2 ;  /* 0x000000ffff0c7224 */ /* 0x000fe400078e0002 */
[----:B------:R-:W-:-:S07]  /*35260*/  IMAD.MOV.U32 R79, RZ, RZ, R14 ;  /* 0x000000ffff4f7224 */ /* 0x000fce00078e000e */
[----:B------:R-:W-:Y:S05]  /*35270*/  WARPSYNC.COLLECTIVE R15, `(.L_x_3635) ;  /* 0x000000000f087348 */ /* 0x000fea0003c00000 */
[----:B------:R0:W1:Y:S02]  /*35280*/  SHFL.IDX P6, R14, R13, R12, R11 ;  /* 0x0000000c0d0e7389 */ /* 0x00006400000c000b */
[----:B01----:R-:W-:Y:S01]  /*35290*/  ENDCOLLECTIVE ;  /* 0x000000000000791b */ /* 0x003fe20003800000 */
.L_x_3635:
[----:B------:R-:W-:Y:S01]  /*352a0*/  MOV R13, R90 ;  /* 0x0000005a000d7202 */ /* 0x000fe20000000f00 */
[----:B------:R-:W-:-:S07]  /*352b0*/  IMAD.MOV.U32 R94, RZ, RZ, R14 ;  /* 0x000000ffff5e7224 */ /* 0x000fce00078e000e */
[----:B------:R-:W-:Y:S05]  /*352c0*/  WARPSYNC.COLLECTIVE R15, `(.L_x_3636) ;  /* 0x000000000f087348 */ /* 0x000fea0003c00000 */
[----:B------:R0:W1:Y:S02]  /*352d0*/  SHFL.IDX P6, R14, R13, R12, R11 ;  /* 0x0000000c0d0e7389 */ /* 0x00006400000c000b */
[----:B01----:R-:W-:Y:S01]  /*352e0*/  ENDCOLLECTIVE ;  /* 0x000000000000791b */ /* 0x003fe20003800000 */
.L_x_3636:
        /* <DEDUP_REMOVED lines=8> */
.L_x_3637:
[----:B------:R-:W-:Y:S02]  /*35370*/  SEL R62, R79, R90, P0 ;  /* 0x0000005a4f3e7207 */ /* 0x000fe40000000000 */
[----:B------:R-:W-:Y:S01]  /*35380*/  SEL R79, R90, R79, P0 ;  /* 0x0000004f5a4f7207 */ /* 0x000fe20000000000 */
[----:B------:R-:W-:Y:S02]  /*35390*/  IMAD.MOV.U32 R13, RZ, RZ, R129 ;  /* 0x000000ffff0d7224 */ /* 0x000fe400078e0081 */
[----:B------:R-:W-:-:S07]  /*353a0*/  IMAD.MOV.U32 R87, RZ, RZ, R14 ;  /* 0x000000ffff577224 */ /* 0x000fce00078e000e */
[----:B------:R-:W-:Y:S05]  /*353b0*/  WARPSYNC.COLLECTIVE R15, `(.L_x_3638) ;  /* 0x000000000f087348 */ /* 0x000fea0003c00000 */
[----:B------:R0:W1:Y:S02]  /*353c0*/  SHFL.IDX P6, R14, R13, R12, R11 ;  /* 0x0000000c0d0e7389 */ /* 0x00006400000c000b */
[----:B01----:R-:W-:Y:S01]  /*353d0*/  ENDCOLLECTIVE ;  /* 0x000000000000791b */ /* 0x003fe20003800000 */
.L_x_3638:
[----:B------:R-:W-:Y:S01]  /*353e0*/  IMAD.MOV.U32 R13, RZ, RZ, R102 ;  /* 0x000000ffff0d7224 */ /* 0x000fe200078e0066 */
[----:B------:R-:W-:Y:S01]  /*353f0*/  MOV R12, R2 ;  /* 0x00000002000c7202 */ /* 0x000fe20000000f00 */
[----:B------:R-:W-:-:S07]  /*35400*/  IMAD.MOV.U32 R99, RZ, RZ, R14 ;  /* 0x000000ffff637224 */ /* 0x000fce00078e000e */
[----:B------:R-:W-:Y:S05]  /*35410*/  WARPSYNC.COLLECTIVE R15, `(.L_x_3639) ;  /* 0x000000000f087348 */ /* 0x000fea0003c00000 */
[----:B------:R0:W1:Y:S02]  /*35420*/  SHFL.IDX P6, R14, R13, R12, R11 ;  /* 0x0000000c0d0e7389 */ /* 0x00006400000c000b */
[----:B01----:R-:W-:Y:S01]  /*35430*/  ENDCOLLECTIVE ;  /* 0x000000000000791b */ /* 0x003fe20003800000 */
.L_x_3639:
[----:B------:R-:W-:Y:S02]  /*35440*/  IMAD.MOV.U32 R13, RZ, RZ, R98 ;  /* 0x000000ffff0d7224 */ /* 0x000fe400078e0062 */
[----:B------:R-:W-:-:S07]  /*35450*/  IMAD.MOV.U32 R102, RZ, RZ, R14 ;  /* 0x000000ffff667224 */ /* 0x000fce00078e000e */
[----:B------:R-:W-:Y:S05]  /*35460*/  WARPSYNC.COLLECTIVE R15, `(.L_x_3640) ;  /* 0x000000000f087348 */ /* 0x000fea0003c00000 */
[----:B------:R0:W1:Y:S02]  /*35470*/  SHFL.IDX P6, R14, R13, R12, R11 ;  /* 0x0000000c0d0e7389 */ /* 0x00006400000c000b */
[----:B01----:R-:W-:Y:S01]  /*35480*/  ENDCOLLECTIVE ;  /* 0x000000000000791b */ /* 0x003fe20003800000 */
.L_x_3640:
        /* <DEDUP_REMOVED lines=8> */
.L_x_3641:
[----:B------:R-:W-:Y:S02]  /*35510*/  SEL R74, R99, R98, P0 ;  /* 0x00000062634a7207 */ /* 0x000fe40000000000 */
[----:B------:R-:W-:Y:S01]  /*35520*/  SEL R98, R98, R99, P0 ;  /* 0x0000006362627207 */ /* 0x000fe20000000000 */
[----:B------:R-:W-:Y:S02]  /*35530*/  IMAD.MOV.U32 R13, RZ, RZ, R103 ;  /* 0x000000ffff0d7224 */ /* 0x000fe400078e0067 */
[----:B------:R-:W-:-:S07]  /*35540*/  IMAD.MOV.U32 R91, RZ, RZ, R14 ;  /* 0x000000ffff5b7224 */ /* 0x000fce00078e000e */
[----:B------:R-:W-:Y:S05]  /*35550*/  WARPSYNC.COLLECTIVE R15, `(.L_x_3642) ;  /* 0x000000000f087348 */ /* 0x000fea0003c00000 */
[----:B------:R0:W1:Y:S02]  /*35560*/  SHFL.IDX P6, R14, R13, R12, R11 ;  /* 0x0000000c0d0e7389 */ /* 0x00006400000c000b */
[----:B01----:R-:W-:Y:S01]  /*35570*/  ENDCOLLECTIVE ;  /* 0x000000000000791b */ /* 0x003fe20003800000 */
.L_x_3642:
[----:B------:R-:W-:Y:S02]  /*35580*/  IMAD.MOV.U32 R13, RZ, RZ, R110 ;  /* 0x000000ffff0d7224 */ /* 0x000fe400078e006e */
[----:B------:R-:W-:Y:S01]  /*35590*/  IMAD.MOV.U32 R12, RZ, RZ, R2 ;  /* 0x000000ffff0c7224 */ /* 0x000fe200078e0002 */
[----:B------:R-:W-:-:S07]  /*355a0*/  MOV R106, R14 ;  /* 0x0000000e006a7202 */ /* 0x000fce0000000f00 */
[----:B------:R-:W-:Y:S05]  /*355b0*/  WARPSYNC.COLLECTIVE R15, `(.L_x_3643) ;  /* 0x000000000f087348 */ /* 0x000fea0003c00000 */
[----:B------:R0:W1:Y:S02]  /*355c0*/  SHFL.IDX P6, R14, R13, R12, R11 ;  /* 0x0000000c0d0e7389 */ /* 0x00006400000c000b */
[----:B01----:R-:W-:Y:S01]  /*355d0*/  ENDCOLLECTIVE ;  /* 0x000000000000791b */ /* 0x003fe20003800000 */
.L_x_3643:
[----:B------:R-:W-:Y:S02]  /*355e0*/  IMAD.MOV.U32 R13, RZ, RZ, R107 ;  /* 0x000000ffff0d7224 */ /* 0x000fe400078e006b */
[----:B------:R-:W-:-:S07]  /*355f0*/  IMAD.MOV.U32 R110, RZ, RZ, R14 ;  /* 0x000000ffff6e7224 */ /* 0x000fce00078e000e */
[----:B------:R-:W-:Y:S05]  /*35600*/  WARPSYNC.COLLECTIVE R15, `(.L_x_3644) ;  /* 0x000000000f087348 */ /* 0x000fea0003c00000 */
[----:B------:R0:W1:Y:S02]  /*35610*/  SHFL.IDX P6, R14, R13, R12, R11 ;  /* 0x0000000c0d0e7389 */ /* 0x00006400000c000b */
[----:B01----:R-:W-:Y:S01]  /*35620*/  ENDCOLLECTIVE ;  /* 0x000000000000791b */ /* 0x003fe20003800000 */
.L_x_3644:
        /* <DEDUP_REMOVED lines=8> */
.L_x_3645:
[----:B------:R-:W-:Y:S02]  /*356b0*/  SEL R78, R106, R103, P0 ;  /* 0x000000676a4e7207 */ /* 0x000fe40000000000 */
[----:B------:R-:W-:Y:S01]  /*356c0*/  SEL R103, R103, R106, P0 ;  /* 0x0000006a67677207 */ /* 0x000fe20000000000 */
[----:B------:R-:W-:Y:S01]  /*356d0*/  IMAD.MOV.U32 R13, RZ, RZ, R111 ;  /* 0x000000ffff0d7224 */ /* 0x000fe200078e006f */
[----:B------:R-:W-:-:S07]  /*356e0*/  MOV R114, R14 ;  /* 0x0000000e00727202 */ /* 0x000fce0000000f00 */
[----:B------:R-:W-:Y:S05]  /*356f0*/  WARPSYNC.COLLECTIVE R15, `(.L_x_3646) ;  /* 0x000000000f087348 */ /* 0x000fea0003c00000 */
[----:B------:R0:W1:Y:S02]  /*35700*/  SHFL.IDX P6, R14, R13, R12, R11 ;  /* 0x0000000c0d0e7389 */ /* 0x00006400000c000b */
[----:B01----:R-:W-:Y:S01]  /*35710*/  ENDCOLLECTIVE ;  /* 0x000000000000791b */ /* 0x003fe20003800000 */
.L_x_3646:
[----:B------:R-:W-:Y:S02]  /*35720*/  IMAD.MOV.U32 R13, RZ, RZ, R118 ;  /* 0x000000ffff0d7224 */ /* 0x000fe400078e0076 */
[----:B------:R-:W-:Y:S02]  /*35730*/  IMAD.MOV.U32 R12, RZ, RZ, R2 ;  /* 0x000000ffff0c7224 */ /* 0x000fe400078e0002 */
[----:B------:R-:W-:-:S07]  /*35740*/  IMAD.MOV.U32 R111, RZ, RZ, R14 ;  /* 0x000000ffff6f7224 */ /* 0x000fce00078e000e */
[----:B------:R-:W-:Y:S05]  /*35750*/  WARPSYNC.COLLECTIVE R15, `(.L_x_3647) ;  /* 0x000000000f087348 */ /* 0x000fea0003c00000 */
[----:B------:R0:W1:Y:S02]  /*35760*/  SHFL.IDX P6, R14, R13, R12, R11 ;  /* 0x0000000c0d0e7389 */ /* 0x00006400000c000b */
[----:B01----:R-:W-:Y:S01]  /*35770*/  ENDCOLLECTIVE ;  /* 0x000000000000791b */ /* 0x003fe20003800000 */
.L_x_3647:
[----:B------:R-:W-:Y:S02]  /*35780*/  IMAD.MOV.U32 R13, RZ, RZ, R115 ;  /* 0x000000ffff0d7224 */ /* 0x000fe400078e0073 */
[----:B------:R-:W-:-:S07]  /*35790*/  IMAD.MOV.U32 R118, RZ, RZ, R14 ;  /* 0x000000ffff767224 */ /* 0x000fce00078e000e */
[----:B------:R-:W-:Y:S05]  /*357a0*/  WARPSYNC.COLLECTIVE R15, `(.L_x_3648) ;  /* 0x000000000f087348 */ /* 0x000fea0003c00000 */
[----:B------:R0:W1:Y:S02]  /*357b0*/  SHFL.IDX P6, R14, R13, R12, R11 ;  /* 0x0000000c0d0e7389 */ /* 0x00006400000c000b */
[----:B01----:R-:W-:Y:S01]  /*357c0*/  ENDCOLLECTIVE ;  /* 0x000000000000791b */ /* 0x003fe20003800000 */
.L_x_3648:
        /* <DEDUP_REMOVED lines=8> */
.L_x_3649:
[----:B------:R-:W-:Y:S02]  /*35850*/  SEL R82, R111, R107, P0 ;  /* 0x0000006b6f527207 */ /* 0x000fe40000000000 */
[----:B------:R-:W-:Y:S01]  /*35860*/  SEL R107, R107, R111, P0 ;  /* 0x0000006f6b6b7207 */ /* 0x000fe20000000000 */
[----:B------:R-:W-:Y:S02]  /*35870*/  IMAD.MOV.U32 R13, RZ, RZ, R119 ;  /* 0x000000ffff0d7224 */ /* 0x000fe400078e0077 */
[----:B------:R-:W-:-:S07]  /*35880*/  IMAD.MOV.U32 R122, RZ, RZ, R14 ;  /* 0x000000ffff7a7224 */ /* 0x000fce00078e000e */
[----:B------:R-:W-:Y:S05]  /*35890*/  WARPSYNC.COLLECTIVE R15, `(.L_x_3650) ;  /* 0x000000000f087348 */ /* 0x000fea0003c00000 */
[----:B------:R0:W1:Y:S02]  /*358a0*/  SHFL.IDX P6, R14, R13, R12, R11 ;  /* 0x0000000c0d0e7389 */ /* 0x00006400000c000b */
[----:B01----:R-:W-:Y:S01]  /*358b0*/  ENDCOLLECTIVE ;  /* 0x000000000000791b */ /* 0x003fe20003800000 */
.L_x_3650:
[----:B------:R-:W-:Y:S02]  /*358c0*/  IMAD.MOV.U32 R13, RZ, RZ, R126 ;  /* 0x000000ffff0d7224 */ /* 0x000fe400078e007e */
[----:B------:R-:W-:Y:S02]  /*358d0*/  IMAD.MOV.U32 R12, RZ, RZ, R2 ;  /* 0x000000ffff0c7224 */ /* 0x000fe400078e0002 */
[----:B------:R-:W-:-:S07]  /*358e0*/  IMAD.MOV.U32 R119, RZ, RZ, R14 ;  /* 0x000000ffff777224 */ /* 0x000fce00078e000e */
[----:B------:R-:W-:Y:S05]  /*358f0*/  WARPSYNC.COLLECTIVE R15, `(.L_x_3651) ;  /* 0x000000000f087348 */ /* 0x000fea0003c00000 */
[----:B------:R0:W1:Y:S02]  /*35900*/  SHFL.IDX P6, R14, R13, R12, R11 ;  /* 0x0000000c0d0e7389 */ /* 0x00006400000c000b */
[----:B01----:R-:W-:Y:S01]  /*35910*/  ENDCOLLECTIVE ;  /* 0x000000000000791b */ /* 0x003fe20003800000 */
.L_x_3651:
[----:B------:R-:W-:Y:S01]  /*35920*/  MOV R13, R123 ;  /* 0x0000007b000d7202 */ /* 0x000fe20000000f00 */
[----:B------:R-:W-:-:S07]  /*35930*/  IMAD.MOV.U32 R126, RZ, RZ, R14 ;  /* 0x000000ffff7e7224 */ /* 0x000fce00078e000e */
[----:B------:R-:W-:Y:S05]  /*35940*/  WARPSYNC.COLLECTIVE R15, `(.L_x_3652) ;  /* 0x000000000f087348 */ /* 0x000fea0003c00000 */
[----:B------:R0:W1:Y:S02]  /*35950*/  SHFL.IDX P6, R14, R13, R12, R11 ;  /* 0x0000000c0d0e7389 */ /* 0x00006400000c000b */
[----:B01----:R-:W-:Y:S01]  /*35960*/  ENDCOLLECTIVE ;  /* 0x000000000000791b */ /* 0x003fe20003800000 */
.L_x_3652:
        /* <DEDUP_REMOVED lines=8> */
.L_x_3653:
[----:B------:R-:W-:Y:S02]  /*359f0*/  SEL R86, R119, R115, P0 ;  /* 0x0000007377567207 */ /* 0x000fe40000000000 */
[----:B------:R-:W-:Y:S01]  /*35a00*/  SEL R115, R115, R119, P0 ;  /* 0x0000007773737207 */ /* 0x000fe20000000000 */
[----:B------:R-:W-:Y:S02]  /*35a10*/  IMAD.MOV.U32 R13, RZ, RZ, R127 ;  /* 0x000000ffff0d7224 */ /* 0x000fe400078e007f */
[----:B------:R-:W-:-:S07]  /*35a20*/  IMAD.MOV.U32 R125, RZ, RZ, R14 ;  /* 0x000000ffff7d7224 */ /* 0x000fce00078e000e */
[----:B------:R-:W-:Y:S05]  /*35a30*/  WARPSYNC.COLLECTIVE R15, `(.L_x_3654) ;  /* 0x000000000f087348 */ /* 0x000fea0003c00000 */
[----:B------:R0:W1:Y:S02]  /*35a40*/  SHFL.IDX P6, R14, R13, R12, R11 ;  /* 0x0000000c0d0e7389 */ /* 0x00006400000c000b */
[----:B01----:R-:W-:Y:S01]  /*35a50*/  ENDCOLLECTIVE ;  /* 0x000000000000791b */ /* 0x003fe20003800000 */
.L_x_3654:
[----:B------:R-:W-:Y:S01]  /*35a60*/  IMAD.MOV.U32 R13, RZ, RZ, R134 ;  /* 0x000000ffff0d7224 */ /* 0x000fe200078e0086 */
[----:B------:R-:W-:Y:S01]  /*35a70*/  MOV R12, R2 ;  /* 0x00000002000c7202 */ /* 0x000fe20000000f00 */
[----:B------:R-:W-:-:S07]  /*35a80*/  IMAD.MOV.U32 R123, RZ, RZ, R14 ;  /* 0x000000ffff7b7224 */ /* 0x000fce00078e000e */
[----:B------:R-:W-:Y:S05]  /*35a90*/  WARPSYNC.COLLECTIVE R15, `(.L_x_3655) ;  /* 0x000000000f087348 */ /* 0x000fea0003c00000 */
[----:B------:R0:W1:Y:S02]  /*35aa0*/  SHFL.IDX P6, R14, R13, R12, R11 ;  /* 0x0000000c0d0e7389 */ /* 0x00006400000c000b */
[----:B01----:R-:W-:Y:S01]  /*35ab0*/  ENDCOLLECTIVE ;  /* 0x000000000000791b */ /* 0x003fe20003800000 */
.L_x_3655:
[----:B------:R-:W-:Y:S02]  /*35ac0*/  IMAD.MOV.U32 R13, RZ, RZ, R130 ;  /* 0x000000ffff0d7224 */ /* 0x000fe400078e0082 */
[----:B------:R-:W-:-:S07]  /*35ad0*/  IMAD.MOV.U32 R134, RZ, RZ, R14 ;  /* 0x000000ffff867224 */ /* 0x000fce00078e000e */
[----:B------:R-:W-:Y:S05]  /*35ae0*/  WARPSYNC.COLLECTIVE R15, `(.L_x_3656) ;  /* 0x000000000f087348 */ /* 0x000fea0003c00000 */
[----:B------:R0:W1:Y:S02]  /*35af0*/  SHFL.IDX P6, R14, R13, R12, R11 ;  /* 0x0000000c0d0e7389 */ /* 0x00006400000c000b */
[----:B01----:R-:W-:Y:S01]  /*35b00*/  ENDCOLLECTIVE ;  /* 0x000000000000791b */ /* 0x003fe20003800000 */
.L_x_3656:
        /* <DEDUP_REMOVED lines=8> */
.L_x_3657:
[----:B------:R-:W-:Y:S02]  /*35b90*/  SEL R90, R123, R127, P0 ;  /* 0x0000007f7b5a7207 */ /* 0x000fe40000000000 */
[----:B------:R-:W-:Y:S01]  /*35ba0*/  SEL R123, R127, R123, P0 ;  /* 0x0000007b7f7b7207 */ /* 0x000fe20000000000 */
[----:B------:R-:W-:Y:S02]  /*35bb0*/  IMAD.MOV.U32 R13, RZ, RZ, R133 ;  /* 0x000000ffff0d7224 */ /* 0x000fe400078e0085 */
[----:B------:R-:W-:-:S07]  /*35bc0*/  IMAD.MOV.U32 R131, RZ, RZ, R14 ;  /* 0x000000ffff837224 */ /* 0x000fce00078e000e */
[----:B------:R-:W-:Y:S05]  /*35bd0*/  WARPSYNC.COLLECTIVE R15, `(.L_x_3658) ;  /* 0x000000000f087348 */ /* 0x000fea0003c00000 */
[----:B------:R0:W1:Y:S02]  /*35be0*/  SHFL.IDX P6, R14, R13, R12, R11 ;  /* 0x0000000c0d0e7389 */ /* 0x00006400000c000b */
[----:B01----:R-:W-:Y:S01]  /*35bf0*/  ENDCOLLECTIVE ;  /* 0x000000000000791b */ /* 0x003fe20003800000 */
.L_x_3658:
[----:B------:R-:W-:Y:S02]  /*35c00*/  IMAD.MOV.U32 R13, RZ, RZ, R142 ;  /* 0x000000ffff0d7224 */ /* 0x000fe400078e008e */
[----:B------:R-:W-:Y:S01]  /*35c10*/  IMAD.MOV.U32 R12, RZ, RZ, R2 ;  /* 0x000000ffff0c7224 */ /* 0x000fe200078e0002 */
[----:B------:R-:W-:-:S07]  /*35c20*/  MOV R130, R14 ;  /* 0x0000000e00827202 */ /* 0x000fce0000000f00 */
[----:B------:R-:W-:Y:S05]  /*35c30*/  WARPSYNC.COLLECTIVE R15, `(.L_x_3659) ;  /* 0x000000000f087348 */ /* 0x000fea0003c00000 */
[----:B------:R0:W1:Y:S02]  /*35c40*/  SHFL.IDX P6, R14, R13, R12, R11 ;  /* 0x0000000c0d0e7389 */ /* 0x00006400000c000b */
[----:B01----:R-:W-:Y:S01]  /*35c50*/  ENDCOLLECTIVE ;  /* 0x000000000000791b */ /* 0x003fe20003800000 */
.L_x_3659:
[----:B------:R-:W-:Y:S02]  /*35c60*/  IMAD.MOV.U32 R13, RZ, RZ, R138 ;  /* 0x000000ffff0d7224 */ /* 0x000fe400078e008a */
[----:B------:R-:W-:-:S07]  /*35c70*/  IMAD.MOV.U32 R142, RZ, RZ, R14 ;  /* 0x000000ffff8e7224 */ /* 0x000fce00078e000e */
[----:B------:R-:W-:Y:S05]  /*35c80*/  WARPSYNC.COLLECTIVE R15, `(.L_x_3660) ;  /* 0x000000000f087348 */ /* 0x000fea0003c00000 */
[----:B------:R0:W1:Y:S02]  /*35c90*/  SHFL.IDX P6, R14, R13, R12, R11 ;  /* 0x0000000c0d0e7389 */ /* 0x00006400000c000b */
[----:B01----:R-:W-:Y:S01]  /*35ca0*/  ENDCOLLECTIVE ;  /* 0x000000000000791b */ /* 0x003fe20003800000 */
.L_x_3660:
        /* <DEDUP_REMOVED lines=8> */
.L_x_3661:
[----:B------:R-:W-:Y:S02]  /*35d30*/  SEL R96, R130, R129, P0 ;  /* 0x0000008182607207 */ /* 0x000fe40000000000 */
[----:B------:R-:W-:Y:S01]  /*35d40*/  SEL R129, R129, R130, P0 ;  /* 0x0000008281817207 */ /* 0x000fe20000000000 */
[----:B------:R-:W-:Y:S01]  /*35d50*/  IMAD.MOV.U32 R13, RZ, RZ, R208 ;  /* 0x000000ffff0d7224 */ /* 0x000fe200078e00d0 */
[----:B------:R-:W-:-:S07]  /*35d60*/  MOV R95, R14 ;  /* 0x0000000e005f7202 */ /* 0x000fce0000000f00 */
[----:B------:R-:W-:Y:S05]  /*35d70*/  WARPSYNC.COLLECTIVE R15, `(.L_x_3662) ;  /* 0x000000000f087348 */ /* 0x000fea0003c00000 */
[----:B------:R0:W1:Y:S02]  /*35d80*/  SHFL.IDX P6, R14, R13, R12, R11 ;  /* 0x0000000c0d0e7389 */ /* 0x00006400000c000b */
[----:B01----:R-:W-:Y:S01]  /*35d90*/  ENDCOLLECTIVE ;  /* 0x000000000000791b */ /* 0x003fe20003800000 */
.L_x_3662:
[----:B------:R-:W-:Y:S02]  /*35da0*/  IMAD.MOV.U32 R13, RZ, RZ, R150 ;  /* 0x000000ffff0d7224 */ /* 0x000fe400078e0096 */
[----:B------:R-:W-:Y:S02]  /*35db0*/  IMAD.MOV.U32 R12, RZ, RZ, R2 ;  /* 0x000000ffff0c7224 */ /* 0x000fe400078e0002 */
[----:B------:R-:W-:-:S07]  /*35dc0*/  IMAD.MOV.U32 R63, RZ, RZ, R14 ;  /* 0x000000ffff3f7224 */ /* 0x000fce00078e000e */
[----:B------:R-:W-:Y:S05]  /*35dd0*/  WARPSYNC.COLLECTIVE R15, `(.L_x_3663) ;  /* 0x000000000f087348 */ /* 0x000fea0003c00000 */
[----:B------:R0:W1:Y:S02]  /*35de0*/  SHFL.IDX P6, R14, R13, R12, R11 ;  /* 0x0000000c0d0e7389 */ /* 0x00006400000c000b */
[----:B01----:R-:W-:Y:S01]  /*35df0*/  ENDCOLLECTIVE ;  /* 0x000000000000791b */ /* 0x003fe20003800000 */
.L_x_3663:
[----:B------:R-:W-:Y:S02]  /*35e00*/  IMAD.MOV.U32 R13, RZ, RZ, R209 ;  /* 0x000000ffff0d7224 */ /* 0x000fe400078e00d1 */
[----:B------:R-:W-:-:S07]  /*35e10*/  IMAD.MOV.U32 R150, RZ, RZ, R14 ;  /* 0x000000ffff967224 */ /* 0x000fce00078e000e */
[----:B------:R-:W-:Y:S05]  /*35e20*/  WARPSYNC.COLLECTIVE R15, `(.L_x_3664) ;  /* 0x000000000f087348 */ /* 0x000fea0003c00000 */
[----:B------:R0:W1:Y:S02]  /*35e30*/  SHFL.IDX P6, R14, R13, R12, R11 ;  /* 0x0000000c0d0e7389 */ /* 0x00006400000c000b */
[----:B01----:R-:W-:Y:S01]  /*35e40*/  ENDCOLLECTIVE ;  /* 0x000000000000791b */ /* 0x003fe20003800000 */
.L_x_3664:
[----:B------:R-:W-:Y:S01]  /*35e50*/  MOV R11, RZ ;  /* 0x000000ff000b7202 */ /* 0x000fe20000000f00 */
[----:B------:R-:W-:Y:S01]  /*35e60*/  IMAD.MOV.U32 R0, RZ, RZ, R14 ;  /* 0x000000ffff007224 */ /* 0x000fe200078e000e */
[----:B------:R-:W-:Y:S06]  /*35e70*/  BRA `(.L_x_3665) ;  /* 0xfffffebc004c7947 */ /* 0x000fec000383ffff */
.L_x_3265:
[----:B------:R-:W-:Y:S02]  /*35e80*/  IMAD.MOV.U32 R13, RZ, RZ, R32 ;  /* 0x000000ffff0d7224 */ /* 0x000fe400078e0020 */
[----:B------:R-:W-:Y:S02]  /*35e90*/  IMAD.MOV.U32 R12, RZ, RZ, RZ ;  /* 0x000000ffff0c7224 */ /* 0x000fe400078e00ff */
[----:B------:R-:W-:Y:S02]  /*35ea0*/  IMAD.MOV.U32 R11, RZ, RZ, 0x181f ;  /* 0x0000181fff0b7424 */ /* 0x000fe400078e00ff */
[----:B------:R-:W-:-:S07]  /*35eb0*/  IMAD.MOV.U32 R15, RZ, RZ, -0x1 ;  /* 0xffffffffff0f7424 */ /* 0x000fce00078e00ff */
[----:B-----5:R-:W-:Y:S05]  /*35ec0*/  WARPSYNC.COLLECTIVE R15, `(.L_x_3666) ;  /* 0x000000000f087348 */ /* 0x020fea0003c00000 */
[----:B------:R0:W1:Y:S02]  /*35ed0*/  SHFL.IDX P6, R14, R13, R12, R11 ;  /* 0x0000000c0d0e7389 */ /* 0x00006400000c000b */
[----:B01---5:R-:W-:Y:S01]  /*35ee0*/  ENDCOLLECTIVE ;  /* 0x000000000000791b */ /* 0x023fe20003800000 */
.L_x_3666:
[----:B------:R-:W-:Y:S02]  /*35ef0*/  IMAD.MOV.U32 R13, RZ, RZ, R21 ;  /* 0x000000ffff0d7224 */ /* 0x000fe400078e0015 */
[----:B------:R-:W-:-:S07]  /*35f00*/  IMAD.MOV.U32 R20, RZ, RZ, R14 ;  /* 0x000000ffff147224 */ /* 0x000fce00078e000e */
[----:B------:R-:W-:Y:S05]  /*35f10*/  WARPSYNC.COLLECTIVE R15, `(.L_x_3667) ;  /* 0x000000000f087348 */ /* 0x000fea0003c00000 */
[----:B------:R0:W1:Y:S02]  /*35f20*/  SHFL.IDX P6, R14, R13, R12, R11 ;  /* 0x0000000c0d0e7389 */ /* 0x00006400000c000b */
[----:B01----:R-:W-:Y:S01]  /*35f30*/  ENDCOLLECTIVE ;  /* 0x000000000000791b */ /* 0x003fe20003800000 */
.L_x_3667:
[----:B------:R-:W-:Y:S05]  /*35f40*/  BRA `(.L_x_3668) ;  /* 0xfffffed000607947 */ /* 0x000fea000383ffff */
.L_x_3268:
[----:B------:R-:W-:Y:S01]  /*35f50*/  BSSY B1, `(.L_x_3669) ;  /* 0x0000008000017945 */ /* 0x000fe20003800000 */
[----:B-1----:R-:W-:Y:S01]  /*35f60*/  IMAD.MOV.U32 R13, RZ, RZ, R32 ;  /* 0x000000ffff0d7224 */ /* 0x002fe200078e0020 */
[----:B------:R-:W-:Y:S01]  /*35f70*/  MOV R12, 0x1 ;  /* 0x00000001000c7802 */ /* 0x000fe20000000f00 */
[----:B------:R-:W-:Y:S02]  /*35f80*/  IMAD.MOV.U32 R11, RZ, RZ, 0x181f ;  /* 0x0000181fff0b7424 */ /* 0x000fe400078e00ff */
[----:B------:R-:W-:-:S07]  /*35f90*/  IMAD.MOV.U32 R15, RZ, RZ, -0x1 ;  /* 0xffffffffff0f7424 */ /* 0x000fce00078e00ff */
[----:B0-2--5:R-:W-:Y:S05]  /*35fa0*/  WARPSYNC.COLLECTIVE R15, `(.L_x_3670) ;  /* 0x000000000f087348 */ /* 0x025fea0003c00000 */
[----:B--2---:R1:W2:Y:S02]  /*35fb0*/  SHFL.IDX P6, R14, R13, R12, R11 ;  /* 0x0000000c0d0e7389 */ /* 0x0042a400000c000b */
[----:B012--5:R-:W-:Y:S01]  /*35fc0*/  ENDCOLLECTIVE ;  /* 0x000000000000791b */ /* 0x027fe20003800000 */
.L_x_3670:
[----:B------:R-:W-:Y:S05]  /*35fd0*/  BSYNC B1 ;  /* 0x0000000000017941 */ /* 0x000fea0003800000 */
.L_x_3669:
        /* <DEDUP_REMOVED lines=8> */
.L_x_3671:
[----:B------:R-:W-:Y:S05]  /*36060*/  BRA `(.L_x_3672) ;  /* 0xfffffed000907947 */ /* 0x000fea000383ffff */
.L_x_3271:
[----:B------:R-:W-:Y:S01]  /*36070*/  BSSY B1, `(.L_x_3673) ;  /* 0x0000008000017945 */ /* 0x000fe20003800000 */
[----:B------:R-:W-:Y:S01]  /*36080*/  MOV R13, R32 ;  /* 0x00000020000d7202 */ /* 0x000fe20000000f00 */
[----:B------:R-:W-:Y:S02]  /*36090*/  IMAD.MOV.U32 R12, RZ, RZ, 0x2 ;  /* 0x00000002ff0c7424 */ /* 0x000fe400078e00ff */
[----:B------:R-:W-:Y:S02]  /*360a0*/  IMAD.MOV.U32 R11, RZ, RZ, 0x181f ;  /* 0x0000181fff0b7424 */ /* 0x000fe400078e00ff */
[----:B------:R-:W-:-:S07]  /*360b0*/  IMAD.MOV.U32 R15, RZ, RZ, -0x1 ;  /* 0xffffffffff0f7424 */ /* 0x000fce00078e00ff */
[----:B0123-5:R-:W-:Y:S05]  /*360c0*/  WARPSYNC.COLLECTIVE R15, `(.L_x_3674) ;  /* 0x000000000f087348 */ /* 0x02ffea0003c00000 */
[----:B--2---:R2:W4:Y:S02]  /*360d0*/  SHFL.IDX P6, R14, R13, R12, R11 ;  /* 0x0000000c0d0e7389 */ /* 0x00452400000c000b */
[----:B012345:R-:W-:Y:S01]  /*360e0*/  ENDCOLLECTIVE ;  /* 0x000000000000791b */ /* 0x03ffe20003800000 */
.L_x_3674:
[----:B------:R-:W-:Y:S05]  /*360f0*/  BSYNC B1 ;  /* 0x0000000000017941 */ /* 0x000fea0003800000 */
.L_x_3673:
        /* <DEDUP_REMOVED lines=8> */
.L_x_3675:
[----:B------:R-:W-:Y:S05]  /*36180*/  BRA `(.L_x_3676) ;  /* 0xfffffed000c47947 */ /* 0x000fea000383ffff */
.L_x_3274:
[----:B------:R-:W-:Y:S01]  /*36190*/  BSSY B1, `(.L_x_3677) ;  /* 0x0000008000017945 */ /* 0x000fe20003800000 */
[----:B------:R-:W-:Y:S02]  /*361a0*/  IMAD.MOV.U32 R13, RZ, RZ, R32 ;  /* 0x000000ffff0d7224 */ /* 0x000fe400078e0020 */
[----:B------:R-:W-:Y:S02]  /*361b0*/  IMAD.MOV.U32 R12, RZ, RZ, 0x3 ;  /* 0x00000003ff0c7424 */ /* 0x000fe400078e00ff */
[----:B------:R-:W-:Y:S02]  /*361c0*/  IMAD.MOV.U32 R11, RZ, RZ, 0x181f ;  /* 0x0000181fff0b7424 */ /* 0x000fe400078e00ff */
[----:B------:R-:W-:-:S07]  /*361d0*/  IMAD.MOV.U32 R15, RZ, RZ, -0x1 ;  /* 0xffffffffff0f7424 */ /* 0x000fce00078e00ff */
[----:B012345:R-:W-:Y:S05]  /*361e0*/  WARPSYNC.COLLECTIVE R15, `(.L_x_3678) ;  /* 0x000000000f087348 */ /* 0x03ffea0003c00000 */
[----:B----4-:R4:W0:Y:S02]  /*361f0*/  SHFL.IDX P6, R14, R13, R12, R11 ;  /* 0x0000000c0d0e7389 */ /* 0x01082400000c000b */
[----:B012345:R-:W-:Y:S01]  /*36200*/  ENDCOLLECTIVE ;  /* 0x000000000000791b */ /* 0x03ffe20003800000 */
.L_x_3678:
[----:B------:R-:W-:Y:S05]  /*36210*/  BSYNC B1 ;  /* 0x0000000000017941 */ /* 0x000fea0003800000 */
.L_x_3677:
        /* <DEDUP_REMOVED lines=8> */
.L_x_3679:
[----:B------:R-:W-:Y:S05]  /*362a0*/  BRA `(.L_x_3680) ;  /* 0xfffffed000f87947 */ /* 0x000fea000383ffff */
.L_x_3276:
[----:B------:R-:W-:Y:S02]  /*362b0*/  IMAD.MOV.U32 R13, RZ, RZ, R41 ;  /* 0x000000ffff0d7224 */ /* 0x000fe400078e0029 */
[----:B------:R-:W-:Y:S02]  /*362c0*/  IMAD.MOV.U32 R12, RZ, RZ, RZ ;  /* 0x000000ffff0c7224 */ /* 0x000fe400078e00ff */
[----:B------:R-:W-:Y:S02]  /*362d0*/  IMAD.MOV.U32 R11, RZ, RZ, 0x1c1f ;  /* 0x00001c1fff0b7424 */ /* 0x000fe400078e00ff */
[----:B------:R-:W-:-:S07]  /*362e0*/  IMAD.MOV.U32 R15, RZ, RZ, -0x1 ;  /* 0xffffffffff0f7424 */ /* 0x000fce00078e00ff */
[----:B------:R-:W-:Y:S05]  /*362f0*/  WARPSYNC.COLLECTIVE R15, `(.L_x_3681) ;  /* 0x000000000f087348 */ /* 0x000fea0003c00000 */
[----:B------:R0:W1:Y:S02]  /*36300*/  SHFL.IDX P6, R14, R13, R12, R11 ;  /* 0x0000000c0d0e7389 */ /* 0x00006400000c000b */
[----:B01----:R-:W-:Y:S01]  /*36310*/  ENDCOLLECTIVE ;  /* 0x000000000000791b */ /* 0x003fe20003800000 */
.L_x_3681:
[----:B------:R-:W-:Y:S02]  /*36320*/  IMAD.MOV.U32 R13, RZ, RZ, R40 ;  /* 0x000000ffff0d7224 */ /* 0x000fe400078e0028 */
[----:B------:R-:W-:-:S07]  /*36330*/  IMAD.MOV.U32 R42, RZ, RZ, R14 ;  /* 0x000000ffff2a7224 */ /* 0x000fce00078e000e */
[----:B------:R-:W-:Y:S05]  /*36340*/  WARPSYNC.COLLECTIVE R15, `(.L_x_3682) ;  /* 0x000000000f087348 */ /* 0x000fea0003c00000 */
[----:B------:R0:W1:Y:S02]  /*36350*/  SHFL.IDX P6, R14, R13, R12, R11 ;  /* 0x0000000c0d0e7389 */ /* 0x00006400000c000b */
[----:B01----:R-:W-:Y:S01]  /*36360*/  ENDCOLLECTIVE ;  /* 0x000000000000791b */ /* 0x003fe20003800000 */
.L_x_3682:
[----:B------:R-:W-:Y:S01]  /*36370*/  MOV R11, R14 ;  /* 0x0000000e000b7202 */ /* 0x000fe20000000f00 */
[----:B------:R-:W-:Y:S06]  /*36380*/  BRA `(.L_x_3683) ;  /* 0xfffffed400e47947 */ /* 0x000fec000383ffff */
.L_x_3279:
[----:B------:R-:W-:Y:S01]  /*36390*/  BSSY B1, `(.L_x_3684) ;  /* 0x0000008000017945 */ /* 0x000fe20003800000 */
[----:B------:R-:W-:Y:S02]  /*363a0*/  IMAD.MOV.U32 R13, RZ, RZ, R41 ;  /* 0x000000ffff0d7224 */ /* 0x000fe400078e0029 */
[----:B------:R-:W-:Y:S02]  /*363b0*/  IMAD.MOV.U32 R12, RZ, RZ, 0x1 ;  /* 0x00000001ff0c7424 */ /* 0x000fe400078e00ff */
[----:B--2---:R-:W-:Y:S02]  /*363c0*/  IMAD.MOV.U32 R11, RZ, RZ, 0x1c1f ;  /* 0x00001c1fff0b7424 */ /* 0x004fe400078e00ff */
[----:B------:R-:W-:-:S07]  /*363d0*/  IMAD.MOV.U32 R15, RZ, RZ, -0x1 ;  /* 0xffffffffff0f7424 */ /* 0x000fce00078e00ff */
[----:B01-3--:R-:W-:Y:S05]  /*363e0*/  WARPSYNC.COLLECTIVE R15, `(.L_x_3685) ;  /* 0x000000000f087348 */ /* 0x00bfea0003c00000 */
[----:B------:R2:W4:Y:S02]  /*363f0*/  SHFL.IDX P6, R14, R13, R12, R11 ;  /* 0x0000000c0d0e7389 */ /* 0x00052400000c000b */
[----:B01234-:R-:W-:Y:S01]  /*36400*/  ENDCOLLECTIVE ;  /* 0x000000000000791b */ /* 0x01ffe20003800000 */
.L_x_3685:
[----:B------:R-:W-:Y:S05]  /*36410*/  BSYNC B1 ;  /* 0x0000000000017941 */ /* 0x000fea0003800000 */
.L_x_3684:
        /* <DEDUP_REMOVED lines=8> */
.L_x_3686:
[----:B------:R-:W-:Y:S01]  /*364a0*/  IMAD.MOV.U32 R40, RZ, RZ, R14 ;  /* 0x000000ffff287224 */ /* 0x000fe200078e000e */
[----:B------:R-:W-:Y:S06]  /*364b0*/  BRA `(.L_x_3687) ;  /* 0xfffffee400a47947 */ /* 0x000fec000383ffff */
.L_x_3283:
[----:B------:R-:W-:Y:S02]  /*364c0*/  IMAD.MOV.U32 R13, RZ, RZ, R3 ;  /* 0x000000ffff0d7224 */ /* 0x000fe400078e0003 */
[----:B------:R-:W-:Y:S02]  /*364d0*/  IMAD.MOV.U32 R12, RZ, RZ, RZ ;  /* 0x000000ffff0c7224 */ /* 0x000fe400078e00ff */
[----:B------:R-:W-:Y:S02]  /*364e0*/  IMAD.MOV.U32 R11, RZ, RZ, 0x181f ;  /* 0x0000181fff0b7424 */ /* 0x000fe400078e00ff */
[----:B------:R-:W-:-:S07]  /*364f0*/  IMAD.MOV.U32 R15, RZ, RZ, -0x1 ;  /* 0xffffffffff0f7424 */ /* 0x000fce00078e00ff */
[----:B------:R-:W-:Y:S05]  /*36500*/  WARPSYNC.COLLECTIVE R15, `(.L_x_3688) ;  /* 0x000000000f087348 */ /* 0x000fea0003c00000 */
[----:B------:R0:W1:Y:S02]  /*36510*/  SHFL.IDX P6, R14, R13, R12, R11 ;  /* 0x0000000c0d0e7389 */ /* 0x00006400000c000b */
[----:B01----:R-:W-:Y:S01]  /*36520*/  ENDCOLLECTIVE ;  /* 0x000000000000791b */ /* 0x003fe20003800000 */
.L_x_3688:
[----:B------:R-:W-:Y:S01]  /*36530*/  MOV R13, R2 ;  /* 0x00000002000d7202 */ /* 0x000fe20000000f00 */
[----:B------:R-:W-:-:S07]  /*36540*/  IMAD.MOV.U32 R0, RZ, RZ, R14 ;  /* 0x000000ffff007224 */ /* 0x000fce00078e000e */
[----:B------:R-:W-:Y:S05]  /*36550*/  WARPSYNC.COLLECTIVE R15, `(.L_x_3689) ;  /* 0x000000000f087348 */ /* 0x000fea0003c00000 */
[----:B------:R0:W1:Y:S02]  /*36560*/  SHFL.IDX P6, R14, R13, R12, R11 ;  /* 0x0000000c0d0e7389 */ /* 0x00006400000c000b */
[----:B01----:R-:W-:Y:S01]  /*36570*/  ENDCOLLECTIVE ;  /* 0x000000000000791b */ /* 0x003fe20003800000 */
.L_x_3689:
[----:B------:R-:W-:Y:S05]  /*36580*/  BRA `(.L_x_3690) ;  /* 0xffffff04008c7947 */ /* 0x000fea000383ffff */
.L_x_3286:
[----:B------:R-:W-:Y:S01]  /*36590*/  BSSY B1, `(.L_x_3691) ;  /* 0x0000008000017945 */ /* 0x000fe20003800000 */
[----:B------:R-:W-:Y:S02]  /*365a0*/  IMAD.MOV.U32 R13, RZ, RZ, R3 ;  /* 0x000000ffff0d7224 */ /* 0x000fe400078e0003 */
[----:B------:R-:W-:Y:S02]  /*365b0*/  IMAD.MOV.U32 R12, RZ, RZ, 0x1 ;  /* 0x00000001ff0c7424 */ /* 0x000fe400078e00ff */
[----:B------:R-:W-:Y:S02]  /*365c0*/  IMAD.MOV.U32 R11, RZ, RZ, 0x181f ;  /* 0x0000181fff0b7424 */ /* 0x000fe400078e00ff */
[----:B-1----:R-:W-:-:S07]  /*365d0*/  IMAD.MOV.U32 R15, RZ, RZ, -0x1 ;  /* 0xffffffffff0f7424 */ /* 0x002fce00078e00ff */
[----:B0-2---:R-:W-:Y:S05]  /*365e0*/  WARPSYNC.COLLECTIVE R15, `(.L_x_3692) ;  /* 0x000000000f087348 */ /* 0x005fea0003c00000 */
[----:B--2---:R1:W2:Y:S02]  /*365f0*/  SHFL.IDX P6, R14, R13, R12, R11 ;  /* 0x0000000c0d0e7389 */ /* 0x0042a400000c000b */
[----:B012---:R-:W-:Y:S01]  /*36600*/  ENDCOLLECTIVE ;  /* 0x000000000000791b */ /* 0x007fe20003800000 */
.L_x_3692:
[----:B------:R-:W-:Y:S05]  /*36610*/  BSYNC B1 ;  /* 0x0000000000017941 */ /* 0x000fea0003800000 */
.L_x_3691:
        /* <DEDUP_REMOVED lines=8> */
.L_x_3693:
[----:B------:R-:W-:Y:S05]  /*366a0*/  BRA `(.L_x_3694) ;  /* 0xffffff0400c07947 */ /* 0x000fea000383ffff */
.L_x_3289:
[----:B------:R-:W-:Y:S01]  /*366b0*/  BSSY B1, `(.L_x_3695) ;  /* 0x0000008000017945 */ /* 0x000fe20003800000 */
[----:B------:R-:W-:Y:S02]  /*366c0*/  IMAD.MOV.U32 R13, RZ, RZ, R3 ;  /* 0x000000ffff0d7224 */ /* 0x000fe400078e0003 */
[----:B------:R-:W-:Y:S02]  /*366d0*/  IMAD.MOV.U32 R12, RZ, RZ, 0x2 ;  /* 0x00000002ff0c7424 */ /* 0x000fe400078e00ff */
[----:B------:R-:W-:Y:S02]  /*366e0*/  IMAD.MOV.U32 R11, RZ, RZ, 0x181f ;  /* 0x0000181fff0b7424 */ /* 0x000fe400078e00ff */
[----:B--2---:R-:W-:-:S07]  /*366f0*/  IMAD.MOV.U32 R15, RZ, RZ, -0x1 ;  /* 0xffffffffff0f7424 */ /* 0x004fce00078e00ff */
[----:B01-3--:R-:W-:Y:S05]  /*36700*/  WARPSYNC.COLLECTIVE R15, `(.L_x_3696) ;  /* 0x000000000f087348 */ /* 0x00bfea0003c00000 */
[----:B------:R2:W4:Y:S02]  /*36710*/  SHFL.IDX P6, R14, R13, R12, R11 ;  /* 0x0000000c0d0e7389 */ /* 0x00052400000c000b */
[----:B01234-:R-:W-:Y:S01]  /*36720*/  ENDCOLLECTIVE ;  /* 0x000000000000791b */ /* 0x01ffe20003800000 */
.L_x_3696:
[----:B------:R-:W-:Y:S05]  /*36730*/  BSYNC B1 ;  /* 0x0000000000017941 */ /* 0x000fea0003800000 */
.L_x_3695:
        /* <DEDUP_REMOVED lines=8> */
.L_x_3697:
[----:B------:R-:W-:Y:S05]  /*367c0*/  BRA `(.L_x_3698) ;  /* 0xffffff0400f47947 */ /* 0x000fea000383ffff */
.L_x_3292:
[----:B------:R-:W-:Y:S01]  /*367d0*/  BSSY B1, `(.L_x_3699) ;  /* 0x0000008000017945 */ /* 0x000fe20003800000 */
[----:B------:R-:W-:Y:S02]  /*367e0*/  IMAD.MOV.U32 R13, RZ, RZ, R3 ;  /* 0x000000ffff0d7224 */ /* 0x000fe400078e0003 */
[----:B------:R-:W-:Y:S02]  /*367f0*/  IMAD.MOV.U32 R12, RZ, RZ, 0x3 ;  /* 0x00000003ff0c7424 */ /* 0x000fe400078e00ff */
[----:B------:R-:W-:Y:S02]  /*36800*/  IMAD.MOV.U32 R11, RZ, RZ, 0x181f ;  /* 0x0000181fff0b7424 */ /* 0x000fe400078e00ff */
[----:B--2---:R-:W-:-:S07]  /*36810*/  IMAD.MOV.U32 R15, RZ, RZ, -0x1 ;  /* 0xffffffffff0f7424 */ /* 0x004fce00078e00ff */
[----:B01-34-:R-:W-:Y:S05]  /*36820*/  WARPSYNC.COLLECTIVE R15, `(.L_x_3700) ;  /* 0x000000000f087348 */ /* 0x01bfea0003c00000 */
[----:B------:R2:W0:Y:S02]  /*36830*/  SHFL.IDX P6, R14, R13, R12, R11 ;  /* 0x0000000c0d0e7389 */ /* 0x00042400000c000b */
[----:B01234-:R-:W-:Y:S01]  /*36840*/  ENDCOLLECTIVE ;  /* 0x000000000000791b */ /* 0x01ffe20003800000 */
.L_x_3700:
[----:B------:R-:W-:Y:S05]  /*36850*/  BSYNC B1 ;  /* 0x0000000000017941 */ /* 0x000fea0003800000 */
.L_x_3699:
        /* <DEDUP_REMOVED lines=8> */
.L_x_3701:
[----:B------:R-:W-:Y:S05]  /*368e0*/  BRA `(.L_x_3702) ;  /* 0xffffff0800287947 */ /* 0x000fea000383ffff */
.L_x_3310:
        /* <DEDUP_REMOVED lines=11> */
.L_x_3704:
[----:B------:R-:W-:Y:S05]  /*369a0*/  BSYNC B1 ;  /* 0x0000000000017941 */ /* 0x000fea0003800000 */
.L_x_3703:
[----:B------:R-:W-:Y:S05]  /*369b0*/  BRA `(.L_x_3705) ;  /* 0xffffff24009c7947 */ /* 0x000fea000383ffff */
.L_x_3312:
[----:B------:R-:W-:Y:S01]  /*369c0*/  BSSY B1, `(.L_x_3706) ;  /* 0x0000006000017945 */ /* 0x000fe20003800000 */
[----:B------:R-:W-:-:S07]  /*369d0*/  MOV R15, 0xffffffff ;  /* 0xffffffff000f7802 */ /* 0x000fce0000000f00 */
[----:B012---:R-:W-:Y:S05]  /*369e0*/  WARPSYNC.COLLECTIVE R15, `(.L_x_3707) ;  /* 0x000000000f0c7348 */ /* 0x007fea0003c00000 */
[----:B------:R-:W-:Y:S02]  /*369f0*/  ELECT P6, UR62, PT ;  /* 0x00000000003e782f */ /* 0x000fe400038c0000 */
[----:B------:R-:W-:Y:S01]  /*36a00*/  MOV R14, UR62 ;  /* 0x0000003e000e7c02 */ /* 0x000fe20008000f00 */
[----:B012---:R-:W-:Y:S10]  /*36a10*/  ENDCOLLECTIVE ;  /* 0x000000000000791b */ /* 0x007ff40003800000 */
.L_x_3707:
[----:B------:R-:W-:Y:S05]  /*36a20*/  BSYNC B1 ;  /* 0x0000000000017941 */ /* 0x000fea0003800000 */
.L_x_3706:
[----:B------:R-:W-:Y:S05]  /*36a30*/  BRA `(.L_x_3311) ;  /* 0xffffff2400947947 */ /* 0x000fea000383ffff */
.L_x_3314:
[----:B--2---:R2:W3:Y:S02]  /*36a40*/  SYNCS.PHASECHK.TRANS64.TRYWAIT P0, [R22+URZ+0x38820], R6 ;  /* 0x03882006160075a7 */ /* 0x0044e4000800017f */
[----:B---3--:R-:W-:Y:S05]  /*36a50*/  @!P0 NANOSLEEP.SYNCS 0x989680 ;  /* 0x009896800000895d */ /* 0x008fea0003900000 */
[----:B------:R-:W3:Y:S02]  /*36a60*/  @!P0 SYNCS.PHASECHK.TRANS64 P0, [R22+URZ+0x38820], R6 ;  /* 0x03882006160085a7 */ /* 0x000ee4000800007f */
[----:B---3--:R-:W-:Y:S05]  /*36a70*/  @!P0 BRA `(.L_x_3314) ;  /* 0xfffffffc00f08947 */ /* 0x008fea000383ffff */
[----:B------:R-:W-:Y:S05]  /*36a80*/  BRA `(.L_x_3708) ;  /* 0xffffff2400a47947 */ /* 0x000fea000383ffff */
.L_x_3318:
[----:B0-----:R0:W1:Y:S02]  /*36a90*/  SYNCS.PHASECHK.TRANS64.TRYWAIT P0, [R10+URZ+0x388a0], R9 ;  /* 0x0388a0090a0075a7 */ /* 0x001064000800017f */
[----:B-1----:R-:W-:Y:S05]  /*36aa0*/  @!P0 NANOSLEEP.SYNCS 0x989680 ;  /* 0x009896800000895d */ /* 0x002fea0003900000 */
[----:B------:R-:W1:Y:S02]  /*36ab0*/  @!P0 SYNCS.PHASECHK.TRANS64 P0, [R10+URZ+0x388a0], R9 ;  /* 0x0388a0090a0085a7 */ /* 0x000e64000800007f */
[----:B-1----:R-:W-:Y:S05]  /*36ac0*/  @!P0 BRA `(.L_x_3318) ;  /* 0xfffffffc00f08947 */ /* 0x002fea000383ffff */
[----:B------:R-:W-:Y:S05]  /*36ad0*/  BRA `(.L_x_3709) ;  /* 0xffffff2400bc7947 */ /* 0x000fea000383ffff */
.L_x_3324:
[----:B-1----:R1:W2:Y:S02]  /*36ae0*/  SYNCS.PHASECHK.TRANS64.TRYWAIT P0, [R10+URZ+0x388c0], R9 ;  /* 0x0388c0090a0075a7 */ /* 0x0022a4000800017f */
[----:B--2---:R-:W-:Y:S05]  /*36af0*/  @!P0 NANOSLEEP.SYNCS 0x989680 ;  /* 0x009896800000895d */ /* 0x004fea0003900000 */
[----:B------:R-:W2:Y:S02]  /*36b00*/  @!P0 SYNCS.PHASECHK.TRANS64 P0, [R10+URZ+0x388c0], R9 ;  /* 0x0388c0090a0085a7 */ /* 0x000ea4000800007f */
[----:B--2---:R-:W-:Y:S05]  /*36b10*/  @!P0 BRA `(.L_x_3324) ;  /* 0xfffffffc00f08947 */ /* 0x004fea000383ffff */
[----:B------:R-:W-:Y:S05]  /*36b20*/  BRA `(.L_x_3710) ;  /* 0xffffff2800787947 */ /* 0x000fea000383ffff */
.L_x_3332:
[----:B0-----:R0:W1:Y:S02]  /*36b30*/  SYNCS.PHASECHK.TRANS64.TRYWAIT P1, [R9+URZ+0x388a0], R8 ;  /* 0x0388a008090075a7 */ /* 0x001064000802017f */
[----:B-1----:R-:W-:Y:S05]  /*36b40*/  @!P1 NANOSLEEP.SYNCS 0x989680 ;  /* 0x009896800000995d */ /* 0x002fea0003900000 */
[----:B------:R-:W1:Y:S02]  /*36b50*/  @!P1 SYNCS.PHASECHK.TRANS64 P1, [R9+URZ+0x388a0], R8 ;  /* 0x0388a008090095a7 */ /* 0x000e64000802007f */
[----:B-1----:R-:W-:Y:S05]  /*36b60*/  @!P1 BRA `(.L_x_3332) ;  /* 0xfffffffc00f09947 */ /* 0x002fea000383ffff */
[----:B------:R-:W-:Y:S05]  /*36b70*/  BRA `(.L_x_3711) ;  /* 0xffffff2c00707947 */ /* 0x000fea000383ffff */
.L_x_3338:
[----:B-1----:R1:W2:Y:S02]  /*36b80*/  SYNCS.PHASECHK.TRANS64.TRYWAIT P1, [R9+URZ+0x388c0], R8 ;  /* 0x0388c008090075a7 */ /* 0x0022a4000802017f */
[----:B--2---:R-:W-:Y:S05]  /*36b90*/  @!P1 NANOSLEEP.SYNCS 0x989680 ;  /* 0x009896800000995d */ /* 0x004fea0003900000 */
[----:B------:R-:W2:Y:S02]  /*36ba0*/  @!P1 SYNCS.PHASECHK.TRANS64 P1, [R9+URZ+0x388c0], R8 ;  /* 0x0388c008090095a7 */ /* 0x000ea4000802007f */
[----:B--2---:R-:W-:Y:S05]  /*36bb0*/  @!P1 BRA `(.L_x_3338) ;  /* 0xfffffffc00f09947 */ /* 0x004fea000383ffff */
[----:B------:R-:W-:Y:S05]  /*36bc0*/  BRA `(.L_x_3712) ;  /* 0xffffff3000287947 */ /* 0x000fea000383ffff */
.L_x_3356:
        /* <DEDUP_REMOVED lines=8> */
[----:B-1---5:R-:W-:Y:S05]  /*36c50*/  WARPSYNC.COLLECTIVE R15, `(.L_x_3714) ;  /* 0x000000000f087348 */ /* 0x022fea0003c00000 */
[----:B------:R0:W2:Y:S02]  /*36c60*/  SHFL.IDX P6, R14, R13, R12, R11 ;  /* 0x0000000c0d0e7389 */ /* 0x0000a400000c000b */
[----:B012--5:R-:W-:Y:S01]  /*36c70*/  ENDCOLLECTIVE ;  /* 0x000000000000791b */ /* 0x027fe20003800000 */
.L_x_3714:
[----:B------:R-:W-:Y:S05]  /*36c80*/  BSYNC B0 ;  /* 0x0000000000007941 */ /* 0x000fea0003800000 */
.L_x_3713:
[----:B------:R-:W-:Y:S05]  /*36c90*/  BRA `(.L_x_3715) ;  /* 0xffffff4000147947 */ /* 0x000fea000383ffff */
.L_x_3359:
[----:B0-----:R0:W2:Y:S02]  /*36ca0*/  SYNCS.PHASECHK.TRANS64.TRYWAIT P0, [R6+URZ+0x38880], R20 ;  /* 0x03888014060075a7 */ /* 0x0010a4000800017f */
[----:B--2---:R-:W-:Y:S05]  /*36cb0*/  @!P0 NANOSLEEP.SYNCS 0x989680 ;  /* 0x009896800000895d */ /* 0x004fea0003900000 */
[----:B------:R-:W2:Y:S02]  /*36cc0*/  @!P0 SYNCS.PHASECHK.TRANS64 P0, [R6+URZ+0x38880], R20 ;  /* 0x03888014060085a7 */ /* 0x000ea4000800007f */
[----:B--2---:R-:W-:Y:S05]  /*36cd0*/  @!P0 BRA `(.L_x_3359) ;  /* 0xfffffffc00f08947 */ /* 0x004fea000383ffff */
[----:B------:R-:W-:Y:S05]  /*36ce0*/  BRA `(.L_x_3716) ;  /* 0xffffff4000307947 */ /* 0x000fea000383ffff */
.L_x_3360:
[----:B------:R-:W-:Y:S01]  /*36cf0*/  BSSY B0, `(.L_x_3717) ;  /* 0x0000008000007945 */ /* 0x000fe20003800000 */
[----:B------:R-:W-:Y:S01]  /*36d00*/  IMAD.MOV.U32 R13, RZ, RZ, R8 ;  /* 0x000000ffff0d7224 */ /* 0x000fe200078e0008 */
[----:B------:R-:W-:Y:S01]  /*36d10*/  MOV R15, 0xffffffff ;  /* 0xffffffff000f7802 */ /* 0x000fe20000000f00 */
[----:B------:R-:W-:Y:S02]  /*36d20*/  IMAD.MOV.U32 R12, RZ, RZ, RZ ;  /* 0x000000ffff0c7224 */ /* 0x000fe400078e00ff */
[----:B------:R-:W-:-:S07]  /*36d30*/  IMAD.MOV.U32 R11, RZ, RZ, 0x181f ;  /* 0x0000181fff0b7424 */ /* 0x000fce00078e00ff */
[----:B0-----:R-:W-:Y:S05]  /*36d40*/  WARPSYNC.COLLECTIVE R15, `(.L_x_3718) ;  /* 0x000000000f087348 */ /* 0x001fea0003c00000 */
[----:B------:R1:W2:Y:S02]  /*36d50*/  SHFL.IDX P6, R14, R13, R12, R11 ;  /* 0x0000000c0d0e7389 */ /* 0x0002a400000c000b */
[----:B012---:R-:W-:Y:S01]  /*36d60*/  ENDCOLLECTIVE ;  /* 0x000000000000791b */ /* 0x007fe20003800000 */
.L_x_3718:
[----:B------:R-:W-:Y:S05]  /*36d70*/  BSYNC B0 ;  /* 0x0000000000007941 */ /* 0x000fea0003800000 */
.L_x_3717:
[----:B------:R-:W-:Y:S01]  /*36d80*/  IMAD.MOV.U32 R13, RZ, RZ, R7 ;  /* 0x000000ffff0d7224 */ /* 0x000fe200078e0007 */
[----:B------:R-:W0:Y:S01]  /*36d90*/  LDC R25, c[0x0][0x2f4] ;  /* 0x0000bd00ff197b82 */ /* 0x000e220000000800 */
[----:B------:R-:W-:Y:S01]  /*36da0*/  IMAD.MOV.U32 R12, RZ, RZ, RZ ;  /* 0x000000ffff0c7224 */ /* 0x000fe200078e00ff */
[----:B------:R-:W-:Y:S01]  /*36db0*/  LOP3.LUT R21, R31, 0x80, RZ, 0xfc, !PT ;  /* 0x000000801f157812 */ /* 0x000fe200078efcff */
[----:B------:R-:W-:Y:S01]  /*36dc0*/  IMAD.MOV.U32 R11, RZ, RZ, 0x181f ;  /* 0x0000181fff0b7424 */ /* 0x000fe200078e00ff */
[----:B------:R-:W-:Y:S01]  /*36dd0*/  IADD3 R5, R22, R5, RZ ;  /* 0x0000000516057210 */ /* 0x000fe20007ffe0ff */
[----:B------:R-:W-:Y:S01]  /*36de0*/  IMAD.MOV.U32 R15, RZ, RZ, -0x1 ;  /* 0xffffffffff0f7424 */ /* 0x000fe200078e00ff */
[----:B------:R-:W-:Y:S01]  /*36df0*/  ISETP.GE.AND P3, PT, R27, 0x11, PT ;  /* 0x000000111b00780c */ /* 0x000fe20003f66270 */
[----:B------:R-:W-:Y:S01]  /*36e00*/  IMAD.MOV.U32 R3, RZ, RZ, R14 ;  /* 0x000000ffff037224 */ /* 0x000fe200078e000e */
[----:B------:R-:W-:-:S11]  /*36e10*/  LOP3.LUT R23, R23, 0xffffffef, RZ, 0xc0, !PT ;  /* 0xffffffef17177812 */ /* 0x000fd600078ec0ff */
[----:B0-----:R-:W-:Y:S05]  /*36e20*/  WARPSYNC.COLLECTIVE R15, `(.L_x_3719) ;  /* 0x000000000f087348 */ /* 0x001fea0003c00000 */
[----:B------:R1:W2:Y:S02]  /*36e30*/  SHFL.IDX P6, R14, R13, R12, R11 ;  /* 0x0000000c0d0e7389 */ /* 0x0002a400000c000b */
[----:B012---:R-:W-:Y:S01]  /*36e40*/  ENDCOLLECTIVE ;  /* 0x000000000000791b */ /* 0x007fe20003800000 */
.L_x_3719:
[C---:B------:R-:W-:Y:S02]  /*36e50*/  ISETP.GE.AND P5, PT, R27.reuse, 0x31, PT ;  /* 0x000000311b00780c */ /* 0x040fe40003fa6270 */
[----:B------:R-:W-:Y:S02]  /*36e60*/  ISETP.GE.AND P4, PT, R27, 0x41, PT ;  /* 0x000000411b00780c */ /* 0x000fe40003f86270 */
[----:B------:R-:W-:Y:S02]  /*36e70*/  @P3 LOP3.LUT R23, R23, 0x10, RZ, 0xfc, !PT ;  /* 0x0000001017173812 */ /* 0x000fe400078efcff */
[----:B------:R-:W-:Y:S02]  /*36e80*/  ISETP.GE.AND P3, PT, R27, 0x51, PT ;  /* 0x000000511b00780c */ /* 0x000fe40003f66270 */
[----:B------:R-:W-:Y:S01]  /*36e90*/  LOP3.LUT R23, R23, 0xfffffff7, RZ, 0xc0, !PT ;  /* 0xfffffff717177812 */ /* 0x000fe200078ec0ff */
[----:B------:R-:W-:Y:S01]  /*36ea0*/  IMAD.MOV.U32 R13, RZ, RZ, R8 ;  /* 0x000000ffff0d7224 */ /* 0x000fe200078e0008 */
[----:B------:R-:W-:Y:S01]  /*36eb0*/  ISETP.GE.AND P1, PT, R31, R25, PT ;  /* 0x000000191f00720c */ /* 0x000fe20003f26270 */
[----:B------:R-:W-:-:S03]  /*36ec0*/  IMAD.MOV.U32 R12, RZ, RZ, 0x1 ;  /* 0x00000001ff0c7424 */ /* 0x000fc600078e00ff */
[----:B------:R-:W-:Y:S01]  /*36ed0*/  ISETP.LT.OR P2, PT, R27, 0x1, P1 ;  /* 0x000000011b00780c */ /* 0x000fe20000f41670 */
[----:B------:R-:W-:-:S12]  /*36ee0*/  IMAD.MOV.U32 R2, RZ, RZ, R14 ;  /* 0x000000ffff027224 */ /* 0x000fd800078e000e */
[----:B------:R-:W-:Y:S05]  /*36ef0*/  WARPSYNC.COLLECTIVE R15, `(.L_x_3720) ;  /* 0x000000000f087348 */ /* 0x000fea0003c00000 */
[----:B------:R0:W1:Y:S02]  /*36f00*/  SHFL.IDX P6, R14, R13, R12, R11 ;  /* 0x0000000c0d0e7389 */ /* 0x00006400000c000b */
[----:B01----:R-:W-:Y:S01]  /*36f10*/  ENDCOLLECTIVE ;  /* 0x000000000000791b */ /* 0x003fe20003800000 */
.L_x_3720:
        /* <DEDUP_REMOVED lines=14> */
.L_x_3721:
[----:B------:R-:W-:Y:S01]  /*37000*/  IMAD.MOV.U32 R13, RZ, RZ, R8 ;  /* 0x000000ffff0d7224 */ /* 0x000fe200078e0008 */
[----:B------:R-:W-:Y:S01]  /*37010*/  MOV R12, 0x2 ;  /* 0x00000002000c7802 */ /* 0x000fe20000000f00 */
[----:B------:R-:W-:-:S07]  /*37020*/  IMAD.MOV.U32 R2, RZ, RZ, R14 ;  /* 0x000000ffff027224 */ /* 0x000fce00078e000e */
[----:B------:R-:W-:Y:S05]  /*37030*/  WARPSYNC.COLLECTIVE R15, `(.L_x_3722) ;  /* 0x000000000f087348 */ /* 0x000fea0003c00000 */
[----:B------:R0:W1:Y:S02]  /*37040*/  SHFL.IDX P6, R14, R13, R12, R11 ;  /* 0x0000000c0d0e7389 */ /* 0x00006400000c000b */
[----:B01----:R-:W-:Y:S01]  /*37050*/  ENDCOLLECTIVE ;  /* 0x000000000000791b */ /* 0x003fe20003800000 */
.L_x_3722:
        /* <DEDUP_REMOVED lines=14> */
.L_x_3723:
[----:B------:R-:W-:Y:S02]  /*37140*/  IMAD.MOV.U32 R13, RZ, RZ, R8 ;  /* 0x000000ffff0d7224 */ /* 0x000fe400078e0008 */
[----:B------:R-:W-:Y:S02]  /*37150*/  IMAD.MOV.U32 R12, RZ, RZ, 0x3 ;  /* 0x00000003ff0c7424 */ /* 0x000fe400078e00ff */
[----:B------:R-:W-:-:S07]  /*37160*/  IMAD.MOV.U32 R2, RZ, RZ, R14 ;  /* 0x000000ffff027224 */ /* 0x000fce00078e000e */
[----:B------:R-:W-:Y:S05]  /*37170*/  WARPSYNC.COLLECTIVE R15, `(.L_x_3724) ;  /* 0x000000000f087348 */ /* 0x000fea0003c00000 */
[----:B------:R0:W1:Y:S02]  /*37180*/  SHFL.IDX P6, R14, R13, R12, R11 ;  /* 0x0000000c0d0e7389 */ /* 0x00006400000c000b */
[----:B01----:R-:W-:Y:S01]  /*37190*/  ENDCOLLECTIVE ;  /* 0x000000000000791b */ /* 0x003fe20003800000 */
.L_x_3724:
        /* <DEDUP_REMOVED lines=14> */
.L_x_3725:
[----:B------:R-:W-:Y:S02]  /*37280*/  IMAD.MOV.U32 R13, RZ, RZ, R8 ;  /* 0x000000ffff0d7224 */ /* 0x000fe400078e0008 */
[----:B------:R-:W-:Y:S02]  /*37290*/  IMAD.MOV.U32 R12, RZ, RZ, 0x4 ;  /* 0x00000004ff0c7424 */ /* 0x000fe400078e00ff */
[----:B------:R-:W-:-:S07]  /*372a0*/  IMAD.MOV.U32 R2, RZ, RZ, R14 ;  /* 0x000000ffff027224 */ /* 0x000fce00078e000e */
[----:B------:R-:W-:Y:S05]  /*372b0*/  WARPSYNC.COLLECTIVE R15, `(.L_x_3726) ;  /* 0x000000000f087348 */ /* 0x000fea0003c00000 */
[----:B------:R0:W1:Y:S02]  /*372c0*/  SHFL.IDX P6, R14, R13, R12, R11 ;  /* 0x0000000c0d0e7389 */ /* 0x00006400000c000b */
[----:B01----:R-:W-:Y:S01]  /*372d0*/  ENDCOLLECTIVE ;  /* 0x000000000000791b */ /* 0x003fe20003800000 */
.L_x_3726:
        /* <DEDUP_REMOVED lines=14> */
.L_x_3727:
[----:B------:R-:W-:Y:S02]  /*373c0*/  IMAD.MOV.U32 R13, RZ, RZ, R8 ;  /* 0x000000ffff0d7224 */ /* 0x000fe400078e0008 */
[----:B------:R-:W-:Y:S02]  /*373d0*/  IMAD.MOV.U32 R12, RZ, RZ, 0x5 ;  /* 0x00000005ff0c7424 */ /* 0x000fe400078e00ff */
[----:B------:R-:W-:-:S07]  /*373e0*/  IMAD.MOV.U32 R2, RZ, RZ, R14 ;  /* 0x000000ffff027224 */ /* 0x000fce00078e000e */
[----:B------:R-:W-:Y:S05]  /*373f0*/  WARPSYNC.COLLECTIVE R15, `(.L_x_3728) ;  /* 0x000000000f087348 */ /* 0x000fea0003c00000 */
[----:B------:R0:W1:Y:S02]  /*37400*/  SHFL.IDX P6, R14, R13, R12, R11 ;  /* 0x0000000c0d0e7389 */ /* 0x00006400000c000b */
[----:B01----:R-:W-:Y:S01]  /*37410*/  ENDCOLLECTIVE ;  /* 0x000000000000791b */ /* 0x003fe20003800000 */
.L_x_3728:
        /* <DEDUP_REMOVED lines=14> */
.L_x_3729:
[----:B------:R-:W-:Y:S01]  /*37500*/  IMAD.MOV.U32 R13, RZ, RZ, R8 ;  /* 0x000000ffff0d7224 */ /* 0x000fe200078e0008 */
[----:B------:R-:W-:Y:S01]  /*37510*/  MOV R12, 0x6 ;  /* 0x00000006000c7802 */ /* 0x000fe20000000f00 */
[----:B------:R-:W-:-:S07]  /*37520*/  IMAD.MOV.U32 R2, RZ, RZ, R14 ;  /* 0x000000ffff027224 */ /* 0x000fce00078e000e */
[----:B------:R-:W-:Y:S05]  /*37530*/  WARPSYNC.COLLECTIVE R15, `(.L_x_3730) ;  /* 0x000000000f087348 */ /* 0x000fea0003c00000 */
[----:B------:R0:W1:Y:S02]  /*37540*/  SHFL.IDX P6, R14, R13, R12, R11 ;  /* 0x0000000c0d0e7389 */ /* 0x00006400000c000b */
[----:B01----:R-:W-:Y:S01]  /*37550*/  ENDCOLLECTIVE ;  /* 0x000000000000791b */ /* 0x003fe20003800000 */
.L_x_3730:
        /* <DEDUP_REMOVED lines=14> */
.L_x_3731:
[----:B------:R-:W-:Y:S02]  /*37640*/  IMAD.MOV.U32 R13, RZ, RZ, R8 ;  /* 0x000000ffff0d7224 */ /* 0x000fe400078e0008 */
[----:B------:R-:W-:Y:S02]  /*37650*/  IMAD.MOV.U32 R12, RZ, RZ, 0x7 ;  /* 0x00000007ff0c7424 */ /* 0x000fe400078e00ff */
[----:B------:R-:W-:-:S07]  /*37660*/  IMAD.MOV.U32 R2, RZ, RZ, R14 ;  /* 0x000000ffff027224 */ /* 0x000fce00078e000e */
[----:B------:R-:W-:Y:S05]  /*37670*/  WARPSYNC.COLLECTIVE R15, `(.L_x_3732) ;  /* 0x000000000f087348 */ /* 0x000fea0003c00000 */
[----:B------:R0:W1:Y:S02]  /*37680*/  SHFL.IDX P6, R14, R13, R12, R11 ;  /* 0x0000000c0d0e7389 */ /* 0x00006400000c000b */
[----:B01----:R-:W-:Y:S01]  /*37690*/  ENDCOLLECTIVE ;  /* 0x000000000000791b */ /* 0x003fe20003800000 */
.L_x_3732:
[----:B------:R-:W-:-:S05]  /*376a0*/  IADD3 R2, P2, R31, R2, RZ ;  /* 0x000000021f027210 */ /* 0x000fca0007f5e0ff */
[----:B------:R-:W-:Y:S01]  /*376b0*/  IMAD.X R3, RZ, RZ, R3, P2 ;  /* 0x000000ffff037224 */ /* 0x000fe200010e0603 */
[----:B------:R-:W-:Y:S02]  /*376c0*/  ISETP.LT.OR P2, PT, R27, 0x61, P1 ;  /* 0x000000611b00780c */ /* 0x000fe40000f41670 */
[----:B------:R-:W-:-:S11]  /*376d0*/  MOV R13, R7 ;  /* 0x00000007000d7202 */ /* 0x000fd60000000f00 */
        /* <DEDUP_REMOVED lines=9> */
.L_x_3733:
        /* <DEDUP_REMOVED lines=12> */
.L_x_3365:
[----:B--2---:R2:W3:Y:S02]  /*37830*/  SYNCS.PHASECHK.TRANS64.TRYWAIT P0, [R6+URZ+0x38840], R20 ;  /* 0x03884014060075a7 */ /* 0x0044e4000800017f */
[----:B---3--:R-:W-:Y:S05]  /*37840*/  @!P0 NANOSLEEP.SYNCS 0x989680 ;  /* 0x009896800000895d */ /* 0x008fea0003900000 */
[----:B------:R-:W3:Y:S02]  /*37850*/  @!P0 SYNCS.PHASECHK.TRANS64 P0, [R6+URZ+0x38840], R20 ;  /* 0x03884014060085a7 */ /* 0x000ee4000800007f */
[----:B---3--:R-:W-:Y:S05]  /*37860*/  @!P0 BRA `(.L_x_3365) ;  /* 0xfffffffc00f08947 */ /* 0x008fea000383ffff */
[----:B------:R-:W-:Y:S05]  /*37870*/  BRA `(.L_x_3735) ;  /* 0xffffff3c00547947 */ /* 0x000fea000383ffff */
.L_x_3366:
        /* <DEDUP_REMOVED lines=8> */
.L_x_3737:
[----:B------:R-:W-:Y:S05]  /*37900*/  BSYNC B0 ;  /* 0x0000000000007941 */ /* 0x000fea0003800000 */
.L_x_3736:
        /* <DEDUP_REMOVED lines=8> */
.L_x_3738:
        /* <DEDUP_REMOVED lines=18> */
.L_x_3739:
[----:B------:R-:W-:Y:S01]  /*37ab0*/  MOV R13, R4 ;  /* 0x00000004000d7202 */ /* 0x000fe20000000f00 */
[----:B------:R-:W-:-:S07]  /*37ac0*/  IMAD.MOV.U32 R2, RZ, RZ, R14 ;  /* 0x000000ffff027224 */ /* 0x000fce00078e000e */
[----:B------:R-:W-:Y:S05]  /*37ad0*/  WARPSYNC.COLLECTIVE R15, `(.L_x_3740) ;  /* 0x000000000f087348 */ /* 0x000fea0003c00000 */
[----:B------:R0:W1:Y:S02]  /*37ae0*/  SHFL.IDX P6, R14, R13, R12, R11 ;  /* 0x0000000c0d0e7389 */ /* 0x00006400000c000b */
[----:B01----:R-:W-:Y:S01]  /*37af0*/  ENDCOLLECTIVE ;  /* 0x000000000000791b */ /* 0x003fe20003800000 */
.L_x_3740:
        /* <DEDUP_REMOVED lines=18> */
.L_x_3741:
[----:B------:R-:W-:Y:S02]  /*37c20*/  IMAD.MOV.U32 R13, RZ, RZ, R4 ;  /* 0x000000ffff0d7224 */ /* 0x000fe400078e0004 */
[----:B------:R-:W-:-:S07]  /*37c30*/  IMAD.MOV.U32 R2, RZ, RZ, R14 ;  /* 0x000000ffff027224 */ /* 0x000fce00078e000e */
[----:B------:R-:W-:Y:S05]  /*37c40*/  WARPSYNC.COLLECTIVE R15, `(.L_x_3742) ;  /* 0x000000000f087348 */ /* 0x000fea0003c00000 */
[----:B------:R0:W1:Y:S02]  /*37c50*/  SHFL.IDX P6, R14, R13, R12, R11 ;  /* 0x0000000c0d0e7389 */ /* 0x00006400000c000b */
[----:B01----:R-:W-:Y:S01]  /*37c60*/  ENDCOLLECTIVE ;  /* 0x000000000000791b */ /* 0x003fe20003800000 */
.L_x_3742:
[----:B------:R-:W-:Y:S02]  /*37c70*/  IMAD.MOV.U32 R13, RZ, RZ, R0 ;  /* 0x000000ffff0d7224 */ /* 0x000fe400078e0000 */
[----:B------:R-:W-:Y:S01]  /*37c80*/  IMAD.MOV.U32 R12, RZ, RZ, 0x3 ;  /* 0x00000003ff0c7424 */ /* 0x000fe200078e00ff */
[----:B------:R-:W-:Y:S01]  /*37c90*/  LOP3.LUT P6, RZ, R23, 0x8, RZ, 0xc0, !PT ;  /* 0x0000000817ff7812 */ /* 0x000fe200078cc0ff */
[----:B------:R-:W-:-:S12]  /*37ca0*/  IMAD.MOV.U32 R3, RZ, RZ, R14 ;  /* 0x000000ffff037224 */ /* 0x000fd800078e000e */
[----:B------:R-:W-:-:S04]  /*37cb0*/  @P6 IADD3 R3, P0, R31, R3, RZ ;  /* 0x000000031f036210 */ /* 0x000fc80007f1e0ff */
[----:B------:R-:W-:Y:S02]  /*37cc0*/  @P6 IADD3.X R2, RZ, R2, RZ, P0, !PT ;  /* 0x00000002ff026210 */ /* 0x000fe400007fe4ff */
[----:B------:R-:W-:Y:S02]  /*37cd0*/  ISETP.GE.AND P0, PT, R31, R8, PT ;  /* 0x000000081f00720c */ /* 0x000fe40003f06270 */
        /* <DEDUP_REMOVED lines=11> */
.L_x_3743:
[----:B------:R-:W-:Y:S02]  /*37d90*/  IMAD.MOV.U32 R13, RZ, RZ, R4 ;  /* 0x000000ffff0d7224 */ /* 0x000fe400078e0004 */
[----:B------:R-:W-:-:S07]  /*37da0*/  IMAD.MOV.U32 R2, RZ, RZ, R14 ;  /* 0x000000ffff027224 */ /* 0x000fce00078e000e */
[----:B------:R-:W-:Y:S05]  /*37db0*/  WARPSYNC.COLLECTIVE R15, `(.L_x_3744) ;  /* 0x000000000f087348 */ /* 0x000fea0003c00000 */
[----:B------:R0:W1:Y:S02]  /*37dc0*/  SHFL.IDX P6, R14, R13, R12, R11 ;  /* 0x0000000c0d0e7389 */ /* 0x00006400000c000b */
[----:B01----:R-:W-:Y:S01]  /*37dd0*/  ENDCOLLECTIVE ;  /* 0x000000000000791b */ /* 0x003fe20003800000 */
.L_x_3744:
[----:B------:R-:W-:Y:S01]  /*37de0*/  IMAD.MOV.U32 R13, RZ, RZ, R0 ;  /* 0x000000ffff0d7224 */ /* 0x000fe200078e0000 */
[----:B------:R-:W-:Y:S01]  /*37df0*/  MOV R12, 0x4 ;  /* 0x00000004000c7802 */ /* 0x000fe20000000f00 */
        /* <DEDUP_REMOVED lines=14> */
.L_x_3745:
        /* <DEDUP_REMOVED lines=10> */
.L_x_3746:
[----:B------:R-:W-:Y:S02]  /*37f80*/  IMAD.MOV.U32 R13, RZ, RZ, R0 ;  /* 0x000000ffff0d7224 */ /* 0x000fe400078e0000 */
[----:B------:R-:W-:Y:S02]  /*37f90*/  IMAD.MOV.U32 R12, RZ, RZ, 0x5 ;  /* 0x00000005ff0c7424 */ /* 0x000fe400078e00ff */
[----:B------:R-:W-:-:S07]  /*37fa0*/  IMAD.MOV.U32 R3, RZ, RZ, R14 ;  /* 0x000000ffff037224 */ /* 0x000fce00078e000e */
[----:B------:R-:W-:Y:S05]  /*37fb0*/  WARPSYNC.COLLECTIVE R15, `(.L_x_3747) ;  /* 0x000000000f087348 */ /* 0x000fea0003c00000 */
[----:B------:R0:W1:Y:S02]  /*37fc0*/  SHFL.IDX P6, R14, R13, R12, R11 ;  /* 0x0000000c0d0e7389 */ /* 0x00006400000c000b */
[----:B01----:R-:W-:Y:S01]  /*37fd0*/  ENDCOLLECTIVE ;  /* 0x000000000000791b */ /* 0x003fe20003800000 */
.L_x_3747:
        /* <DEDUP_REMOVED lines=15> */
.L_x_3748:
[----:B------:R-:W-:Y:S02]  /*380d0*/  IMAD.MOV.U32 R13, RZ, RZ, R0 ;  /* 0x000000ffff0d7224 */ /* 0x000fe400078e0000 */
[----:B------:R-:W-:Y:S02]  /*380e0*/  IMAD.MOV.U32 R12, RZ, RZ, 0x6 ;  /* 0x00000006ff0c7424 */ /* 0x000fe400078e00ff */
[----:B------:R-:W-:-:S07]  /*380f0*/  IMAD.MOV.U32 R3, RZ, RZ, R14 ;  /* 0x000000ffff037224 */ /* 0x000fce00078e000e */
[----:B------:R-:W-:Y:S05]  /*38100*/  WARPSYNC.COLLECTIVE R15, `(.L_x_3749) ;  /* 0x000000000f087348 */ /* 0x000fea0003c00000 */
[----:B------:R0:W1:Y:S02]  /*38110*/  SHFL.IDX P6, R14, R13, R12, R11 ;  /* 0x0000000c0d0e7389 */ /* 0x00006400000c000b */
[----:B01----:R-:W-:Y:S01]  /*38120*/  ENDCOLLECTIVE ;  /* 0x000000000000791b */ /* 0x003fe20003800000 */
.L_x_3749:
        /* <DEDUP_REMOVED lines=15> */
.L_x_3750:
[----:B------:R-:W-:Y:S02]  /*38220*/  IMAD.MOV.U32 R13, RZ, RZ, R0 ;  /* 0x000000ffff0d7224 */ /* 0x000fe400078e0000 */
[----:B------:R-:W-:Y:S02]  /*38230*/  IMAD.MOV.U32 R12, RZ, RZ, 0x7 ;  /* 0x00000007ff0c7424 */ /* 0x000fe400078e00ff */
[----:B------:R-:W-:-:S07]  /*38240*/  IMAD.MOV.U32 R3, RZ, RZ, R14 ;  /* 0x000000ffff037224 */ /* 0x000fce00078e000e */
[----:B------:R-:W-:Y:S05]  /*38250*/  WARPSYNC.COLLECTIVE R15, `(.L_x_3751) ;  /* 0x000000000f087348 */ /* 0x000fea0003c00000 */
[----:B------:R0:W1:Y:S02]  /*38260*/  SHFL.IDX P6, R14, R13, R12, R11 ;  /* 0x0000000c0d0e7389 */ /* 0x00006400000c000b */
[----:B01----:R-:W-:Y:S01]  /*38270*/  ENDCOLLECTIVE ;  /* 0x000000000000791b */ /* 0x003fe20003800000 */
.L_x_3751:
[----:B------:R-:W-:-:S04]  /*38280*/  @P2 IADD3 R3, P0, R31, R3, RZ ;  /* 0x000000031f032210 */ /* 0x000fc80007f1e0ff */
[----:B------:R-:W-:-:S04]  /*38290*/  @P2 IADD3.X R2, RZ, R2, RZ, P0, !PT ;  /* 0x00000002ff022210 */ /* 0x000fc800007fe4ff */
        /* <DEDUP_REMOVED lines=8> */
[----:B------:R0:W-:Y:S03]  /*38320*/  @P2 LDGSTS.E.BYPASS.LTC128B.128 [R5+0x2b400], desc[UR42][R2.64], !P5 ;  /* 0x2b40000002052fae */ /* 0x0001e6000e901d6a */
[----:B0-----:R-:W-:Y:S05]  /*38330*/  WARPSYNC.COLLECTIVE R15, `(.L_x_3752) ;  /* 0x000000000f087348 */ /* 0x001fea0003c00000 */
[----:B------:R1:W2:Y:S02]  /*38340*/  SHFL.IDX P6, R14, R13, R12, R11 ;  /* 0x0000000c0d0e7389 */ /* 0x0002a400000c000b */
[----:B012---:R-:W-:Y:S01]  /*38350*/  ENDCOLLECTIVE ;  /* 0x000000000000791b */ /* 0x007fe20003800000 */
.L_x_3752:
[----:B------:R-:W-:Y:S01]  /*38360*/  @!PT LDS RZ, [RZ] ;  /* 0x00000000fffff984 */ /* 0x000fe20000000800 */
[----:B------:R-:W-:Y:S01]  /*38370*/  @!PT LDS RZ, [RZ] ;  /* 0x00000000fffff984 */ /* 0x000fe20000000800 */
[----:B------:R-:W-:Y:S01]  /*38380*/  @!PT LDS RZ, [RZ] ;  /* 0x00000000fffff984 */ /* 0x000fe20000000800 */
[----:B------:R0:W-:Y:S01]  /*38390*/  @P2 LDGSTS.E.BYPASS.LTC128B.128 [R5+0x2f400], desc[UR42][R2.64+0x80], !P1 ;  /* 0x2f40008002052fae */ /* 0x0001e2000c901d6a */
[----:B------:R-:W-:Y:S01]  /*383a0*/  IMAD.MOV.U32 R4, RZ, RZ, R14 ;  /* 0x000000ffff047224 */ /* 0x000fe200078e000e */
[----:B------:R-:W-:Y:S06]  /*383b0*/  BRA `(.L_x_3753) ;  /* 0xffffff3800187947 */ /* 0x000fec000383ffff */
.L_x_3371:
[----:B------:R-:W-:Y:S01]  /*383c0*/  IMAD.MOV.U32 R13, RZ, RZ, R4 ;  /* 0x000000ffff0d7224 */ /* 0x000fe200078e0004 */
[----:B------:R-:W-:Y:S01]  /*383d0*/  MOV R11, 0x181f ;  /* 0x0000181f000b7802 */ /* 0x000fe20000000f00 */
[----:B------:R-:W-:Y:S02]  /*383e0*/  IMAD.MOV.U32 R12, RZ, RZ, RZ ;  /* 0x000000ffff0c7224 */ /* 0x000fe400078e00ff */
[----:B------:R-:W-:Y:S02]  /*383f0*/  IMAD.MOV.U32 R15, RZ, RZ, -0x1 ;  /* 0xffffffffff0f7424 */ /* 0x000fe400078e00ff */
[----:B-----5:R-:W-:Y:S02]  /*38400*/  IMAD R5, R20, R7, RZ ;  /* 0x0000000714057224 */ /* 0x020fe400078e02ff */
[----:B------:R-:W-:-:S07]  /*38410*/  IMAD R17, R17, 0x80, R9 ;  /* 0x0000008011117824 */ /* 0x000fce00078e0209 */
[----:B------:R-:W-:Y:S05]  /*38420*/  WARPSYNC.COLLECTIVE R15, `(.L_x_3754) ;  /* 0x000000000f087348 */ /* 0x000fea0003c00000 */
[----:B------:R0:W1:Y:S02]  /*38430*/  SHFL.IDX P6, R14, R13, R12, R11 ;  /* 0x0000000c0d0e7389 */ /* 0x00006400000c000b */
[----:B01----:R-:W-:Y:S01]  /*38440*/  ENDCOLLECTIVE ;  /* 0x000000000000791b */ /* 0x003fe20003800000 */
.L_x_3754:
[----:B------:R-:W-:Y:S01]  /*38450*/  ISETP.GE.AND P3, PT, R17, R5, PT ;  /* 0x000000051100720c */ /* 0x000fe20003f66270 */
[----:B------:R-:W-:Y:S02]  /*38460*/  IMAD.MOV.U32 R13, RZ, RZ, R0 ;  /* 0x000000ffff0d7224 */ /* 0x000fe400078e0000 */
[----:B------:R-:W-:-:S10]  /*38470*/  IMAD.MOV.U32 R2, RZ, RZ, R14 ;  /* 0x000000ffff027224 */ /* 0x000fd400078e000e */
[----:B------:R-:W-:Y:S05]  /*38480*/  WARPSYNC.COLLECTIVE R15, `(.L_x_3755) ;  /* 0x000000000f087348 */ /* 0x000fea0003c00000 */
[----:B------:R0:W1:Y:S02]  /*38490*/  SHFL.IDX P6, R14, R13, R12, R11 ;  /* 0x0000000c0d0e7389 */ /* 0x00006400000c000b */
[----:B01----:R-:W-:Y:S01]  /*384a0*/  ENDCOLLECTIVE ;  /* 0x000000000000791b */ /* 0x003fe20003800000 */
.L_x_3755:
[----:B------:R-:W-:Y:S02]  /*384b0*/  IMAD.MOV.U32 R13, RZ, RZ, R4 ;  /* 0x000000ffff0d7224 */ /* 0x000fe400078e0004 */
[----:B------:R-:W-:Y:S02]  /*384c0*/  IMAD.MOV.U32 R12, RZ, RZ, 0x1 ;  /* 0x00000001ff0c7424 */ /* 0x000fe400078e00ff */
[----:B------:R-:W-:-:S07]  /*384d0*/  IMAD.MOV.U32 R3, RZ, RZ, R14 ;  /* 0x000000ffff037224 */ /* 0x000fce00078e000e */
[----:B------:R-:W-:Y:S05]  /*384e0*/  WARPSYNC.COLLECTIVE R15, `(.L_x_3756) ;  /* 0x000000000f087348 */ /* 0x000fea0003c00000 */
[----:B------:R0:W1:Y:S02]  /*384f0*/  SHFL.IDX P6, R14, R13, R12, R11 ;  /* 0x0000000c0d0e7389 */ /* 0x00006400000c000b */
[----:B01----:R-:W-:Y:S01]  /*38500*/  ENDCOLLECTIVE ;  /* 0x000000000000791b */ /* 0x003fe20003800000 */
.L_x_3756:
[----:B------:R-:W-:-:S05]  /*38510*/  @!P3 IADD3 R6, P2, R31, R3, RZ ;  /* 0x000000031f06b210 */ /* 0x000fca0007f5e0ff */
[----:B------:R-:W-:Y:S02]  /*38520*/  @!P3 IMAD.X R3, RZ, RZ, R2, P2 ;  /* 0x000000ffff03b224 */ /* 0x000fe400010e0602 */
[----:B------:R-:W-:Y:S01]  /*38530*/  @!P3 IMAD.MOV.U32 R2, RZ, RZ, R6 ;  /* 0x000000ffff02b224 */ /* 0x000fe200078e0006 */
[----:B------:R-:W-:Y:S01]  /*38540*/  IADD3 R6, R17, 0x10, RZ ;  /* 0x0000001011067810 */ /* 0x000fe20007ffe0ff */
[----:B------:R-:W-:-:S03]  /*38550*/  IMAD.MOV.U32 R13, RZ, RZ, R0 ;  /* 0x000000ffff0d7224 */ /* 0x000fc600078e0000 */
        /* <DEDUP_REMOVED lines=10> */
.L_x_3757:
[----:B------:R-:W-:Y:S02]  /*38600*/  IMAD.MOV.U32 R13, RZ, RZ, R4 ;  /* 0x000000ffff0d7224 */ /* 0x000fe400078e0004 */
[----:B------:R-:W-:Y:S01]  /*38610*/  IMAD.MOV.U32 R12, RZ, RZ, 0x2 ;  /* 0x00000002ff0c7424 */ /* 0x000fe200078e00ff */
[----:B------:R-:W-:-:S13]  /*38620*/  @!P3 IADD3 R6, P2, R31, R14, RZ ;  /* 0x0000000e1f06b210 */ /* 0x000fda0007f5e0ff */
[----:B------:R-:W-:Y:S05]  /*38630*/  WARPSYNC.COLLECTIVE R15, `(.L_x_3758) ;  /* 0x000000000f087348 */ /* 0x000fea0003c00000 */
[----:B------:R0:W1:Y:S02]  /*38640*/  SHFL.IDX P6, R14, R13, R12, R11 ;  /* 0x0000000c0d0e7389 */ /* 0x00006400000c000b */
[----:B01----:R-:W-:Y:S01]  /*38650*/  ENDCOLLECTIVE ;  /* 0x000000000000791b */ /* 0x003fe20003800000 */
.L_x_3758:
        /* <DEDUP_REMOVED lines=15> */
.L_x_3759:
[----:B------:R-:W-:Y:S02]  /*38750*/  IMAD.MOV.U32 R13, RZ, RZ, R4 ;  /* 0x000000ffff0d7224 */ /* 0x000fe400078e0004 */
[----:B------:R-:W-:Y:S01]  /*38760*/  IMAD.MOV.U32 R12, RZ, RZ, 0x3 ;  /* 0x00000003ff0c7424 */ /* 0x000fe200078e00ff */
[----:B------:R-:W-:-:S13]  /*38770*/  @!P3 IADD3 R6, P2, R31, R14, RZ ;  /* 0x0000000e1f06b210 */ /* 0x000fda0007f5e0ff */
[----:B------:R-:W-:Y:S05]  /*38780*/  WARPSYNC.COLLECTIVE R15, `(.L_x_3760) ;  /* 0x000000000f087348 */ /* 0x000fea0003c00000 */
[----:B------:R0:W1:Y:S02]  /*38790*/  SHFL.IDX P6, R14, R13, R12, R11 ;  /* 0x0000000c0d0e7389 */ /* 0x00006400000c000b */
[----:B01----:R-:W-:Y:S01]  /*387a0*/  ENDCOLLECTIVE ;  /* 0x000000000000791b */ /* 0x003fe20003800000 */
.L_x_3760:
        /* <DEDUP_REMOVED lines=15> */
.L_x_3761:
[----:B------:R-:W-:Y:S02]  /*388a0*/  IMAD.MOV.U32 R13, RZ, RZ, R4 ;  /* 0x000000ffff0d7224 */ /* 0x000fe400078e0004 */
[----:B------:R-:W-:Y:S01]  /*388b0*/  IMAD.MOV.U32 R12, RZ, RZ, 0x4 ;  /* 0x00000004ff0c7424 */ /* 0x000fe200078e00ff */
[----:B------:R-:W-:-:S13]  /*388c0*/  @!P3 IADD3 R6, P2, R31, R14, RZ ;  /* 0x0000000e1f06b210 */ /* 0x000fda0007f5e0ff */
[----:B------:R-:W-:Y:S05]  /*388d0*/  WARPSYNC.COLLECTIVE R15, `(.L_x_3762) ;  /* 0x000000000f087348 */ /* 0x000fea0003c00000 */
[----:B------:R0:W1:Y:S02]  /*388e0*/  SHFL.IDX P6, R14, R13, R12, R11 ;  /* 0x0000000c0d0e7389 */ /* 0x00006400000c000b */
[----:B01----:R-:W-:Y:S01]  /*388f0*/  ENDCOLLECTIVE ;  /* 0x000000000000791b */ /* 0x003fe20003800000 */
.L_x_3762:
        /* <DEDUP_REMOVED lines=15> */
.L_x_3763:
[----:B------:R-:W-:Y:S02]  /*389f0*/  IMAD.MOV.U32 R13, RZ, RZ, R4 ;  /* 0x000000ffff0d7224 */ /* 0x000fe400078e0004 */
[----:B------:R-:W-:Y:S01]  /*38a00*/  IMAD.MOV.U32 R12, RZ, RZ, 0x5 ;  /* 0x00000005ff0c7424 */ /* 0x000fe200078e00ff */
[----:B------:R-:W-:-:S13]  /*38a10*/  @!P3 IADD3 R6, P2, R31, R14, RZ ;  /* 0x0000000e1f06b210 */ /* 0x000fda0007f5e0ff */
[----:B------:R-:W-:Y:S05]  /*38a20*/  WARPSYNC.COLLECTIVE R15, `(.L_x_3764) ;  /* 0x000000000f087348 */ /* 0x000fea0003c00000 */
[----:B------:R0:W1:Y:S02]  /*38a30*/  SHFL.IDX P6, R14, R13, R12, R11 ;  /* 0x0000000c0d0e7389 */ /* 0x00006400000c000b */
[----:B01----:R-:W-:Y:S01]  /*38a40*/  ENDCOLLECTIVE ;  /* 0x000000000000791b */ /* 0x003fe20003800000 */
.L_x_3764:
        /* <DEDUP_REMOVED lines=15> */
.L_x_3765:
[----:B------:R-:W-:Y:S01]  /*38b40*/  MOV R13, R4 ;  /* 0x00000004000d7202 */ /* 0x000fe20000000f00 */
[----:B------:R-:W-:Y:S01]  /*38b50*/  IMAD.MOV.U32 R12, RZ, RZ, 0x6 ;  /* 0x00000006ff0c7424 */ /* 0x000fe200078e00ff */
[----:B------:R-:W-:-:S13]  /*38b60*/  @!P3 IADD3 R6, P2, R31, R14, RZ ;  /* 0x0000000e1f06b210 */ /* 0x000fda0007f5e0ff */
[----:B------:R-:W-:Y:S05]  /*38b70*/  WARPSYNC.COLLECTIVE R15, `(.L_x_3766) ;  /* 0x000000000f087348 */ /* 0x000fea0003c00000 */
[----:B------:R0:W1:Y:S02]  /*38b80*/  SHFL.IDX P6, R14, R13, R12, R11 ;  /* 0x0000000c0d0e7389 */ /* 0x00006400000c000b */
[----:B01----:R-:W-:Y:S01]  /*38b90*/  ENDCOLLECTIVE ;  /* 0x000000000000791b */ /* 0x003fe20003800000 */
.L_x_3766:
        /* <DEDUP_REMOVED lines=15> */
.L_x_3767:
[----:B------:R-:W-:Y:S02]  /*38c90*/  IMAD.MOV.U32 R13, RZ, RZ, R4 ;  /* 0x000000ffff0d7224 */ /* 0x000fe400078e0004 */
[----:B------:R-:W-:Y:S02]  /*38ca0*/  IMAD.MOV.U32 R12, RZ, RZ, 0x7 ;  /* 0x00000007ff0c7424 */ /* 0x000fe400078e00ff */
[----:B------:R-:W-:-:S07]  /*38cb0*/  IMAD.MOV.U32 R3, RZ, RZ, R14 ;  /* 0x000000ffff037224 */ /* 0x000fce00078e000e */
[----:B------:R-:W-:Y:S05]  /*38cc0*/  WARPSYNC.COLLECTIVE R15, `(.L_x_3768) ;  /* 0x000000000f087348 */ /* 0x000fea0003c00000 */
[----:B------:R0:W1:Y:S02]  /*38cd0*/  SHFL.IDX P6, R14, R13, R12, R11 ;  /* 0x0000000c0d0e7389 */ /* 0x00006400000c000b */
[----:B01----:R-:W-:Y:S01]  /*38ce0*/  ENDCOLLECTIVE ;  /* 0x000000000000791b */ /* 0x003fe20003800000 */
.L_x_3768:
[----:B------:R-:W-:-:S05]  /*38cf0*/  @!P3 IADD3 R6, P2, R31, R3, RZ ;  /* 0x000000031f06b210 */ /* 0x000fca0007f5e0ff */
[----:B------:R-:W-:Y:S02]  /*38d00*/  @!P3 IMAD.X R7, RZ, RZ, R2, P2 ;  /* 0x000000ffff07b224 */ /* 0x000fe400010e0602 */
[----:B------:R-:W-:-:S03]  /*38d10*/  @!P3 IMAD.MOV.U32 R2, RZ, RZ, R6 ;  /* 0x000000ffff02b224 */ /* 0x000fc600078e0006 */
[----:B------:R-:W-:Y:S01]  /*38d20*/  @!P3 MOV R3, R7 ;  /* 0x000000070003b202 */ /* 0x000fe20000000f00 */
[----:B------:R-:W-:-:S04]  /*38d30*/  IMAD.MOV.U32 R13, RZ, RZ, R0 ;  /* 0x000000ffff0d7224 */ /* 0x000fc800078e0000 */
        /* <DEDUP_REMOVED lines=9> */
.L_x_3769:
[----:B------:R-:W-:Y:S05]  /*38dd0*/  BRA `(.L_x_3770) ;  /* 0xffffff3800647947 */ /* 0x000fea000383ffff */
.L_x_3376:
[----:B0-----:R0:W1:Y:S02]  /*38de0*/  SYNCS.PHASECHK.TRANS64.TRYWAIT P0, [R22+URZ+0x38820], R3 ;  /* 0x03882003160075a7 */ /* 0x001064000800017f */
[----:B-1----:R-:W-:Y:S05]  /*38df0*/  @!P0 NANOSLEEP.SYNCS 0x989680 ;  /* 0x009896800000895d */ /* 0x002fea0003900000 */
[----:B------:R-:W1:Y:S02]  /*38e00*/  @!P0 SYNCS.PHASECHK.TRANS64 P0, [R22+URZ+0x38820], R3 ;  /* 0x03882003160085a7 */ /* 0x000e64000800007f */
[----:B-1----:R-:W-:Y:S05]  /*38e10*/  @!P0 BRA `(.L_x_3376) ;  /* 0xfffffffc00f08947 */ /* 0x002fea000383ffff */
[----:B------:R-:W-:Y:S05]  /*38e20*/  BRA `(.L_x_3771) ;  /* 0xffffff3800dc7947 */ /* 0x000fea000383ffff */
.L_x_3380:
[----:B0-----:R0:W1:Y:S02]  /*38e30*/  SYNCS.PHASECHK.TRANS64.TRYWAIT P0, [R0+URZ+0x38880], R21 ;  /* 0x03888015000075a7 */ /* 0x001064000800017f */
[----:B-1----:R-:W-:Y:S05]  /*38e40*/  @!P0 NANOSLEEP.SYNCS 0x989680 ;  /* 0x009896800000895d */ /* 0x002fea0003900000 */
[----:B------:R-:W1:Y:S02]  /*38e50*/  @!P0 SYNCS.PHASECHK.TRANS64 P0, [R0+URZ+0x38880], R21 ;  /* 0x03888015000085a7 */ /* 0x000e64000800007f */
[----:B-1----:R-:W-:Y:S05]  /*38e60*/  @!P0 BRA `(.L_x_3380) ;  /* 0xfffffffc00f08947 */ /* 0x002fea000383ffff */
[----:B------:R-:W-:Y:S05]  /*38e70*/  BRA `(.L_x_3772) ;  /* 0xffffff3c008c7947 */ /* 0x000fea000383ffff */
.L_x_3381:
        /* <DEDUP_REMOVED lines=8> */
.L_x_3774:
[----:B------:R-:W-:Y:S05]  /*38f00*/  BSYNC B0 ;  /* 0x0000000000007941 */ /* 0x000fea0003800000 */
.L_x_3773:
[----:B------:R-:W-:Y:S01]  /*38f10*/  IMAD.MOV.U32 R13, RZ, RZ, R8 ;  /* 0x000000ffff0d7224 */ /* 0x000fe200078e0008 */
[----:B------:R-:W-:Y:S01]  /*38f20*/  IADD3 R4, R22, R4, RZ ;  /* 0x0000000416047210 */ /* 0x000fe20007ffe0ff */
[----:B------:R-:W-:Y:S02]  /*38f30*/  IMAD.MOV.U32 R12, RZ, RZ, RZ ;  /* 0x000000ffff0c7224 */ /* 0x000fe400078e00ff */
[----:B------:R-:W-:Y:S02]  /*38f40*/  IMAD.MOV.U32 R11, RZ, RZ, 0x181f ;  /* 0x0000181fff0b7424 */ /* 0x000fe400078e00ff */
[----:B------:R-:W-:Y:S02]  /*38f50*/  IMAD.MOV.U32 R15, RZ, RZ, -0x1 ;  /* 0xffffffffff0f7424 */ /* 0x000fe400078e00ff */
[----:B------:R-:W-:-:S07]  /*38f60*/  IMAD.MOV.U32 R3, RZ, RZ, R14 ;  /* 0x000000ffff037224 */ /* 0x000fce00078e000e */
[----:B------:R-:W-:Y:S05]  /*38f70*/  WARPSYNC.COLLECTIVE R15, `(.L_x_3775) ;  /* 0x000000000f087348 */ /* 0x000fea0003c00000 */
[----:B------:R0:W1:Y:S02]  /*38f80*/  SHFL.IDX P6, R14, R13, R12, R11 ;  /* 0x0000000c0d0e7389 */ /* 0x00006400000c000b */
[----:B01----:R-:W-:Y:S01]  /*38f90*/  ENDCOLLECTIVE ;  /* 0x000000000000791b */ /* 0x003fe20003800000 */
.L_x_3775:
[----:B------:R-:W-:Y:S02]  /*38fa0*/  IMAD.MOV.U32 R13, RZ, RZ, R7 ;  /* 0x000000ffff0d7224 */ /* 0x000fe400078e0007 */
[----:B------:R-:W-:Y:S02]  /*38fb0*/  IMAD.MOV.U32 R12, RZ, RZ, 0x1 ;  /* 0x00000001ff0c7424 */ /* 0x000fe400078e00ff */
[----:B------:R-:W-:-:S07]  /*38fc0*/  IMAD.MOV.U32 R2, RZ, RZ, R14 ;  /* 0x000000ffff027224 */ /* 0x000fce00078e000e */
[----:B------:R-:W-:Y:S05]  /*38fd0*/  WARPSYNC.COLLECTIVE R15, `(.L_x_3776) ;  /* 0x000000000f087348 */ /* 0x000fea0003c00000 */
[----:B------:R0:W1:Y:S02]  /*38fe0*/  SHFL.IDX P6, R14, R13, R12, R11 ;  /* 0x0000000c0d0e7389 */ /* 0x00006400000c000b */
[----:B01----:R-:W-:Y:S01]  /*38ff0*/  ENDCOLLECTIVE ;  /* 0x000000000000791b */ /* 0x003fe20003800000 */
.L_x_3776:
        /* <DEDUP_REMOVED lines=12> */
.L_x_3777:
[----:B------:R-:W-:Y:S01]  /*390c0*/  IMAD.MOV.U32 R13, RZ, RZ, R7 ;  /* 0x000000ffff0d7224 */ /* 0x000fe200078e0007 */
[----:B------:R-:W-:Y:S01]  /*390d0*/  MOV R12, 0x2 ;  /* 0x00000002000c7802 */ /* 0x000fe20000000f00 */
[----:B------:R-:W-:-:S07]  /*390e0*/  IMAD.MOV.U32 R2, RZ, RZ, R14 ;  /* 0x000000ffff027224 */ /* 0x000fce00078e000e */
[----:B------:R-:W-:Y:S05]  /*390f0*/  WARPSYNC.COLLECTIVE R15, `(.L_x_3778) ;  /* 0x000000000f087348 */ /* 0x000fea0003c00000 */
[----:B------:R0:W1:Y:S02]  /*39100*/  SHFL.IDX P6, R14, R13, R12, R11 ;  /* 0x0000000c0d0e7389 */ /* 0x00006400000c000b */
[----:B01----:R-:W-:Y:S01]  /*39110*/  ENDCOLLECTIVE ;  /* 0x000000000000791b */ /* 0x003fe20003800000 */
.L_x_3778:
        /* <DEDUP_REMOVED lines=12> */
.L_x_3779:
[----:B------:R-:W-:Y:S02]  /*391e0*/  IMAD.MOV.U32 R13, RZ, RZ, R7 ;  /* 0x000000ffff0d7224 */ /* 0x000fe400078e0007 */
[----:B------:R-:W-:Y:S02]  /*391f0*/  IMAD.MOV.U32 R12, RZ, RZ, 0x3 ;  /* 0x00000003ff0c7424 */ /* 0x000fe400078e00ff */
[----:B------:R-:W-:-:S07]  /*39200*/  IMAD.MOV.U32 R2, RZ, RZ, R14 ;  /* 0x000000ffff027224 */ /* 0x000fce00078e000e */
[----:B------:R-:W-:Y:S05]  /*39210*/  WARPSYNC.COLLECTIVE R15, `(.L_x_3780) ;  /* 0x000000000f087348 */ /* 0x000fea0003c00000 */
[----:B------:R0:W1:Y:S02]  /*39220*/  SHFL.IDX P6, R14, R13, R12, R11 ;  /* 0x0000000c0d0e7389 */ /* 0x00006400000c000b */
[----:B01----:R-:W-:Y:S01]  /*39230*/  ENDCOLLECTIVE ;  /* 0x000000000000791b */ /* 0x003fe20003800000 */
.L_x_3780:
        /* <DEDUP_REMOVED lines=12> */
.L_x_3781:
[----:B------:R-:W-:Y:S02]  /*39300*/  IMAD.MOV.U32 R13, RZ, RZ, R7 ;  /* 0x000000ffff0d7224 */ /* 0x000fe400078e0007 */
[----:B------:R-:W-:Y:S02]  /*39310*/  IMAD.MOV.U32 R12, RZ, RZ, 0x4 ;  /* 0x00000004ff0c7424 */ /* 0x000fe400078e00ff */
[----:B------:R-:W-:-:S07]  /*39320*/  IMAD.MOV.U32 R2, RZ, RZ, R14 ;  /* 0x000000ffff027224 */ /* 0x000fce00078e000e */
[----:B------:R-:W-:Y:S05]  /*39330*/  WARPSYNC.COLLECTIVE R15, `(.L_x_3782) ;  /* 0x000000000f087348 */ /* 0x000fea0003c00000 */
[----:B------:R0:W1:Y:S02]  /*39340*/  SHFL.IDX P6, R14, R13, R12, R11 ;  /* 0x0000000c0d0e7389 */ /* 0x00006400000c000b */
[----:B01----:R-:W-:Y:S01]  /*39350*/  ENDCOLLECTIVE ;  /* 0x000000000000791b */ /* 0x003fe20003800000 */
.L_x_3782:
        /* <DEDUP_REMOVED lines=12> */
.L_x_3783:
[----:B------:R-:W-:Y:S02]  /*39420*/  IMAD.MOV.U32 R13, RZ, RZ, R7 ;  /* 0x000000ffff0d7224 */ /* 0x000fe400078e0007 */
[----:B------:R-:W-:Y:S02]  /*39430*/  IMAD.MOV.U32 R12, RZ, RZ, 0x5 ;  /* 0x00000005ff0c7424 */ /* 0x000fe400078e00ff */
[----:B------:R-:W-:-:S07]  /*39440*/  IMAD.MOV.U32 R2, RZ, RZ, R14 ;  /* 0x000000ffff027224 */ /* 0x000fce00078e000e */
[----:B------:R-:W-:Y:S05]  /*39450*/  WARPSYNC.COLLECTIVE R15, `(.L_x_3784) ;  /* 0x000000000f087348 */ /* 0x000fea0003c00000 */
[----:B------:R0:W1:Y:S02]  /*39460*/  SHFL.IDX P6, R14, R13, R12, R11 ;  /* 0x0000000c0d0e7389 */ /* 0x00006400000c000b */
[----:B01----:R-:W-:Y:S01]  /*39470*/  ENDCOLLECTIVE ;  /* 0x000000000000791b */ /* 0x003fe20003800000 */
.L_x_3784:
        /* <DEDUP_REMOVED lines=12> */
.L_x_3785:
[----:B------:R-:W-:Y:S01]  /*39540*/  MOV R13, R7 ;  /* 0x00000007000d7202 */ /* 0x000fe20000000f00 */
[----:B------:R-:W-:Y:S02]  /*39550*/  IMAD.MOV.U32 R12, RZ, RZ, 0x6 ;  /* 0x00000006ff0c7424 */ /* 0x000fe400078e00ff */
[----:B------:R-:W-:-:S07]  /*39560*/  IMAD.MOV.U32 R2, RZ, RZ, R14 ;  /* 0x000000ffff027224 */ /* 0x000fce00078e000e */
[----:B------:R-:W-:Y:S05]  /*39570*/  WARPSYNC.COLLECTIVE R15, `(.L_x_3786) ;  /* 0x000000000f087348 */ /* 0x000fea0003c00000 */
[----:B------:R0:W1:Y:S02]  /*39580*/  SHFL.IDX P6, R14, R13, R12, R11 ;  /* 0x0000000c0d0e7389 */ /* 0x00006400000c000b */
[----:B01----:R-:W-:Y:S01]  /*39590*/  ENDCOLLECTIVE ;  /* 0x000000000000791b */ /* 0x003fe20003800000 */
.L_x_3786:
        /* <DEDUP_REMOVED lines=12> */
.L_x_3787:
[----:B------:R-:W-:Y:S01]  /*39660*/  IMAD.MOV.U32 R13, RZ, RZ, R7 ;  /* 0x000000ffff0d7224 */ /* 0x000fe200078e0007 */
[----:B------:R-:W-:Y:S01]  /*39670*/  MOV R12, 0x7 ;  /* 0x00000007000c7802 */ /* 0x000fe20000000f00 */
[----:B------:R-:W-:-:S07]  /*39680*/  IMAD.MOV.U32 R2, RZ, RZ, R14 ;  /* 0x000000ffff027224 */ /* 0x000fce00078e000e */
[----:B------:R-:W-:Y:S05]  /*39690*/  WARPSYNC.COLLECTIVE R15, `(.L_x_3788) ;  /* 0x000000000f087348 */ /* 0x000fea0003c00000 */
[----:B------:R0:W1:Y:S02]  /*396a0*/  SHFL.IDX P6, R14, R13, R12, R11 ;  /* 0x0000000c0d0e7389 */ /* 0x00006400000c000b */
[----:B01----:R-:W-:Y:S01]  /*396b0*/  ENDCOLLECTIVE ;  /* 0x000000000000791b */ /* 0x003fe20003800000 */
.L_x_3788:
        /* <DEDUP_REMOVED lines=12> */
.L_x_3789:
[----:B------:R-:W-:Y:S01]  /*39780*/  IMAD.MOV.U32 R2, RZ, RZ, R14 ;  /* 0x000000ffff027224 */ /* 0x000fe200078e000e */
[----:B------:R-:W-:Y:S06]  /*39790*/  BRA `(.L_x_3790) ;  /* 0xffffff3800607947 */ /* 0x000fec000383ffff */
.L_x_3386:
[----:B---3--:R3:W4:Y:S02]  /*397a0*/  SYNCS.PHASECHK.TRANS64.TRYWAIT P0, [R0+URZ+0x38840], R21 ;  /* 0x03884015000075a7 */ /* 0x008724000800017f */
[----:B----4-:R-:W-:Y:S05]  /*397b0*/  @!P0 NANOSLEEP.SYNCS 0x989680 ;  /* 0x009896800000895d */ /* 0x010fea0003900000 */
[----:B------:R-:W4:Y:S02]  /*397c0*/  @!P0 SYNCS.PHASECHK.TRANS64 P0, [R0+URZ+0x38840], R21 ;  /* 0x03884015000085a7 */ /* 0x000f24000800007f */
[----:B----4-:R-:W-:Y:S05]  /*397d0*/  @!P0 BRA `(.L_x_3386) ;  /* 0xfffffffc00f08947 */ /* 0x010fea000383ffff */
[----:B------:R-:W-:Y:S05]  /*397e0*/  BRA `(.L_x_3791) ;  /* 0xffffff3800b47947 */ /* 0x000fea000383ffff */
.L_x_3387:
[----:B------:R-:W-:Y:S01]  /*397f0*/  BSSY B0, `(.L_x_3792) ;  /* 0x0000008000007945 */ /* 0x000fe20003800000 */
[----:B------:R-:W-:Y:S01]  /*39800*/  IMAD.MOV.U32 R13, RZ, RZ, R5 ;  /* 0x000000ffff0d7224 */ /* 0x000fe200078e0005 */
[----:B------:R-:W-:Y:S01]  /*39810*/  MOV R15, 0xffffffff ;  /* 0xffffffff000f7802 */ /* 0x000fe20000000f00 */
[----:B------:R-:W-:Y:S02]  /*39820*/  IMAD.MOV.U32 R12, RZ, RZ, RZ ;  /* 0x000000ffff0c7224 */ /* 0x000fe400078e00ff */
[----:B------:R-:W-:-:S07]  /*39830*/  IMAD.MOV.U32 R11, RZ, RZ, 0x181f ;  /* 0x0000181fff0b7424 */ /* 0x000fce00078e00ff */
[----:B0-23--:R-:W-:Y:S05]  /*39840*/  WARPSYNC.COLLECTIVE R15, `(.L_x_3793) ;  /* 0x000000000f087348 */ /* 0x00dfea0003c00000 */
[----:B------:R1:W4:Y:S02]  /*39850*/  SHFL.IDX P6, R14, R13, R12, R11 ;  /* 0x0000000c0d0e7389 */ /* 0x00032400000c000b */
[----:B01234-:R-:W-:Y:S01]  /*39860*/  ENDCOLLECTIVE ;  /* 0x000000000000791b */ /* 0x01ffe20003800000 */
.L_x_3793:
[----:B------:R-:W-:Y:S05]  /*39870*/  BSYNC B0 ;  /* 0x0000000000007941 */ /* 0x000fea0003800000 */
.L_x_3792:
        /* <DEDUP_REMOVED lines=8> */
.L_x_3794:
[----:B------:R-:W-:Y:S02]  /*39900*/  IMAD.MOV.U32 R13, RZ, RZ, R5 ;  /* 0x000000ffff0d7224 */ /* 0x000fe400078e0005 */
[----:B------:R-:W-:Y:S02]  /*39910*/  IMAD.MOV.U32 R12, RZ, RZ, 0x1 ;  /* 0x00000001ff0c7424 */ /* 0x000fe400078e00ff */
[----:B------:R-:W-:-:S07]  /*39920*/  IMAD.MOV.U32 R2, RZ, RZ, R14 ;  /* 0x000000ffff027224 */ /* 0x000fce00078e000e */
[----:B------:R-:W-:Y:S05]  /*39930*/  WARPSYNC.COLLECTIVE R15, `(.L_x_3795) ;  /* 0x000000000f087348 */ /* 0x000fea0003c00000 */
[----:B------:R0:W1:Y:S02]  /*39940*/  SHFL.IDX P6, R14, R13, R12, R11 ;  /* 0x0000000c0d0e7389 */ /* 0x00006400000c000b */
[----:B01----:R-:W-:Y:S01]  /*39950*/  ENDCOLLECTIVE ;  /* 0x000000000000791b */ /* 0x003fe20003800000 */
.L_x_3795:
        /* <DEDUP_REMOVED lines=12> */
.L_x_3796:
[----:B------:R-:W-:Y:S01]  /*39a20*/  MOV R13, R5 ;  /* 0x00000005000d7202 */ /* 0x000fe20000000f00 */
[----:B------:R-:W-:Y:S02]  /*39a30*/  IMAD.MOV.U32 R12, RZ, RZ, 0x2 ;  /* 0x00000002ff0c7424 */ /* 0x000fe400078e00ff */
[----:B------:R-:W-:-:S07]  /*39a40*/  IMAD.MOV.U32 R2, RZ, RZ, R14 ;  /* 0x000000ffff027224 */ /* 0x000fce00078e000e */
[----:B------:R-:W-:Y:S05]  /*39a50*/  WARPSYNC.COLLECTIVE R15, `(.L_x_3797) ;  /* 0x000000000f087348 */ /* 0x000fea0003c00000 */
[----:B------:R0:W1:Y:S02]  /*39a60*/  SHFL.IDX P6, R14, R13, R12, R11 ;  /* 0x0000000c0d0e7389 */ /* 0x00006400000c000b */
[----:B01----:R-:W-:Y:S01]  /*39a70*/  ENDCOLLECTIVE ;  /* 0x000000000000791b */ /* 0x003fe20003800000 */
.L_x_3797:
        /* <DEDUP_REMOVED lines=12> */
.L_x_3798:
[----:B------:R-:W-:Y:S01]  /*39b40*/  IMAD.MOV.U32 R13, RZ, RZ, R5 ;  /* 0x000000ffff0d7224 */ /* 0x000fe200078e0005 */
[----:B------:R-:W-:Y:S01]  /*39b50*/  MOV R12, 0x3 ;  /* 0x00000003000c7802 */ /* 0x000fe20000000f00 */
[----:B------:R-:W-:-:S07]  /*39b60*/  IMAD.MOV.U32 R2, RZ, RZ, R14 ;  /* 0x000000ffff027224 */ /* 0x000fce00078e000e */
[----:B------:R-:W-:Y:S05]  /*39b70*/  WARPSYNC.COLLECTIVE R15, `(.L_x_3799) ;  /* 0x000000000f087348 */ /* 0x000fea0003c00000 */
[----:B------:R0:W1:Y:S02]  /*39b80*/  SHFL.IDX P6, R14, R13, R12, R11 ;  /* 0x0000000c0d0e7389 */ /* 0x00006400000c000b */
[----:B01----:R-:W-:Y:S01]  /*39b90*/  ENDCOLLECTIVE ;  /* 0x000000000000791b */ /* 0x003fe20003800000 */
.L_x_3799:
        /* <DEDUP_REMOVED lines=12> */
.L_x_3800:
[----:B------:R-:W-:Y:S02]  /*39c60*/  IMAD.MOV.U32 R13, RZ, RZ, R5 ;  /* 0x000000ffff0d7224 */ /* 0x000fe400078e0005 */
[----:B------:R-:W-:Y:S02]  /*39c70*/  IMAD.MOV.U32 R12, RZ, RZ, 0x4 ;  /* 0x00000004ff0c7424 */ /* 0x000fe400078e00ff */
[----:B------:R-:W-:-:S07]  /*39c80*/  IMAD.MOV.U32 R2, RZ, RZ, R14 ;  /* 0x000000ffff027224 */ /* 0x000fce00078e000e */
[----:B------:R-:W-:Y:S05]  /*39c90*/  WARPSYNC.COLLECTIVE R15, `(.L_x_3801) ;  /* 0x000000000f087348 */ /* 0x000fea0003c00000 */
[----:B------:R0:W1:Y:S02]  /*39ca0*/  SHFL.IDX P6, R14, R13, R12, R11 ;  /* 0x0000000c0d0e7389 */ /* 0x00006400000c000b */
[----:B01----:R-:W-:Y:S01]  /*39cb0*/  ENDCOLLECTIVE ;  /* 0x000000000000791b */ /* 0x003fe20003800000 */
.L_x_3801:
        /* <DEDUP_REMOVED lines=12> */
.L_x_3802:
[----:B------:R-:W-:Y:S02]  /*39d80*/  IMAD.MOV.U32 R13, RZ, RZ, R5 ;  /* 0x000000ffff0d7224 */ /* 0x000fe400078e0005 */
[----:B------:R-:W-:Y:S02]  /*39d90*/  IMAD.MOV.U32 R12, RZ, RZ, 0x5 ;  /* 0x00000005ff0c7424 */ /* 0x000fe400078e00ff */
[----:B------:R-:W-:-:S07]  /*39da0*/  IMAD.MOV.U32 R2, RZ, RZ, R14 ;  /* 0x000000ffff027224 */ /* 0x000fce00078e000e */
[----:B------:R-:W-:Y:S05]  /*39db0*/  WARPSYNC.COLLECTIVE R15, `(.L_x_3803) ;  /* 0x000000000f087348 */ /* 0x000fea0003c00000 */
[----:B------:R0:W1:Y:S02]  /*39dc0*/  SHFL.IDX P6, R14, R13, R12, R11 ;  /* 0x0000000c0d0e7389 */ /* 0x00006400000c000b */
[----:B01----:R-:W-:Y:S01]  /*39dd0*/  ENDCOLLECTIVE ;  /* 0x000000000000791b */ /* 0x003fe20003800000 */
.L_x_3803:
        /* <DEDUP_REMOVED lines=12> */
.L_x_3804:
[----:B------:R-:W-:Y:S02]  /*39ea0*/  IMAD.MOV.U32 R13, RZ, RZ, R5 ;  /* 0x000000ffff0d7224 */ /* 0x000fe400078e0005 */
[----:B------:R-:W-:Y:S02]  /*39eb0*/  IMAD.MOV.U32 R12, RZ, RZ, 0x6 ;  /* 0x00000006ff0c7424 */ /* 0x000fe400078e00ff */
[----:B------:R-:W-:-:S07]  /*39ec0*/  IMAD.MOV.U32 R2, RZ, RZ, R14 ;  /* 0x000000ffff027224 */ /* 0x000fce00078e000e */
[----:B------:R-:W-:Y:S05]  /*39ed0*/  WARPSYNC.COLLECTIVE R15, `(.L_x_3805) ;  /* 0x000000000f087348 */ /* 0x000fea0003c00000 */
[----:B------:R0:W1:Y:S02]  /*39ee0*/  SHFL.IDX P6, R14, R13, R12, R11 ;  /* 0x0000000c0d0e7389 */ /* 0x00006400000c000b */
[----:B01----:R-:W-:Y:S01]  /*39ef0*/  ENDCOLLECTIVE ;  /* 0x000000000000791b */ /* 0x003fe20003800000 */
.L_x_3805:
        /* <DEDUP_REMOVED lines=12> */
.L_x_3806:
[----:B------:R-:W-:Y:S02]  /*39fc0*/  IMAD.MOV.U32 R13, RZ, RZ, R5 ;  /* 0x000000ffff0d7224 */ /* 0x000fe400078e0005 */
[----:B------:R-:W-:Y:S01]  /*39fd0*/  IMAD.MOV.U32 R12, RZ, RZ, 0x7 ;  /* 0x00000007ff0c7424 */ /* 0x000fe200078e00ff */
[----:B------:R-:W-:-:S07]  /*39fe0*/  MOV R2, R14 ;  /* 0x0000000e00027202 */ /* 0x000fce0000000f00 */
[----:B------:R-:W-:Y:S05]  /*39ff0*/  WARPSYNC.COLLECTIVE R15, `(.L_x_3807) ;  /* 0x000000000f087348 */ /* 0x000fea0003c00000 */
[----:B------:R0:W1:Y:S02]  /*3a000*/  SHFL.IDX P6, R14, R13, R12, R11 ;  /* 0x0000000c0d0e7389 */ /* 0x00006400000c000b */
[----:B01----:R-:W-:Y:S01]  /*3a010*/  ENDCOLLECTIVE ;  /* 0x000000000000791b */ /* 0x003fe20003800000 */
.L_x_3807:
        /* <DEDUP_REMOVED lines=12> */
.L_x_3808:
[----:B------:R-:W-:Y:S01]  /*3a0e0*/  IMAD.MOV.U32 R2, RZ, RZ, R14 ;  /* 0x000000ffff027224 */ /* 0x000fe200078e000e */
[----:B------:R-:W-:Y:S06]  /*3a0f0*/  BRA `(.L_x_3809) ;  /* 0xffffff3400807947 */ /* 0x000fec000383ffff */
.L_x_3392:
[----:B0-----:R0:W2:Y:S02]  /*3a100*/  SYNCS.PHASECHK.TRANS64.TRYWAIT P2, [R17+URZ+0x38870], R0 ;  /* 0x03887000110075a7 */ /* 0x0010a4000804017f */
[----:B--2---:R-:W-:Y:S05]  /*3a110*/  @!P2 NANOSLEEP.SYNCS 0x989680 ;  /* 0x009896800000a95d */ /* 0x004fea0003900000 */
[----:B------:R-:W2:Y:S02]  /*3a120*/  @!P2 SYNCS.PHASECHK.TRANS64 P2, [R17+URZ+0x38870], R0 ;  /* 0x038870001100a5a7 */ /* 0x000ea4000804007f */
[----:B--2---:R-:W-:Y:S05]  /*3a130*/  @!P2 BRA `(.L_x_3392) ;  /* 0xfffffffc00f0a947 */ /* 0x004fea000383ffff */
[----:B------:R-:W-:Y:S05]  /*3a140*/  BRA `(.L_x_3810) ;  /* 0xffffff3400e87947 */ /* 0x000fea000383ffff */
.L_x_3394:
[----:B0-----:R0:W2:Y:S02]  /*3a150*/  SYNCS.PHASECHK.TRANS64.TRYWAIT P2, [R17+URZ+0x38860], R0 ;  /* 0x03886000110075a7 */ /* 0x0010a4000804017f */
[----:B--2---:R-:W-:Y:S05]  /*3a160*/  @!P2 NANOSLEEP.SYNCS 0x989680 ;  /* 0x009896800000a95d */ /* 0x004fea0003900000 */
[----:B------:R-:W2:Y:S02]  /*3a170*/  @!P2 SYNCS.PHASECHK.TRANS64 P2, [R17+URZ+0x38860], R0 ;  /* 0x038860001100a5a7 */ /* 0x000ea4000804007f */
[----:B--2---:R-:W-:Y:S05]  /*3a180*/  @!P2 BRA `(.L_x_3394) ;  /* 0xfffffffc00f0a947 */ /* 0x004fea000383ffff */
[----:B------:R-:W-:Y:S05]  /*3a190*/  BRA `(.L_x_3811) ;  /* 0xffffff3400f87947 */ /* 0x000fea000383ffff */
.L_x_3402:
[----:B0-----:R0:W2:Y:S02]  /*3a1a0*/  SYNCS.PHASECHK.TRANS64.TRYWAIT P1, [R18+URZ+0x38870], R3 ;  /* 0x03887003120075a7 */ /* 0x0010a4000802017f */
[----:B--2---:R-:W-:Y:S05]  /*3a1b0*/  @!P1 NANOSLEEP.SYNCS 0x989680 ;  /* 0x009896800000995d */ /* 0x004fea0003900000 */
[----:B------:R-:W2:Y:S02]  /*3a1c0*/  @!P1 SYNCS.PHASECHK.TRANS64 P1, [R18+URZ+0x38870], R3 ;  /* 0x03887003120095a7 */ /* 0x000ea4000802007f */
[----:B--2---:R-:W-:Y:S05]  /*3a1d0*/  @!P1 BRA `(.L_x_3402) ;  /* 0xfffffffc00f09947 */ /* 0x004fea000383ffff */
[----:B------:R-:W-:Y:S05]  /*3a1e0*/  BRA `(.L_x_3812) ;  /* 0xffffff4000547947 */ /* 0x000fea000383ffff */
.L_x_3404:
[----:B0-----:R0:W2:Y:S02]  /*3a1f0*/  SYNCS.PHASECHK.TRANS64.TRYWAIT P1, [R18+URZ+0x38860], R3 ;  /* 0x03886003120075a7 */ /* 0x0010a4000802017f */
[----:B--2---:R-:W-:Y:S05]  /*3a200*/  @!P1 NANOSLEEP.SYNCS 0x989680 ;  /* 0x009896800000995d */ /* 0x004fea0003900000 */
[----:B------:R-:W2:Y:S02]  /*3a210*/  @!P1 SYNCS.PHASECHK.TRANS64 P1, [R18+URZ+0x38860], R3 ;  /* 0x03886003120095a7 */ /* 0x000ea4000802007f */
[----:B--2---:R-:W-:Y:S05]  /*3a220*/  @!P1 BRA `(.L_x_3404) ;  /* 0xfffffffc00f09947 */ /* 0x004fea000383ffff */
[----:B------:R-:W-:Y:S05]  /*3a230*/  BRA `(.L_x_3813) ;  /* 0xffffff4000607947 */ /* 0x000fea000383ffff */
.L_x_3409:
[----:B------:R-:W-:Y:S01]  /*3a240*/  BSSY B0, `(.L_x_3814) ;  /* 0x0000008000007945 */ /* 0x000fe20003800000 */
[----:B------:R-:W-:Y:S01]  /*3a250*/  MOV R13, R16 ;  /* 0x00000010000d7202 */ /* 0x000fe20000000f00 */
[----:B------:R-:W-:Y:S02]  /*3a260*/  IMAD.MOV.U32 R12, RZ, RZ, RZ ;  /* 0x000000ffff0c7224 */ /* 0x000fe400078e00ff */
[----:B------:R-:W-:Y:S02]  /*3a270*/  IMAD.MOV.U32 R11, RZ, RZ, 0x1f ;  /* 0x0000001fff0b7424 */ /* 0x000fe400078e00ff */
[----:B------:R-:W-:-:S07]  /*3a280*/  IMAD.MOV.U32 R15, RZ, RZ, -0x1 ;  /* 0xffffffffff0f7424 */ /* 0x000fce00078e00ff */
[----:B012---:R-:W-:Y:S05]  /*3a290*/  WARPSYNC.COLLECTIVE R15, `(.L_x_3815) ;  /* 0x000000000f087348 */ /* 0x007fea0003c00000 */
[----:B------:R3:W4:Y:S02]  /*3a2a0*/  SHFL.IDX P6, R14, R13, R12, R11 ;  /* 0x0000000c0d0e7389 */ /* 0x00072400000c000b */
[----:B01234-:R-:W-:Y:S01]  /*3a2b0*/  ENDCOLLECTIVE ;  /* 0x000000000000791b */ /* 0x01ffe20003800000 */
.L_x_3815:
[----:B------:R-:W-:Y:S05]  /*3a2c0*/  BSYNC B0 ;  /* 0x0000000000007941 */ /* 0x000fea0003800000 */
.L_x_3814:
        /* <DEDUP_REMOVED lines=9> */
.L_x_3816:
[----:B------:R-:W-:Y:S02]  /*3a360*/  ULDC UR4, c[0x0][0xc3c] ;  /* 0x00030f0000047ab9 */ /* 0x000fe40000000800 */
[----:B------:R-:W-:-:S13]  /*3a370*/  ISETP.GE.OR P1, PT, R9, UR4, !P0 ;  /* 0x0000000409007c0c */ /* 0x000fda000c726670 */
[----:B------:R-:W0:Y:S08]  /*3a380*/  @!P1 LDC.64 R2, c[0x0][0xc80] ;  /* 0x00032000ff029b82 */ /* 0x000e300000000a00 */
[----:B------:R-:W1:Y:S01]  /*3a390*/  @!P1 LDC.64 R4, c[0x0][0xc78] ;  /* 0x00031e00ff049b82 */ /* 0x000e620000000a00 */
[----:B------:R-:W-:Y:S02]  /*3a3a0*/  CS2R R16, SRZ ;  /* 0x0000000000107805 */ /* 0x000fe4000001ff00 */
[----:B------:R-:W-:Y:S01]  /*3a3b0*/  MOV R11, RZ ;  /* 0x000000ff000b7202 */ /* 0x000fe20000000f00 */
[----:B------:R-:W-:-:S02]  /*3a3c0*/  IMAD.MOV.U32 R6, RZ, RZ, R14 ;  /* 0x000000ffff067224 */ /* 0x000fc400078e000e */
        /* <DEDUP_REMOVED lines=16> */
.L_x_3817:
[----:B------:R-:W-:Y:S01]  /*3a4d0*/  IMAD.MOV.U32 R12, RZ, RZ, 0x2 ;  /* 0x00000002ff0c7424 */ /* 0x000fe200078e00ff */
[----:B------:R-:W-:-:S05]  /*3a4e0*/  SEL R4, R14, RZ, P1 ;  /* 0x000000ff0e047207 */ /* 0x000fca0000800000 */
[----:B------:R-:W-:-:S04]  /*3a4f0*/  IMAD.IADD R4, R13, 0x1, R4 ;  /* 0x000000010d047824 */ /* 0x000fc800078e0204 */
[----:B------:R-:W-:-:S07]  /*3a500*/  IMAD.MOV.U32 R13, RZ, RZ, R4 ;  /* 0x000000ffff0d7224 */ /* 0x000fce00078e0004 */
[----:B------:R-:W-:Y:S05]  /*3a510*/  WARPSYNC.COLLECTIVE R15, `(.L_x_3818) ;  /* 0x000000000f087348 */ /* 0x000fea0003c00000 */
[----:B------:R0:W1:Y:S02]  /*3a520*/  SHFL.UP P6, R14, R13, R12, R11 ;  /* 0x0400000c0d0e7389 */ /* 0x00006400000c000b */
[----:B01----:R-:W-:Y:S01]  /*3a530*/  ENDCOLLECTIVE ;  /* 0x000000000000791b */ /* 0x003fe20003800000 */
.L_x_3818:
[----:B------:R-:W-:Y:S01]  /*3a540*/  IMAD.MOV.U32 R12, RZ, RZ, 0x4 ;  /* 0x00000004ff0c7424 */ /* 0x000fe200078e00ff */
[----:B------:R-:W-:-:S05]  /*3a550*/  SEL R3, R14, RZ, P2 ;  /* 0x000000ff0e037207 */ /* 0x000fca0001000000 */
[----:B------:R-:W-:-:S04]  /*3a560*/  IMAD.IADD R2, R4, 0x1, R3 ;  /* 0x0000000104027824 */ /* 0x000fc800078e0203 */
[----:B------:R-:W-:-:S07]  /*3a570*/  IMAD.MOV.U32 R13, RZ, RZ, R2 ;  /* 0x000000ffff0d7224 */ /* 0x000fce00078e0002 */
[----:B------:R-:W-:Y:S05]  /*3a580*/  WARPSYNC.COLLECTIVE R15, `(.L_x_3819) ;  /* 0x000000000f087348 */ /* 0x000fea0003c00000 */
[----:B------:R0:W1:Y:S02]  /*3a590*/  SHFL.UP P6, R14, R13, R12, R11 ;  /* 0x0400000c0d0e7389 */ /* 0x00006400000c000b */
[----:B01----:R-:W-:Y:S01]  /*3a5a0*/  ENDCOLLECTIVE ;  /* 0x000000000000791b */ /* 0x003fe20003800000 */
.L_x_3819:
[----:B------:R-:W-:Y:S01]  /*3a5b0*/  IMAD.MOV.U32 R12, RZ, RZ, 0x8 ;  /* 0x00000008ff0c7424 */ /* 0x000fe200078e00ff */
[----:B------:R-:W-:-:S04]  /*3a5c0*/  SEL R3, R14, RZ, P3 ;  /* 0x000000ff0e037207 */ /* 0x000fc80001800000 */
[----:B------:R-:W-:-:S05]  /*3a5d0*/  IADD3 R3, R2, R3, RZ ;  /* 0x0000000302037210 */ /* 0x000fca0007ffe0ff */
[----:B------:R-:W-:-:S07]  /*3a5e0*/  IMAD.MOV.U32 R13, RZ, RZ, R3 ;  /* 0x000000ffff0d7224 */ /* 0x000fce00078e0003 */
[----:B------:R-:W-:Y:S05]  /*3a5f0*/  WARPSYNC.COLLECTIVE R15, `(.L_x_3820) ;  /* 0x000000000f087348 */ /* 0x000fea0003c00000 */
[----:B------:R0:W1:Y:S02]  /*3a600*/  SHFL.UP P6, R14, R13, R12, R11 ;  /* 0x0400000c0d0e7389 */ /* 0x00006400000c000b */
[----:B01----:R-:W-:Y:S01]  /*3a610*/  ENDCOLLECTIVE ;  /* 0x000000000000791b */ /* 0x003fe20003800000 */
.L_x_3820:
[----:B------:R-:W-:Y:S01]  /*3a620*/  IMAD.MOV.U32 R12, RZ, RZ, 0x10 ;  /* 0x00000010ff0c7424 */ /* 0x000fe200078e00ff */
[----:B------:R-:W-:-:S05]  /*3a630*/  SEL R4, R14, RZ, P4 ;  /* 0x000000ff0e047207 */ /* 0x000fca0002000000 */
[----:B------:R-:W-:-:S04]  /*3a640*/  IMAD.IADD R4, R3, 0x1, R4 ;  /* 0x0000000103047824 */ /* 0x000fc800078e0204 */
[----:B------:R-:W-:-:S07]  /*3a650*/  IMAD.MOV.U32 R13, RZ, RZ, R4 ;  /* 0x000000ffff0d7224 */ /* 0x000fce00078e0004 */
[----:B------:R-:W-:Y:S05]  /*3a660*/  WARPSYNC.COLLECTIVE R15, `(.L_x_3821) ;  /* 0x000000000f087348 */ /* 0x000fea0003c00000 */
[----:B------:R0:W1:Y:S02]  /*3a670*/  SHFL.UP P6, R14, R13, R12, R11 ;  /* 0x0400000c0d0e7389 */ /* 0x00006400000c000b */
[----:B01----:R-:W-:Y:S01]  /*3a680*/  ENDCOLLECTIVE ;  /* 0x000000000000791b */ /* 0x003fe20003800000 */
.L_x_3821:
[----:B------:R-:W-:Y:S02]  /*3a690*/  IMAD.MOV.U32 R12, RZ, RZ, 0x1f ;  /* 0x0000001fff0c7424 */ /* 0x000fe400078e00ff */
[----:B------:R-:W-:Y:S01]  /*3a6a0*/  IMAD.MOV.U32 R11, RZ, RZ, 0x1f ;  /* 0x0000001fff0b7424 */ /* 0x000fe200078e00ff */
[----:B------:R-:W-:-:S05]  /*3a6b0*/  SEL R3, R14, RZ, P5 ;  /* 0x000000ff0e037207 */ /* 0x000fca0002800000 */
[----:B------:R-:W-:-:S05]  /*3a6c0*/  IMAD.IADD R3, R4, 0x1, R3 ;  /* 0x0000000104037824 */ /* 0x000fca00078e0203 */
[----:B------:R-:W-:-:S07]  /*3a6d0*/  MOV R13, R3 ;  /* 0x00000003000d7202 */ /* 0x000fce0000000f00 */
[----:B------:R-:W-:Y:S05]  /*3a6e0*/  WARPSYNC.COLLECTIVE R15, `(.L_x_3822) ;  /* 0x000000000f087348 */ /* 0x000fea0003c00000 */
[----:B------:R0:W1:Y:S02]  /*3a6f0*/  SHFL.IDX P6, R14, R13, R12, R11 ;  /* 0x0000000c0d0e7389 */ /* 0x00006400000c000b */
[----:B01----:R-:W-:Y:S01]  /*3a700*/  ENDCOLLECTIVE ;  /* 0x000000000000791b */ /* 0x003fe20003800000 */
.L_x_3822:
[----:B------:R-:W-:Y:S05]  /*3a710*/  BRA `(.L_x_3823) ;  /* 0xffffff4800107947 */ /* 0x000fea000383ffff */
.L_x_3412:
[----:B------:R-:W-:Y:S01]  /*3a720*/  BSSY B0, `(.L_x_3824) ;  /* 0x0000007000007945 */ /* 0x000fe20003800000 */
[----:B------:R-:W-:Y:S02]  /*3a730*/  IMAD.MOV.U32 R12, RZ, RZ, 0x1 ;  /* 0x00000001ff0c7424 */ /* 0x000fe400078e00ff */
[----:B------:R-:W-:Y:S02]  /*3a740*/  IMAD.MOV.U32 R11, RZ, RZ, RZ ;  /* 0x000000ffff0b7224 */ /* 0x000fe400078e00ff */
[----:B------:R-:W-:-:S07]  /*3a750*/  IMAD.MOV.U32 R15, RZ, RZ, -0x1 ;  /* 0xffffffffff0f7424 */ /* 0x000fce00078e00ff */
[----:B-1----:R-:W-:Y:S05]  /*3a760*/  WARPSYNC.COLLECTIVE R15, `(.L_x_3825) ;  /* 0x000000000f087348 */ /* 0x002fea0003c00000 */
[----:B------:R0:W2:Y:S02]  /*3a770*/  SHFL.UP P6, R14, R13, R12, R11 ;  /* 0x0400000c0d0e7389 */ /* 0x0000a400000c000b */
[----:B012---:R-:W-:Y:S01]  /*3a780*/  ENDCOLLECTIVE ;  /* 0x000000000000791b */ /* 0x007fe20003800000 */
.L_x_3825:
[----:B------:R-:W-:Y:S05]  /*3a790*/  BSYNC B0 ;  /* 0x0000000000007941 */ /* 0x000fea0003800000 */
.L_x_3824:
[----:B------:R-:W-:Y:S01]  /*3a7a0*/  SEL R14, R14, RZ, P1 ;  /* 0x000000ff0e0e7207 */ /* 0x000fe20000800000 */
[----:B------:R-:W-:Y:S01]  /*3a7b0*/  IMAD.MOV.U32 R11, RZ, RZ, RZ ;  /* 0x000000ffff0b7224 */ /* 0x000fe200078e00ff */
[----:B------:R-:W-:Y:S01]  /*3a7c0*/  MOV R12, 0x2 ;  /* 0x00000002000c7802 */ /* 0x000fe20000000f00 */
[----:B------:R-:W-:Y:S02]  /*3a7d0*/  IMAD.MOV.U32 R15, RZ, RZ, -0x1 ;  /* 0xffffffffff0f7424 */ /* 0x000fe400078e00ff */
[----:B------:R-:W-:-:S07]  /*3a7e0*/  IMAD.IADD R13, R13, 0x1, R14 ;  /* 0x000000010d0d7824 */ /* 0x000fce00078e020e */
[----:B------:R-:W-:Y:S05]  /*3a7f0*/  WARPSYNC.COLLECTIVE R15, `(.L_x_3826) ;  /* 0x000000000f087348 */ /* 0x000fea0003c00000 */
[----:B------:R0:W1:Y:S02]  /*3a800*/  SHFL.UP P6, R14, R13, R12, R11 ;  /* 0x0400000c0d0e7389 */ /* 0x00006400000c000b */
[----:B01----:R-:W-:Y:S01]  /*3a810*/  ENDCOLLECTIVE ;  /* 0x000000000000791b */ /* 0x003fe20003800000 */
.L_x_3826:
[----:B------:R-:W-:Y:S01]  /*3a820*/  IMAD.MOV.U32 R12, RZ, RZ, 0x4 ;  /* 0x00000004ff0c7424 */ /* 0x000fe200078e00ff */
[----:B------:R-:W-:-:S05]  /*3a830*/  SEL R2, R14, RZ, P2 ;  /* 0x000000ff0e027207 */ /* 0x000fca0001000000 */
[----:B------:R-:W-:-:S04]  /*3a840*/  IMAD.IADD R2, R13, 0x1, R2 ;  /* 0x000000010d027824 */ /* 0x000fc800078e0202 */
[----:B------:R-:W-:-:S07]  /*3a850*/  IMAD.MOV.U32 R13, RZ, RZ, R2 ;  /* 0x000000ffff0d7224 */ /* 0x000fce00078e0002 */
[----:B------:R-:W-:Y:S05]  /*3a860*/  WARPSYNC.COLLECTIVE R15, `(.L_x_3827) ;  /* 0x000000000f087348 */ /* 0x000fea0003c00000 */
[----:B------:R0:W1:Y:S02]  /*3a870*/  SHFL.UP P6, R14, R13, R12, R11 ;  /* 0x0400000c0d0e7389 */ /* 0x00006400000c000b */
[----:B01----:R-:W-:Y:S01]  /*3a880*/  ENDCOLLECTIVE ;  /* 0x000000000000791b */ /* 0x003fe20003800000 */
.L_x_3827:
[----:B------:R-:W-:Y:S01]  /*3a890*/  IMAD.MOV.U32 R12, RZ, RZ, 0x8 ;  /* 0x00000008ff0c7424 */ /* 0x000fe200078e00ff */
[----:B------:R-:W-:-:S05]  /*3a8a0*/  SEL R3, R14, RZ, P3 ;  /* 0x000000ff0e037207 */ /* 0x000fca0001800000 */
[----:B------:R-:W-:-:S05]  /*3a8b0*/  IMAD.IADD R3, R2, 0x1, R3 ;  /* 0x0000000102037824 */ /* 0x000fca00078e0203 */
[----:B------:R-:W-:-:S07]  /*3a8c0*/  MOV R13, R3 ;  /* 0x00000003000d7202 */ /* 0x000fce0000000f00 */
[----:B------:R-:W-:Y:S05]  /*3a8d0*/  WARPSYNC.COLLECTIVE R15, `(.L_x_3828) ;  /* 0x000000000f087348 */ /* 0x000fea0003c00000 */
[----:B------:R0:W1:Y:S02]  /*3a8e0*/  SHFL.UP P6, R14, R13, R12, R11 ;  /* 0x0400000c0d0e7389 */ /* 0x00006400000c000b */
[----:B01----:R-:W-:Y:S01]  /*3a8f0*/  ENDCOLLECTIVE ;  /* 0x000000000000791b */ /* 0x003fe20003800000 */
.L_x_3828:
[----:B------:R-:W-:Y:S01]  /*3a900*/  IMAD.MOV.U32 R12, RZ, RZ, 0x10 ;  /* 0x00000010ff0c7424 */ /* 0x000fe200078e00ff */
[----:B------:R-:W-:-:S05]  /*3a910*/  SEL R4, R14, RZ, P4 ;  /* 0x000000ff0e047207 */ /* 0x000fca0002000000 */
[----:B------:R-:W-:-:S04]  /*3a920*/  IMAD.IADD R4, R3, 0x1, R4 ;  /* 0x0000000103047824 */ /* 0x000fc800078e0204 */
[----:B------:R-:W-:-:S07]  /*3a930*/  IMAD.MOV.U32 R13, RZ, RZ, R4 ;  /* 0x000000ffff0d7224 */ /* 0x000fce00078e0004 */
[----:B------:R-:W-:Y:S05]  /*3a940*/  WARPSYNC.COLLECTIVE R15, `(.L_x_3829) ;  /* 0x000000000f087348 */ /* 0x000fea0003c00000 */
[----:B------:R0:W1:Y:S02]  /*3a950*/  SHFL.UP P6, R14, R13, R12, R11 ;  /* 0x0400000c0d0e7389 */ /* 0x00006400000c000b */
[----:B01----:R-:W-:Y:S01]  /*3a960*/  ENDCOLLECTIVE ;  /* 0x000000000000791b */ /* 0x003fe20003800000 */
.L_x_3829:
[----:B------:R-:W-:Y:S01]  /*3a970*/  MOV R12, 0x1f ;  /* 0x0000001f000c7802 */ /* 0x000fe20000000f00 */
[----:B------:R-:W-:Y:S01]  /*3a980*/  IMAD.MOV.U32 R11, RZ, RZ, 0x1f ;  /* 0x0000001fff0b7424 */ /* 0x000fe200078e00ff */
[----:B------:R-:W-:-:S05]  /*3a990*/  SEL R3, R14, RZ, P5 ;  /* 0x000000ff0e037207 */ /* 0x000fca0002800000 */
[----:B------:R-:W-:-:S04]  /*3a9a0*/  IMAD.IADD R3, R4, 0x1, R3 ;  /* 0x0000000104037824 */ /* 0x000fc800078e0203 */
[----:B------:R-:W-:-:S07]  /*3a9b0*/  IMAD.MOV.U32 R13, RZ, RZ, R3 ;  /* 0x000000ffff0d7224 */ /* 0x000fce00078e0003 */
[----:B------:R-:W-:Y:S05]  /*3a9c0*/  WARPSYNC.COLLECTIVE R15, `(.L_x_3830) ;  /* 0x000000000f087348 */ /* 0x000fea0003c00000 */
[----:B------:R0:W1:Y:S02]  /*3a9d0*/  SHFL.IDX P6, R14, R13, R12, R11 ;  /* 0x0000000c0d0e7389 */ /* 0x00006400000c000b */
[----:B01----:R-:W-:Y:S01]  /*3a9e0*/  ENDCOLLECTIVE ;  /* 0x000000000000791b */ /* 0x003fe20003800000 */
.L_x_3830:
[----:B------:R-:W-:Y:S05]  /*3a9f0*/  BRA `(.L_x_3831) ;  /* 0xffffff4400fc7947 */ /* 0x000fea000383ffff */
.L_x_3414:
[----:B------:R-:W-:Y:S01]  /*3aa00*/  BSSY B0, `(.L_x_3832) ;  /* 0x0000006000007945 */ /* 0x000fe20003800000 */
[----:B------:R-:W-:Y:S01]  /*3aa10*/  PLOP3.LUT P6, PT, P6, PT, PT, 0x8, 0x0 ;  /* 0x000000000000781c */ /* 0x000fe200037ce170 */
[----:B------:R-:W-:-:S12]  /*3aa20*/  IMAD.MOV.U32 R15, RZ, RZ, -0x1 ;  /* 0xffffffffff0f7424 */ /* 0x000fd800078e00ff */
[----:B01----:R-:W-:Y:S05]  /*3aa30*/  WARPSYNC.COLLECTIVE R15, `(.L_x_3833) ;  /* 0x000000000f087348 */ /* 0x003fea0003c00000 */
[----:B------:R-:W-:Y:S01]  /*3aa40*/  VOTE.ANY R14, PT, P6 ;  /* 0x00000000000e7806 */ /* 0x000fe200030e0100 */
[----:B01----:R-:W-:Y:S06]  /*3aa50*/  ENDCOLLECTIVE ;  /* 0x000000000000791b */ /* 0x003fec0003800000 */
.L_x_3833:
[----:B------:R-:W-:Y:S05]  /*3aa60*/  BSYNC B0 ;  /* 0x0000000000007941 */ /* 0x000fea0003800000 */
.L_x_3832:
[----:B------:R-:W-:Y:S02]  /*3aa70*/  IMAD.MOV.U32 R2, RZ, RZ, R14 ;  /* 0x000000ffff027224 */ /* 0x000fe400078e000e */
[----:B------:R-:W-:Y:S02]  /*3aa80*/  IMAD.MOV.U32 R13, RZ, RZ, R17 ;  /* 0x000000ffff0d7224 */ /* 0x000fe400078e0011 */
[----:B------:R0:W1:Y:S01]  /*3aa90*/  POPC R12, R2 ;  /* 0x00000002000c7309 */ /* 0x0000620000000000 */
[----:B------:R-:W-:Y:S02]  /*3aaa0*/  IMAD.MOV.U32 R11, RZ, RZ, 0x1f ;  /* 0x0000001fff0b7424 */ /* 0x000fe400078e00ff */
[----:B------:R-:W-:-:S07]  /*3aab0*/  IMAD.MOV.U32 R15, RZ, RZ, -0x1 ;  /* 0xffffffffff0f7424 */ /* 0x000fce00078e00ff */
[----:B01----:R-:W-:Y:S05]  /*3aac0*/  WARPSYNC.COLLECTIVE R15, `(.L_x_3834) ;  /* 0x000000000f087348 */ /* 0x003fea0003c00000 */
[----:B-1----:R1:W2:Y:S02]  /*3aad0*/  SHFL.IDX P6, R14, R13, R12, R11 ;  /* 0x0000000c0d0e7389 */ /* 0x0022a400000c000b */
[----:B012---:R-:W-:Y:S01]  /*3aae0*/  ENDCOLLECTIVE ;  /* 0x000000000000791b */ /* 0x007fe20003800000 */
.L_x_3834:
[----:B------:R-:W-:Y:S02]  /*3aaf0*/  IMAD.IADD R19, R12, 0x1, R19 ;  /* 0x000000010c137824 */ /* 0x000fe400078e0213 */
[----:B------:R-:W-:Y:S01]  /*3ab00*/  IMAD.MOV.U32 R13, RZ, RZ, R5 ;  /* 0x000000ffff0d7224 */ /* 0x000fe200078e0005 */
[----:B------:R-:W-:-:S07]  /*3ab10*/  MOV R17, R14 ;  /* 0x0000000e00117202 */ /* 0x000fce0000000f00 */
[----:B------:R-:W-:Y:S05]  /*3ab20*/  WARPSYNC.COLLECTIVE R15, `(.L_x_3835) ;  /* 0x000000000f087348 */ /* 0x000fea0003c00000 */
[----:B------:R0:W1:Y:S02]  /*3ab30*/  SHFL.IDX P6, R14, R13, R12, R11 ;  /* 0x0000000c0d0e7389 */ /* 0x00006400000c000b */
[----:B01----:R-:W-:Y:S01]  /*3ab40*/  ENDCOLLECTIVE ;  /* 0x000000000000791b */ /* 0x003fe20003800000 */
.L_x_3835:
[----:B------:R-:W-:Y:S01]  /*3ab50*/  IMAD.MOV.U32 R5, RZ, RZ, R14 ;  /* 0x000000ffff057224 */ /* 0x000fe200078e000e */
[----:B------:R-:W-:Y:S06]  /*3ab60*/  BRA `(.L_x_3836) ;  /* 0xffffff4400e07947 */ /* 0x000fec000383ffff */
.L_x_3416:
[----:B------:R-:W-:Y:S01]  /*3ab70*/  BSSY B0, `(.L_x_3837) ;  /* 0x0000007000007945 */ /* 0x000fe20003800000 */
[----:B------:R-:W-:Y:S02]  /*3ab80*/  IMAD.MOV.U32 R13, RZ, RZ, R3 ;  /* 0x000000ffff0d7224 */ /* 0x000fe400078e0003 */
[----:B------:R-:W-:Y:S02]  /*3ab90*/  IMAD.MOV.U32 R11, RZ, RZ, 0x1f ;  /* 0x0000001fff0b7424 */ /* 0x000fe400078e00ff */
[----:B------:R-:W-:-:S07]  /*3aba0*/  IMAD.MOV.U32 R15, RZ, RZ, -0x1 ;  /* 0xffffffffff0f7424 */ /* 0x000fce00078e00ff */
[----:B01-34-:R-:W-:Y:S05]  /*3abb0*/  WARPSYNC.COLLECTIVE R15, `(.L_x_3838) ;  /* 0x000000000f087348 */ /* 0x01bfea0003c00000 */
[----:B------:R2:W0:Y:S02]  /*3abc0*/  SHFL.IDX P6, R14, R13, R12, R11 ;  /* 0x0000000c0d0e7389 */ /* 0x00042400000c000b */
[----:B01234-:R-:W-:Y:S01]  /*3abd0*/  ENDCOLLECTIVE ;  /* 0x000000000000791b */ /* 0x01ffe20003800000 */
.L_x_3838:
[----:B------:R-:W-:Y:S05]  /*3abe0*/  BSYNC B0 ;  /* 0x0000000000007941 */ /* 0x000fea0003800000 */
.L_x_3837:
[----:B------:R-:W-:Y:S01]  /*3abf0*/  MOV R16, R14 ;  /* 0x0000000e00107202 */ /* 0x000fe20000000f00 */
[----:B------:R-:W-:Y:S06]  /*3ac00*/  BRA `(.L_x_3415) ;  /* 0xffffff4400d07947 */ /* 0x000fec000383ffff */
.L_x_3422:
[----:B0-----:R0:W2:Y:S02]  /*3ac10*/  SYNCS.PHASECHK.TRANS64.TRYWAIT P0, [R7+URZ+0x38820], R0 ;  /* 0x03882000070075a7 */ /* 0x0010a4000800017f */
[----:B--2---:R-:W-:Y:S05]  /*3ac20*/  @!P0 NANOSLEEP.SYNCS 0x989680 ;  /* 0x009896800000895d */ /* 0x004fea0003900000 */
[----:B------:R-:W2:Y:S02]  /*3ac30*/  @!P0 SYNCS.PHASECHK.TRANS64 P0, [R7+URZ+0x38820], R0 ;  /* 0x03882000070085a7 */ /* 0x000ea4000800007f */
[----:B--2---:R-:W-:Y:S05]  /*3ac40*/  @!P0 BRA `(.L_x_3422) ;  /* 0xfffffffc00f08947 */ /* 0x004fea000383ffff */
[----:B------:R-:W-:Y:S05]  /*3ac50*/  BRA `(.L_x_3839) ;  /* 0xffffff5000307947 */ /* 0x000fea000383ffff */
.L_x_3423:
        /* <DEDUP_REMOVED lines=11> */
.L_x_3841:
[----:B------:R-:W-:Y:S05]  /*3ad10*/  BSYNC B0 ;  /* 0x0000000000007941 */ /* 0x000fea0003800000 */
.L_x_3840:
[----:B------:R-:W-:Y:S05]  /*3ad20*/  BRA `(.L_x_3842) ;  /* 0xffffff5000187947 */ /* 0x000fea000383ffff */
.L_x_3424:
[----:B------:R-:W-:Y:S01]  /*3ad30*/  BSSY B0, `(.L_x_3843) ;  /* 0x0000006000007945 */ /* 0x000fe20003800000 */
[----:B------:R-:W-:-:S07]  /*3ad40*/  IMAD.MOV.U32 R15, RZ, RZ, -0x1 ;  /* 0xffffffffff0f7424 */ /* 0x000fce00078e00ff */
[----:B01----:R-:W-:Y:S05]  /*3ad50*/  WARPSYNC.COLLECTIVE R15, `(.L_x_3844) ;  /* 0x000000000f0c7348 */ /* 0x003fea0003c00000 */
[----:B------:R-:W-:Y:S02]  /*3ad60*/  ELECT P6, UR62, PT ;  /* 0x00000000003e782f */ /* 0x000fe400038c0000 */
[----:B------:R-:W-:Y:S01]  /*3ad70*/  MOV R14, UR62 ;  /* 0x0000003e000e7c02 */ /* 0x000fe20008000f00 */
[----:B01----:R-:W-:Y:S10]  /*3ad80*/  ENDCOLLECTIVE ;  /* 0x000000000000791b */ /* 0x003ff40003800000 */
.L_x_3844:
[----:B------:R-:W-:Y:S05]  /*3ad90*/  BSYNC B0 ;  /* 0x0000000000007941 */ /* 0x000fea0003800000 */
.L_x_3843:
[----:B------:R-:W-:Y:S05]  /*3ada0*/  BRA `(.L_x_3845) ;  /* 0xffffff50000c7947 */ /* 0x000fea000383ffff */
.L_x_3426:
[----:B0-----:R0:W2:Y:S02]  /*3adb0*/  SYNCS.PHASECHK.TRANS64.TRYWAIT P1, [R5+URZ+0x38840], R0 ;  /* 0x03884000050075a7 */ /* 0x0010a4000802017f */
[----:B--2---:R-:W-:Y:S05]  /*3adc0*/  @!P1 NANOSLEEP.SYNCS 0x989680 ;  /* 0x009896800000995d */ /* 0x004fea0003900000 */
[----:B------:R-:W2:Y:S02]  /*3add0*/  @!P1 SYNCS.PHASECHK.TRANS64 P1, [R5+URZ+0x38840], R0 ;  /* 0x03884000050095a7 */ /* 0x000ea4000802007f */
[----:B--2---:R-:W-:Y:S05]  /*3ade0*/  @!P1 BRA `(.L_x_3426) ;  /* 0xfffffffc00f09947 */ /* 0x004fea000383ffff */
[----:B------:R-:W-:Y:S05]  /*3adf0*/  BRA `(.L_x_3846) ;  /* 0xffffff50002c7947 */ /* 0x000fea000383ffff */
.L_x_3428:
[----:B--2---:R2:W3:Y:S02]  /*3ae00*/  SYNCS.PHASECHK.TRANS64.TRYWAIT P1, [R3+URZ+0x38840], R2 ;  /* 0x03884002030075a7 */ /* 0x0044e4000802017f */
[----:B---3--:R-:W-:Y:S05]  /*3ae10*/  @!P1 NANOSLEEP.SYNCS 0x989680 ;  /* 0x009896800000995d */ /* 0x008fea0003900000 */
[----:B------:R-:W3:Y:S02]  /*3ae20*/  @!P1 SYNCS.PHASECHK.TRANS64 P1, [R3+URZ+0x38840], R2 ;  /* 0x03884002030095a7 */ /* 0x000ee4000802007f */
[----:B---3--:R-:W-:Y:S05]  /*3ae30*/  @!P1 BRA `(.L_x_3428) ;  /* 0xfffffffc00f09947 */ /* 0x008fea000383ffff */
[----:B------:R-:W-:Y:S05]  /*3ae40*/  BRA `(.L_x_3847) ;  /* 0xffffff5000387947 */ /* 0x000fea000383ffff */
.L_x_3430:
[----:B---3--:R3:W4:Y:S02]  /*3ae50*/  SYNCS.PHASECHK.TRANS64.TRYWAIT P1, [R5+URZ+0x38860], R0 ;  /* 0x03886000050075a7 */ /* 0x008724000802017f */
[----:B----4-:R-:W-:Y:S05]  /*3ae60*/  @!P1 NANOSLEEP.SYNCS 0x989680 ;  /* 0x009896800000995d */ /* 0x010fea0003900000 */
[----:B------:R-:W4:Y:S02]  /*3ae70*/  @!P1 SYNCS.PHASECHK.TRANS64 P1, [R5+URZ+0x38860], R0 ;  /* 0x03886000050095a7 */ /* 0x000f24000802007f */
[----:B----4-:R-:W-:Y:S05]  /*3ae80*/  @!P1 BRA `(.L_x_3430) ;  /* 0xfffffffc00f09947 */ /* 0x010fea000383ffff */
[----:B------:R-:W-:Y:S05]  /*3ae90*/  BRA `(.L_x_3848) ;  /* 0xffffff5000347947 */ /* 0x000fea000383ffff */
.L_x_3432:
[----:B----4-:R4:W0:Y:S02]  /*3aea0*/  SYNCS.PHASECHK.TRANS64.TRYWAIT P1, [R3+URZ+0x38860], R2 ;  /* 0x03886002030075a7 */ /* 0x010824000802017f */
[----:B0-----:R-:W-:Y:S05]  /*3aeb0*/  @!P1 NANOSLEEP.SYNCS 0x989680 ;  /* 0x009896800000995d */ /* 0x001fea0003900000 */
[----:B------:R-:W0:Y:S02]  /*3aec0*/  @!P1 SYNCS.PHASECHK.TRANS64 P1, [R3+URZ+0x38860], R2 ;  /* 0x03886002030095a7 */ /* 0x000e24000802007f */
[----:B0-----:R-:W-:Y:S05]  /*3aed0*/  @!P1 BRA `(.L_x_3432) ;  /* 0xfffffffc00f09947 */ /* 0x001fea000383ffff */
[----:B------:R-:W-:Y:S05]  /*3aee0*/  BRA `(.L_x_3849) ;  /* 0xffffff5000307947 */ /* 0x000fea000383ffff */
.L_x_3434:
[----:B------:R0:W0:Y:S02]  /*3aef0*/  SYNCS.PHASECHK.TRANS64.TRYWAIT P1, [R5+URZ+0x38880], R0 ;  /* 0x03888000050075a7 */ /* 0x000024000802017f */
[----:B0-----:R-:W-:Y:S05]  /*3af00*/  @!P1 NANOSLEEP.SYNCS 0x989680 ;  /* 0x009896800000995d */ /* 0x001fea0003900000 */
[----:B------:R-:W0:Y:S02]  /*3af10*/  @!P1 SYNCS.PHASECHK.TRANS64 P1, [R5+URZ+0x38880], R0 ;  /* 0x03888000050095a7 */ /* 0x000e24000802007f */
[----:B0-----:R-:W-:Y:S05]  /*3af20*/  @!P1 BRA `(.L_x_3434) ;  /* 0xfffffffc00f09947 */ /* 0x001fea000383ffff */
[----:B------:R-:W-:Y:S05]  /*3af30*/  BRA `(.L_x_3850) ;  /* 0xffffff50002c7947 */ /* 0x000fea000383ffff */
.L_x_3851:
        /* <DEDUP_REMOVED lines=12> */
.L_x_3860:


//--------------------- .nv.global.init           --------------------------
	.section	.nv.global.init,"aw",@progbits
	.align	4
.nv.global.init:
	.type		_ZZN5flash28permute_output_fp8_VcolmajorIN4cute6TensorINS1_11ArrayEngineIfLm128EEENS1_6LayoutINS1_5tupleIJNS6_IJNS1_1CILi2EEES8_NS7_ILi32EEEEEENS7_ILi1EEESB_EEENS6_IJNS6_IJSB_S8_NS7_ILi4EEEEEENS7_ILi0EEESF_EEEEEEEEEvRT_E9upper_map,@object
	.size		_ZZN5flash28permute_output_fp8_VcolmajorIN4cute6TensorINS1_11ArrayEngineIfLm128EEENS1_6LayoutINS1_5tupleIJNS6_IJNS1_1CILi2EEES8_NS7_ILi32EEEEEENS7_ILi1EEESB_EEENS6_IJNS6_IJSB_S8_NS7_ILi4EEEEEENS7_ILi0EEESF_EEEEEEEEEvRT_E9upper_map,($str$23 - _ZZN5flash28permute_output_fp8_VcolmajorIN4cute6TensorINS1_11ArrayEngineIfLm128EEENS1_6LayoutINS1_5tupleIJNS6_IJNS1_1CILi2EEES8_NS7_ILi32EEEEEENS7_ILi1EEESB_EEENS6_IJNS6_IJSB_S8_NS7_ILi4EEEEEENS7_ILi0EEESF_EEEEEEEEEvRT_E9upper_map)
_ZZN5flash28permute_output_fp8_VcolmajorIN4cute6TensorINS1_11ArrayEngineIfLm128EEENS1_6LayoutINS1_5tupleIJNS6_IJNS1_1CILi2EEES8_NS7_ILi32EEEEEENS7_ILi1EEESB_EEENS6_IJNS6_IJSB_S8_NS7_ILi4EEEEEENS7_ILi0EEESF_EEEEEEEEEvRT_E9upper_map:
        /*0000*/ 	.byte	0x00, 0x00, 0x00, 0x00, 0x02, 0x00, 0x00, 0x00, 0x03, 0x00, 0x00, 0x00, 0x01, 0x00, 0x00, 0x00
	.type		$str$23,@object
	.size		$str$23,($str$24 - $str$23)
$str$23:
        /*0010*/ 	.byte	0x28, 0x61, 0x64, 0x64, 0x72, 0x65, 0x73, 0x73, 0x20, 0x26, 0x20, 0x6d, 0x61, 0x73, 0x6b, 0x29
        /*0020*/ 	.byte	0x20, 0x3d, 0x3d, 0x20, 0x30, 0x00
	.type		$str$24,@object
	.size		$str$24,(__unnamed_11 - $str$24)
$str$24:
        /*0026*/ 	.byte	0x2f, 0x74, 0x6d, 0x70, 0x2f, 0x6f, 0x73, 0x73, 0x5f, 0x6b, 0x65, 0x72, 0x6e, 0x65, 0x6c, 0x73
        /*0036*/ 	.byte	0x5f, 0x73, 0x72, 0x63, 0x2f, 0x66, 0x6c, 0x61, 0x73, 0x68, 0x5f, 0x61, 0x74, 0x74, 0x65, 0x6e
        /*0046*/ 	.byte	0x74, 0x69, 0x6f, 0x6e, 0x2f, 0x63, 0x73, 0x72, 0x63, 0x2f, 0x63, 0x75, 0x74, 0x6c, 0x61, 0x73
        /*0056*/ 	.byte	0x73, 0x2f, 0x69, 0x6e, 0x63, 0x6c, 0x75, 0x64, 0x65, 0x2f, 0x63, 0x75, 0x74, 0x65, 0x2f, 0x70
        /*0066*/ 	.byte	0x6f, 0x69, 0x6e, 0x74, 0x65, 0x72, 0x5f, 0x66, 0x6c, 0x61, 0x67, 0x67, 0x65, 0x64, 0x2e, 0x68
        /*0076*/ 	.byte	0x70, 0x70, 0x00
	.type		__unnamed_11,@object
	.size		__unnamed_11,(__unnamed_6 - __unnamed_11)
__unnamed_11:
        /* <DEDUP_REMOVED lines=24> */
        /*01f9*/ 	.byte	0x26, 0x5d, 0x00
	.type		__unnamed_6,@object
	.size		__unnamed_6,(__unnamed_5 - __unnamed_6)
__unnamed_6:
        /* <DEDUP_REMOVED lines=24> */
        /*037c*/ 	.byte	0x3e, 0x3e, 0x20, 0x26, 0x5d, 0x00
	.type		__unnamed_5,@object
	.size		__unnamed_5,(__unnamed_9 - __unnamed_5)
__unnamed_5:
        /* <DEDUP_REMOVED lines=24> */
        /*0502*/ 	.byte	0x34, 0x3e, 0x3e, 0x3e, 0x3e, 0x3e, 0x20, 0x26, 0x5d, 0x00
	.type		__unnamed_9,@object
	.size		__unnamed_9,(__unnamed_3 - __unnamed_9)
__unnamed_9:
        /* <DEDUP_REMOVED lines=28> */
        /*06cc*/ 	.byte	0x3a, 0x43, 0x3c, 0x31, 0x36, 0x33, 0x38, 0x34, 0x3e, 0x3e, 0x3e, 0x3e, 0x3e, 0x5d, 0x00
	.type		__unnamed_3,@object
	.size		__unnamed_3,(__unnamed_8 - __unnamed_3)
__unnamed_3:
        /* <DEDUP_REMOVED lines=29> */
        /*08ab*/ 	.byte	0x5d, 0x00
	.type		__unnamed_8,@object
	.size		__unnamed_8,(__unnamed_10 - __unnamed_8)
__unnamed_8:
        /* <DEDUP_REMOVED lines=30> */
	.type		__unnamed_10,@object
	.size		__unnamed_10,(__unnamed_2 - __unnamed_10)
__unnamed_10:
        /* <DEDUP_REMOVED lines=30> */
	.type		__unnamed_2,@object
	.size		__unnamed_2,(__unnamed_4 - __unnamed_2)
__unnamed_2:
        /* <DEDUP_REMOVED lines=30> */
	.type		__unnamed_4,@object
	.size		__unnamed_4,(__unnamed_7 - __unnamed_4)
__unnamed_4:
        /* <DEDUP_REMOVED lines=30> */
	.type		__unnamed_7,@object
	.size		__unnamed_7,(__unnamed_1 - __unnamed_7)
__unnamed_7:
        /* <DEDUP_REMOVED lines=30> */
	.type		__unnamed_1,@object
	.size		__unnamed_1,(.L_0 - __unnamed_1)
__unnamed_1:
        /* <DEDUP_REMOVED lines=29> */
        /*13a7*/ 	.byte	0x3e, 0x3e, 0x3e, 0x3e, 0x20, 0x26, 0x5d, 0x00
.L_0:


//--------------------- .nv.shared._ZN7cutlass13device_kernelIN5flash11enable_sm90INS1_16FlashAttnFwdSm90INS1_25CollectiveMainloopFwdSm90ILi2EN4cute5tupleIJNS5_1CILi1EEES8_S8_EEENS6_IJNS7_ILi128EEESA_NS7_ILi256EEEEEELi256ENS_12float_e4m3_tEfNS_4arch4Sm90ELb0ELb0ELb0ELb0ELb1ELb0ELb0ELb1ELb0ELb1ELb1ELb0EEENS1_21CollectiveEpilogueFwdINS6_IJSA_SB_SA_EEES9_NS_10bfloat16_tESF_Li256ELb0ELb1ELb1ELb1EEENS1_19SingleTileSchedulerILb0ELb1ELb1ELi128EEEEEEEEEvNT_6ParamsE --------------------------
	.section	.nv.shared._ZN7cutlass13device_kernelIN5flash11enable_sm90INS1_16FlashAttnFwdSm90INS1_25CollectiveMainloopFwdSm90ILi2EN4cute5tupleIJNS5_1CILi1EEES8_S8_EEENS6_IJNS7_ILi128EEESA_NS7_ILi256EEEEEELi256ENS_12float_e4m3_tEfNS_4arch4Sm90ELb0ELb0ELb0ELb0ELb1ELb0ELb0ELb1ELb0ELb1ELb1ELb0EEENS1_21CollectiveEpilogueFwdINS6_IJSA_SB_SA_EEES9_NS_10bfloat16_tESF_Li256ELb0ELb1ELb1ELb1EEENS1_19SingleTileSchedulerILb0ELb1ELb1ELi128EEEEEEEEEvNT_6ParamsE,"aw",@nobits
	.sectionflags	@""
	.align	16
	.zero		1024


//--------------------- .nv.shared.reserved.0     --------------------------
	.section	.nv.shared.reserved.0,"aw",@nobits
	.weak		__nv_reservedSMEM_offset_0_alias
	.size		__nv_reservedSMEM_offset_0_alias, 0, 0
	.other		__nv_reservedSMEM_offset_0_alias,@"STO_CUDA_RESERVED_SHARED STV_DEFAULT"
__nv_reservedSMEM_offset_0_alias:
	.zero		0


//--------------------- .nv.global                --------------------------
	.section	.nv.global,"aw",@nobits
.nv.global:
	.type		_ZN78_INTERNAL_15aef12b_42_flash_fwd_hdim256_e4m3_paged_split_sm90_cu_ceb34e2a_34414cute1_E,@object
	.size		_ZN78_INTERNAL_15aef12b_42_flash_fwd_hdim256_e4m3_paged_split_sm90_cu_ceb34e2a_34414cute1_E,(_ZN78_INTERNAL_15aef12b_42_flash_fwd_hdim256_e4m3_paged_split_sm90_cu_ceb34e2a_34414cuda3std3__45__cpo6cbeginE - _ZN78_INTERNAL_15aef12b_42_flash_fwd_hdim256_e4m3_paged_split_sm90_cu_ceb34e2a_34414cute1_E)
_ZN78_INTERNAL_15aef12b_42_flash_fwd_hdim256_e4m3_paged_split_sm90_cu_ceb34e2a_34414cute1_E:
	.zero		1
	.type		_ZN78_INTERNAL_15aef12b_42_flash_fwd_hdim256_e4m3_paged_split_sm90_cu_ceb34e2a_34414cuda3std3__45__cpo6cbeginE,@object
	.size		_ZN78_INTERNAL_15aef12b_42_flash_fwd_hdim256_e4m3_paged_split_sm90_cu_ceb34e2a_34414cuda3std3__45__cpo6cbeginE,(_ZN78_INTERNAL_15aef12b_42_flash_fwd_hdim256_e4m3_paged_split_sm90_cu_ceb34e2a_34414cuda3std3__48in_placeE - _ZN78_INTERNAL_15aef12b_42_flash_fwd_hdim256_e4m3_paged_split_sm90_cu_ceb34e2a_34414cuda3std3__45__cpo6cbeginE)
_ZN78_INTERNAL_15aef12b_42_flash_fwd_hdim256_e4m3_paged_split_sm90_cu_ceb34e2a_34414cuda3std3__45__cpo6cbeginE:
	.zero		1
	.type		_ZN78_INTERNAL_15aef12b_42_flash_fwd_hdim256_e4m3_paged_split_sm90_cu_ceb34e2a_34414cuda3std3__48in_placeE,@object
	.size		_ZN78_INTERNAL_15aef12b_42_flash_fwd_hdim256_e4m3_paged_split_sm90_cu_ceb34e2a_34414cuda3std3__48in_placeE,(_ZN78_INTERNAL_15aef12b_42_flash_fwd_hdim256_e4m3_paged_split_sm90_cu_ceb34e2a_34414cuda3std6ranges3__45__cpo9iter_moveE - _ZN78_INTERNAL_15aef12b_42_flash_fwd_hdim256_e4m3_paged_split_sm90_cu_ceb34e2a_34414cuda3std3__48in_placeE)
_ZN78_INTERNAL_15aef12b_42_flash_fwd_hdim256_e4m3_paged_split_sm90_cu_ceb34e2a_34414cuda3std3__48in_placeE:
	.zero		1
	.type		_ZN78_INTERNAL_15aef12b_42_flash_fwd_hdim256_e4m3_paged_split_sm90_cu_ceb34e2a_34414cuda3std6ranges3__45__cpo9iter_moveE,@object
	.size		_ZN78_INTERNAL_15aef12b_42_flash_fwd_hdim256_e4m3_paged_split_sm90_cu_ceb34e2a_34414cuda3std6ranges3__45__cpo9iter_moveE,(_ZN78_INTERNAL_15aef12b_42_flash_fwd_hdim256_e4m3_paged_split_sm90_cu_ceb34e2a_34414cuda3std3__45__cpo5beginE - _ZN78_INTERNAL_15aef12b_42_flash_fwd_hdim256_e4m3_paged_split_sm90_cu_ceb34e2a_34414cuda3std6ranges3__45__cpo9iter_moveE)
_ZN78_INTERNAL_15aef12b_42_flash_fwd_hdim256_e4m3_paged_split_sm90_cu_ceb34e2a_34414cuda3std6ranges3__45__cpo9iter_moveE:
	.zero		1
	.type		_ZN78_INTERNAL_15aef12b_42_flash_fwd_hdim256_e4m3_paged_split_sm90_cu_ceb34e2a_34414cuda3std3__45__cpo5beginE,@object
	.size		_ZN78_INTERNAL_15aef12b_42_flash_fwd_hdim256_e4m3_paged_split_sm90_cu_ceb34e2a_34414cuda3std3__45__cpo5beginE,(_ZN78_INTERNAL_15aef12b_42_flash_fwd_hdim256_e4m3_paged_split_sm90_cu_ceb34e2a_34414cuda3std3__480_GLOBAL__N__15aef12b_42_flash_fwd_hdim256_e4m3_paged_split_sm90_cu_ceb34e2a_34416ignoreE - _ZN78_INTERNAL_15aef12b_42_flash_fwd_hdim256_e4m3_paged_split_sm90_cu_ceb34e2a_34414cuda3std3__45__cpo5beginE)
_ZN78_INTERNAL_15aef12b_42_flash_fwd_hdim256_e4m3_paged_split_sm90_cu_ceb34e2a_34414cuda3std3__45__cpo5beginE:
	.zero		1
	.type		_ZN78_INTERNAL_15aef12b_42_flash_fwd_hdim256_e4m3_paged_split_sm90_cu_ceb34e2a_34414cuda3std3__480_GLOBAL__N__15aef12b_42_flash_fwd_hdim256_e4m3_paged_split_sm90_cu_ceb34e2a_34416ignoreE,@object
	.size		_ZN78_INTERNAL_15aef12b_42_flash_fwd_hdim256_e4m3_paged_split_sm90_cu_ceb34e2a_34414cuda3std3__480_GLOBAL__N__15aef12b_42_flash_fwd_hdim256_e4m3_paged_split_sm90_cu_ceb34e2a_34416ignoreE,(_ZN78_INTERNAL_15aef12b_42_flash_fwd_hdim256_e4m3_paged_split_sm90_cu_ceb34e2a_34414cute7productE - _ZN78_INTERNAL_15aef12b_42_flash_fwd_hdim256_e4m3_paged_split_sm90_cu_ceb34e2a_34414cuda3std3__480_GLOBAL__N__15aef12b_42_flash_fwd_hdim256_e4m3_paged_split_sm90_cu_ceb34e2a_34416ignoreE)
_ZN78_INTERNAL_15aef12b_42_flash_fwd_hdim256_e4m3_paged_split_sm90_cu_ceb34e2a_34414cuda3std3__480_GLOBAL__N__15aef12b_42_flash_fwd_hdim256_e4m3_paged_split_sm90_cu_ceb34e2a_34416ignoreE:
	.zero		1
	.type		_ZN78_INTERNAL_15aef12b_42_flash_fwd_hdim256_e4m3_paged_split_sm90_cu_ceb34e2a_34414cute7productE,@object
	.size		_ZN78_INTERNAL_15aef12b_42_flash_fwd_hdim256_e4m3_paged_split_sm90_cu_ceb34e2a_34414cute7productE,(_ZN78_INTERNAL_15aef12b_42_flash_fwd_hdim256_e4m3_paged_split_sm90_cu_ceb34e2a_34414cuda3std3__45__cpo3endE - _ZN78_INTERNAL_15aef12b_42_flash_fwd_hdim256_e4m3_paged_split_sm90_cu_ceb34e2a_34414cute7productE)
_ZN78_INTERNAL_15aef12b_42_flash_fwd_hdim256_e4m3_paged_split_sm90_cu_ceb34e2a_34414cute7productE:
	.zero		1
	.type		_ZN78_INTERNAL_15aef12b_42_flash_fwd_hdim256_e4m3_paged_split_sm90_cu_ceb34e2a_34414cuda3std3__45__cpo3endE,@object
	.size		_ZN78_INTERNAL_15aef12b_42_flash_fwd_hdim256_e4m3_paged_split_sm90_cu_ceb34e2a_34414cuda3std3__45__cpo3endE,(_ZN78_INTERNAL_15aef12b_42_flash_fwd_hdim256_e4m3_paged_split_sm90_cu_ceb34e2a_34414cuda3std3__419piecewise_constructE - _ZN78_INTERNAL_15aef12b_42_flash_fwd_hdim256_e4m3_paged_split_sm90_cu_ceb34e2a_34414cuda3std3__45__cpo3endE)
_ZN78_INTERNAL_15aef12b_42_flash_fwd_hdim256_e4m3_paged_split_sm90_cu_ceb34e2a_34414cuda3std3__45__cpo3endE:
	.zero		1
	.type		_ZN78_INTERNAL_15aef12b_42_flash_fwd_hdim256_e4m3_paged_split_sm90_cu_ceb34e2a_34414cuda3std3__419piecewise_constructE,@object
	.size		_ZN78_INTERNAL_15aef12b_42_flash_fwd_hdim256_e4m3_paged_split_sm90_cu_ceb34e2a_34414cuda3std3__419piecewise_constructE,(_ZN78_INTERNAL_15aef12b_42_flash_fwd_hdim256_e4m3_paged_split_sm90_cu_ceb34e2a_34414cuda3std3__45__cpo4cendE - _ZN78_INTERNAL_15aef12b_42_flash_fwd_hdim256_e4m3_paged_split_sm90_cu_ceb34e2a_34414cuda3std3__419piecewise_constructE)
_ZN78_INTERNAL_15aef12b_42_flash_fwd_hdim256_e4m3_paged_split_sm90_cu_ceb34e2a_34414cuda3std3__419piecewise_constructE:
	.zero		1
	.type		_ZN78_INTERNAL_15aef12b_42_flash_fwd_hdim256_e4m3_paged_split_sm90_cu_ceb34e2a_34414cuda3std3__45__cpo4cendE,@object
	.size		_ZN78_INTERNAL_15aef12b_42_flash_fwd_hdim256_e4m3_paged_split_sm90_cu_ceb34e2a_34414cuda3std3__45__cpo4cendE,(_ZN78_INTERNAL_15aef12b_42_flash_fwd_hdim256_e4m3_paged_split_sm90_cu_ceb34e2a_34414cuda3std6ranges3__45__cpo4swapE - _ZN78_INTERNAL_15aef12b_42_flash_fwd_hdim256_e4m3_paged_split_sm90_cu_ceb34e2a_34414cuda3std3__45__cpo4cendE)
_ZN78_INTERNAL_15aef12b_42_flash_fwd_hdim256_e4m3_paged_split_sm90_cu_ceb34e2a_34414cuda3std3__45__cpo4cendE:
	.zero		1
	.type		_ZN78_INTERNAL_15aef12b_42_flash_fwd_hdim256_e4m3_paged_split_sm90_cu_ceb34e2a_34414cuda3std6ranges3__45__cpo4swapE,@object
	.size		_ZN78_INTERNAL_15aef12b_42_flash_fwd_hdim256_e4m3_paged_split_sm90_cu_ceb34e2a_34414cuda3std6ranges3__45__cpo4swapE,(.L_19 - _ZN78_INTERNAL_15aef12b_42_flash_fwd_hdim256_e4m3_paged_split_sm90_cu_ceb34e2a_34414cuda3std6ranges3__45__cpo4swapE)
_ZN78_INTERNAL_15aef12b_42_flash_fwd_hdim256_e4m3_paged_split_sm90_cu_ceb34e2a_34414cuda3std6ranges3__45__cpo4swapE:
	.zero		1
.L_19:


//--------------------- .nv.shared._ZN7cutlass13device_kernelIN5flash11enable_sm90INS1_16FlashAttnFwdSm90INS1_25CollectiveMainloopFwdSm90ILi2EN4cute5tupleIJNS5_1CILi1EEES8_S8_EEENS6_IJNS7_ILi128EEESA_NS7_ILi256EEEEEELi256ENS_12float_e4m3_tEfNS_4arch4Sm90ELb0ELb0ELb0ELb1ELb1ELb0ELb0ELb1ELb0ELb1ELb1ELb0EEENS1_21CollectiveEpilogueFwdINS6_IJSA_SB_SA_EEES9_NS_10bfloat16_tESF_Li256ELb1ELb1ELb1ELb1EEENS1_36VarlenDynamicPersistentTileSchedulerILi128ELi128ELi256ELi128ELb1ELb1ELb1ELb0ELb1ELb1EEEEEEEEEvNT_6ParamsE --------------------------
	.section	.nv.shared._ZN7cutlass13device_kernelIN5flash11enable_sm90INS1_16FlashAttnFwdSm90INS1_25CollectiveMainloopFwdSm90ILi2EN4cute5tupleIJNS5_1CILi1EEES8_S8_EEENS6_IJNS7_ILi128EEESA_NS7_ILi256EEEEEELi256ENS_12float_e4m3_tEfNS_4arch4Sm90ELb0ELb0ELb0ELb1ELb1ELb0ELb0ELb1ELb0ELb1ELb1ELb0EEENS1_21CollectiveEpilogueFwdINS6_IJSA_SB_SA_EEES9_NS_10bfloat16_tESF_Li256ELb1ELb1ELb1ELb1EEENS1_36VarlenDynamicPersistentTileSchedulerILi128ELi128ELi256ELi128ELb1ELb1ELb1ELb0ELb1ELb1EEEEEEEEEvNT_6ParamsE,"aw",@nobits
	.sectionflags	@""
	.align	16
	.zero		1024


//--------------------- .nv.shared._ZN7cutlass13device_kernelIN5flash11enable_sm90INS1_16FlashAttnFwdSm90INS1_25CollectiveMainloopFwdSm90ILi2EN4cute5tupleIJNS5_1CILi1EEES8_S8_EEENS6_IJNS7_ILi128EEESA_NS7_ILi256EEEEEELi256ENS_12float_e4m3_tEfNS_4arch4Sm90ELb0ELb0ELb0ELb1ELb1ELb1ELb0ELb1ELb0ELb1ELb1ELb0EEENS1_21CollectiveEpilogueFwdINS6_IJSA_SB_SA_EEES9_NS_10bfloat16_tESF_Li256ELb1ELb1ELb1ELb1EEENS1_36VarlenDynamicPersistentTileSchedulerILi128ELi128ELi256ELi128ELb1ELb1ELb1ELb0ELb1ELb1EEEEEEEEEvNT_6ParamsE --------------------------
	.section	.nv.shared._ZN7cutlass13device_kernelIN5flash11enable_sm90INS1_16FlashAttnFwdSm90INS1_25CollectiveMainloopFwdSm90ILi2EN4cute5tupleIJNS5_1CILi1EEES8_S8_EEENS6_IJNS7_ILi128EEESA_NS7_ILi256EEEEEELi256ENS_12float_e4m3_tEfNS_4arch4Sm90ELb0ELb0ELb0ELb1ELb1ELb1ELb0ELb1ELb0ELb1ELb1ELb0EEENS1_21CollectiveEpilogueFwdINS6_IJSA_SB_SA_EEES9_NS_10bfloat16_tESF_Li256ELb1ELb1ELb1ELb1EEENS1_36VarlenDynamicPersistentTileSchedulerILi128ELi128ELi256ELi128ELb1ELb1ELb1ELb0ELb1ELb1EEEEEEEEEvNT_6ParamsE,"aw",@nobits
	.sectionflags	@""
	.align	16
	.zero		1024


//--------------------- .nv.shared._ZN7cutlass13device_kernelIN5flash11enable_sm90INS1_16FlashAttnFwdSm90INS1_25CollectiveMainloopFwdSm90ILi2EN4cute5tupleIJNS5_1CILi1EEES8_S8_EEENS6_IJNS7_ILi128EEENS7_ILi64EEENS7_ILi256EEEEEELi256ENS_12float_e4m3_tEfNS_4arch4Sm90ELb0ELb1ELb0ELb0ELb1ELb0ELb0ELb1ELb0ELb1ELb1ELb0EEENS1_21CollectiveEpilogueFwdINS6_IJSA_SC_SB_EEES9_NS_10bfloat16_tESG_Li256ELb0ELb1ELb1ELb1EEENS1_19SingleTileSchedulerILb0ELb1ELb1ELi128EEEEEEEEEvNT_6ParamsE --------------------------
	.section	.nv.shared._ZN7cutlass13device_kernelIN5flash11enable_sm90INS1_16FlashAttnFwdSm90INS1_25CollectiveMainloopFwdSm90ILi2EN4cute5tupleIJNS5_1CILi1EEES8_S8_EEENS6_IJNS7_ILi128EEENS7_ILi64EEENS7_ILi256EEEEEELi256ENS_12float_e4m3_tEfNS_4arch4Sm90ELb0ELb1ELb0ELb0ELb1ELb0ELb0ELb1ELb0ELb1ELb1ELb0EEENS1_21CollectiveEpilogueFwdINS6_IJSA_SC_SB_EEES9_NS_10bfloat16_tESG_Li256ELb0ELb1ELb1ELb1EEENS1_19SingleTileSchedulerILb0ELb1ELb1ELi128EEEEEEEEEvNT_6ParamsE,"aw",@nobits
	.sectionflags	@""
	.align	16
	.zero		1024


//--------------------- .nv.shared._ZN7cutlass13device_kernelIN5flash11enable_sm90INS1_16FlashAttnFwdSm90INS1_25CollectiveMainloopFwdSm90ILi2EN4cute5tupleIJNS5_1CILi1EEES8_S8_EEENS6_IJNS7_ILi128EEENS7_ILi64EEENS7_ILi256EEEEEELi256ENS_12float_e4m3_tEfNS_4arch4Sm90ELb0ELb1ELb0ELb1ELb1ELb0ELb0ELb1ELb0ELb1ELb1ELb0EEENS1_21CollectiveEpilogueFwdINS6_IJSA_SC_SB_EEES9_NS_10bfloat16_tESG_Li256ELb1ELb1ELb1ELb1EEENS1_36VarlenDynamicPersistentTileSchedulerILi128ELi64ELi256ELi128ELb1ELb1ELb1ELb1ELb0ELb1EEEEEEEEEvNT_6ParamsE --------------------------
	.section	.nv.shared._ZN7cutlass13device_kernelIN5flash11enable_sm90INS1_16FlashAttnFwdSm90INS1_25CollectiveMainloopFwdSm90ILi2EN4cute5tupleIJNS5_1CILi1EEES8_S8_EEENS6_IJNS7_ILi128EEENS7_ILi64EEENS7_ILi256EEEEEELi256ENS_12float_e4m3_tEfNS_4arch4Sm90ELb0ELb1ELb0ELb1ELb1ELb0ELb0ELb1ELb0ELb1ELb1ELb0EEENS1_21CollectiveEpilogueFwdINS6_IJSA_SC_SB_EEES9_NS_10bfloat16_tESG_Li256ELb1ELb1ELb1ELb1EEENS1_36VarlenDynamicPersistentTileSchedulerILi128ELi64ELi256ELi128ELb1ELb1ELb1ELb1ELb0ELb1EEEEEEEEEvNT_6ParamsE,"aw",@nobits
	.sectionflags	@""
	.align	16
	.zero		1024


//--------------------- .nv.shared._ZN7cutlass13device_kernelIN5flash11enable_sm90INS1_16FlashAttnFwdSm90INS1_25CollectiveMainloopFwdSm90ILi2EN4cute5tupleIJNS5_1CILi1EEES8_S8_EEENS6_IJNS7_ILi128EEENS7_ILi64EEENS7_ILi256EEEEEELi256ENS_12float_e4m3_tEfNS_4arch4Sm90ELb0ELb1ELb0ELb1ELb1ELb1ELb0ELb1ELb0ELb1ELb1ELb0EEENS1_21CollectiveEpilogueFwdINS6_IJSA_SC_SB_EEES9_NS_10bfloat16_tESG_Li256ELb1ELb1ELb1ELb1EEENS1_36VarlenDynamicPersistentTileSchedulerILi128ELi64ELi256ELi128ELb1ELb1ELb1ELb1ELb0ELb1EEEEEEEEEvNT_6ParamsE --------------------------
	.section	.nv.shared._ZN7cutlass13device_kernelIN5flash11enable_sm90INS1_16FlashAttnFwdSm90INS1_25CollectiveMainloopFwdSm90ILi2EN4cute5tupleIJNS5_1CILi1EEES8_S8_EEENS6_IJNS7_ILi128EEENS7_ILi64EEENS7_ILi256EEEEEELi256ENS_12float_e4m3_tEfNS_4arch4Sm90ELb0ELb1ELb0ELb1ELb1ELb1ELb0ELb1ELb0ELb1ELb1ELb0EEENS1_21CollectiveEpilogueFwdINS6_IJSA_SC_SB_EEES9_NS_10bfloat16_tESG_Li256ELb1ELb1ELb1ELb1EEENS1_36VarlenDynamicPersistentTileSchedulerILi128ELi64ELi256ELi128ELb1ELb1ELb1ELb1ELb0ELb1EEEEEEEEEvNT_6ParamsE,"aw",@nobits
	.sectionflags	@""
	.align	16
	.zero		1024


//--------------------- .nv.shared._ZN7cutlass13device_kernelIN5flash11enable_sm90INS1_16FlashAttnFwdSm90INS1_25CollectiveMainloopFwdSm90ILi2EN4cute5tupleIJNS5_1CILi1EEES8_S8_EEENS6_IJNS7_ILi128EEESA_NS7_ILi256EEEEEELi256ENS_12float_e4m3_tEfNS_4arch4Sm90ELb1ELb0ELb0ELb0ELb1ELb0ELb0ELb1ELb0ELb1ELb1ELb0EEENS1_21CollectiveEpilogueFwdINS6_IJSA_SB_SA_EEES9_NS_10bfloat16_tESF_Li256ELb0ELb1ELb1ELb1EEENS1_19SingleTileSchedulerILb0ELb1ELb1ELi128EEEEEEEEEvNT_6ParamsE --------------------------
	.section	.nv.shared._ZN7cutlass13device_kernelIN5flash11enable_sm90INS1_16FlashAttnFwdSm90INS1_25CollectiveMainloopFwdSm90ILi2EN4cute5tupleIJNS5_1CILi1EEES8_S8_EEENS6_IJNS7_ILi128EEESA_NS7_ILi256EEEEEELi256ENS_12float_e4m3_tEfNS_4arch4Sm90ELb1ELb0ELb0ELb0ELb1ELb0ELb0ELb1ELb0ELb1ELb1ELb0EEENS1_21CollectiveEpilogueFwdINS6_IJSA_SB_SA_EEES9_NS_10bfloat16_tESF_Li256ELb0ELb1ELb1ELb1EEENS1_19SingleTileSchedulerILb0ELb1ELb1ELi128EEEEEEEEEvNT_6ParamsE,"aw",@nobits
	.sectionflags	@""
	.align	16
	.zero		1024


//--------------------- .nv.shared._ZN7cutlass13device_kernelIN5flash11enable_sm90INS1_16FlashAttnFwdSm90INS1_25CollectiveMainloopFwdSm90ILi2EN4cute5tupleIJNS5_1CILi1EEES8_S8_EEENS6_IJNS7_ILi128EEESA_NS7_ILi256EEEEEELi256ENS_12float_e4m3_tEfNS_4arch4Sm90ELb1ELb0ELb0ELb1ELb1ELb0ELb0ELb1ELb0ELb1ELb1ELb0EEENS1_21CollectiveEpilogueFwdINS6_IJSA_SB_SA_EEES9_NS_10bfloat16_tESF_Li256ELb1ELb1ELb1ELb1EEENS1_36VarlenDynamicPersistentTileSchedulerILi128ELi128ELi256ELi128ELb1ELb1ELb1ELb1ELb1ELb1EEEEEEEEEvNT_6ParamsE --------------------------
	.section	.nv.shared._ZN7cutlass13device_kernelIN5flash11enable_sm90INS1_16FlashAttnFwdSm90INS1_25CollectiveMainloopFwdSm90ILi2EN4cute5tupleIJNS5_1CILi1EEES8_S8_EEENS6_IJNS7_ILi128EEESA_NS7_ILi256EEEEEELi256ENS_12float_e4m3_tEfNS_4arch4Sm90ELb1ELb0ELb0ELb1ELb1ELb0ELb0ELb1ELb0ELb1ELb1ELb0EEENS1_21CollectiveEpilogueFwdINS6_IJSA_SB_SA_EEES9_NS_10bfloat16_tESF_Li256ELb1ELb1ELb1ELb1EEENS1_36VarlenDynamicPersistentTileSchedulerILi128ELi128ELi256ELi128ELb1ELb1ELb1ELb1ELb1ELb1EEEEEEEEEvNT_6ParamsE,"aw",@nobits
	.sectionflags	@""
	.align	16
	.zero		1024


//--------------------- .nv.shared._ZN7cutlass13device_kernelIN5flash11enable_sm90INS1_16FlashAttnFwdSm90INS1_25CollectiveMainloopFwdSm90ILi2EN4cute5tupleIJNS5_1CILi1EEES8_S8_EEENS6_IJNS7_ILi128EEESA_NS7_ILi256EEEEEELi256ENS_12float_e4m3_tEfNS_4arch4Sm90ELb1ELb0ELb0ELb1ELb1ELb1ELb0ELb1ELb0ELb1ELb1ELb0EEENS1_21CollectiveEpilogueFwdINS6_IJSA_SB_SA_EEES9_NS_10bfloat16_tESF_Li256ELb1ELb1ELb1ELb1EEENS1_36VarlenDynamicPersistentTileSchedulerILi128ELi128ELi256ELi128ELb1ELb1ELb1ELb1ELb1ELb1EEEEEEEEEvNT_6ParamsE --------------------------
	.section	.nv.shared._ZN7cutlass13device_kernelIN5flash11enable_sm90INS1_16FlashAttnFwdSm90INS1_25CollectiveMainloopFwdSm90ILi2EN4cute5tupleIJNS5_1CILi1EEES8_S8_EEENS6_IJNS7_ILi128EEESA_NS7_ILi256EEEEEELi256ENS_12float_e4m3_tEfNS_4arch4Sm90ELb1ELb0ELb0ELb1ELb1ELb1ELb0ELb1ELb0ELb1ELb1ELb0EEENS1_21CollectiveEpilogueFwdINS6_IJSA_SB_SA_EEES9_NS_10bfloat16_tESF_Li256ELb1ELb1ELb1ELb1EEENS1_36VarlenDynamicPersistentTileSchedulerILi128ELi128ELi256ELi128ELb1ELb1ELb1ELb1ELb1ELb1EEEEEEEEEvNT_6ParamsE,"aw",@nobits
	.sectionflags	@""
	.align	16
	.zero		1024


//--------------------- .nv.constant0._ZN7cutlass13device_kernelIN5flash11enable_sm90INS1_16FlashAttnFwdSm90INS1_25CollectiveMainloopFwdSm90ILi2EN4cute5tupleIJNS5_1CILi1EEES8_S8_EEENS6_IJNS7_ILi128EEESA_NS7_ILi256EEEEEELi256ENS_12float_e4m3_tEfNS_4arch4Sm90ELb0ELb0ELb0ELb0ELb1ELb0ELb0ELb1ELb0ELb1ELb1ELb0EEENS1_21CollectiveEpilogueFwdINS6_IJSA_SB_SA_EEES9_NS_10bfloat16_tESF_Li256ELb0ELb1ELb1ELb1EEENS1_19SingleTileSchedulerILb0ELb1ELb1ELi128EEEEEEEEEvNT_6ParamsE --------------------------
	.section	.nv.constant0._ZN7cutlass13device_kernelIN5flash11enable_sm90INS1_16FlashAttnFwdSm90INS1_25CollectiveMainloopFwdSm90ILi2EN4cute5tupleIJNS5_1CILi1EEES8_S8_EEENS6_IJNS7_ILi128EEESA_NS7_ILi256EEEEEELi256ENS_12float_e4m3_tEfNS_4arch4Sm90ELb0ELb0ELb0ELb0ELb1ELb0ELb0ELb1ELb0ELb1ELb1ELb0EEENS1_21CollectiveEpilogueFwdINS6_IJSA_SB_SA_EEES9_NS_10bfloat16_tESF_Li256ELb0ELb1ELb1ELb1EEENS1_19SingleTileSchedulerILb0ELb1ELb1ELi128EEEEEEEEEvNT_6ParamsE,"a",@progbits
	.sectionflags	@""
	.align	4
.nv.constant0._ZN7cutlass13device_kernelIN5flash11enable_sm90INS1_16FlashAttnFwdSm90INS1_25CollectiveMainloopFwdSm90ILi2EN4cute5tupleIJNS5_1CILi1EEES8_S8_EEENS6_IJNS7_ILi128EEESA_NS7_ILi256EEEEEELi256ENS_12float_e4m3_tEfNS_4arch4Sm90ELb0ELb0ELb0ELb0ELb1ELb0ELb0ELb1ELb0ELb1ELb1ELb0EEENS1_21CollectiveEpilogueFwdINS6_IJSA_SB_SA_EEES9_NS_10bfloat16_tESF_Li256ELb0ELb1ELb1ELb1EEENS1_19SingleTileSchedulerILb0ELb1ELb1ELi128EEEEEEEEEvNT_6ParamsE:
	.zero		3200


//--------------------- .nv.constant0._ZN7cutlass13device_kernelIN5flash11enable_sm90INS1_16FlashAttnFwdSm90INS1_25CollectiveMainloopFwdSm90ILi2EN4cute5tupleIJNS5_1CILi1EEES8_S8_EEENS6_IJNS7_ILi128EEESA_NS7_ILi256EEEEEELi256ENS_12float_e4m3_tEfNS_4arch4Sm90ELb0ELb0ELb0ELb1ELb1ELb0ELb0ELb1ELb0ELb1ELb1ELb0EEENS1_21CollectiveEpilogueFwdINS6_IJSA_SB_SA_EEES9_NS_10bfloat16_tESF_Li256ELb1ELb1ELb1ELb1EEENS1_36VarlenDynamicPersistentTileSchedulerILi128ELi128ELi256ELi128ELb1ELb1ELb1ELb0ELb1ELb1EEEEEEEEEvNT_6ParamsE --------------------------
	.section	.nv.constant0._ZN7cutlass13device_kernelIN5flash11enable_sm90INS1_16FlashAttnFwdSm90INS1_25CollectiveMainloopFwdSm90ILi2EN4cute5tupleIJNS5_1CILi1EEES8_S8_EEENS6_IJNS7_ILi128EEESA_NS7_ILi256EEEEEELi256ENS_12float_e4m3_tEfNS_4arch4Sm90ELb0ELb0ELb0ELb1ELb1ELb0ELb0ELb1ELb0ELb1ELb1ELb0EEENS1_21CollectiveEpilogueFwdINS6_IJSA_SB_SA_EEES9_NS_10bfloat16_tESF_Li256ELb1ELb1ELb1ELb1EEENS1_36VarlenDynamicPersistentTileSchedulerILi128ELi128ELi256ELi128ELb1ELb1ELb1ELb0ELb1ELb1EEEEEEEEEvNT_6ParamsE,"a",@progbits
	.sectionflags	@""
	.align	4
.nv.constant0._ZN7cutlass13device_kernelIN5flash11enable_sm90INS1_16FlashAttnFwdSm90INS1_25CollectiveMainloopFwdSm90ILi2EN4cute5tupleIJNS5_1CILi1EEES8_S8_EEENS6_IJNS7_ILi128EEESA_NS7_ILi256EEEEEELi256ENS_12float_e4m3_tEfNS_4arch4Sm90ELb0ELb0ELb0ELb1ELb1ELb0ELb0ELb1ELb0ELb1ELb1ELb0EEENS1_21CollectiveEpilogueFwdINS6_IJSA_SB_SA_EEES9_NS_10bfloat16_tESF_Li256ELb1ELb1ELb1ELb1EEENS1_36VarlenDynamicPersistentTileSchedulerILi128ELi128ELi256ELi128ELb1ELb1ELb1ELb0ELb1ELb1EEEEEEEEEvNT_6ParamsE:
	.zero		3328


//--------------------- .nv.constant0._ZN7cutlass13device_kernelIN5flash11enable_sm90INS1_16FlashAttnFwdSm90INS1_25CollectiveMainloopFwdSm90ILi2EN4cute5tupleIJNS5_1CILi1EEES8_S8_EEENS6_IJNS7_ILi128EEESA_NS7_ILi256EEEEEELi256ENS_12float_e4m3_tEfNS_4arch4Sm90ELb0ELb0ELb0ELb1ELb1ELb1ELb0ELb1ELb0ELb1ELb1ELb0EEENS1_21CollectiveEpilogueFwdINS6_IJSA_SB_SA_EEES9_NS_10bfloat16_tESF_Li256ELb1ELb1ELb1ELb1EEENS1_36VarlenDynamicPersistentTileSchedulerILi128ELi128ELi256ELi128ELb1ELb1ELb1ELb0ELb1ELb1EEEEEEEEEvNT_6ParamsE --------------------------
	.section	.nv.constant0._ZN7cutlass13device_kernelIN5flash11enable_sm90INS1_16FlashAttnFwdSm90INS1_25CollectiveMainloopFwdSm90ILi2EN4cute5tupleIJNS5_1CILi1EEES8_S8_EEENS6_IJNS7_ILi128EEESA_NS7_ILi256EEEEEELi256ENS_12float_e4m3_tEfNS_4arch4Sm90ELb0ELb0ELb0ELb1ELb1ELb1ELb0ELb1ELb0ELb1ELb1ELb0EEENS1_21CollectiveEpilogueFwdINS6_IJSA_SB_SA_EEES9_NS_10bfloat16_tESF_Li256ELb1ELb1ELb1ELb1EEENS1_36VarlenDynamicPersistentTileSchedulerILi128ELi128ELi256ELi128ELb1ELb1ELb1ELb0ELb1ELb1EEEEEEEEEvNT_6ParamsE,"a",@progbits
	.sectionflags	@""
	.align	4
.nv.constant0._ZN7cutlass13device_kernelIN5flash11enable_sm90INS1_16FlashAttnFwdSm90INS1_25CollectiveMainloopFwdSm90ILi2EN4cute5tupleIJNS5_1CILi1EEES8_S8_EEENS6_IJNS7_ILi128EEESA_NS7_ILi256EEEEEELi256ENS_12float_e4m3_tEfNS_4arch4Sm90ELb0ELb0ELb0ELb1ELb1ELb1ELb0ELb1ELb0ELb1ELb1ELb0EEENS1_21CollectiveEpilogueFwdINS6_IJSA_SB_SA_EEES9_NS_10bfloat16_tESF_Li256ELb1ELb1ELb1ELb1EEENS1_36VarlenDynamicPersistentTileSchedulerILi128ELi128ELi256ELi128ELb1ELb1ELb1ELb0ELb1ELb1EEEEEEEEEvNT_6ParamsE:
	.zero		3328


//--------------------- .nv.constant0._ZN7cutlass13device_kernelIN5flash11enable_sm90INS1_16FlashAttnFwdSm90INS1_25CollectiveMainloopFwdSm90ILi2EN4cute5tupleIJNS5_1CILi1EEES8_S8_EEENS6_IJNS7_ILi128EEENS7_ILi64EEENS7_ILi256EEEEEELi256ENS_12float_e4m3_tEfNS_4arch4Sm90ELb0ELb1ELb0ELb0ELb1ELb0ELb0ELb1ELb0ELb1ELb1ELb0EEENS1_21CollectiveEpilogueFwdINS6_IJSA_SC_SB_EEES9_NS_10bfloat16_tESG_Li256ELb0ELb1ELb1ELb1EEENS1_19SingleTileSchedulerILb0ELb1ELb1ELi128EEEEEEEEEvNT_6ParamsE --------------------------
	.section	.nv.constant0._ZN7cutlass13device_kernelIN5flash11enable_sm90INS1_16FlashAttnFwdSm90INS1_25CollectiveMainloopFwdSm90ILi2EN4cute5tupleIJNS5_1CILi1EEES8_S8_EEENS6_IJNS7_ILi128EEENS7_ILi64EEENS7_ILi256EEEEEELi256ENS_12float_e4m3_tEfNS_4arch4Sm90ELb0ELb1ELb0ELb0ELb1ELb0ELb0ELb1ELb0ELb1ELb1ELb0EEENS1_21CollectiveEpilogueFwdINS6_IJSA_SC_SB_EEES9_NS_10bfloat16_tESG_Li256ELb0ELb1ELb1ELb1EEENS1_19SingleTileSchedulerILb0ELb1ELb1ELi128EEEEEEEEEvNT_6ParamsE,"a",@progbits
	.sectionflags	@""
	.align	4
.nv.constant0._ZN7cutlass13device_kernelIN5flash11enable_sm90INS1_16FlashAttnFwdSm90INS1_25CollectiveMainloopFwdSm90ILi2EN4cute5tupleIJNS5_1CILi1EEES8_S8_EEENS6_IJNS7_ILi128EEENS7_ILi64EEENS7_ILi256EEEEEELi256ENS_12float_e4m3_tEfNS_4arch4Sm90ELb0ELb1ELb0ELb0ELb1ELb0ELb0ELb1ELb0ELb1ELb1ELb0EEENS1_21CollectiveEpilogueFwdINS6_IJSA_SC_SB_EEES9_NS_10bfloat16_tESG_Li256ELb0ELb1ELb1ELb1EEENS1_19SingleTileSchedulerILb0ELb1ELb1ELi128EEEEEEEEEvNT_6ParamsE:
	.zero		3200


//--------------------- .nv.constant0._ZN7cutlass13device_kernelIN5flash11enable_sm90INS1_16FlashAttnFwdSm90INS1_25CollectiveMainloopFwdSm90ILi2EN4cute5tupleIJNS5_1CILi1EEES8_S8_EEENS6_IJNS7_ILi128EEENS7_ILi64EEENS7_ILi256EEEEEELi256ENS_12float_e4m3_tEfNS_4arch4Sm90ELb0ELb1ELb0ELb1ELb1ELb0ELb0ELb1ELb0ELb1ELb1ELb0EEENS1_21CollectiveEpilogueFwdINS6_IJSA_SC_SB_EEES9_NS_10bfloat16_tESG_Li256ELb1ELb1ELb1ELb1EEENS1_36VarlenDynamicPersistentTileSchedulerILi128ELi64ELi256ELi128ELb1ELb1ELb1ELb1ELb0ELb1EEEEEEEEEvNT_6ParamsE --------------------------
	.section	.nv.constant0._ZN7cutlass13device_kernelIN5flash11enable_sm90INS1_16FlashAttnFwdSm90INS1_25CollectiveMainloopFwdSm90ILi2EN4cute5tupleIJNS5_1CILi1EEES8_S8_EEENS6_IJNS7_ILi128EEENS7_ILi64EEENS7_ILi256EEEEEELi256ENS_12float_e4m3_tEfNS_4arch4Sm90ELb0ELb1ELb0ELb1ELb1ELb0ELb0ELb1ELb0ELb1ELb1ELb0EEENS1_21CollectiveEpilogueFwdINS6_IJSA_SC_SB_EEES9_NS_10bfloat16_tESG_Li256ELb1ELb1ELb1ELb1EEENS1_36VarlenDynamicPersistentTileSchedulerILi128ELi64ELi256ELi128ELb1ELb1ELb1ELb1ELb0ELb1EEEEEEEEEvNT_6ParamsE,"a",@progbits
	.sectionflags	@""
	.align	4
.nv.constant0._ZN7cutlass13device_kernelIN5flash11enable_sm90INS1_16FlashAttnFwdSm90INS1_25CollectiveMainloopFwdSm90ILi2EN4cute5tupleIJNS5_1CILi1EEES8_S8_EEENS6_IJNS7_ILi128EEENS7_ILi64EEENS7_ILi256EEEEEELi256ENS_12float_e4m3_tEfNS_4arch4Sm90ELb0ELb1ELb0ELb1ELb1ELb0ELb0ELb1ELb0ELb1ELb1ELb0EEENS1_21CollectiveEpilogueFwdINS6_IJSA_SC_SB_EEES9_NS_10bfloat16_tESG_Li256ELb1ELb1ELb1ELb1EEENS1_36VarlenDynamicPersistentTileSchedulerILi128ELi64ELi256ELi128ELb1ELb1ELb1ELb1ELb0ELb1EEEEEEEEEvNT_6ParamsE:
	.zero		3328


//--------------------- .nv.constant0._ZN7cutlass13device_kernelIN5flash11enable_sm90INS1_16FlashAttnFwdSm90INS1_25CollectiveMainloopFwdSm90ILi2EN4cute5tupleIJNS5_1CILi1EEES8_S8_EEENS6_IJNS7_ILi128EEENS7_ILi64EEENS7_ILi256EEEEEELi256ENS_12float_e4m3_tEfNS_4arch4Sm90ELb0ELb1ELb0ELb1ELb1ELb1ELb0ELb1ELb0ELb1ELb1ELb0EEENS1_21CollectiveEpilogueFwdINS6_IJSA_SC_SB_EEES9_NS_10bfloat16_tESG_Li256ELb1ELb1ELb1ELb1EEENS1_36VarlenDynamicPersistentTileSchedulerILi128ELi64ELi256ELi128ELb1ELb1ELb1ELb1ELb0ELb1EEEEEEEEEvNT_6ParamsE --------------------------
	.section	.nv.constant0._ZN7cutlass13device_kernelIN5flash11enable_sm90INS1_16FlashAttnFwdSm90INS1_25CollectiveMainloopFwdSm90ILi2EN4cute5tupleIJNS5_1CILi1EEES8_S8_EEENS6_IJNS7_ILi128EEENS7_ILi64EEENS7_ILi256EEEEEELi256ENS_12float_e4m3_tEfNS_4arch4Sm90ELb0ELb1ELb0ELb1ELb1ELb1ELb0ELb1ELb0ELb1ELb1ELb0EEENS1_21CollectiveEpilogueFwdINS6_IJSA_SC_SB_EEES9_NS_10bfloat16_tESG_Li256ELb1ELb1ELb1ELb1EEENS1_36VarlenDynamicPersistentTileSchedulerILi128ELi64ELi256ELi128ELb1ELb1ELb1ELb1ELb0ELb1EEEEEEEEEvNT_6ParamsE,"a",@progbits
	.sectionflags	@""
	.align	4
.nv.constant0._ZN7cutlass13device_kernelIN5flash11enable_sm90INS1_16FlashAttnFwdSm90INS1_25CollectiveMainloopFwdSm90ILi2EN4cute5tupleIJNS5_1CILi1EEES8_S8_EEENS6_IJNS7_ILi128EEENS7_ILi64EEENS7_ILi256EEEEEELi256ENS_12float_e4m3_tEfNS_4arch4Sm90ELb0ELb1ELb0ELb1ELb1ELb1ELb0ELb1ELb0ELb1ELb1ELb0EEENS1_21CollectiveEpilogueFwdINS6_IJSA_SC_SB_EEES9_NS_10bfloat16_tESG_Li256ELb1ELb1ELb1ELb1EEENS1_36VarlenDynamicPersistentTileSchedulerILi128ELi64ELi256ELi128ELb1ELb1ELb1ELb1ELb0ELb1EEEEEEEEEvNT_6ParamsE:
	.zero		3328


//--------------------- .nv.constant0._ZN7cutlass13device_kernelIN5flash11enable_sm90INS1_16FlashAttnFwdSm90INS1_25CollectiveMainloopFwdSm90ILi2EN4cute5tupleIJNS5_1CILi1EEES8_S8_EEENS6_IJNS7_ILi128EEESA_NS7_ILi256EEEEEELi256ENS_12float_e4m3_tEfNS_4arch4Sm90ELb1ELb0ELb0ELb0ELb1ELb0ELb0ELb1ELb0ELb1ELb1ELb0EEENS1_21CollectiveEpilogueFwdINS6_IJSA_SB_SA_EEES9_NS_10bfloat16_tESF_Li256ELb0ELb1ELb1ELb1EEENS1_19SingleTileSchedulerILb0ELb1ELb1ELi128EEEEEEEEEvNT_6ParamsE --------------------------
	.section	.nv.constant0._ZN7cutlass13device_kernelIN5flash11enable_sm90INS1_16FlashAttnFwdSm90INS1_25CollectiveMainloopFwdSm90ILi2EN4cute5tupleIJNS5_1CILi1EEES8_S8_EEENS6_IJNS7_ILi128EEESA_NS7_ILi256EEEEEELi256ENS_12float_e4m3_tEfNS_4arch4Sm90ELb1ELb0ELb0ELb0ELb1ELb0ELb0ELb1ELb0ELb1ELb1ELb0EEENS1_21CollectiveEpilogueFwdINS6_IJSA_SB_SA_EEES9_NS_10bfloat16_tESF_Li256ELb0ELb1ELb1ELb1EEENS1_19SingleTileSchedulerILb0ELb1ELb1ELi128EEEEEEEEEvNT_6ParamsE,"a",@progbits
	.sectionflags	@""
	.align	4
.nv.constant0._ZN7cutlass13device_kernelIN5flash11enable_sm90INS1_16FlashAttnFwdSm90INS1_25CollectiveMainloopFwdSm90ILi2EN4cute5tupleIJNS5_1CILi1EEES8_S8_EEENS6_IJNS7_ILi128EEESA_NS7_ILi256EEEEEELi256ENS_12float_e4m3_tEfNS_4arch4Sm90ELb1ELb0ELb0ELb0ELb1ELb0ELb0ELb1ELb0ELb1ELb1ELb0EEENS1_21CollectiveEpilogueFwdINS6_IJSA_SB_SA_EEES9_NS_10bfloat16_tESF_Li256ELb0ELb1ELb1ELb1EEENS1_19SingleTileSchedulerILb0ELb1ELb1ELi128EEEEEEEEEvNT_6ParamsE:
	.zero		3200


//--------------------- .nv.constant0._ZN7cutlass13device_kernelIN5flash11enable_sm90INS1_16FlashAttnFwdSm90INS1_25CollectiveMainloopFwdSm90ILi2EN4cute5tupleIJNS5_1CILi1EEES8_S8_EEENS6_IJNS7_ILi128EEESA_NS7_ILi256EEEEEELi256ENS_12float_e4m3_tEfNS_4arch4Sm90ELb1ELb0ELb0ELb1ELb1ELb0ELb0ELb1ELb0ELb1ELb1ELb0EEENS1_21CollectiveEpilogueFwdINS6_IJSA_SB_SA_EEES9_NS_10bfloat16_tESF_Li256ELb1ELb1ELb1ELb1EEENS1_36VarlenDynamicPersistentTileSchedulerILi128ELi128ELi256ELi128ELb1ELb1ELb1ELb1ELb1ELb1EEEEEEEEEvNT_6ParamsE --------------------------
	.section	.nv.constant0._ZN7cutlass13device_kernelIN5flash11enable_sm90INS1_16FlashAttnFwdSm90INS1_25CollectiveMainloopFwdSm90ILi2EN4cute5tupleIJNS5_1CILi1EEES8_S8_EEENS6_IJNS7_ILi128EEESA_NS7_ILi256EEEEEELi256ENS_12float_e4m3_tEfNS_4arch4Sm90ELb1ELb0ELb0ELb1ELb1ELb0ELb0ELb1ELb0ELb1ELb1ELb0EEENS1_21CollectiveEpilogueFwdINS6_IJSA_SB_SA_EEES9_NS_10bfloat16_tESF_Li256ELb1ELb1ELb1ELb1EEENS1_36VarlenDynamicPersistentTileSchedulerILi128ELi128ELi256ELi128ELb1ELb1ELb1ELb1ELb1ELb1EEEEEEEEEvNT_6ParamsE,"a",@progbits
	.sectionflags	@""
	.align	4
.nv.constant0._ZN7cutlass13device_kernelIN5flash11enable_sm90INS1_16FlashAttnFwdSm90INS1_25CollectiveMainloopFwdSm90ILi2EN4cute5tupleIJNS5_1CILi1EEES8_S8_EEENS6_IJNS7_ILi128EEESA_NS7_ILi256EEEEEELi256ENS_12float_e4m3_tEfNS_4arch4Sm90ELb1ELb0ELb0ELb1ELb1ELb0ELb0ELb1ELb0ELb1ELb1ELb0EEENS1_21CollectiveEpilogueFwdINS6_IJSA_SB_SA_EEES9_NS_10bfloat16_tESF_Li256ELb1ELb1ELb1ELb1EEENS1_36VarlenDynamicPersistentTileSchedulerILi128ELi128ELi256ELi128ELb1ELb1ELb1ELb1ELb1ELb1EEEEEEEEEvNT_6ParamsE:
	.zero		3328


//--------------------- .nv.constant0._ZN7cutlass13device_kernelIN5flash11enable_sm90INS1_16FlashAttnFwdSm90INS1_25CollectiveMainloopFwdSm90ILi2EN4cute5tupleIJNS5_1CILi1EEES8_S8_EEENS6_IJNS7_ILi128EEESA_NS7_ILi256EEEEEELi256ENS_12float_e4m3_tEfNS_4arch4Sm90ELb1ELb0ELb0ELb1ELb1ELb1ELb0ELb1ELb0ELb1ELb1ELb0EEENS1_21CollectiveEpilogueFwdINS6_IJSA_SB_SA_EEES9_NS_10bfloat16_tESF_Li256ELb1ELb1ELb1ELb1EEENS1_36VarlenDynamicPersistentTileSchedulerILi128ELi128ELi256ELi128ELb1ELb1ELb1ELb1ELb1ELb1EEEEEEEEEvNT_6ParamsE --------------------------
	.section	.nv.constant0._ZN7cutlass13device_kernelIN5flash11enable_sm90INS1_16FlashAttnFwdSm90INS1_25CollectiveMainloopFwdSm90ILi2EN4cute5tupleIJNS5_1CILi1EEES8_S8_EEENS6_IJNS7_ILi128EEESA_NS7_ILi256EEEEEELi256ENS_12float_e4m3_tEfNS_4arch4Sm90ELb1ELb0ELb0ELb1ELb1ELb1ELb0ELb1ELb0ELb1ELb1ELb0EEENS1_21CollectiveEpilogueFwdINS6_IJSA_SB_SA_EEES9_NS_10bfloat16_tESF_Li256ELb1ELb1ELb1ELb1EEENS1_36VarlenDynamicPersistentTileSchedulerILi128ELi128ELi256ELi128ELb1ELb1ELb1ELb1ELb1ELb1EEEEEEEEEvNT_6ParamsE,"a",@progbits
	.sectionflags	@""
	.align	4
.nv.constant0._ZN7cutlass13device_kernelIN5flash11enable_sm90INS1_16FlashAttnFwdSm90INS1_25CollectiveMainloopFwdSm90ILi2EN4cute5tupleIJNS5_1CILi1EEES8_S8_EEENS6_IJNS7_ILi128EEESA_NS7_ILi256EEEEEELi256ENS_12float_e4m3_tEfNS_4arch4Sm90ELb1ELb0ELb0ELb1ELb1ELb1ELb0ELb1ELb0ELb1ELb1ELb0EEENS1_21CollectiveEpilogueFwdINS6_IJSA_SB_SA_EEES9_NS_10bfloat16_tESF_Li256ELb1ELb1ELb1ELb1EEENS1_36VarlenDynamicPersistentTileSchedulerILi128ELi128ELi256ELi128ELb1ELb1ELb1ELb1ELb1ELb1EEEEEEEEEvNT_6ParamsE:
	.zero		3328


//--------------------- SYMBOLS --------------------------

	.type		.nv.reservedSmem.offset0,@object
	.size		.nv.reservedSmem.offset0,0x4
	.type		__assertfail,@function
